// Copyright (c) 2024, Jay Shah, Ganesh Bikshandi, Ying Zhang, Vijay Thakkar, Pradeep Ramani, Tri Dao.
// Splitting the different template instantiations to different files to speed up compilation.
// This file is auto-generated. See "generate_kernels.py"

#include "flash_fwd_launch_template.h"

#ifndef FLASHATTENTION_DISABLE_HDIM192
template void run_mha_fwd_<90, cutlass::half_t, 192, 128, false, true, true, true>(Flash_fwd_params &params, cudaStream_t stream);
#endif


// ===== COMPILED SASS (sm_90a) =====

	.target	sm_90a

	.elftype	@"ET_EXEC"


//--------------------- .note.nv.tkinfo           --------------------------
	.section	.note.nv.tkinfo,"",@"SHT_NOTE"
	.sectionflags	@"SHF_NOTE_NV_TKINFO"
	.tkinfo
        /*0018*/ 	.word	0x00000002
        /*0030*/ 	.string	""
        /*0030*/ 	.string	"ptxas"
        /*0030*/ 	.string	"Cuda compilation tools, release 13.0, V13.0.88"
        /*0030*/ 	.string	"Build cuda_13.0.r13.0/compiler.36424714_0"
        /*0030*/ 	.string	"-arch sm_90a -m 64 "



//--------------------- .note.nv.cuinfo           --------------------------
	.section	.note.nv.cuinfo,"",@"SHT_NOTE"
	.sectionflags	@"SHF_NOTE_NV_CUINFO"
        /*0018*/ 	.short	0x0002
        /*001a*/ 	.short	0x005a
        /*001c*/ 	.short	0x0082
	.zero		2


//--------------------- .nv.info                  --------------------------
	.section	.nv.info,"",@"SHT_CUDA_INFO"
	.align	4


	//----- nvinfo : EIATTR_REGCOUNT
	.align		4
        /*0000*/ 	.byte	0x04, 0x2f
        /*0002*/ 	.short	(.L_20 - .L_19)
	.align		4
.L_19:
        /*0004*/ 	.word	index@(_ZN7cutlass13device_kernelIN5flash11enable_sm90INS1_16FlashAttnFwdSm90INS1_25CollectiveMainloopFwdSm90ILi2EN4cute5tupleIJNS5_1CILi1EEES8_S8_EEENS6_IJNS7_ILi128EEENS7_ILi96EEENS7_ILi192EEEEEELi128ENS_6half_tEfNS_4arch4Sm90ELb1ELb0ELb1ELb1ELb1ELb1ELb0ELb1ELb1ELb1ELb0ELb0EEENS1_21CollectiveEpilogueFwdINS6_IJSA_SA_SB_EEES9_SE_SG_Li256ELb1ELb1ELb0ELb0EEENS1_36VarlenDynamicPersistentTileSchedulerILi128ELi96ELi256ELi128ELb0ELb1ELb1ELb1ELb1ELb1EEEEEEEEEvNT_6ParamsE)
        /*0008*/ 	.word	0x000000a8


	//----- nvinfo : EIATTR_FRAME_SIZE
	.align		4
.L_20:
        /*000c*/ 	.byte	0x04, 0x11
        /*000e*/ 	.short	(.L_22 - .L_21)
	.align		4
.L_21:
        /*0010*/ 	.word	index@(_ZN7cutlass13device_kernelIN5flash11enable_sm90INS1_16FlashAttnFwdSm90INS1_25CollectiveMainloopFwdSm90ILi2EN4cute5tupleIJNS5_1CILi1EEES8_S8_EEENS6_IJNS7_ILi128EEENS7_ILi96EEENS7_ILi192EEEEEELi128ENS_6half_tEfNS_4arch4Sm90ELb1ELb0ELb1ELb1ELb1ELb1ELb0ELb1ELb1ELb1ELb0ELb0EEENS1_21CollectiveEpilogueFwdINS6_IJSA_SA_SB_EEES9_SE_SG_Li256ELb1ELb1ELb0ELb0EEENS1_36VarlenDynamicPersistentTileSchedulerILi128ELi96ELi256ELi128ELb0ELb1ELb1ELb1ELb1ELb1EEEEEEEEEvNT_6ParamsE)
        /*0014*/ 	.word	0x00000050


	//----- nvinfo : EIATTR_REGCOUNT
	.align		4
.L_22:
        /*0018*/ 	.byte	0x04, 0x2f
        /*001a*/ 	.short	(.L_24 - .L_23)
	.align		4
.L_23:
        /*001c*/ 	.word	index@(_ZN7cutlass13device_kernelIN5flash11enable_sm90INS1_16FlashAttnFwdSm90INS1_25CollectiveMainloopFwdSm90ILi2EN4cute5tupleIJNS5_1CILi1EEES8_S8_EEENS6_IJNS7_ILi128EEENS7_ILi96EEENS7_ILi192EEEEEELi128ENS_6half_tEfNS_4arch4Sm90ELb1ELb0ELb1ELb1ELb1ELb0ELb0ELb1ELb1ELb1ELb0ELb0EEENS1_21CollectiveEpilogueFwdINS6_IJSA_SA_SB_EEES9_SE_SG_Li256ELb1ELb1ELb0ELb0EEENS1_36VarlenDynamicPersistentTileSchedulerILi128ELi96ELi256ELi128ELb0ELb1ELb1ELb1ELb1ELb1EEEEEEEEEvNT_6ParamsE)
        /*0020*/ 	.word	0x000000a8


	//----- nvinfo : EIATTR_FRAME_SIZE
	.align		4
.L_24:
        /*0024*/ 	.byte	0x04, 0x11
        /*0026*/ 	.short	(.L_26 - .L_25)
	.align		4
.L_25:
        /*0028*/ 	.word	index@(_ZN7cutlass13device_kernelIN5flash11enable_sm90INS1_16FlashAttnFwdSm90INS1_25CollectiveMainloopFwdSm90ILi2EN4cute5tupleIJNS5_1CILi1EEES8_S8_EEENS6_IJNS7_ILi128EEENS7_ILi96EEENS7_ILi192EEEEEELi128ENS_6half_tEfNS_4arch4Sm90ELb1ELb0ELb1ELb1ELb1ELb0ELb0ELb1ELb1ELb1ELb0ELb0EEENS1_21CollectiveEpilogueFwdINS6_IJSA_SA_SB_EEES9_SE_SG_Li256ELb1ELb1ELb0ELb0EEENS1_36VarlenDynamicPersistentTileSchedulerILi128ELi96ELi256ELi128ELb0ELb1ELb1ELb1ELb1ELb1EEEEEEEEEvNT_6ParamsE)
        /*002c*/ 	.word	0x00000020


	//----- nvinfo : EIATTR_REGCOUNT
	.align		4
.L_26:
        /*0030*/ 	.byte	0x04, 0x2f
        /*0032*/ 	.short	(.L_28 - .L_27)
	.align		4
.L_27:
        /*0034*/ 	.word	index@(_ZN7cutlass13device_kernelIN5flash11enable_sm90INS1_16FlashAttnFwdSm90INS1_25CollectiveMainloopFwdSm90ILi2EN4cute5tupleIJNS5_1CILi1EEES8_S8_EEENS6_IJNS7_ILi128EEENS7_ILi96EEENS7_ILi192EEEEEELi128ENS_6half_tEfNS_4arch4Sm90ELb1ELb0ELb1ELb0ELb1ELb0ELb0ELb1ELb1ELb1ELb0ELb0EEENS1_21CollectiveEpilogueFwdINS6_IJSA_SA_SB_EEES9_SE_SG_Li256ELb0ELb1ELb0ELb0EEENS1_30DynamicPersistentTileSchedulerILi256ELi128ELb0ELb1ELb1EEEEEEEEEvNT_6ParamsE)
        /*0038*/ 	.word	0x000000a8


	//----- nvinfo : EIATTR_FRAME_SIZE
	.align		4
.L_28:
        /*003c*/ 	.byte	0x04, 0x11
        /*003e*/ 	.short	(.L_30 - .L_29)
	.align		4
.L_29:
        /*0040*/ 	.word	index@(_ZN7cutlass13device_kernelIN5flash11enable_sm90INS1_16FlashAttnFwdSm90INS1_25CollectiveMainloopFwdSm90ILi2EN4cute5tupleIJNS5_1CILi1EEES8_S8_EEENS6_IJNS7_ILi128EEENS7_ILi96EEENS7_ILi192EEEEEELi128ENS_6half_tEfNS_4arch4Sm90ELb1ELb0ELb1ELb0ELb1ELb0ELb0ELb1ELb1ELb1ELb0ELb0EEENS1_21CollectiveEpilogueFwdINS6_IJSA_SA_SB_EEES9_SE_SG_Li256ELb0ELb1ELb0ELb0EEENS1_30DynamicPersistentTileSchedulerILi256ELi128ELb0ELb1ELb1EEEEEEEEEvNT_6ParamsE)
        /*0044*/ 	.word	0x00000008


	//----- nvinfo : EIATTR_REGCOUNT
	.align		4
.L_30:
        /*0048*/ 	.byte	0x04, 0x2f
        /*004a*/ 	.short	(.L_32 - .L_31)
	.align		4
.L_31:
        /*004c*/ 	.word	index@(_ZN7cutlass13device_kernelIN5flash11enable_sm90INS1_16FlashAttnFwdSm90INS1_25CollectiveMainloopFwdSm90ILi2EN4cute5tupleIJNS5_1CILi1EEES8_S8_EEENS6_IJNS7_ILi128EEENS7_ILi96EEENS7_ILi192EEEEEELi128ENS_6half_tEfNS_4arch4Sm90ELb0ELb1ELb1ELb1ELb1ELb1ELb0ELb1ELb1ELb1ELb0ELb0EEENS1_21CollectiveEpilogueFwdINS6_IJSA_SA_SB_EEES9_SE_SG_Li256ELb1ELb1ELb0ELb0EEENS1_36VarlenDynamicPersistentTileSchedulerILi128ELi96ELi256ELi128ELb0ELb1ELb1ELb1ELb0ELb1EEEEEEEEEvNT_6ParamsE)
        /*0050*/ 	.word	0x000000a8


	//----- nvinfo : EIATTR_FRAME_SIZE
	.align		4
.L_32:
        /*0054*/ 	.byte	0x04, 0x11
        /*0056*/ 	.short	(.L_34 - .L_33)
	.align		4
.L_33:
        /*0058*/ 	.word	index@(_ZN7cutlass13device_kernelIN5flash11enable_sm90INS1_16FlashAttnFwdSm90INS1_25CollectiveMainloopFwdSm90ILi2EN4cute5tupleIJNS5_1CILi1EEES8_S8_EEENS6_IJNS7_ILi128EEENS7_ILi96EEENS7_ILi192EEEEEELi128ENS_6half_tEfNS_4arch4Sm90ELb0ELb1ELb1ELb1ELb1ELb1ELb0ELb1ELb1ELb1ELb0ELb0EEENS1_21CollectiveEpilogueFwdINS6_IJSA_SA_SB_EEES9_SE_SG_Li256ELb1ELb1ELb0ELb0EEENS1_36VarlenDynamicPersistentTileSchedulerILi128ELi96ELi256ELi128ELb0ELb1ELb1ELb1ELb0ELb1EEEEEEEEEvNT_6ParamsE)
        /*005c*/ 	.word	0x00000050


	//----- nvinfo : EIATTR_REGCOUNT
	.align		4
.L_34:
        /*0060*/ 	.byte	0x04, 0x2f
        /*0062*/ 	.short	(.L_36 - .L_35)
	.align		4
.L_35:
        /*0064*/ 	.word	index@(_ZN7cutlass13device_kernelIN5flash11enable_sm90INS1_16FlashAttnFwdSm90INS1_25CollectiveMainloopFwdSm90ILi2EN4cute5tupleIJNS5_1CILi1EEES8_S8_EEENS6_IJNS7_ILi128EEENS7_ILi96EEENS7_ILi192EEEEEELi128ENS_6half_tEfNS_4arch4Sm90ELb0ELb1ELb1ELb1ELb1ELb0ELb0ELb1ELb1ELb1ELb0ELb0EEENS1_21CollectiveEpilogueFwdINS6_IJSA_SA_SB_EEES9_SE_SG_Li256ELb1ELb1ELb0ELb0EEENS1_36VarlenDynamicPersistentTileSchedulerILi128ELi96ELi256ELi128ELb0ELb1ELb1ELb1ELb0ELb1EEEEEEEEEvNT_6ParamsE)
        /*0068*/ 	.word	0x000000a8


	//----- nvinfo : EIATTR_FRAME_SIZE
	.align		4
.L_36:
        /*006c*/ 	.byte	0x04, 0x11
        /*006e*/ 	.short	(.L_38 - .L_37)
	.align		4
.L_37:
        /*0070*/ 	.word	index@(_ZN7cutlass13device_kernelIN5flash11enable_sm90INS1_16FlashAttnFwdSm90INS1_25CollectiveMainloopFwdSm90ILi2EN4cute5tupleIJNS5_1CILi1EEES8_S8_EEENS6_IJNS7_ILi128EEENS7_ILi96EEENS7_ILi192EEEEEELi128ENS_6half_tEfNS_4arch4Sm90ELb0ELb1ELb1ELb1ELb1ELb0ELb0ELb1ELb1ELb1ELb0ELb0EEENS1_21CollectiveEpilogueFwdINS6_IJSA_SA_SB_EEES9_SE_SG_Li256ELb1ELb1ELb0ELb0EEENS1_36VarlenDynamicPersistentTileSchedulerILi128ELi96ELi256ELi128ELb0ELb1ELb1ELb1ELb0ELb1EEEEEEEEEvNT_6ParamsE)
        /*0074*/ 	.word	0x00000020


	//----- nvinfo : EIATTR_REGCOUNT
	.align		4
.L_38:
        /*0078*/ 	.byte	0x04, 0x2f
        /*007a*/ 	.short	(.L_40 - .L_39)
	.align		4
.L_39:
        /*007c*/ 	.word	index@(_ZN7cutlass13device_kernelIN5flash11enable_sm90INS1_16FlashAttnFwdSm90INS1_25CollectiveMainloopFwdSm90ILi2EN4cute5tupleIJNS5_1CILi1EEES8_S8_EEENS6_IJNS7_ILi128EEENS7_ILi96EEENS7_ILi192EEEEEELi128ENS_6half_tEfNS_4arch4Sm90ELb0ELb1ELb1ELb0ELb1ELb0ELb0ELb1ELb1ELb1ELb0ELb0EEENS1_21CollectiveEpilogueFwdINS6_IJSA_SA_SB_EEES9_SE_SG_Li256ELb0ELb1ELb0ELb0EEENS1_30DynamicPersistentTileSchedulerILi256ELi128ELb0ELb1ELb1EEEEEEEEEvNT_6ParamsE)
        /*0080*/ 	.word	0x000000a8


	//----- nvinfo : EIATTR_FRAME_SIZE
	.align		4
.L_40:
        /*0084*/ 	.byte	0x04, 0x11
        /*0086*/ 	.short	(.L_42 - .L_41)
	.align		4
.L_41:
        /*0088*/ 	.word	index@(_ZN7cutlass13device_kernelIN5flash11enable_sm90INS1_16FlashAttnFwdSm90INS1_25CollectiveMainloopFwdSm90ILi2EN4cute5tupleIJNS5_1CILi1EEES8_S8_EEENS6_IJNS7_ILi128EEENS7_ILi96EEENS7_ILi192EEEEEELi128ENS_6half_tEfNS_4arch4Sm90ELb0ELb1ELb1ELb0ELb1ELb0ELb0ELb1ELb1ELb1ELb0ELb0EEENS1_21CollectiveEpilogueFwdINS6_IJSA_SA_SB_EEES9_SE_SG_Li256ELb0ELb1ELb0ELb0EEENS1_30DynamicPersistentTileSchedulerILi256ELi128ELb0ELb1ELb1EEEEEEEEEvNT_6ParamsE)
        /*008c*/ 	.word	0x00000008


	//----- nvinfo : EIATTR_REGCOUNT
	.align		4
.L_42:
        /*0090*/ 	.byte	0x04, 0x2f
        /*0092*/ 	.short	(.L_44 - .L_43)
	.align		4
.L_43:
        /*0094*/ 	.word	index@(_ZN7cutlass13device_kernelIN5flash11enable_sm90INS1_16FlashAttnFwdSm90INS1_25CollectiveMainloopFwdSm90ILi2EN4cute5tupleIJNS5_1CILi1EEES8_S8_EEENS6_IJNS7_ILi128EEENS7_ILi96EEENS7_ILi192EEEEEELi128ENS_6half_tEfNS_4arch4Sm90ELb0ELb0ELb1ELb1ELb1ELb1ELb0ELb1ELb1ELb1ELb0ELb0EEENS1_21CollectiveEpilogueFwdINS6_IJSA_SA_SB_EEES9_SE_SG_Li256ELb1ELb1ELb0ELb0EEENS1_36VarlenDynamicPersistentTileSchedulerILi128ELi96ELi256ELi128ELb0ELb1ELb1ELb0ELb1ELb1EEEEEEEEEvNT_6ParamsE)
        /*0098*/ 	.word	0x000000a8


	//----- nvinfo : EIATTR_FRAME_SIZE
	.align		4
.L_44:
        /*009c*/ 	.byte	0x04, 0x11
        /*009e*/ 	.short	(.L_46 - .L_45)
	.align		4
.L_45:
        /*00a0*/ 	.word	index@(_ZN7cutlass13device_kernelIN5flash11enable_sm90INS1_16FlashAttnFwdSm90INS1_25CollectiveMainloopFwdSm90ILi2EN4cute5tupleIJNS5_1CILi1EEES8_S8_EEENS6_IJNS7_ILi128EEENS7_ILi96EEENS7_ILi192EEEEEELi128ENS_6half_tEfNS_4arch4Sm90ELb0ELb0ELb1ELb1ELb1ELb1ELb0ELb1ELb1ELb1ELb0ELb0EEENS1_21CollectiveEpilogueFwdINS6_IJSA_SA_SB_EEES9_SE_SG_Li256ELb1ELb1ELb0ELb0EEENS1_36VarlenDynamicPersistentTileSchedulerILi128ELi96ELi256ELi128ELb0ELb1ELb1ELb0ELb1ELb1EEEEEEEEEvNT_6ParamsE)
        /*00a4*/ 	.word	0x00000058


	//----- nvinfo : EIATTR_REGCOUNT
	.align		4
.L_46:
        /*00a8*/ 	.byte	0x04, 0x2f
        /*00aa*/ 	.short	(.L_48 - .L_47)
	.align		4
.L_47:
        /*00ac*/ 	.word	index@(_ZN7cutlass13device_kernelIN5flash11enable_sm90INS1_16FlashAttnFwdSm90INS1_25CollectiveMainloopFwdSm90ILi2EN4cute5tupleIJNS5_1CILi1EEES8_S8_EEENS6_IJNS7_ILi128EEENS7_ILi96EEENS7_ILi192EEEEEELi128ENS_6half_tEfNS_4arch4Sm90ELb0ELb0ELb1ELb1ELb1ELb0ELb0ELb1ELb1ELb1ELb0ELb0EEENS1_21CollectiveEpilogueFwdINS6_IJSA_SA_SB_EEES9_SE_SG_Li256ELb1ELb1ELb0ELb0EEENS1_36VarlenDynamicPersistentTileSchedulerILi128ELi96ELi256ELi128ELb0ELb1ELb1ELb0ELb1ELb1EEEEEEEEEvNT_6ParamsE)
        /*00b0*/ 	.word	0x000000a8


	//----- nvinfo : EIATTR_FRAME_SIZE
	.align		4
.L_48:
        /*00b4*/ 	.byte	0x04, 0x11
        /*00b6*/ 	.short	(.L_50 - .L_49)
	.align		4
.L_49:
        /*00b8*/ 	.word	index@(_ZN7cutlass13device_kernelIN5flash11enable_sm90INS1_16FlashAttnFwdSm90INS1_25CollectiveMainloopFwdSm90ILi2EN4cute5tupleIJNS5_1CILi1EEES8_S8_EEENS6_IJNS7_ILi128EEENS7_ILi96EEENS7_ILi192EEEEEELi128ENS_6half_tEfNS_4arch4Sm90ELb0ELb0ELb1ELb1ELb1ELb0ELb0ELb1ELb1ELb1ELb0ELb0EEENS1_21CollectiveEpilogueFwdINS6_IJSA_SA_SB_EEES9_SE_SG_Li256ELb1ELb1ELb0ELb0EEENS1_36VarlenDynamicPersistentTileSchedulerILi128ELi96ELi256ELi128ELb0ELb1ELb1ELb0ELb1ELb1EEEEEEEEEvNT_6ParamsE)
        /*00bc*/ 	.word	0x00000028


	//----- nvinfo : EIATTR_REGCOUNT
	.align		4
.L_50:
        /*00c0*/ 	.byte	0x04, 0x2f
        /*00c2*/ 	.short	(.L_52 - .L_51)
	.align		4
.L_51:
        /*00c4*/ 	.word	index@(_ZN7cutlass13device_kernelIN5flash11enable_sm90INS1_16FlashAttnFwdSm90INS1_25CollectiveMainloopFwdSm90ILi2EN4cute5tupleIJNS5_1CILi1EEES8_S8_EEENS6_IJNS7_ILi128EEENS7_ILi96EEENS7_ILi192EEEEEELi128ENS_6half_tEfNS_4arch4Sm90ELb0ELb0ELb1ELb0ELb1ELb0ELb0ELb1ELb1ELb1ELb0ELb0EEENS1_21CollectiveEpilogueFwdINS6_IJSA_SA_SB_EEES9_SE_SG_Li256ELb0ELb1ELb0ELb0EEENS1_29StaticPersistentTileSchedulerILb0EEEEEEEEEvNT_6ParamsE)
        /*00c8*/ 	.word	0x000000a8


	//----- nvinfo : EIATTR_FRAME_SIZE
	.align		4
.L_52:
        /*00cc*/ 	.byte	0x04, 0x11
        /*00ce*/ 	.short	(.L_54 - .L_53)
	.align		4
.L_53:
        /*00d0*/ 	.word	index@(_ZN7cutlass13device_kernelIN5flash11enable_sm90INS1_16FlashAttnFwdSm90INS1_25CollectiveMainloopFwdSm90ILi2EN4cute5tupleIJNS5_1CILi1EEES8_S8_EEENS6_IJNS7_ILi128EEENS7_ILi96EEENS7_ILi192EEEEEELi128ENS_6half_tEfNS_4arch4Sm90ELb0ELb0ELb1ELb0ELb1ELb0ELb0ELb1ELb1ELb1ELb0ELb0EEENS1_21CollectiveEpilogueFwdINS6_IJSA_SA_SB_EEES9_SE_SG_Li256ELb0ELb1ELb0ELb0EEENS1_29StaticPersistentTileSchedulerILb0EEEEEEEEEvNT_6ParamsE)
        /*00d4*/ 	.word	0x00000008


	//----- nvinfo : EIATTR_MIN_STACK_SIZE
	.align		4
.L_54:
        /*00d8*/ 	.byte	0x04, 0x12
        /*00da*/ 	.short	(.L_56 - .L_55)
	.align		4
.L_55:
        /*00dc*/ 	.word	index@(_ZN7cutlass13device_kernelIN5flash11enable_sm90INS1_16FlashAttnFwdSm90INS1_25CollectiveMainloopFwdSm90ILi2EN4cute5tupleIJNS5_1CILi1EEES8_S8_EEENS6_IJNS7_ILi128EEENS7_ILi96EEENS7_ILi192EEEEEELi128ENS_6half_tEfNS_4arch4Sm90ELb0ELb0ELb1ELb0ELb1ELb0ELb0ELb1ELb1ELb1ELb0ELb0EEENS1_21CollectiveEpilogueFwdINS6_IJSA_SA_SB_EEES9_SE_SG_Li256ELb0ELb1ELb0ELb0EEENS1_29StaticPersistentTileSchedulerILb0EEEEEEEEEvNT_6ParamsE)
        /*00e0*/ 	.word	0x00000008


	//----- nvinfo : EIATTR_MIN_STACK_SIZE
	.align		4
.L_56:
        /*00e4*/ 	.byte	0x04, 0x12
        /*00e6*/ 	.short	(.L_58 - .L_57)
	.align		4
.L_57:
        /*00e8*/ 	.word	index@(_ZN7cutlass13device_kernelIN5flash11enable_sm90INS1_16FlashAttnFwdSm90INS1_25CollectiveMainloopFwdSm90ILi2EN4cute5tupleIJNS5_1CILi1EEES8_S8_EEENS6_IJNS7_ILi128EEENS7_ILi96EEENS7_ILi192EEEEEELi128ENS_6half_tEfNS_4arch4Sm90ELb0ELb0ELb1ELb1ELb1ELb0ELb0ELb1ELb1ELb1ELb0ELb0EEENS1_21CollectiveEpilogueFwdINS6_IJSA_SA_SB_EEES9_SE_SG_Li256ELb1ELb1ELb0ELb0EEENS1_36VarlenDynamicPersistentTileSchedulerILi128ELi96ELi256ELi128ELb0ELb1ELb1ELb0ELb1ELb1EEEEEEEEEvNT_6ParamsE)
        /*00ec*/ 	.word	0x00000028


	//----- nvinfo : EIATTR_MIN_STACK_SIZE
	.align		4
.L_58:
        /*00f0*/ 	.byte	0x04, 0x12
        /*00f2*/ 	.short	(.L_60 - .L_59)
	.align		4
.L_59:
        /*00f4*/ 	.word	index@(_ZN7cutlass13device_kernelIN5flash11enable_sm90INS1_16FlashAttnFwdSm90INS1_25CollectiveMainloopFwdSm90ILi2EN4cute5tupleIJNS5_1CILi1EEES8_S8_EEENS6_IJNS7_ILi128EEENS7_ILi96EEENS7_ILi192EEEEEELi128ENS_6half_tEfNS_4arch4Sm90ELb0ELb0ELb1ELb1ELb1ELb1ELb0ELb1ELb1ELb1ELb0ELb0EEENS1_21CollectiveEpilogueFwdINS6_IJSA_SA_SB_EEES9_SE_SG_Li256ELb1ELb1ELb0ELb0EEENS1_36VarlenDynamicPersistentTileSchedulerILi128ELi96ELi256ELi128ELb0ELb1ELb1ELb0ELb1ELb1EEEEEEEEEvNT_6ParamsE)
        /*00f8*/ 	.word	0x00000058


	//----- nvinfo : EIATTR_MIN_STACK_SIZE
	.align		4
.L_60:
        /*00fc*/ 	.byte	0x04, 0x12
        /*00fe*/ 	.short	(.L_62 - .L_61)
	.align		4
.L_61:
        /*0100*/ 	.word	index@(_ZN7cutlass13device_kernelIN5flash11enable_sm90INS1_16FlashAttnFwdSm90INS1_25CollectiveMainloopFwdSm90ILi2EN4cute5tupleIJNS5_1CILi1EEES8_S8_EEENS6_IJNS7_ILi128EEENS7_ILi96EEENS7_ILi192EEEEEELi128ENS_6half_tEfNS_4arch4Sm90ELb0ELb1ELb1ELb0ELb1ELb0ELb0ELb1ELb1ELb1ELb0ELb0EEENS1_21CollectiveEpilogueFwdINS6_IJSA_SA_SB_EEES9_SE_SG_Li256ELb0ELb1ELb0ELb0EEENS1_30DynamicPersistentTileSchedulerILi256ELi128ELb0ELb1ELb1EEEEEEEEEvNT_6ParamsE)
        /*0104*/ 	.word	0x00000008


	//----- nvinfo : EIATTR_MIN_STACK_SIZE
	.align		4
.L_62:
        /*0108*/ 	.byte	0x04, 0x12
        /*010a*/ 	.short	(.L_64 - .L_63)
	.align		4
.L_63:
        /*010c*/ 	.word	index@(_ZN7cutlass13device_kernelIN5flash11enable_sm90INS1_16FlashAttnFwdSm90INS1_25CollectiveMainloopFwdSm90ILi2EN4cute5tupleIJNS5_1CILi1EEES8_S8_EEENS6_IJNS7_ILi128EEENS7_ILi96EEENS7_ILi192EEEEEELi128ENS_6half_tEfNS_4arch4Sm90ELb0ELb1ELb1ELb1ELb1ELb0ELb0ELb1ELb1ELb1ELb0ELb0EEENS1_21CollectiveEpilogueFwdINS6_IJSA_SA_SB_EEES9_SE_SG_Li256ELb1ELb1ELb0ELb0EEENS1_36VarlenDynamicPersistentTileSchedulerILi128ELi96ELi256ELi128ELb0ELb1ELb1ELb1ELb0ELb1EEEEEEEEEvNT_6ParamsE)
        /*0110*/ 	.word	0x00000020


	//----- nvinfo : EIATTR_MIN_STACK_SIZE
	.align		4
.L_64:
        /*0114*/ 	.byte	0x04, 0x12
        /*0116*/ 	.short	(.L_66 - .L_65)
	.align		4
.L_65:
        /*0118*/ 	.word	index@(_ZN7cutlass13device_kernelIN5flash11enable_sm90INS1_16FlashAttnFwdSm90INS1_25CollectiveMainloopFwdSm90ILi2EN4cute5tupleIJNS5_1CILi1EEES8_S8_EEENS6_IJNS7_ILi128EEENS7_ILi96EEENS7_ILi192EEEEEELi128ENS_6half_tEfNS_4arch4Sm90ELb0ELb1ELb1ELb1ELb1ELb1ELb0ELb1ELb1ELb1ELb0ELb0EEENS1_21CollectiveEpilogueFwdINS6_IJSA_SA_SB_EEES9_SE_SG_Li256ELb1ELb1ELb0ELb0EEENS1_36VarlenDynamicPersistentTileSchedulerILi128ELi96ELi256ELi128ELb0ELb1ELb1ELb1ELb0ELb1EEEEEEEEEvNT_6ParamsE)
        /*011c*/ 	.word	0x00000050


	//----- nvinfo : EIATTR_MIN_STACK_SIZE
	.align		4
.L_66:
        /*0120*/ 	.byte	0x04, 0x12
        /*0122*/ 	.short	(.L_68 - .L_67)
	.align		4
.L_67:
        /*0124*/ 	.word	index@(_ZN7cutlass13device_kernelIN5flash11enable_sm90INS1_16FlashAttnFwdSm90INS1_25CollectiveMainloopFwdSm90ILi2EN4cute5tupleIJNS5_1CILi1EEES8_S8_EEENS6_IJNS7_ILi128EEENS7_ILi96EEENS7_ILi192EEEEEELi128ENS_6half_tEfNS_4arch4Sm90ELb1ELb0ELb1ELb0ELb1ELb0ELb0ELb1ELb1ELb1ELb0ELb0EEENS1_21CollectiveEpilogueFwdINS6_IJSA_SA_SB_EEES9_SE_SG_Li256ELb0ELb1ELb0ELb0EEENS1_30DynamicPersistentTileSchedulerILi256ELi128ELb0ELb1ELb1EEEEEEEEEvNT_6ParamsE)
        /*0128*/ 	.word	0x00000008


	//----- nvinfo : EIATTR_MIN_STACK_SIZE
	.align		4
.L_68:
        /*012c*/ 	.byte	0x04, 0x12
        /*012e*/ 	.short	(.L_70 - .L_69)
	.align		4
.L_69:
        /*0130*/ 	.word	index@(_ZN7cutlass13device_kernelIN5flash11enable_sm90INS1_16FlashAttnFwdSm90INS1_25CollectiveMainloopFwdSm90ILi2EN4cute5tupleIJNS5_1CILi1EEES8_S8_EEENS6_IJNS7_ILi128EEENS7_ILi96EEENS7_ILi192EEEEEELi128ENS_6half_tEfNS_4arch4Sm90ELb1ELb0ELb1ELb1ELb1ELb0ELb0ELb1ELb1ELb1ELb0ELb0EEENS1_21CollectiveEpilogueFwdINS6_IJSA_SA_SB_EEES9_SE_SG_Li256ELb1ELb1ELb0ELb0EEENS1_36VarlenDynamicPersistentTileSchedulerILi128ELi96ELi256ELi128ELb0ELb1ELb1ELb1ELb1ELb1EEEEEEEEEvNT_6ParamsE)
        /*0134*/ 	.word	0x00000020


	//----- nvinfo : EIATTR_MIN_STACK_SIZE
	.align		4
.L_70:
        /*0138*/ 	.byte	0x04, 0x12
        /*013a*/ 	.short	(.L_72 - .L_71)
	.align		4
.L_71:
        /*013c*/ 	.word	index@(_ZN7cutlass13device_kernelIN5flash11enable_sm90INS1_16FlashAttnFwdSm90INS1_25CollectiveMainloopFwdSm90ILi2EN4cute5tupleIJNS5_1CILi1EEES8_S8_EEENS6_IJNS7_ILi128EEENS7_ILi96EEENS7_ILi192EEEEEELi128ENS_6half_tEfNS_4arch4Sm90ELb1ELb0ELb1ELb1ELb1ELb1ELb0ELb1ELb1ELb1ELb0ELb0EEENS1_21CollectiveEpilogueFwdINS6_IJSA_SA_SB_EEES9_SE_SG_Li256ELb1ELb1ELb0ELb0EEENS1_36VarlenDynamicPersistentTileSchedulerILi128ELi96ELi256ELi128ELb0ELb1ELb1ELb1ELb1ELb1EEEEEEEEEvNT_6ParamsE)
        /*0140*/ 	.word	0x00000050
.L_72:


//--------------------- .nv.compat                --------------------------
	.section	.nv.compat,"",@"SHT_CUDA_COMPAT_INFO"
	.align	4
        /*0000*/ 	.byte	0x02, 0x09, 0x01, 0x00, 0x02, 0x02, 0x04, 0x00, 0x02, 0x05, 0x05, 0x00, 0x03, 0x07, 0x01, 0x01
        /*0010*/ 	.byte	0x02, 0x03, 0x01, 0x00, 0x02, 0x06, 0x01, 0x00, 0x04, 0x0b, 0x08, 0x00, 0x00, 0x00, 0x00, 0x00
        /*0020*/ 	.byte	0x00, 0x00, 0x00, 0x00


//--------------------- .nv.info._ZN7cutlass13device_kernelIN5flash11enable_sm90INS1_16FlashAttnFwdSm90INS1_25CollectiveMainloopFwdSm90ILi2EN4cute5tupleIJNS5_1CILi1EEES8_S8_EEENS6_IJNS7_ILi128EEENS7_ILi96EEENS7_ILi192EEEEEELi128ENS_6half_tEfNS_4arch4Sm90ELb0ELb0ELb1ELb0ELb1ELb0ELb0ELb1ELb1ELb1ELb0ELb0EEENS1_21CollectiveEpilogueFwdINS6_IJSA_SA_SB_EEES9_SE_SG_Li256ELb0ELb1ELb0ELb0EEENS1_29StaticPersistentTileSchedulerILb0EEEEEEEEEvNT_6ParamsE --------------------------
	.section	.nv.info._ZN7cutlass13device_kernelIN5flash11enable_sm90INS1_16FlashAttnFwdSm90INS1_25CollectiveMainloopFwdSm90ILi2EN4cute5tupleIJNS5_1CILi1EEES8_S8_EEENS6_IJNS7_ILi128EEENS7_ILi96EEENS7_ILi192EEEEEELi128ENS_6half_tEfNS_4arch4Sm90ELb0ELb0ELb1ELb0ELb1ELb0ELb0ELb1ELb1ELb1ELb0ELb0EEENS1_21CollectiveEpilogueFwdINS6_IJSA_SA_SB_EEES9_SE_SG_Li256ELb0ELb1ELb0ELb0EEENS1_29StaticPersistentTileSchedulerILb0EEEEEEEEEvNT_6ParamsE,"",@"SHT_CUDA_INFO"
	.sectionflags	@""
	.align	4


	//----- nvinfo : EIATTR_CUDA_API_VERSION
	.align		4
        /*0000*/ 	.byte	0x04, 0x37
        /*0002*/ 	.short	(.L_74 - .L_73)
.L_73:
        /*0004*/ 	.word	0x00000082


	//----- nvinfo : EIATTR_KPARAM_INFO
	.align		4
.L_74:
        /*0008*/ 	.byte	0x04, 0x17
        /*000a*/ 	.short	(.L_76 - .L_75)
.L_75:
        /*000c*/ 	.word	0x00000000
        /*0010*/ 	.short	0x0000
        /*0012*/ 	.short	0x0070
        /*0014*/ 	.byte	0x00, 0xf0, 0x01, 0x28


	//----- nvinfo : EIATTR_SPARSE_MMA_MASK
	.align		4
.L_76:
        /*0018*/ 	.byte	0x03, 0x50
        /*001a*/ 	.short	0x0000


	//----- nvinfo : EIATTR_MAXREG_COUNT
	.align		4
        /*001c*/ 	.byte	0x03, 0x1b
        /*001e*/ 	.short	0x00a8


	//----- nvinfo : EIATTR_NUM_BARRIERS
	.align		4
        /*0020*/ 	.byte	0x02, 0x4c
        /*0022*/ 	.byte	0x09
	.zero		1


	//----- nvinfo : EIATTR_EXTERNS
	.align		4
        /*0024*/ 	.byte	0x04, 0x0f
        /*0026*/ 	.short	(.L_78 - .L_77)


	//   ....[0]....
	.align		4
.L_77:
        /*0028*/ 	.word	index@(__assertfail)


	//----- nvinfo : EIATTR_ANNOTATIONS
	.align		4
.L_78:
        /*002c*/ 	.byte	0x04, 0x55
        /*002e*/ 	.short	(.L_80 - .L_79)


	//   ....[0]....
.L_79:
        /*0030*/ 	.word	0x00000001
        /*0034*/ 	.byte	0xa0, 0x08, 0x00, 0x00, 0x01, 0x00, 0x00, 0x00, 0x50, 0x09, 0x00, 0x00, 0x01, 0x00, 0x00, 0x00
        /*0044*/ 	.byte	0x50, 0x7b, 0x00, 0x00, 0x01, 0x00, 0x00, 0x00, 0x80, 0x7c, 0x00, 0x00, 0x01, 0x00, 0x00, 0x00
        /*0054*/ 	.byte	0xc0, 0x98, 0x00, 0x00, 0x01, 0x00, 0x00, 0x00, 0x60, 0xae, 0x00, 0x00, 0x01, 0x00, 0x00, 0x00
        /*0064*/ 	.byte	0x10, 0xaf, 0x00, 0x00, 0x01, 0x00, 0x00, 0x00, 0x90, 0xb0, 0x00, 0x00


	//----- nvinfo : EIATTR_MERCURY_ISA_VERSION
	.align		4
.L_80:
        /*0070*/ 	.byte	0x03, 0x5f
        /*0072*/ 	.short	0x0101


	//----- nvinfo : EIATTR_INT_WARP_WIDE_INSTR_OFFSETS
	.align		4
        /*0074*/ 	.byte	0x04, 0x31
        /*0076*/ 	.short	(.L_82 - .L_81)


	//   ....[0]....
.L_81:
        /*0078*/ 	.word	0x000000c0


	//   ....[1]....
        /*007c*/ 	.word	0x000000d0


	//   ....[2]....
        /*0080*/ 	.word	0x00000170


	//----- nvinfo : EIATTR_COOP_GROUP_MASK_REGIDS
	.align		4
.L_82:
        /*0084*/ 	.byte	0x04, 0x29
        /*0086*/ 	.short	(.L_84 - .L_83)


	//   ....[0]....
.L_83:
        /*0088*/ 	.word	0xffffffff


	//   ....[1]....
        /*008c*/ 	.word	0xffffffff


	//   ....[2]....
        /*0090*/ 	.word	0xffffffff


	//   ....[3]....
        /*0094*/ 	.word	0xffffffff


	//   ....[4]....
        /*0098*/ 	.word	0xffffffff


	//   ....[5]....
        /*009c*/ 	.word	0xffffffff


	//   ....[6]....
        /*00a0*/ 	.word	0xffffffff


	//   ....[7]....
        /*00a4*/ 	.word	0xffffffff


	//   ....[8]....
        /*00a8*/ 	.word	0xffffffff


	//   ....[9]....
        /*00ac*/ 	.word	0xffffffff


	//   ....[10]....
        /*00b0*/ 	.word	0xffffffff


	//   ....[11]....
        /*00b4*/ 	.word	0xffffffff


	//   ....[12]....
        /*00b8*/ 	.word	0xffffffff


	//   ....[13]....
        /*00bc*/ 	.word	0xffffffff


	//   ....[14]....
        /*00c0*/ 	.word	0xffffffff


	//   ....[15]....
        /*00c4*/ 	.word	0xffffffff


	//   ....[16]....
        /*00c8*/ 	.word	0xffffffff


	//   ....[17]....
        /*00cc*/ 	.word	0xffffffff


	//   ....[18]....
        /*00d0*/ 	.word	0xffffffff


	//   ....[19]....
        /*00d4*/ 	.word	0xffffffff


	//   ....[20]....
        /*00d8*/ 	.word	0xffffffff


	//   ....[21]....
        /*00dc*/ 	.word	0xffffffff


	//   ....[22]....
        /*00e0*/ 	.word	0xffffffff


	//   ....[23]....
        /*00e4*/ 	.word	0xffffffff


	//   ....[24]....
        /*00e8*/ 	.word	0xffffffff


	//   ....[25]....
        /*00ec*/ 	.word	0xffffffff


	//   ....[26]....
        /*00f0*/ 	.word	0xffffffff


	//   ....[27]....
        /*00f4*/ 	.word	0xffffffff


	//   ....[28]....
        /*00f8*/ 	.word	0xffffffff


	//   ....[29]....
        /*00fc*/ 	.word	0xffffffff


	//   ....[30]....
        /*0100*/ 	.word	0xffffffff


	//   ....[31]....
        /*0104*/ 	.word	0xffffffff


	//   ....[32]....
        /*0108*/ 	.word	0xffffffff


	//   ....[33]....
        /*010c*/ 	.word	0xffffffff


	//   ....[34]....
        /*0110*/ 	.word	0xffffffff


	//   ....[35]....
        /*0114*/ 	.word	0xffffffff


	//   ....[36]....
        /*0118*/ 	.word	0xffffffff


	//   ....[37]....
        /*011c*/ 	.word	0xffffffff


	//   ....[38]....
        /*0120*/ 	.word	0xffffffff


	//   ....[39]....
        /*0124*/ 	.word	0xffffffff


	//   ....[40]....
        /*0128*/ 	.word	0xffffffff


	//   ....[41]....
        /*012c*/ 	.word	0xffffffff


	//   ....[42]....
        /*0130*/ 	.word	0xffffffff


	//   ....[43]....
        /*0134*/ 	.word	0xffffffff


	//   ....[44]....
        /*0138*/ 	.word	0xffffffff


	//   ....[45]....
        /*013c*/ 	.word	0xffffffff


	//   ....[46]....
        /*0140*/ 	.word	0xffffffff


	//   ....[47]....
        /*0144*/ 	.word	0xffffffff


	//   ....[48]....
        /*0148*/ 	.word	0xffffffff


	//   ....[49]....
        /*014c*/ 	.word	0xffffffff


	//   ....[50]....
        /*0150*/ 	.word	0xffffffff


	//   ....[51]....
        /*0154*/ 	.word	0xffffffff


	//   ....[52]....
        /*0158*/ 	.word	0xffffffff


	//   ....[53]....
        /*015c*/ 	.word	0xffffffff


	//   ....[54]....
        /*0160*/ 	.word	0xffffffff


	//   ....[55]....
        /*0164*/ 	.word	0xffffffff


	//   ....[56]....
        /*0168*/ 	.word	0xffffffff


	//   ....[57]....
        /*016c*/ 	.word	0xffffffff


	//   ....[58]....
        /*0170*/ 	.word	0xffffffff


	//   ....[59]....
        /*0174*/ 	.word	0xffffffff


	//   ....[60]....
        /*0178*/ 	.word	0xffffffff


	//   ....[61]....
        /*017c*/ 	.word	0xffffffff


	//   ....[62]....
        /*0180*/ 	.word	0xffffffff


	//   ....[63]....
        /*0184*/ 	.word	0xffffffff


	//   ....[64]....
        /*0188*/ 	.word	0xffffffff


	//   ....[65]....
        /*018c*/ 	.word	0xffffffff


	//   ....[66]....
        /*0190*/ 	.word	0xffffffff


	//   ....[67]....
        /*0194*/ 	.word	0xffffffff


	//   ....[68]....
        /*0198*/ 	.word	0xffffffff


	//   ....[69]....
        /*019c*/ 	.word	0xffffffff


	//   ....[70]....
        /*01a0*/ 	.word	0xffffffff


	//   ....[71]....
        /*01a4*/ 	.word	0xffffffff


	//   ....[72]....
        /*01a8*/ 	.word	0xffffffff


	//   ....[73]....
        /*01ac*/ 	.word	0xffffffff


	//   ....[74]....
        /*01b0*/ 	.word	0xffffffff


	//   ....[75]....
        /*01b4*/ 	.word	0xffffffff


	//   ....[76]....
        /*01b8*/ 	.word	0xffffffff


	//   ....[77]....
        /*01bc*/ 	.word	0xffffffff


	//   ....[78]....
        /*01c0*/ 	.word	0xffffffff


	//   ....[79]....
        /*01c4*/ 	.word	0xffffffff


	//   ....[80]....
        /*01c8*/ 	.word	0xffffffff


	//   ....[81]....
        /*01cc*/ 	.word	0xffffffff


	//   ....[82]....
        /*01d0*/ 	.word	0xffffffff


	//   ....[83]....
        /*01d4*/ 	.word	0xffffffff


	//   ....[84]....
        /*01d8*/ 	.word	0xffffffff


	//   ....[85]....
        /*01dc*/ 	.word	0xffffffff


	//   ....[86]....
        /*01e0*/ 	.word	0xffffffff


	//   ....[87]....
        /*01e4*/ 	.word	0xffffffff


	//   ....[88]....
        /*01e8*/ 	.word	0xffffffff


	//   ....[89]....
        /*01ec*/ 	.word	0xffffffff


	//   ....[90]....
        /*01f0*/ 	.word	0xffffffff


	//   ....[91]....
        /*01f4*/ 	.word	0xffffffff


	//   ....[92]....
        /*01f8*/ 	.word	0xffffffff


	//   ....[93]....
        /*01fc*/ 	.word	0xffffffff


	//   ....[94]....
        /*0200*/ 	.word	0xffffffff


	//   ....[95]....
        /*0204*/ 	.word	0xffffffff


	//   ....[96]....
        /*0208*/ 	.word	0x0500000f


	//   ....[97]....
        /*020c*/ 	.word	0x0500000f


	//   ....[98]....
        /*0210*/ 	.word	0x0500000f


	//   ....[99]....
        /*0214*/ 	.word	0x0500000f


	//   ....[100]....
        /*0218*/ 	.word	0x0500000f


	//   ....[101]....
        /*021c*/ 	.word	0x0500000f


	//   ....[102]....
        /*0220*/ 	.word	0x0500000f


	//   ....[103]....
        /*0224*/ 	.word	0x0500000f


	//   ....[104]....
        /*0228*/ 	.word	0x0500000f


	//   ....[105]....
        /*022c*/ 	.word	0x0500000f


	//   ....[106]....
        /*0230*/ 	.word	0x0500000f


	//   ....[107]....
        /*0234*/ 	.word	0x0500000f


	//   ....[108]....
        /*0238*/ 	.word	0x0500000f


	//   ....[109]....
        /*023c*/ 	.word	0x0500000f


	//   ....[110]....
        /*0240*/ 	.word	0x0500000f


	//   ....[111]....
        /*0244*/ 	.word	0x0500000f


	//   ....[112]....
        /*0248*/ 	.word	0x0500000f


	//   ....[113]....
        /*024c*/ 	.word	0x0500000f


	//   ....[114]....
        /*0250*/ 	.word	0x0500000f


	//   ....[115]....
        /*0254*/ 	.word	0x0500000f


	//   ....[116]....
        /*0258*/ 	.word	0x0500000f


	//   ....[117]....
        /*025c*/ 	.word	0x0500000f


	//   ....[118]....
        /*0260*/ 	.word	0x0500000f


	//   ....[119]....
        /*0264*/ 	.word	0x0500000f


	//   ....[120]....
        /*0268*/ 	.word	0x0500000f


	//   ....[121]....
        /*026c*/ 	.word	0x0500000f


	//   ....[122]....
        /*0270*/ 	.word	0x0500000f


	//   ....[123]....
        /*0274*/ 	.word	0x0500000f


	//   ....[124]....
        /*0278*/ 	.word	0x0500000f


	//   ....[125]....
        /*027c*/ 	.word	0x0500000f


	//   ....[126]....
        /*0280*/ 	.word	0x0500000f


	//   ....[127]....
        /*0284*/ 	.word	0x0500000f


	//   ....[128]....
        /*0288*/ 	.word	0x0500000f


	//   ....[129]....
        /*028c*/ 	.word	0x0500000f


	//   ....[130]....
        /*0290*/ 	.word	0x0500000f


	//   ....[131]....
        /*0294*/ 	.word	0x0500000f


	//   ....[132]....
        /*0298*/ 	.word	0x0500000f


	//   ....[133]....
        /*029c*/ 	.word	0x0500000f


	//   ....[134]....
        /*02a0*/ 	.word	0x0500000f


	//   ....[135]....
        /*02a4*/ 	.word	0x0500000f


	//   ....[136]....
        /*02a8*/ 	.word	0x0500000f


	//   ....[137]....
        /*02ac*/ 	.word	0x0500000f


	//   ....[138]....
        /*02b0*/ 	.word	0x0500000f


	//   ....[139]....
        /*02b4*/ 	.word	0x0500000f


	//   ....[140]....
        /*02b8*/ 	.word	0x0500000f


	//   ....[141]....
        /*02bc*/ 	.word	0x0500000f


	//   ....[142]....
        /*02c0*/ 	.word	0x0500000f


	//   ....[143]....
        /*02c4*/ 	.word	0x0500000f


	//   ....[144]....
        /*02c8*/ 	.word	0x0500000f


	//   ....[145]....
        /*02cc*/ 	.word	0x0500000f


	//   ....[146]....
        /*02d0*/ 	.word	0x0500000f


	//   ....[147]....
        /*02d4*/ 	.word	0x0500000f


	//   ....[148]....
        /*02d8*/ 	.word	0x0500000f


	//   ....[149]....
        /*02dc*/ 	.word	0x0500000f


	//   ....[150]....
        /*02e0*/ 	.word	0x0500000f


	//   ....[151]....
        /*02e4*/ 	.word	0x0500000f


	//   ....[152]....
        /*02e8*/ 	.word	0x0500000f


	//   ....[153]....
        /*02ec*/ 	.word	0x0500000f


	//   ....[154]....
        /*02f0*/ 	.word	0x0500000f


	//   ....[155]....
        /*02f4*/ 	.word	0x0500000f


	//   ....[156]....
        /*02f8*/ 	.word	0x0500000f


	//   ....[157]....
        /*02fc*/ 	.word	0x0500000f


	//   ....[158]....
        /*0300*/ 	.word	0x0500000f


	//   ....[159]....
        /*0304*/ 	.word	0x0500000f


	//   ....[160]....
        /*0308*/ 	.word	0x0500000f


	//   ....[161]....
        /*030c*/ 	.word	0x0500000f


	//----- nvinfo : EIATTR_COOP_GROUP_INSTR_OFFSETS
	.align		4
.L_84:
        /*0310*/ 	.byte	0x04, 0x28
        /*0312*/ 	.short	(.L_86 - .L_85)


	//   ....[0]....
.L_85:
        /*0314*/ 	.word	0x00000070


	//   ....[1]....
        /*0318*/ 	.word	0x000000b0


	//   ....[2]....
        /*031c*/ 	.word	0x000002d0


	//   ....[3]....
        /*0320*/ 	.word	0x00000430


	//   ....[4]....
        /*0324*/ 	.word	0x00000550


	//   ....[5]....
        /*0328*/ 	.word	0x000006b0


	//   ....[6]....
        /*032c*/ 	.word	0x00000ce0


	//   ....[7]....
        /*0330*/ 	.word	0x000024f0


	//   ....[8]....
        /*0334*/ 	.word	0x00002560


	//   ....[9]....
        /*0338*/ 	.word	0x00002970


	//   ....[10]....
        /*033c*/ 	.word	0x00002a00


	//   ....[11]....
        /*0340*/ 	.word	0x00004db0


	//   ....[12]....
        /*0344*/ 	.word	0x00004dd0


	//   ....[13]....
        /*0348*/ 	.word	0x00004df0


	//   ....[14]....
        /*034c*/ 	.word	0x00004e20


	//   ....[15]....
        /*0350*/ 	.word	0x00005f50


	//   ....[16]....
        /*0354*/ 	.word	0x00005f80


	//   ....[17]....
        /*0358*/ 	.word	0x00006040


	//   ....[18]....
        /*035c*/ 	.word	0x00006050


	//   ....[19]....
        /*0360*/ 	.word	0x00007030


	//   ....[20]....
        /*0364*/ 	.word	0x00007060


	//   ....[21]....
        /*0368*/ 	.word	0x000070f0


	//   ....[22]....
        /*036c*/ 	.word	0x00007160


	//   ....[23]....
        /*0370*/ 	.word	0x000076d0


	//   ....[24]....
        /*0374*/ 	.word	0x00007710


	//   ....[25]....
        /*0378*/ 	.word	0x000077e0


	//   ....[26]....
        /*037c*/ 	.word	0x00007800


	//   ....[27]....
        /*0380*/ 	.word	0x000078b0


	//   ....[28]....
        /*0384*/ 	.word	0x000078d0


	//   ....[29]....
        /*0388*/ 	.word	0x00007990


	//   ....[30]....
        /*038c*/ 	.word	0x000079d0


	//   ....[31]....
        /*0390*/ 	.word	0x00008ab0


	//   ....[32]....
        /*0394*/ 	.word	0x00008ad0


	//   ....[33]....
        /*0398*/ 	.word	0x00008ae0


	//   ....[34]....
        /*039c*/ 	.word	0x00008b30


	//   ....[35]....
        /*03a0*/ 	.word	0x00008b80


	//   ....[36]....
        /*03a4*/ 	.word	0x00008bd0


	//   ....[37]....
        /*03a8*/ 	.word	0x00008c70


	//   ....[38]....
        /*03ac*/ 	.word	0x00008c90


	//   ....[39]....
        /*03b0*/ 	.word	0x00008d20


	//   ....[40]....
        /*03b4*/ 	.word	0x00008d40


	//   ....[41]....
        /*03b8*/ 	.word	0x00008dd0


	//   ....[42]....
        /*03bc*/ 	.word	0x00008df0


	//   ....[43]....
        /*03c0*/ 	.word	0x000093e0


	//   ....[44]....
        /*03c4*/ 	.word	0x00009400


	//   ....[45]....
        /*03c8*/ 	.word	0x00009430


	//   ....[46]....
        /*03cc*/ 	.word	0x00009470


	//   ....[47]....
        /*03d0*/ 	.word	0x000094f0


	//   ....[48]....
        /*03d4*/ 	.word	0x00009510


	//   ....[49]....
        /*03d8*/ 	.word	0x000095a0


	//   ....[50]....
        /*03dc*/ 	.word	0x000095d0


	//   ....[51]....
        /*03e0*/ 	.word	0x00009650


	//   ....[52]....
        /*03e4*/ 	.word	0x00009670


	//   ....[53]....
        /*03e8*/ 	.word	0x00009700


	//   ....[54]....
        /*03ec*/ 	.word	0x00009720


	//   ....[55]....
        /*03f0*/ 	.word	0x000097b0


	//   ....[56]....
        /*03f4*/ 	.word	0x000097e0


	//   ....[57]....
        /*03f8*/ 	.word	0x00009860


	//   ....[58]....
        /*03fc*/ 	.word	0x00009880


	//   ....[59]....
        /*0400*/ 	.word	0x00009ed0


	//   ....[60]....
        /*0404*/ 	.word	0x00009f00


	//   ....[61]....
        /*0408*/ 	.word	0x00009f10


	//   ....[62]....
        /*040c*/ 	.word	0x00009f30


	//   ....[63]....
        /*0410*/ 	.word	0x00009f80


	//   ....[64]....
        /*0414*/ 	.word	0x00009fa0


	//   ....[65]....
        /*0418*/ 	.word	0x0000a000


	//   ....[66]....
        /*041c*/ 	.word	0x0000a020


	//   ....[67]....
        /*0420*/ 	.word	0x0000a070


	//   ....[68]....
        /*0424*/ 	.word	0x0000a090


	//   ....[69]....
        /*0428*/ 	.word	0x0000a0e0


	//   ....[70]....
        /*042c*/ 	.word	0x0000a100


	//   ....[71]....
        /*0430*/ 	.word	0x0000a390


	//   ....[72]....
        /*0434*/ 	.word	0x0000a3b0


	//   ....[73]....
        /*0438*/ 	.word	0x0000a3d0


	//   ....[74]....
        /*043c*/ 	.word	0x0000a430


	//   ....[75]....
        /*0440*/ 	.word	0x0000a450


	//   ....[76]....
        /*0444*/ 	.word	0x0000a4b0


	//   ....[77]....
        /*0448*/ 	.word	0x0000a4d0


	//   ....[78]....
        /*044c*/ 	.word	0x0000a530


	//   ....[79]....
        /*0450*/ 	.word	0x0000a550


	//   ....[80]....
        /*0454*/ 	.word	0x0000a5b0


	//   ....[81]....
        /*0458*/ 	.word	0x0000a5d0


	//   ....[82]....
        /*045c*/ 	.word	0x0000a5e0


	//   ....[83]....
        /*0460*/ 	.word	0x0000aa50


	//   ....[84]....
        /*0464*/ 	.word	0x0000aa70


	//   ....[85]....
        /*0468*/ 	.word	0x0000aa90


	//   ....[86]....
        /*046c*/ 	.word	0x0000aad0


	//   ....[87]....
        /*0470*/ 	.word	0x0000ab20


	//   ....[88]....
        /*0474*/ 	.word	0x0000ab50


	//   ....[89]....
        /*0478*/ 	.word	0x0000aba0


	//   ....[90]....
        /*047c*/ 	.word	0x0000abd0


	//   ....[91]....
        /*0480*/ 	.word	0x0000ac20


	//   ....[92]....
        /*0484*/ 	.word	0x0000ac50


	//   ....[93]....
        /*0488*/ 	.word	0x0000aca0


	//   ....[94]....
        /*048c*/ 	.word	0x0000acd0


	//   ....[95]....
        /*0490*/ 	.word	0x0000b010


	//   ....[96]....
        /*0494*/ 	.word	0x0000b510


	//   ....[97]....
        /*0498*/ 	.word	0x0000b600


	//   ....[98]....
        /*049c*/ 	.word	0x0000b6a0


	//   ....[99]....
        /*04a0*/ 	.word	0x0000b730


	//   ....[100]....
        /*04a4*/ 	.word	0x0000b7f0


	//   ....[101]....
        /*04a8*/ 	.word	0x0000b870


	//   ....[102]....
        /*04ac*/ 	.word	0x0000b950


	//   ....[103]....
        /*04b0*/ 	.word	0x0000b9e0


	//   ....[104]....
        /*04b4*/ 	.word	0x0000bab0


	//   ....[105]....
        /*04b8*/ 	.word	0x0000bb40


	//   ....[106]....
        /*04bc*/ 	.word	0x0000bc10


	//   ....[107]....
        /*04c0*/ 	.word	0x0000bc90


	//   ....[108]....
        /*04c4*/ 	.word	0x0000bd60


	//   ....[109]....
        /*04c8*/ 	.word	0x0000bdf0


	//   ....[110]....
        /*04cc*/ 	.word	0x0000be60


	//   ....[111]....
        /*04d0*/ 	.word	0x0000bee0


	//   ....[112]....
        /*04d4*/ 	.word	0x0000bfa0


	//   ....[113]....
        /*04d8*/ 	.word	0x0000c010


	//   ....[114]....
        /*04dc*/ 	.word	0x0000c100


	//   ....[115]....
        /*04e0*/ 	.word	0x0000c190


	//   ....[116]....
        /*04e4*/ 	.word	0x0000c260


	//   ....[117]....
        /*04e8*/ 	.word	0x0000c2e0


	//   ....[118]....
        /*04ec*/ 	.word	0x0000c3c0


	//   ....[119]....
        /*04f0*/ 	.word	0x0000c430


	//   ....[120]....
        /*04f4*/ 	.word	0x0000c520


	//   ....[121]....
        /*04f8*/ 	.word	0x0000c5b0


	//   ....[122]....
        /*04fc*/ 	.word	0x0000c680


	//   ....[123]....
        /*0500*/ 	.word	0x0000c700


	//   ....[124]....
        /*0504*/ 	.word	0x0000c7c0


	//   ....[125]....
        /*0508*/ 	.word	0x0000c900


	//   ....[126]....
        /*050c*/ 	.word	0x0000c9b0


	//   ....[127]....
        /*0510*/ 	.word	0x0000ca10


	//   ....[128]....
        /*0514*/ 	.word	0x0000cad0


	//   ....[129]....
        /*0518*/ 	.word	0x0000cb30


	//   ....[130]....
        /*051c*/ 	.word	0x0000cbf0


	//   ....[131]....
        /*0520*/ 	.word	0x0000cc50


	//   ....[132]....
        /*0524*/ 	.word	0x0000cd10


	//   ....[133]....
        /*0528*/ 	.word	0x0000cd70


	//   ....[134]....
        /*052c*/ 	.word	0x0000ce30


	//   ....[135]....
        /*0530*/ 	.word	0x0000ce90


	//   ....[136]....
        /*0534*/ 	.word	0x0000cf50


	//   ....[137]....
        /*0538*/ 	.word	0x0000d030


	//   ....[138]....
        /*053c*/ 	.word	0x0000d0d0


	//   ....[139]....
        /*0540*/ 	.word	0x0000d130


	//   ....[140]....
        /*0544*/ 	.word	0x0000d200


	//   ....[141]....
        /*0548*/ 	.word	0x0000d260


	//   ....[142]....
        /*054c*/ 	.word	0x0000d330


	//   ....[143]....
        /*0550*/ 	.word	0x0000d390


	//   ....[144]....
        /*0554*/ 	.word	0x0000d460


	//   ....[145]....
        /*0558*/ 	.word	0x0000d4c0


	//   ....[146]....
        /*055c*/ 	.word	0x0000d590


	//   ....[147]....
        /*0560*/ 	.word	0x0000d5f0


	//   ....[148]....
        /*0564*/ 	.word	0x0000d6b0


	//   ....[149]....
        /*0568*/ 	.word	0x0000d7d0


	//   ....[150]....
        /*056c*/ 	.word	0x0000d870


	//   ....[151]....
        /*0570*/ 	.word	0x0000d8d0


	//   ....[152]....
        /*0574*/ 	.word	0x0000d9a0


	//   ....[153]....
        /*0578*/ 	.word	0x0000da40


	//   ....[154]....
        /*057c*/ 	.word	0x0000db00


	//   ....[155]....
        /*0580*/ 	.word	0x0000dba0


	//   ....[156]....
        /*0584*/ 	.word	0x0000dc60


	//   ....[157]....
        /*0588*/ 	.word	0x0000dd00


	//   ....[158]....
        /*058c*/ 	.word	0x0000ddc0


	//   ....[159]....
        /*0590*/ 	.word	0x0000de60


	//   ....[160]....
        /*0594*/ 	.word	0x0000df20


	//   ....[161]....
        /*0598*/ 	.word	0x0000e070


	//----- nvinfo : EIATTR_REG_RECONFIG
	.align		4
.L_86:
        /*059c*/ 	.byte	0x01, 0x54
	.zero		2


	//----- nvinfo : EIATTR_SYSCALL_OFFSETS
	.align		4
        /*05a0*/ 	.byte	0x04, 0x46
        /*05a2*/ 	.short	(.L_88 - .L_87)


	//   ....[0]....
.L_87:
        /*05a4*/ 	.word	0x00001050


	//   ....[1]....
        /*05a8*/ 	.word	0x00008260


	//   ....[2]....
        /*05ac*/ 	.word	0x000083a0


	//   ....[3]....
        /*05b0*/ 	.word	0x00008490


	//   ....[4]....
        /*05b4*/ 	.word	0x000090f0


	//----- nvinfo : EIATTR_MBARRIER_INSTR_OFFSETS
	.align		4
.L_88:
        /*05b8*/ 	.byte	0x04, 0x39
        /*05ba*/ 	.short	(.L_90 - .L_89)


	//   ....[0]....
.L_89:
        /*05bc*/ 	.word	0x00000180
        /*05c0*/ 	.word	0x000000ff
        /*05c4*/ 	.word	0x0002a800
        /*05c8*/ 	.short	0x0100
        /*05ca*/ 	.byte	0x08
	.zero		1


	//   ....[1]....
        /*05cc*/ 	.word	0x00000190
        /*05d0*/ 	.word	0x000000ff
        /*05d4*/ 	.word	0x0002a820
        /*05d8*/ 	.short	0x0100
        /*05da*/ 	.byte	0x08
	.zero		1


	//   ....[2]....
        /*05dc*/ 	.word	0x00000280
        /*05e0*/ 	.word	0x000000ff
        /*05e4*/ 	.word	0x0002a830
        /*05e8*/ 	.short	0x0100
        /*05ea*/ 	.byte	0x08
	.zero		1


	//   ....[3]....
        /*05ec*/ 	.word	0x00000290
        /*05f0*/ 	.word	0x000000ff
        /*05f4*/ 	.word	0x0002a840
        /*05f8*/ 	.short	0x0100
        /*05fa*/ 	.byte	0x08
	.zero		1


	//   ....[4]....
        /*05fc*/ 	.word	0x000002a0
        /*0600*/ 	.word	0x000000ff
        /*0604*/ 	.word	0x0002a838
        /*0608*/ 	.short	0x0100
        /*060a*/ 	.byte	0x08
	.zero		1


	//   ....[5]....
        /*060c*/ 	.word	0x000002b0
        /*0610*/ 	.word	0x000000ff
        /*0614*/ 	.word	0x0002a848
        /*0618*/ 	.short	0x0100
        /*061a*/ 	.byte	0x08
	.zero		1


	//   ....[6]....
        /*061c*/ 	.word	0x000003e0
        /*0620*/ 	.word	0x000000ff
        /*0624*/ 	.word	0x0002a850
        /*0628*/ 	.short	0x0100
        /*062a*/ 	.byte	0x08
	.zero		1


	//   ....[7]....
        /*062c*/ 	.word	0x000003f0
        /*0630*/ 	.word	0x000000ff
        /*0634*/ 	.word	0x0002a860
        /*0638*/ 	.short	0x0100
        /*063a*/ 	.byte	0x08
	.zero		1


	//   ....[8]....
        /*063c*/ 	.word	0x00000400
        /*0640*/ 	.word	0x000000ff
        /*0644*/ 	.word	0x0002a858
        /*0648*/ 	.short	0x0100
        /*064a*/ 	.byte	0x08
	.zero		1


	//   ....[9]....
        /*064c*/ 	.word	0x00000410
        /*0650*/ 	.word	0x000000ff
        /*0654*/ 	.word	0x0002a868
        /*0658*/ 	.short	0x0100
        /*065a*/ 	.byte	0x08
	.zero		1


	//   ....[10]....
        /*065c*/ 	.word	0x00000500
        /*0660*/ 	.word	0x000000ff
        /*0664*/ 	.word	0x0002a870
        /*0668*/ 	.short	0x0100
        /*066a*/ 	.byte	0x06
	.zero		1


	//   ....[11]....
        /*066c*/ 	.word	0x00000510
        /*0670*/ 	.word	0x000000ff
        /*0674*/ 	.word	0x0002a880
        /*0678*/ 	.short	0x0100
        /*067a*/ 	.byte	0x06
	.zero		1


	//   ....[12]....
        /*067c*/ 	.word	0x00000520
        /*0680*/ 	.word	0x000000ff
        /*0684*/ 	.word	0x0002a878
        /*0688*/ 	.short	0x0100
        /*068a*/ 	.byte	0x06
	.zero		1


	//   ....[13]....
        /*068c*/ 	.word	0x00000530
        /*0690*/ 	.word	0x000000ff
        /*0694*/ 	.word	0x0002a888
        /*0698*/ 	.short	0x0100
        /*069a*/ 	.byte	0x06
	.zero		1


	//   ....[14]....
        /*069c*/ 	.word	0x00000660
        /*06a0*/ 	.word	0x000000ff
        /*06a4*/ 	.word	0x0002a890
        /*06a8*/ 	.short	0x0100
        /*06aa*/ 	.byte	0x08
	.zero		1


	//   ....[15]....
        /*06ac*/ 	.word	0x00000670
        /*06b0*/ 	.word	0x000000ff
        /*06b4*/ 	.word	0x0002a8a0
        /*06b8*/ 	.short	0x0100
        /*06ba*/ 	.byte	0x08
	.zero		1


	//   ....[16]....
        /*06bc*/ 	.word	0x00000680
        /*06c0*/ 	.word	0x000000ff
        /*06c4*/ 	.word	0x0002a898
        /*06c8*/ 	.short	0x0100
        /*06ca*/ 	.byte	0x08
	.zero		1


	//   ....[17]....
        /*06cc*/ 	.word	0x00000690
        /*06d0*/ 	.word	0x000000ff
        /*06d4*/ 	.word	0x0002a8a8
        /*06d8*/ 	.short	0x0100
        /*06da*/ 	.byte	0x08
	.zero		1


	//   ....[18]....
        /*06dc*/ 	.word	0x000007d0
        /*06e0*/ 	.word	0x000000ff
        /*06e4*/ 	.word	0x0002a8b0
        /*06e8*/ 	.short	0x0100
        /*06ea*/ 	.byte	0x08
	.zero		1


	//   ....[19]....
        /*06ec*/ 	.word	0x000007e0
        /*06f0*/ 	.word	0x000000ff
        /*06f4*/ 	.word	0x0002a8c0
        /*06f8*/ 	.short	0x0100
        /*06fa*/ 	.byte	0x08
	.zero		1


	//   ....[20]....
        /*06fc*/ 	.word	0x000007f0
        /*0700*/ 	.word	0x000000ff
        /*0704*/ 	.word	0x0002a8b8
        /*0708*/ 	.short	0x0100
        /*070a*/ 	.byte	0x08
	.zero		1


	//   ....[21]....
        /*070c*/ 	.word	0x00000800
        /*0710*/ 	.word	0x000000ff
        /*0714*/ 	.word	0x0002a8c8
        /*0718*/ 	.short	0x0100
        /*071a*/ 	.byte	0x08
	.zero		1


	//   ....[22]....
        /*071c*/ 	.word	0x00001090
        /*0720*/ 	.word	0x000000ff
        /*0724*/ 	.word	0x0002a800
        /*0728*/ 	.short	0x010a
        /*072a*/ 	.byte	0x29
	.zero		1


	//   ....[23]....
        /*072c*/ 	.word	0x00001130
        /*0730*/ 	.word	0x00000000
        /*0734*/ 	.word	0x0002a830
        /*0738*/ 	.short	0x010a
        /*073a*/ 	.byte	0x3f
	.zero		1


	//   ....[24]....
        /*073c*/ 	.word	0x00001180
        /*0740*/ 	.word	0x00000000
        /*0744*/ 	.word	0x0002a830
        /*0748*/ 	.short	0x010a
        /*074a*/ 	.byte	0x3f
	.zero		1


	//   ....[25]....
        /*074c*/ 	.word	0x00001e20
        /*0750*/ 	.word	0x000000ff
        /*0754*/ 	.word	0x00000000
        /*0758*/ 	.short	0x0101
        /*075a*/ 	.byte	0x04
	.zero		1


	//   ....[26]....
        /*075c*/ 	.word	0x000038a0
        /*0760*/ 	.word	0x000000ff
        /*0764*/ 	.word	0x0002a830
        /*0768*/ 	.short	0x010a
        /*076a*/ 	.byte	0x08
	.zero		1


	//   ....[27]....
        /*076c*/ 	.word	0x000038e0
        /*0770*/ 	.word	0x000000ff
        /*0774*/ 	.word	0x0002a830
        /*0778*/ 	.short	0x010a
        /*077a*/ 	.byte	0x08
	.zero		1


	//   ....[28]....
        /*077c*/ 	.word	0x000041e0
        /*0780*/ 	.word	0x000000ff
        /*0784*/ 	.word	0x0002a850
        /*0788*/ 	.short	0x010a
        /*078a*/ 	.byte	0x09
	.zero		1


	//   ....[29]....
        /*078c*/ 	.word	0x00004220
        /*0790*/ 	.word	0x000000ff
        /*0794*/ 	.word	0x0002a850
        /*0798*/ 	.short	0x010a
        /*079a*/ 	.byte	0x09
	.zero		1


	//   ....[30]....
        /*079c*/ 	.word	0x000048b0
        /*07a0*/ 	.word	0x000000ff
        /*07a4*/ 	.word	0x00000000
        /*07a8*/ 	.short	0x0101
        /*07aa*/ 	.byte	0x08
	.zero		1


	//   ....[31]....
        /*07ac*/ 	.word	0x000058a0
        /*07b0*/ 	.word	0x000000ff
        /*07b4*/ 	.word	0x00000000
        /*07b8*/ 	.short	0x0101
        /*07ba*/ 	.byte	0x09
	.zero		1


	//   ....[32]....
        /*07bc*/ 	.word	0x00005ea0
        /*07c0*/ 	.word	0x000000ff
        /*07c4*/ 	.word	0x0002a850
        /*07c8*/ 	.short	0x010a
        /*07ca*/ 	.byte	0x0a
	.zero		1


	//   ....[33]....
        /*07cc*/ 	.word	0x00005ee0
        /*07d0*/ 	.word	0x000000ff
        /*07d4*/ 	.word	0x0002a850
        /*07d8*/ 	.short	0x010a
        /*07da*/ 	.byte	0x0a
	.zero		1


	//   ....[34]....
        /*07dc*/ 	.word	0x00006ac0
        /*07e0*/ 	.word	0x000000ff
        /*07e4*/ 	.word	0x00000000
        /*07e8*/ 	.short	0x0101
        /*07ea*/ 	.byte	0x05
	.zero		1


	//   ....[35]....
        /*07ec*/ 	.word	0x000076f0
        /*07f0*/ 	.word	0x000000ff
        /*07f4*/ 	.word	0x00000000
        /*07f8*/ 	.short	0x0101
        /*07fa*/ 	.byte	0x04
	.zero		1


	//   ....[36]....
        /*07fc*/ 	.word	0x00008900
        /*0800*/ 	.word	0x00000000
        /*0804*/ 	.word	0x0002a840
        /*0808*/ 	.short	0x010a
        /*080a*/ 	.byte	0x3f
	.zero		1


	//   ....[37]....
        /*080c*/ 	.word	0x00008ee0
        /*0810*/ 	.word	0x00000000
        /*0814*/ 	.word	0x0002a830
        /*0818*/ 	.short	0x0107
        /*081a*/ 	.byte	0x3f
	.zero		1


	//   ....[38]....
        /*081c*/ 	.word	0x00008f90
        /*0820*/ 	.word	0x00000000
        /*0824*/ 	.word	0x0002a830
        /*0828*/ 	.short	0x0101
        /*082a*/ 	.byte	0x3f
	.zero		1


	//   ....[39]....
        /*082c*/ 	.word	0x00009970
        /*0830*/ 	.word	0x000000ff
        /*0834*/ 	.word	0x0002a800
        /*0838*/ 	.short	0x0107
        /*083a*/ 	.byte	0x27
	.zero		1


	//   ....[40]....
        /*083c*/ 	.word	0x000099d0
        /*0840*/ 	.word	0x000000ff
        /*0844*/ 	.word	0x0002a800
        /*0848*/ 	.short	0x0101
        /*084a*/ 	.byte	0x27
	.zero		1


	//   ....[41]....
        /*084c*/ 	.word	0x000099f0
        /*0850*/ 	.word	0x000000ff
        /*0854*/ 	.word	0x0002a820
        /*0858*/ 	.short	0x010a
        /*085a*/ 	.byte	0x27
	.zero		1


	//   ....[42]....
        /*085c*/ 	.word	0x00009d00
        /*0860*/ 	.word	0x00000006
        /*0864*/ 	.word	0x0002a840
        /*0868*/ 	.short	0x010a
        /*086a*/ 	.byte	0x3f
	.zero		1


	//   ....[43]....
        /*086c*/ 	.word	0x0000a1d0
        /*0870*/ 	.word	0x00000006
        /*0874*/ 	.word	0x0002a830
        /*0878*/ 	.short	0x0107
        /*087a*/ 	.byte	0x3f
	.zero		1


	//   ....[44]....
        /*087c*/ 	.word	0x0000a280
        /*0880*/ 	.word	0x00000006
        /*0884*/ 	.word	0x0002a830
        /*0888*/ 	.short	0x0101
        /*088a*/ 	.byte	0x3f
	.zero		1


	//   ....[45]....
        /*088c*/ 	.word	0x0000a2f0
        /*0890*/ 	.word	0x00000006
        /*0894*/ 	.word	0x0002a860
        /*0898*/ 	.short	0x010a
        /*089a*/ 	.byte	0x3f
	.zero		1


	//   ....[46]....
        /*089c*/ 	.word	0x0000a710
        /*08a0*/ 	.word	0x00000006
        /*08a4*/ 	.word	0x0002a850
        /*08a8*/ 	.short	0x0107
        /*08aa*/ 	.byte	0x3f
	.zero		1


	//   ....[47]....
        /*08ac*/ 	.word	0x0000a850
        /*08b0*/ 	.word	0x00000006
        /*08b4*/ 	.word	0x0002a850
        /*08b8*/ 	.short	0x0101
        /*08ba*/ 	.byte	0x3f
	.zero		1


	//   ....[48]....
        /*08bc*/ 	.word	0x0000a9c0
        /*08c0*/ 	.word	0x00000004
        /*08c4*/ 	.word	0x0002a860
        /*08c8*/ 	.short	0x010a
        /*08ca*/ 	.byte	0x3f
	.zero		1


	//   ....[49]....
        /*08cc*/ 	.word	0x0000adb0
        /*08d0*/ 	.word	0x00000004
        /*08d4*/ 	.word	0x0002a850
        /*08d8*/ 	.short	0x0107
        /*08da*/ 	.byte	0x3f
	.zero		1


	//   ....[50]....
        /*08dc*/ 	.word	0x0000aea0
        /*08e0*/ 	.word	0x00000004
        /*08e4*/ 	.word	0x0002a850
        /*08e8*/ 	.short	0x0101
        /*08ea*/ 	.byte	0x3f
	.zero		1


	//   ....[51]....
        /*08ec*/ 	.word	0x0000af90
        /*08f0*/ 	.word	0x00000005
        /*08f4*/ 	.word	0x0002a820
        /*08f8*/ 	.short	0x010a
        /*08fa*/ 	.byte	0x3f
	.zero		1


	//   ....[52]....
        /*08fc*/ 	.word	0x0000b130
        /*0900*/ 	.word	0x00000003
        /*0904*/ 	.word	0x0002a840
        /*0908*/ 	.short	0x010a
        /*090a*/ 	.byte	0x3f
	.zero		1


	//   ....[53]....
        /*090c*/ 	.word	0x0000b1d0
        /*0910*/ 	.word	0x00000005
        /*0914*/ 	.word	0x0002a840
        /*0918*/ 	.short	0x010a
        /*091a*/ 	.byte	0x3f
	.zero		1


	//   ....[54]....
        /*091c*/ 	.word	0x0000b210
        /*0920*/ 	.word	0x00000003
        /*0924*/ 	.word	0x0002a860
        /*0928*/ 	.short	0x010a
        /*092a*/ 	.byte	0x3f
	.zero		1


	//   ....[55]....
        /*092c*/ 	.word	0x0000b250
        /*0930*/ 	.word	0x00000005
        /*0934*/ 	.word	0x0002a860
        /*0938*/ 	.short	0x010a
        /*093a*/ 	.byte	0x3f
	.zero		1


	//   ....[56]....
        /*093c*/ 	.word	0x0000b2c0
        /*0940*/ 	.word	0x00000003
        /*0944*/ 	.word	0x0002a800
        /*0948*/ 	.short	0x010a
        /*094a*/ 	.byte	0x3f
	.zero		1


	//   ....[57]....
        /*094c*/ 	.word	0x0000b310
        /*0950*/ 	.word	0x00000000
        /*0954*/ 	.word	0x0002a830
        /*0958*/ 	.short	0x010a
        /*095a*/ 	.byte	0x3f
	.zero		1


	//   ....[58]....
        /*095c*/ 	.word	0x0000b370
        /*0960*/ 	.word	0x00000007
        /*0964*/ 	.word	0x0002a830
        /*0968*/ 	.short	0x010a
        /*096a*/ 	.byte	0x3f
	.zero		1


	//   ....[59]....
        /*096c*/ 	.word	0x0000b3d0
        /*0970*/ 	.word	0x00000005
        /*0974*/ 	.word	0x0002a850
        /*0978*/ 	.short	0x010a
        /*097a*/ 	.byte	0x3f
	.zero		1


	//   ....[60]....
        /*097c*/ 	.word	0x0000b430
        /*0980*/ 	.word	0x00000005
        /*0984*/ 	.word	0x0002a850
        /*0988*/ 	.short	0x010a
        /*098a*/ 	.byte	0x3f
	.zero		1


	//   ....[61]....
        /*098c*/ 	.word	0x0000b550
        /*0990*/ 	.word	0x00000000
        /*0994*/ 	.word	0x0002a840
        /*0998*/ 	.short	0x010a
        /*099a*/ 	.byte	0x3f
	.zero		1


	//   ....[62]....
        /*099c*/ 	.word	0x0000c800
        /*09a0*/ 	.word	0x00000003
        /*09a4*/ 	.word	0x0002a820
        /*09a8*/ 	.short	0x010a
        /*09aa*/ 	.byte	0x3f
	.zero		1


	//   ....[63]....
        /*09ac*/ 	.word	0x0000c850
        /*09b0*/ 	.word	0x00000006
        /*09b4*/ 	.word	0x0002a840
        /*09b8*/ 	.short	0x010a
        /*09ba*/ 	.byte	0x3f
	.zero		1


	//   ....[64]....
        /*09bc*/ 	.word	0x0000cf80
        /*09c0*/ 	.word	0x00000006
        /*09c4*/ 	.word	0x0002a860
        /*09c8*/ 	.short	0x010a
        /*09ca*/ 	.byte	0x3f
	.zero		1


	//   ....[65]....
        /*09cc*/ 	.word	0x0000d720
        /*09d0*/ 	.word	0x00000004
        /*09d4*/ 	.word	0x0002a860
        /*09d8*/ 	.short	0x010a
        /*09da*/ 	.byte	0x3f
	.zero		1


	//   ....[66]....
        /*09dc*/ 	.word	0x0000df90
        /*09e0*/ 	.word	0x00000005
        /*09e4*/ 	.word	0x0002a820
        /*09e8*/ 	.short	0x010a
        /*09ea*/ 	.byte	0x3f
	.zero		1


	//   ....[67]....
        /*09ec*/ 	.word	0x0000e130
        /*09f0*/ 	.word	0x00000003
        /*09f4*/ 	.word	0x0002a840
        /*09f8*/ 	.short	0x010a
        /*09fa*/ 	.byte	0x3f
	.zero		1


	//   ....[68]....
        /*09fc*/ 	.word	0x0000e180
        /*0a00*/ 	.word	0x00000005
        /*0a04*/ 	.word	0x0002a840
        /*0a08*/ 	.short	0x010a
        /*0a0a*/ 	.byte	0x3f
	.zero		1


	//   ....[69]....
        /*0a0c*/ 	.word	0x0000e1d0
        /*0a10*/ 	.word	0x00000003
        /*0a14*/ 	.word	0x0002a860
        /*0a18*/ 	.short	0x010a
        /*0a1a*/ 	.byte	0x3f
	.zero		1


	//----- nvinfo : EIATTR_NUM_MBARRIERS
	.align		4
.L_90:
        /*0a1c*/ 	.byte	0x03, 0x38
        /*0a1e*/ 	.short	0x0016


	//----- nvinfo : EIATTR_EXIT_INSTR_OFFSETS
	.align		4
        /*0a20*/ 	.byte	0x04, 0x1c
        /*0a22*/ 	.short	(.L_92 - .L_91)


	//   ....[0]....
.L_91:
        /*0a24*/ 	.word	0x00000940


	//   ....[1]....
        /*0a28*/ 	.word	0x00007ab0


	//   ....[2]....
        /*0a2c*/ 	.word	0x0000b2a0


	//----- nvinfo : EIATTR_MAX_THREADS
	.align		4
.L_92:
        /*0a30*/ 	.byte	0x04, 0x05
        /*0a32*/ 	.short	(.L_94 - .L_93)
.L_93:
        /*0a34*/ 	.word	0x00000180
        /*0a38*/ 	.word	0x00000001
        /*0a3c*/ 	.word	0x00000001


	//----- nvinfo : EIATTR_CRS_STACK_SIZE
	.align		4
.L_94:
        /*0a40*/ 	.byte	0x04, 0x1e
        /*0a42*/ 	.short	(.L_96 - .L_95)
.L_95:
        /*0a44*/ 	.word	0x00000000


	//----- nvinfo : EIATTR_CBANK_PARAM_SIZE
	.align		4
.L_96:
        /*0a48*/ 	.byte	0x03, 0x19
        /*0a4a*/ 	.short	0x0a70


	//----- nvinfo : EIATTR_PARAM_CBANK
	.align		4
        /*0a4c*/ 	.byte	0x04, 0x0a
        /*0a4e*/ 	.short	(.L_98 - .L_97)
	.align		4
.L_97:
        /*0a50*/ 	.word	index@(.nv.constant0._ZN7cutlass13device_kernelIN5flash11enable_sm90INS1_16FlashAttnFwdSm90INS1_25CollectiveMainloopFwdSm90ILi2EN4cute5tupleIJNS5_1CILi1EEES8_S8_EEENS6_IJNS7_ILi128EEENS7_ILi96EEENS7_ILi192EEEEEELi128ENS_6half_tEfNS_4arch4Sm90ELb0ELb0ELb1ELb0ELb1ELb0ELb0ELb1ELb1ELb1ELb0ELb0EEENS1_21CollectiveEpilogueFwdINS6_IJSA_SA_SB_EEES9_SE_SG_Li256ELb0ELb1ELb0ELb0EEENS1_29StaticPersistentTileSchedulerILb0EEEEEEEEEvNT_6ParamsE)
        /*0a54*/ 	.short	0x0210
        /*0a56*/ 	.short	0x0a70


	//----- nvinfo : EIATTR_SW_WAR
	.align		4
.L_98:
        /*0a58*/ 	.byte	0x04, 0x36
        /*0a5a*/ 	.short	(.L_100 - .L_99)
.L_99:
        /*0a5c*/ 	.word	0x00000008
.L_100:


//--------------------- .nv.info._ZN7cutlass13device_kernelIN5flash11enable_sm90INS1_16FlashAttnFwdSm90INS1_25CollectiveMainloopFwdSm90ILi2EN4cute5tupleIJNS5_1CILi1EEES8_S8_EEENS6_IJNS7_ILi128EEENS7_ILi96EEENS7_ILi192EEEEEELi128ENS_6half_tEfNS_4arch4Sm90ELb0ELb0ELb1ELb1ELb1ELb0ELb0ELb1ELb1ELb1ELb0ELb0EEENS1_21CollectiveEpilogueFwdINS6_IJSA_SA_SB_EEES9_SE_SG_Li256ELb1ELb1ELb0ELb0EEENS1_36VarlenDynamicPersistentTileSchedulerILi128ELi96ELi256ELi128ELb0ELb1ELb1ELb0ELb1ELb1EEEEEEEEEvNT_6ParamsE --------------------------
	.section	.nv.info._ZN7cutlass13device_kernelIN5flash11enable_sm90INS1_16FlashAttnFwdSm90INS1_25CollectiveMainloopFwdSm90ILi2EN4cute5tupleIJNS5_1CILi1EEES8_S8_EEENS6_IJNS7_ILi128EEENS7_ILi96EEENS7_ILi192EEEEEELi128ENS_6half_tEfNS_4arch4Sm90ELb0ELb0ELb1ELb1ELb1ELb0ELb0ELb1ELb1ELb1ELb0ELb0EEENS1_21CollectiveEpilogueFwdINS6_IJSA_SA_SB_EEES9_SE_SG_Li256ELb1ELb1ELb0ELb0EEENS1_36VarlenDynamicPersistentTileSchedulerILi128ELi96ELi256ELi128ELb0ELb1ELb1ELb0ELb1ELb1EEEEEEEEEvNT_6ParamsE,"",@"SHT_CUDA_INFO"
	.sectionflags	@""
	.align	4


	//----- nvinfo : EIATTR_CUDA_API_VERSION
	.align		4
        /*0000*/ 	.byte	0x04, 0x37
        /*0002*/ 	.short	(.L_102 - .L_101)
.L_101:
        /*0004*/ 	.word	0x00000082


	//----- nvinfo : EIATTR_KPARAM_INFO
	.align		4
.L_102:
        /*0008*/ 	.byte	0x04, 0x17
        /*000a*/ 	.short	(.L_104 - .L_103)
.L_103:
        /*000c*/ 	.word	0x00000000
        /*0010*/ 	.short	0x0000
        /*0012*/ 	.short	0x0070
        /*0014*/ 	.byte	0x00, 0xf0, 0x01, 0x2a


	//----- nvinfo : EIATTR_SPARSE_MMA_MASK
	.align		4
.L_104:
        /*0018*/ 	.byte	0x03, 0x50
        /*001a*/ 	.short	0x0000


	//----- nvinfo : EIATTR_MAXREG_COUNT
	.align		4
        /*001c*/ 	.byte	0x03, 0x1b
        /*001e*/ 	.short	0x00a8


	//----- nvinfo : EIATTR_NUM_BARRIERS
	.align		4
        /*0020*/ 	.byte	0x02, 0x4c
        /*0022*/ 	.byte	0x09
	.zero		1


	//----- nvinfo : EIATTR_EXTERNS
	.align		4
        /*0024*/ 	.byte	0x04, 0x0f
        /*0026*/ 	.short	(.L_106 - .L_105)


	//   ....[0]....
	.align		4
.L_105:
        /*0028*/ 	.word	index@(__assertfail)


	//----- nvinfo : EIATTR_ANNOTATIONS
	.align		4
.L_106:
        /*002c*/ 	.byte	0x04, 0x55
        /*002e*/ 	.short	(.L_108 - .L_107)


	//   ....[0]....
.L_107:
        /*0030*/ 	.word	0x00000001
        /*0034*/ 	.byte	0x60, 0x08, 0x00, 0x00, 0x01, 0x00, 0x00, 0x00, 0x70, 0x09, 0x00, 0x00, 0x01, 0x00, 0x00, 0x00
        /* <DEDUP_REMOVED lines=14> */
        /*0124*/ 	.byte	0x10, 0xdd, 0x00, 0x00


	//----- nvinfo : EIATTR_MERCURY_ISA_VERSION
	.align		4
.L_108:
        /*0128*/ 	.byte	0x03, 0x5f
        /*012a*/ 	.short	0x0101


	//----- nvinfo : EIATTR_UNUSED_LOAD_BYTE_OFFSET
	.align		4
        /*012c*/ 	.byte	0x04, 0x44
        /*012e*/ 	.short	(.L_110 - .L_109)


	//   ....[0]....
.L_109:
        /*0130*/ 	.word	0x00000920
        /*0134*/ 	.word	0x0000fff0


	//   ....[1]....
        /*0138*/ 	.word	0x00006bf0
        /*013c*/ 	.word	0x0000fff0


	//----- nvinfo : EIATTR_INT_WARP_WIDE_INSTR_OFFSETS
	.align		4
.L_110:
        /*0140*/ 	.byte	0x04, 0x31
        /*0142*/ 	.short	(.L_112 - .L_111)


	//   ....[0]....
.L_111:
        /*0144*/ 	.word	0x000000c0


	//   ....[1]....
        /*0148*/ 	.word	0x000000d0


	//   ....[2]....
        /*014c*/ 	.word	0x00000170


	//   ....[3]....
        /*0150*/ 	.word	0x00009b30


	//   ....[4]....
        /*0154*/ 	.word	0x00009bc0


	//   ....[5]....
        /*0158*/ 	.word	0x0000cab0


	//   ....[6]....
        /*015c*/ 	.word	0x0000cb40


	//----- nvinfo : EIATTR_COOP_GROUP_MASK_REGIDS
	.align		4
.L_112:
        /*0160*/ 	.byte	0x04, 0x29
        /*0162*/ 	.short	(.L_114 - .L_113)


	//   ....[0]....
.L_113:
        /*0164*/ 	.word	0xffffffff


	//   ....[1]....
        /*0168*/ 	.word	0xffffffff


	//   ....[2]....
        /*016c*/ 	.word	0xffffffff


	//   ....[3]....
        /*0170*/ 	.word	0xffffffff


	//   ....[4]....
        /*0174*/ 	.word	0xffffffff


	//   ....[5]....
        /*0178*/ 	.word	0xffffffff


	//   ....[6]....
        /*017c*/ 	.word	0xffffffff


	//   ....[7]....
        /*0180*/ 	.word	0xffffffff


	//   ....[8]....
        /*0184*/ 	.word	0xffffffff


	//   ....[9]....
        /*0188*/ 	.word	0xffffffff


	//   ....[10]....
        /*018c*/ 	.word	0xffffffff


	//   ....[11]....
        /*0190*/ 	.word	0xffffffff


	//   ....[12]....
        /*0194*/ 	.word	0xffffffff


	//   ....[13]....
        /*0198*/ 	.word	0xffffffff


	//   ....[14]....
        /*019c*/ 	.word	0xffffffff


	//   ....[15]....
        /*01a0*/ 	.word	0xffffffff


	//   ....[16]....
        /*01a4*/ 	.word	0xffffffff


	//   ....[17]....
        /*01a8*/ 	.word	0xffffffff


	//   ....[18]....
        /*01ac*/ 	.word	0xffffffff


	//   ....[19]....
        /*01b0*/ 	.word	0xffffffff


	//   ....[20]....
        /*01b4*/ 	.word	0xffffffff


	//   ....[21]....
        /*01b8*/ 	.word	0xffffffff


	//   ....[22]....
        /*01bc*/ 	.word	0xffffffff


	//   ....[23]....
        /*01c0*/ 	.word	0xffffffff


	//   ....[24]....
        /*01c4*/ 	.word	0xffffffff


	//   ....[25]....
        /*01c8*/ 	.word	0xffffffff


	//   ....[26]....
        /*01cc*/ 	.word	0xffffffff


	//   ....[27]....
        /*01d0*/ 	.word	0xffffffff


	//   ....[28]....
        /*01d4*/ 	.word	0xffffffff


	//   ....[29]....
        /*01d8*/ 	.word	0xffffffff


	//   ....[30]....
        /*01dc*/ 	.word	0xffffffff


	//   ....[31]....
        /*01e0*/ 	.word	0xffffffff


	//   ....[32]....
        /*01e4*/ 	.word	0xffffffff


	//   ....[33]....
        /*01e8*/ 	.word	0xffffffff


	//   ....[34]....
        /*01ec*/ 	.word	0xffffffff


	//   ....[35]....
        /*01f0*/ 	.word	0xffffffff


	//   ....[36]....
        /*01f4*/ 	.word	0xffffffff


	//   ....[37]....
        /*01f8*/ 	.word	0xffffffff


	//   ....[38]....
        /*01fc*/ 	.word	0xffffffff


	//   ....[39]....
        /*0200*/ 	.word	0xffffffff


	//   ....[40]....
        /*0204*/ 	.word	0xffffffff


	//   ....[41]....
        /*0208*/ 	.word	0xffffffff


	//   ....[42]....
        /*020c*/ 	.word	0xffffffff


	//   ....[43]....
        /*0210*/ 	.word	0xffffffff


	//   ....[44]....
        /*0214*/ 	.word	0xffffffff


	//   ....[45]....
        /*0218*/ 	.word	0xffffffff


	//   ....[46]....
        /*021c*/ 	.word	0xffffffff


	//   ....[47]....
        /*0220*/ 	.word	0xffffffff


	//   ....[48]....
        /*0224*/ 	.word	0xffffffff


	//   ....[49]....
        /*0228*/ 	.word	0xffffffff


	//   ....[50]....
        /*022c*/ 	.word	0xffffffff


	//   ....[51]....
        /*0230*/ 	.word	0xffffffff


	//   ....[52]....
        /*0234*/ 	.word	0xffffffff


	//   ....[53]....
        /*0238*/ 	.word	0xffffffff


	//   ....[54]....
        /*023c*/ 	.word	0xffffffff


	//   ....[55]....
        /*0240*/ 	.word	0xffffffff


	//   ....[56]....
        /*0244*/ 	.word	0xffffffff


	//   ....[57]....
        /*0248*/ 	.word	0xffffffff


	//   ....[58]....
        /*024c*/ 	.word	0xffffffff


	//   ....[59]....
        /*0250*/ 	.word	0xffffffff


	//   ....[60]....
        /*0254*/ 	.word	0xffffffff


	//   ....[61]....
        /*0258*/ 	.word	0xffffffff


	//   ....[62]....
        /*025c*/ 	.word	0xffffffff


	//   ....[63]....
        /*0260*/ 	.word	0xffffffff


	//   ....[64]....
        /*0264*/ 	.word	0xffffffff


	//   ....[65]....
        /*0268*/ 	.word	0xffffffff


	//   ....[66]....
        /*026c*/ 	.word	0xffffffff


	//   ....[67]....
        /*0270*/ 	.word	0xffffffff


	//   ....[68]....
        /*0274*/ 	.word	0xffffffff


	//   ....[69]....
        /*0278*/ 	.word	0xffffffff


	//   ....[70]....
        /*027c*/ 	.word	0xffffffff


	//   ....[71]....
        /*0280*/ 	.word	0xffffffff


	//   ....[72]....
        /*0284*/ 	.word	0xffffffff


	//   ....[73]....
        /*0288*/ 	.word	0xffffffff


	//   ....[74]....
        /*028c*/ 	.word	0xffffffff


	//   ....[75]....
        /*0290*/ 	.word	0xffffffff


	//   ....[76]....
        /*0294*/ 	.word	0xffffffff


	//   ....[77]....
        /*0298*/ 	.word	0xffffffff


	//   ....[78]....
        /*029c*/ 	.word	0xffffffff


	//   ....[79]....
        /*02a0*/ 	.word	0xffffffff


	//   ....[80]....
        /*02a4*/ 	.word	0xffffffff


	//   ....[81]....
        /*02a8*/ 	.word	0xffffffff


	//   ....[82]....
        /*02ac*/ 	.word	0xffffffff


	//   ....[83]....
        /*02b0*/ 	.word	0xffffffff


	//   ....[84]....
        /*02b4*/ 	.word	0xffffffff


	//   ....[85]....
        /*02b8*/ 	.word	0xffffffff


	//   ....[86]....
        /*02bc*/ 	.word	0xffffffff


	//   ....[87]....
        /*02c0*/ 	.word	0xffffffff


	//   ....[88]....
        /*02c4*/ 	.word	0xffffffff


	//   ....[89]....
        /*02c8*/ 	.word	0xffffffff


	//   ....[90]....
        /*02cc*/ 	.word	0xffffffff


	//   ....[91]....
        /*02d0*/ 	.word	0xffffffff


	//   ....[92]....
        /*02d4*/ 	.word	0xffffffff


	//   ....[93]....
        /*02d8*/ 	.word	0xffffffff


	//   ....[94]....
        /*02dc*/ 	.word	0xffffffff


	//   ....[95]....
        /*02e0*/ 	.word	0xffffffff


	//   ....[96]....
        /*02e4*/ 	.word	0xffffffff


	//   ....[97]....
        /*02e8*/ 	.word	0xffffffff


	//   ....[98]....
        /*02ec*/ 	.word	0xffffffff


	//   ....[99]....
        /*02f0*/ 	.word	0xffffffff


	//   ....[100]....
        /*02f4*/ 	.word	0xffffffff


	//   ....[101]....
        /*02f8*/ 	.word	0xffffffff


	//   ....[102]....
        /*02fc*/ 	.word	0xffffffff


	//   ....[103]....
        /*0300*/ 	.word	0xffffffff


	//   ....[104]....
        /*0304*/ 	.word	0xffffffff


	//   ....[105]....
        /*0308*/ 	.word	0xffffffff


	//   ....[106]....
        /*030c*/ 	.word	0xffffffff


	//   ....[107]....
        /*0310*/ 	.word	0xffffffff


	//   ....[108]....
        /*0314*/ 	.word	0xffffffff


	//   ....[109]....
        /*0318*/ 	.word	0xffffffff


	//   ....[110]....
        /*031c*/ 	.word	0xffffffff


	//   ....[111]....
        /*0320*/ 	.word	0xffffffff


	//   ....[112]....
        /*0324*/ 	.word	0xffffffff


	//   ....[113]....
        /*0328*/ 	.word	0xffffffff


	//   ....[114]....
        /*032c*/ 	.word	0xffffffff


	//   ....[115]....
        /*0330*/ 	.word	0xffffffff


	//   ....[116]....
        /*0334*/ 	.word	0xffffffff


	//   ....[117]....
        /*0338*/ 	.word	0xffffffff


	//   ....[118]....
        /*033c*/ 	.word	0xffffffff


	//   ....[119]....
        /*0340*/ 	.word	0xffffffff


	//   ....[120]....
        /*0344*/ 	.word	0xffffffff


	//   ....[121]....
        /*0348*/ 	.word	0xffffffff


	//   ....[122]....
        /*034c*/ 	.word	0xffffffff


	//   ....[123]....
        /*0350*/ 	.word	0xffffffff


	//   ....[124]....
        /*0354*/ 	.word	0xffffffff


	//   ....[125]....
        /*0358*/ 	.word	0xffffffff


	//   ....[126]....
        /*035c*/ 	.word	0xffffffff


	//   ....[127]....
        /*0360*/ 	.word	0xffffffff


	//   ....[128]....
        /*0364*/ 	.word	0xffffffff


	//   ....[129]....
        /*0368*/ 	.word	0xffffffff


	//   ....[130]....
        /*036c*/ 	.word	0xffffffff


	//   ....[131]....
        /*0370*/ 	.word	0xffffffff


	//   ....[132]....
        /*0374*/ 	.word	0xffffffff


	//   ....[133]....
        /*0378*/ 	.word	0xffffffff


	//   ....[134]....
        /*037c*/ 	.word	0xffffffff


	//   ....[135]....
        /*0380*/ 	.word	0xffffffff


	//   ....[136]....
        /*0384*/ 	.word	0xffffffff


	//   ....[137]....
        /*0388*/ 	.word	0x0500000f


	//   ....[138]....
        /*038c*/ 	.word	0x0500000f


	//   ....[139]....
        /*0390*/ 	.word	0x0500000f


	//   ....[140]....
        /*0394*/ 	.word	0x0500000f


	//   ....[141]....
        /*0398*/ 	.word	0x0500000f


	//   ....[142]....
        /*039c*/ 	.word	0x0500000f


	//   ....[143]....
        /*03a0*/ 	.word	0x0500000f


	//   ....[144]....
        /*03a4*/ 	.word	0x0500000f


	//   ....[145]....
        /*03a8*/ 	.word	0x0500000f


	//   ....[146]....
        /*03ac*/ 	.word	0x0500000f


	//   ....[147]....
        /*03b0*/ 	.word	0x0500000f


	//   ....[148]....
        /*03b4*/ 	.word	0x0500000f


	//   ....[149]....
        /*03b8*/ 	.word	0x0500000f


	//   ....[150]....
        /*03bc*/ 	.word	0x0500000f


	//   ....[151]....
        /*03c0*/ 	.word	0x0500000f


	//   ....[152]....
        /*03c4*/ 	.word	0x0500000f


	//   ....[153]....
        /*03c8*/ 	.word	0x0500000f


	//   ....[154]....
        /*03cc*/ 	.word	0x0500000f


	//   ....[155]....
        /*03d0*/ 	.word	0x0500000f


	//   ....[156]....
        /*03d4*/ 	.word	0x0500000f


	//   ....[157]....
        /*03d8*/ 	.word	0x0500000f


	//   ....[158]....
        /*03dc*/ 	.word	0x0500000f


	//   ....[159]....
        /*03e0*/ 	.word	0x0500000f


	//   ....[160]....
        /*03e4*/ 	.word	0x0500000f


	//   ....[161]....
        /*03e8*/ 	.word	0x0500000f


	//   ....[162]....
        /*03ec*/ 	.word	0x0500000f


	//   ....[163]....
        /*03f0*/ 	.word	0x0500000f


	//   ....[164]....
        /*03f4*/ 	.word	0x0500000f


	//   ....[165]....
        /*03f8*/ 	.word	0x0500000f


	//   ....[166]....
        /*03fc*/ 	.word	0x0500000f


	//   ....[167]....
        /*0400*/ 	.word	0x0500000f


	//   ....[168]....
        /*0404*/ 	.word	0x0500000f


	//   ....[169]....
        /*0408*/ 	.word	0x0500000f


	//   ....[170]....
        /*040c*/ 	.word	0x0500000f


	//   ....[171]....
        /*0410*/ 	.word	0x0500000f


	//   ....[172]....
        /*0414*/ 	.word	0x0500000f


	//   ....[173]....
        /*0418*/ 	.word	0x0500000f


	//   ....[174]....
        /*041c*/ 	.word	0x0500000f


	//   ....[175]....
        /*0420*/ 	.word	0x0500000f


	//   ....[176]....
        /*0424*/ 	.word	0x0500000f


	//   ....[177]....
        /*0428*/ 	.word	0x0500000f


	//   ....[178]....
        /*042c*/ 	.word	0x0500000f


	//   ....[179]....
        /*0430*/ 	.word	0x0500000f


	//   ....[180]....
        /*0434*/ 	.word	0x0500000f


	//   ....[181]....
        /*0438*/ 	.word	0x0500000f


	//   ....[182]....
        /*043c*/ 	.word	0x0500000f


	//   ....[183]....
        /*0440*/ 	.word	0x0500000f


	//   ....[184]....
        /*0444*/ 	.word	0x0500000f


	//   ....[185]....
        /*0448*/ 	.word	0x0500000f


	//   ....[186]....
        /*044c*/ 	.word	0x0500000f


	//   ....[187]....
        /*0450*/ 	.word	0x0500000f


	//   ....[188]....
        /*0454*/ 	.word	0x0500000f


	//   ....[189]....
        /*0458*/ 	.word	0x0500000f


	//   ....[190]....
        /*045c*/ 	.word	0x0500000f


	//   ....[191]....
        /*0460*/ 	.word	0x0500000f


	//   ....[192]....
        /*0464*/ 	.word	0x0500000f


	//   ....[193]....
        /*0468*/ 	.word	0x0500000f


	//   ....[194]....
        /*046c*/ 	.word	0x0500000f


	//   ....[195]....
        /*0470*/ 	.word	0x0500000f


	//   ....[196]....
        /*0474*/ 	.word	0x0500000f


	//   ....[197]....
        /*0478*/ 	.word	0x0500000f


	//   ....[198]....
        /*047c*/ 	.word	0x0500000f


	//   ....[199]....
        /*0480*/ 	.word	0x0500000f


	//   ....[200]....
        /*0484*/ 	.word	0x0500000f


	//   ....[201]....
        /*0488*/ 	.word	0x0500000f


	//   ....[202]....
        /*048c*/ 	.word	0x0500000f


	//   ....[203]....
        /*0490*/ 	.word	0x0500000f


	//   ....[204]....
        /*0494*/ 	.word	0x0500000f


	//   ....[205]....
        /*0498*/ 	.word	0x0500000f


	//   ....[206]....
        /*049c*/ 	.word	0x0500000f


	//   ....[207]....
        /*04a0*/ 	.word	0x0500000f


	//   ....[208]....
        /*04a4*/ 	.word	0x0500000f


	//   ....[209]....
        /*04a8*/ 	.word	0x0500000f


	//   ....[210]....
        /*04ac*/ 	.word	0x0500000f


	//   ....[211]....
        /*04b0*/ 	.word	0x0500000f


	//   ....[212]....
        /*04b4*/ 	.word	0x0500000f


	//   ....[213]....
        /*04b8*/ 	.word	0x0500000f


	//   ....[214]....
        /*04bc*/ 	.word	0x0500000f


	//   ....[215]....
        /*04c0*/ 	.word	0x0500000f


	//   ....[216]....
        /*04c4*/ 	.word	0x0500000f


	//   ....[217]....
        /*04c8*/ 	.word	0x0500000f


	//   ....[218]....
        /*04cc*/ 	.word	0x0500000f


	//   ....[219]....
        /*04d0*/ 	.word	0x0500000f


	//----- nvinfo : EIATTR_COOP_GROUP_INSTR_OFFSETS
	.align		4
.L_114:
        /*04d4*/ 	.byte	0x04, 0x28
        /*04d6*/ 	.short	(.L_116 - .L_115)


	//   ....[0]....
.L_115:
        /*04d8*/ 	.word	0x00000070


	//   ....[1]....
        /*04dc*/ 	.word	0x000000b0


	//   ....[2]....
        /*04e0*/ 	.word	0x000002d0


	//   ....[3]....
        /*04e4*/ 	.word	0x00000430


	//   ....[4]....
        /*04e8*/ 	.word	0x00000550


	//   ....[5]....
        /*04ec*/ 	.word	0x000006b0


	//   ....[6]....
        /*04f0*/ 	.word	0x00001240


	//   ....[7]....
        /*04f4*/ 	.word	0x000028d0


	//   ....[8]....
        /*04f8*/ 	.word	0x00002940


	//   ....[9]....
        /*04fc*/ 	.word	0x00002d50


	//   ....[10]....
        /*0500*/ 	.word	0x00002df0


	//   ....[11]....
        /*0504*/ 	.word	0x00005190


	//   ....[12]....
        /*0508*/ 	.word	0x000051b0


	//   ....[13]....
        /*050c*/ 	.word	0x000051d0


	//   ....[14]....
        /*0510*/ 	.word	0x00005200


	//   ....[15]....
        /*0514*/ 	.word	0x00006310


	//   ....[16]....
        /*0518*/ 	.word	0x00006340


	//   ....[17]....
        /*051c*/ 	.word	0x00006420


	//   ....[18]....
        /*0520*/ 	.word	0x00006430


	//   ....[19]....
        /*0524*/ 	.word	0x00007650


	//   ....[20]....
        /*0528*/ 	.word	0x00007690


	//   ....[21]....
        /*052c*/ 	.word	0x000076d0


	//   ....[22]....
        /*0530*/ 	.word	0x00007700


	//   ....[23]....
        /*0534*/ 	.word	0x00007c70


	//   ....[24]....
        /*0538*/ 	.word	0x00007cb0


	//   ....[25]....
        /*053c*/ 	.word	0x00007d70


	//   ....[26]....
        /*0540*/ 	.word	0x00007d90


	//   ....[27]....
        /*0544*/ 	.word	0x00007e50


	//   ....[28]....
        /*0548*/ 	.word	0x00007e70


	//   ....[29]....
        /*054c*/ 	.word	0x00007f40


	//   ....[30]....
        /*0550*/ 	.word	0x00007f60


	//   ....[31]....
        /*0554*/ 	.word	0x00008780


	//   ....[32]....
        /*0558*/ 	.word	0x00008790


	//   ....[33]....
        /*055c*/ 	.word	0x00008850


	//   ....[34]....
        /*0560*/ 	.word	0x00008870


	//   ....[35]....
        /*0564*/ 	.word	0x00008930


	//   ....[36]....
        /*0568*/ 	.word	0x00008950


	//   ....[37]....
        /*056c*/ 	.word	0x00008a20


	//   ....[38]....
        /*0570*/ 	.word	0x00008a40


	//   ....[39]....
        /*0574*/ 	.word	0x00008b80


	//   ....[40]....
        /*0578*/ 	.word	0x00008d50


	//   ....[41]....
        /*057c*/ 	.word	0x00008d80


	//   ....[42]....
        /*0580*/ 	.word	0x00008db0


	//   ....[43]....
        /*0584*/ 	.word	0x00008de0


	//   ....[44]....
        /*0588*/ 	.word	0x00008e10


	//   ....[45]....
        /*058c*/ 	.word	0x00008e40


	//   ....[46]....
        /*0590*/ 	.word	0x00008f90


	//   ....[47]....
        /*0594*/ 	.word	0x00008fc0


	//   ....[48]....
        /*0598*/ 	.word	0x00008ff0


	//   ....[49]....
        /*059c*/ 	.word	0x00009020


	//   ....[50]....
        /*05a0*/ 	.word	0x00009050


	//   ....[51]....
        /*05a4*/ 	.word	0x00009080


	//   ....[52]....
        /*05a8*/ 	.word	0x00009110


	//   ....[53]....
        /*05ac*/ 	.word	0x00009140


	//   ....[54]....
        /*05b0*/ 	.word	0x000091c0


	//   ....[55]....
        /*05b4*/ 	.word	0x0000a7d0


	//   ....[56]....
        /*05b8*/ 	.word	0x0000a7f0


	//   ....[57]....
        /*05bc*/ 	.word	0x0000a8a0


	//   ....[58]....
        /*05c0*/ 	.word	0x0000a8c0


	//   ....[59]....
        /*05c4*/ 	.word	0x0000a960


	//   ....[60]....
        /*05c8*/ 	.word	0x0000a980


	//   ....[61]....
        /*05cc*/ 	.word	0x0000aa20


	//   ....[62]....
        /*05d0*/ 	.word	0x0000aa40


	//   ....[63]....
        /*05d4*/ 	.word	0x0000aae0


	//   ....[64]....
        /*05d8*/ 	.word	0x0000ab00


	//   ....[65]....
        /*05dc*/ 	.word	0x0000ab10


	//   ....[66]....
        /*05e0*/ 	.word	0x0000aba0


	//   ....[67]....
        /*05e4*/ 	.word	0x0000b330


	//   ....[68]....
        /*05e8*/ 	.word	0x0000b360


	//   ....[69]....
        /*05ec*/ 	.word	0x0000b380


	//   ....[70]....
        /*05f0*/ 	.word	0x0000b410


	//   ....[71]....
        /*05f4*/ 	.word	0x0000b420


	//   ....[72]....
        /*05f8*/ 	.word	0x0000b4c0


	//   ....[73]....
        /*05fc*/ 	.word	0x0000b4d0


	//   ....[74]....
        /*0600*/ 	.word	0x0000b570


	//   ....[75]....
        /*0604*/ 	.word	0x0000b580


	//   ....[76]....
        /*0608*/ 	.word	0x0000b620


	//   ....[77]....
        /*060c*/ 	.word	0x0000b630


	//   ....[78]....
        /*0610*/ 	.word	0x0000b6d0


	//   ....[79]....
        /*0614*/ 	.word	0x0000b6e0


	//   ....[80]....
        /*0618*/ 	.word	0x0000b780


	//   ....[81]....
        /*061c*/ 	.word	0x0000b790


	//   ....[82]....
        /*0620*/ 	.word	0x0000b7a0


	//   ....[83]....
        /*0624*/ 	.word	0x0000bf80


	//   ....[84]....
        /*0628*/ 	.word	0x0000bf90


	//   ....[85]....
        /*062c*/ 	.word	0x0000bfb0


	//   ....[86]....
        /*0630*/ 	.word	0x0000c030


	//   ....[87]....
        /*0634*/ 	.word	0x0000c040


	//   ....[88]....
        /*0638*/ 	.word	0x0000c0a0


	//   ....[89]....
        /*063c*/ 	.word	0x0000c0d0


	//   ....[90]....
        /*0640*/ 	.word	0x0000c110


	//   ....[91]....
        /*0644*/ 	.word	0x0000c140


	//   ....[92]....
        /*0648*/ 	.word	0x0000c180


	//   ....[93]....
        /*064c*/ 	.word	0x0000c1b0


	//   ....[94]....
        /*0650*/ 	.word	0x0000c1f0


	//   ....[95]....
        /*0654*/ 	.word	0x0000c470


	//   ....[96]....
        /*0658*/ 	.word	0x0000c490


	//   ....[97]....
        /*065c*/ 	.word	0x0000c520


	//   ....[98]....
        /*0660*/ 	.word	0x0000c530


	//   ....[99]....
        /*0664*/ 	.word	0x0000c5a0


	//   ....[100]....
        /*0668*/ 	.word	0x0000c5b0


	//   ....[101]....
        /*066c*/ 	.word	0x0000c620


	//   ....[102]....
        /*0670*/ 	.word	0x0000c630


	//   ....[103]....
        /*0674*/ 	.word	0x0000c6a0


	//   ....[104]....
        /*0678*/ 	.word	0x0000c6b0


	//   ....[105]....
        /*067c*/ 	.word	0x0000c6c0


	//   ....[106]....
        /*0680*/ 	.word	0x0000c730


	//   ....[107]....
        /*0684*/ 	.word	0x0000ccc0


	//   ....[108]....
        /*0688*/ 	.word	0x0000cce0


	//   ....[109]....
        /*068c*/ 	.word	0x0000ccf0


	//   ....[110]....
        /*0690*/ 	.word	0x0000cd00


	//   ....[111]....
        /*0694*/ 	.word	0x0000cd70


	//   ....[112]....
        /*0698*/ 	.word	0x0000cd90


	//   ....[113]....
        /*069c*/ 	.word	0x0000ce00


	//   ....[114]....
        /*06a0*/ 	.word	0x0000ce20


	//   ....[115]....
        /*06a4*/ 	.word	0x0000ce80


	//   ....[116]....
        /*06a8*/ 	.word	0x0000cea0


	//   ....[117]....
        /*06ac*/ 	.word	0x0000cef0


	//   ....[118]....
        /*06b0*/ 	.word	0x0000cf10


	//   ....[119]....
        /*06b4*/ 	.word	0x0000d310


	//   ....[120]....
        /*06b8*/ 	.word	0x0000d360


	//   ....[121]....
        /*06bc*/ 	.word	0x0000d390


	//   ....[122]....
        /*06c0*/ 	.word	0x0000d3a0


	//   ....[123]....
        /*06c4*/ 	.word	0x0000d3d0


	//   ....[124]....
        /*06c8*/ 	.word	0x0000d400


	//   ....[125]....
        /*06cc*/ 	.word	0x0000d430


	//   ....[126]....
        /*06d0*/ 	.word	0x0000d460


	//   ....[127]....
        /*06d4*/ 	.word	0x0000d5e0


	//   ....[128]....
        /*06d8*/ 	.word	0x0000d610


	//   ....[129]....
        /*06dc*/ 	.word	0x0000d640


	//   ....[130]....
        /*06e0*/ 	.word	0x0000d670


	//   ....[131]....
        /*06e4*/ 	.word	0x0000d6a0


	//   ....[132]....
        /*06e8*/ 	.word	0x0000d6d0


	//   ....[133]....
        /*06ec*/ 	.word	0x0000d790


	//   ....[134]....
        /*06f0*/ 	.word	0x0000d7b0


	//   ....[135]....
        /*06f4*/ 	.word	0x0000d820


	//   ....[136]....
        /*06f8*/ 	.word	0x0000dc90


	//   ....[137]....
        /*06fc*/ 	.word	0x0000e170


	//   ....[138]....
        /*0700*/ 	.word	0x0000e260


	//   ....[139]....
        /*0704*/ 	.word	0x0000e300


	//   ....[140]....
        /*0708*/ 	.word	0x0000e360


	//   ....[141]....
        /*070c*/ 	.word	0x0000e470


	//   ....[142]....
        /*0710*/ 	.word	0x0000e4e0


	//   ....[143]....
        /*0714*/ 	.word	0x0000e5f0


	//   ....[144]....
        /*0718*/ 	.word	0x0000e660


	//   ....[145]....
        /*071c*/ 	.word	0x0000e770


	//   ....[146]....
        /*0720*/ 	.word	0x0000e7e0


	//   ....[147]....
        /*0724*/ 	.word	0x0000e8f0


	//   ....[148]....
        /*0728*/ 	.word	0x0000e960


	//   ....[149]....
        /*072c*/ 	.word	0x0000ea00


	//   ....[150]....
        /*0730*/ 	.word	0x0000eb10


	//   ....[151]....
        /*0734*/ 	.word	0x0000eb70


	//   ....[152]....
        /*0738*/ 	.word	0x0000ebd0


	//   ....[153]....
        /*073c*/ 	.word	0x0000ecd0


	//   ....[154]....
        /*0740*/ 	.word	0x0000ed30


	//   ....[155]....
        /*0744*/ 	.word	0x0000ee40


	//   ....[156]....
        /*0748*/ 	.word	0x0000eea0


	//   ....[157]....
        /*074c*/ 	.word	0x0000efb0


	//   ....[158]....
        /*0750*/ 	.word	0x0000f010


	//   ....[159]....
        /*0754*/ 	.word	0x0000f120


	//   ....[160]....
        /*0758*/ 	.word	0x0000f180


	//   ....[161]....
        /*075c*/ 	.word	0x0000f290


	//   ....[162]....
        /*0760*/ 	.word	0x0000f2f0


	//   ....[163]....
        /*0764*/ 	.word	0x0000f400


	//   ....[164]....
        /*0768*/ 	.word	0x0000f460


	//   ....[165]....
        /*076c*/ 	.word	0x0000f550


	//   ....[166]....
        /*0770*/ 	.word	0x0000f680


	//   ....[167]....
        /*0774*/ 	.word	0x0000f730


	//   ....[168]....
        /*0778*/ 	.word	0x0000f7a0


	//   ....[169]....
        /*077c*/ 	.word	0x0000f890


	//   ....[170]....
        /*0780*/ 	.word	0x0000f8f0


	//   ....[171]....
        /*0784*/ 	.word	0x0000f9c0


	//   ....[172]....
        /*0788*/ 	.word	0x0000fa20


	//   ....[173]....
        /*078c*/ 	.word	0x0000faf0


	//   ....[174]....
        /*0790*/ 	.word	0x0000fb50


	//   ....[175]....
        /*0794*/ 	.word	0x0000fc20


	//   ....[176]....
        /*0798*/ 	.word	0x0000fc80


	//   ....[177]....
        /*079c*/ 	.word	0x0000fd50


	//   ....[178]....
        /*07a0*/ 	.word	0x0000fe40


	//   ....[179]....
        /*07a4*/ 	.word	0x0000fee0


	//   ....[180]....
        /*07a8*/ 	.word	0x0000ff40


	//   ....[181]....
        /*07ac*/ 	.word	0x00010030


	//   ....[182]....
        /*07b0*/ 	.word	0x00010090


	//   ....[183]....
        /*07b4*/ 	.word	0x00010170


	//   ....[184]....
        /*07b8*/ 	.word	0x000101d0


	//   ....[185]....
        /*07bc*/ 	.word	0x000102b0


	//   ....[186]....
        /*07c0*/ 	.word	0x00010310


	//   ....[187]....
        /*07c4*/ 	.word	0x000103f0


	//   ....[188]....
        /*07c8*/ 	.word	0x00010450


	//   ....[189]....
        /*07cc*/ 	.word	0x00010520


	//   ....[190]....
        /*07d0*/ 	.word	0x00010650


	//   ....[191]....
        /*07d4*/ 	.word	0x00010720


	//   ....[192]....
        /*07d8*/ 	.word	0x000107e0


	//   ....[193]....
        /*07dc*/ 	.word	0x000108b0


	//   ....[194]....
        /*07e0*/ 	.word	0x00010910


	//   ....[195]....
        /*07e4*/ 	.word	0x000109e0


	//   ....[196]....
        /*07e8*/ 	.word	0x00010a40


	//   ....[197]....
        /*07ec*/ 	.word	0x00010b20


	//   ....[198]....
        /*07f0*/ 	.word	0x00010b80


	//   ....[199]....
        /*07f4*/ 	.word	0x00010c50


	//   ....[200]....
        /*07f8*/ 	.word	0x00010cb0


	//   ....[201]....
        /*07fc*/ 	.word	0x00010d70


	//   ....[202]....
        /*0800*/ 	.word	0x00010e00


	//   ....[203]....
        /*0804*/ 	.word	0x00010ea0


	//   ....[204]....
        /*0808*/ 	.word	0x00010fc0


	//   ....[205]....
        /*080c*/ 	.word	0x00011030


	//   ....[206]....
        /*0810*/ 	.word	0x000110a0


	//   ....[207]....
        /*0814*/ 	.word	0x00011110


	//   ....[208]....
        /*0818*/ 	.word	0x00011180


	//   ....[209]....
        /*081c*/ 	.word	0x00011200


	//   ....[210]....
        /*0820*/ 	.word	0x00011290


	//   ....[211]....
        /*0824*/ 	.word	0x00011320


	//   ....[212]....
        /*0828*/ 	.word	0x00011390


	//   ....[213]....
        /*082c*/ 	.word	0x00011400


	//   ....[214]....
        /*0830*/ 	.word	0x00011470


	//   ....[215]....
        /*0834*/ 	.word	0x000114f0


	//   ....[216]....
        /*0838*/ 	.word	0x00011560


	//   ....[217]....
        /*083c*/ 	.word	0x00011600


	//   ....[218]....
        /*0840*/ 	.word	0x00011690


	//   ....[219]....
        /*0844*/ 	.word	0x000117b0


	//----- nvinfo : EIATTR_REG_RECONFIG
	.align		4
.L_116:
        /*0848*/ 	.byte	0x01, 0x54
	.zero		2


	//----- nvinfo : EIATTR_SYSCALL_OFFSETS
	.align		4
        /*084c*/ 	.byte	0x04, 0x46
        /*084e*/ 	.short	(.L_118 - .L_117)


	//   ....[0]....
.L_117:
        /*0850*/ 	.word	0x00001420


	//   ....[1]....
        /*0854*/ 	.word	0x00009d20


	//   ....[2]....
        /*0858*/ 	.word	0x00009e70


	//   ....[3]....
        /*085c*/ 	.word	0x00009f60


	//   ....[4]....
        /*0860*/ 	.word	0x0000af40


	//----- nvinfo : EIATTR_MBARRIER_INSTR_OFFSETS
	.align		4
.L_118:
        /*0864*/ 	.byte	0x04, 0x39
        /*0866*/ 	.short	(.L_120 - .L_119)


	//   ....[0]....
.L_119:
        /*0868*/ 	.word	0x00000180
        /*086c*/ 	.word	0x000000ff
        /*0870*/ 	.word	0x0002a800
        /*0874*/ 	.short	0x0100
        /*0876*/ 	.byte	0x08
	.zero		1


	//   ....[1]....
        /*0878*/ 	.word	0x00000190
        /*087c*/ 	.word	0x000000ff
        /*0880*/ 	.word	0x0002a820
        /*0884*/ 	.short	0x0100
        /*0886*/ 	.byte	0x08
	.zero		1


	//   ....[2]....
        /*0888*/ 	.word	0x00000280
        /*088c*/ 	.word	0x000000ff
        /*0890*/ 	.word	0x0002a830
        /*0894*/ 	.short	0x0100
        /*0896*/ 	.byte	0x08
	.zero		1


	//   ....[3]....
        /*0898*/ 	.word	0x00000290
        /*089c*/ 	.word	0x000000ff
        /*08a0*/ 	.word	0x0002a840
        /*08a4*/ 	.short	0x0100
        /*08a6*/ 	.byte	0x08
	.zero		1


	//   ....[4]....
        /*08a8*/ 	.word	0x000002a0
        /*08ac*/ 	.word	0x000000ff
        /*08b0*/ 	.word	0x0002a838
        /*08b4*/ 	.short	0x0100
        /*08b6*/ 	.byte	0x08
	.zero		1


	//   ....[5]....
        /*08b8*/ 	.word	0x000002b0
        /*08bc*/ 	.word	0x000000ff
        /*08c0*/ 	.word	0x0002a848
        /*08c4*/ 	.short	0x0100
        /*08c6*/ 	.byte	0x08
	.zero		1


	//   ....[6]....
        /*08c8*/ 	.word	0x000003e0
        /*08cc*/ 	.word	0x000000ff
        /*08d0*/ 	.word	0x0002a850
        /*08d4*/ 	.short	0x0100
        /*08d6*/ 	.byte	0x08
	.zero		1


	//   ....[7]....
        /*08d8*/ 	.word	0x000003f0
        /*08dc*/ 	.word	0x000000ff
        /*08e0*/ 	.word	0x0002a860
        /*08e4*/ 	.short	0x0100
        /*08e6*/ 	.byte	0x08
	.zero		1


	//   ....[8]....
        /*08e8*/ 	.word	0x00000400
        /*08ec*/ 	.word	0x000000ff
        /*08f0*/ 	.word	0x0002a858
        /*08f4*/ 	.short	0x0100
        /*08f6*/ 	.byte	0x08
	.zero		1


	//   ....[9]....
        /*08f8*/ 	.word	0x00000410
        /*08fc*/ 	.word	0x000000ff
        /*0900*/ 	.word	0x0002a868
        /*0904*/ 	.short	0x0100
        /*0906*/ 	.byte	0x08
	.zero		1


	//   ....[10]....
        /*0908*/ 	.word	0x00000500
        /*090c*/ 	.word	0x000000ff
        /*0910*/ 	.word	0x0002a870
        /*0914*/ 	.short	0x0100
        /*0916*/ 	.byte	0x06
	.zero		1


	//   ....[11]....
        /*0918*/ 	.word	0x00000510
        /*091c*/ 	.word	0x000000ff
        /*0920*/ 	.word	0x0002a880
        /*0924*/ 	.short	0x0100
        /*0926*/ 	.byte	0x06
	.zero		1


	//   ....[12]....
        /*0928*/ 	.word	0x00000520
        /*092c*/ 	.word	0x000000ff
        /*0930*/ 	.word	0x0002a878
        /*0934*/ 	.short	0x0100
        /*0936*/ 	.byte	0x06
	.zero		1


	//   ....[13]....
        /*0938*/ 	.word	0x00000530
        /*093c*/ 	.word	0x000000ff
        /*0940*/ 	.word	0x0002a888
        /*0944*/ 	.short	0x0100
        /*0946*/ 	.byte	0x06
	.zero		1


	//   ....[14]....
        /*0948*/ 	.word	0x00000660
        /*094c*/ 	.word	0x000000ff
        /*0950*/ 	.word	0x0002a890
        /*0954*/ 	.short	0x0100
        /*0956*/ 	.byte	0x08
	.zero		1


	//   ....[15]....
        /*0958*/ 	.word	0x00000670
        /*095c*/ 	.word	0x000000ff
        /*0960*/ 	.word	0x0002a8a0
        /*0964*/ 	.short	0x0100
        /*0966*/ 	.byte	0x08
	.zero		1


	//   ....[16]....
        /*0968*/ 	.word	0x00000680
        /*096c*/ 	.word	0x000000ff
        /*0970*/ 	.word	0x0002a898
        /*0974*/ 	.short	0x0100
        /*0976*/ 	.byte	0x08
	.zero		1


	//   ....[17]....
        /*0978*/ 	.word	0x00000690
        /*097c*/ 	.word	0x000000ff
        /*0980*/ 	.word	0x0002a8a8
        /*0984*/ 	.short	0x0100
        /*0986*/ 	.byte	0x08
	.zero		1


	//   ....[18]....
        /*0988*/ 	.word	0x000007c0
        /*098c*/ 	.word	0x000000ff
        /*0990*/ 	.word	0x0002a8b0
        /*0994*/ 	.short	0x0100
        /*0996*/ 	.byte	0x08
	.zero		1


	//   ....[19]....
        /*0998*/ 	.word	0x000007d0
        /*099c*/ 	.word	0x000000ff
        /*09a0*/ 	.word	0x0002a8c0
        /*09a4*/ 	.short	0x0100
        /*09a6*/ 	.byte	0x08
	.zero		1


	//   ....[20]....
        /*09a8*/ 	.word	0x000007e0
        /*09ac*/ 	.word	0x000000ff
        /*09b0*/ 	.word	0x0002a8b8
        /*09b4*/ 	.short	0x0100
        /*09b6*/ 	.byte	0x08
	.zero		1


	//   ....[21]....
        /*09b8*/ 	.word	0x000007f0
        /*09bc*/ 	.word	0x000000ff
        /*09c0*/ 	.word	0x0002a8c8
        /*09c4*/ 	.short	0x0100
        /*09c6*/ 	.byte	0x08
	.zero		1


	//   ....[22]....
        /*09c8*/ 	.word	0x00001480
        /*09cc*/ 	.word	0x000000ff
        /*09d0*/ 	.word	0x0002a800
        /*09d4*/ 	.short	0x010a
        /*09d6*/ 	.byte	0x2a
	.zero		1


	//   ....[23]....
        /*09d8*/ 	.word	0x00001500
        /*09dc*/ 	.word	0x00000000
        /*09e0*/ 	.word	0x0002a830
        /*09e4*/ 	.short	0x010a
        /*09e6*/ 	.byte	0x3f
	.zero		1


	//   ....[24]....
        /*09e8*/ 	.word	0x00001550
        /*09ec*/ 	.word	0x00000000
        /*09f0*/ 	.word	0x0002a830
        /*09f4*/ 	.short	0x010a
        /*09f6*/ 	.byte	0x3f
	.zero		1


	//   ....[25]....
        /*09f8*/ 	.word	0x00002210
        /*09fc*/ 	.word	0x000000ff
        /*0a00*/ 	.word	0x00000000
        /*0a04*/ 	.short	0x0101
        /*0a06*/ 	.byte	0x04
	.zero		1


	//   ....[26]....
        /*0a08*/ 	.word	0x00003c70
        /*0a0c*/ 	.word	0x000000ff
        /*0a10*/ 	.word	0x0002a830
        /*0a14*/ 	.short	0x010a
        /*0a16*/ 	.byte	0x08
	.zero		1


	//   ....[27]....
        /*0a18*/ 	.word	0x00003cb0
        /*0a1c*/ 	.word	0x000000ff
        /*0a20*/ 	.word	0x0002a830
        /*0a24*/ 	.short	0x010a
        /*0a26*/ 	.byte	0x08
	.zero		1


	//   ....[28]....
        /*0a28*/ 	.word	0x000045b0
        /*0a2c*/ 	.word	0x000000ff
        /*0a30*/ 	.word	0x0002a850
        /*0a34*/ 	.short	0x010a
        /*0a36*/ 	.byte	0x09
	.zero		1


	//   ....[29]....
        /*0a38*/ 	.word	0x000045f0
        /*0a3c*/ 	.word	0x000000ff
        /*0a40*/ 	.word	0x0002a850
        /*0a44*/ 	.short	0x010a
        /*0a46*/ 	.byte	0x09
	.zero		1


	//   ....[30]....
        /*0a48*/ 	.word	0x00004c90
        /*0a4c*/ 	.word	0x000000ff
        /*0a50*/ 	.word	0x00000000
        /*0a54*/ 	.short	0x0101
        /*0a56*/ 	.byte	0x08
	.zero		1


	//   ....[31]....
        /*0a58*/ 	.word	0x00005c90
        /*0a5c*/ 	.word	0x000000ff
        /*0a60*/ 	.word	0x00000000
        /*0a64*/ 	.short	0x0101
        /*0a66*/ 	.byte	0x09
	.zero		1


	//   ....[32]....
        /*0a68*/ 	.word	0x00006280
        /*0a6c*/ 	.word	0x000000ff
        /*0a70*/ 	.word	0x0002a850
        /*0a74*/ 	.short	0x010a
        /*0a76*/ 	.byte	0x05
	.zero		1


	//   ....[33]....
        /*0a78*/ 	.word	0x000062c0
        /*0a7c*/ 	.word	0x000000ff
        /*0a80*/ 	.word	0x0002a850
        /*0a84*/ 	.short	0x010a
        /*0a86*/ 	.byte	0x05
	.zero		1


	//   ....[34]....
        /*0a88*/ 	.word	0x000067d0
        /*0a8c*/ 	.word	0x000000ff
        /*0a90*/ 	.word	0x00000000
        /*0a94*/ 	.short	0x0101
        /*0a96*/ 	.byte	0x04
	.zero		1


	//   ....[35]....
        /*0a98*/ 	.word	0x00007ca0
        /*0a9c*/ 	.word	0x0000001c
        /*0aa0*/ 	.word	0x00000000
        /*0aa4*/ 	.short	0x0101
        /*0aa6*/ 	.byte	0x3f
	.zero		1


	//   ....[36]....
        /*0aa8*/ 	.word	0x0000a590
        /*0aac*/ 	.word	0x00000007
        /*0ab0*/ 	.word	0x0002a840
        /*0ab4*/ 	.short	0x010a
        /*0ab6*/ 	.byte	0x3f
	.zero		1


	//   ....[37]....
        /*0ab8*/ 	.word	0x0000ac60
        /*0abc*/ 	.word	0x00000007
        /*0ac0*/ 	.word	0x0002a830
        /*0ac4*/ 	.short	0x0107
        /*0ac6*/ 	.byte	0x3f
	.zero		1


	//   ....[38]....
        /*0ac8*/ 	.word	0x0000ad40
        /*0acc*/ 	.word	0x00000007
        /*0ad0*/ 	.word	0x0002a830
        /*0ad4*/ 	.short	0x0101
        /*0ad6*/ 	.byte	0x3f
	.zero		1


	//   ....[39]....
        /*0ad8*/ 	.word	0x0000b8f0
        /*0adc*/ 	.word	0x00000016
        /*0ae0*/ 	.word	0x0002a800
        /*0ae4*/ 	.short	0x0107
        /*0ae6*/ 	.byte	0x3f
	.zero		1


	//   ....[40]....
        /*0ae8*/ 	.word	0x0000b9f0
        /*0aec*/ 	.word	0x00000016
        /*0af0*/ 	.word	0x0002a800
        /*0af4*/ 	.short	0x0101
        /*0af6*/ 	.byte	0x3f
	.zero		1


	//   ....[41]....
        /*0af8*/ 	.word	0x0000ba10
        /*0afc*/ 	.word	0x00000016
        /*0b00*/ 	.word	0x0002a820
        /*0b04*/ 	.short	0x010a
        /*0b06*/ 	.byte	0x3f
	.zero		1


	//   ....[42]....
        /*0b08*/ 	.word	0x0000bd90
        /*0b0c*/ 	.word	0x00000006
        /*0b10*/ 	.word	0x0002a840
        /*0b14*/ 	.short	0x010a
        /*0b16*/ 	.byte	0x3f
	.zero		1


	//   ....[43]....
        /*0b18*/ 	.word	0x0000c290
        /*0b1c*/ 	.word	0x00000006
        /*0b20*/ 	.word	0x0002a830
        /*0b24*/ 	.short	0x0107
        /*0b26*/ 	.byte	0x3f
	.zero		1


	//   ....[44]....
        /*0b28*/ 	.word	0x0000c350
        /*0b2c*/ 	.word	0x00000006
        /*0b30*/ 	.word	0x0002a830
        /*0b34*/ 	.short	0x0101
        /*0b36*/ 	.byte	0x3f
	.zero		1


	//   ....[45]....
        /*0b38*/ 	.word	0x0000c3b0
        /*0b3c*/ 	.word	0x00000004
        /*0b40*/ 	.word	0x0002a860
        /*0b44*/ 	.short	0x010a
        /*0b46*/ 	.byte	0x3f
	.zero		1


	//   ....[46]....
        /*0b48*/ 	.word	0x0000c810
        /*0b4c*/ 	.word	0x00000004
        /*0b50*/ 	.word	0x0002a850
        /*0b54*/ 	.short	0x0107
        /*0b56*/ 	.byte	0x3f
	.zero		1


	//   ....[47]....
        /*0b58*/ 	.word	0x0000c960
        /*0b5c*/ 	.word	0x00000004
        /*0b60*/ 	.word	0x0002a850
        /*0b64*/ 	.short	0x0101
        /*0b66*/ 	.byte	0x3f
	.zero		1


	//   ....[48]....
        /*0b68*/ 	.word	0x0000cbf0
        /*0b6c*/ 	.word	0x00000000
        /*0b70*/ 	.word	0x0002a860
        /*0b74*/ 	.short	0x010a
        /*0b76*/ 	.byte	0x3f
	.zero		1


	//   ....[49]....
        /*0b78*/ 	.word	0x0000d050
        /*0b7c*/ 	.word	0x00000000
        /*0b80*/ 	.word	0x0002a850
        /*0b84*/ 	.short	0x0107
        /*0b86*/ 	.byte	0x3f
	.zero		1


	//   ....[50]....
        /*0b88*/ 	.word	0x0000d110
        /*0b8c*/ 	.word	0x00000000
        /*0b90*/ 	.word	0x0002a850
        /*0b94*/ 	.short	0x0101
        /*0b96*/ 	.byte	0x3f
	.zero		1


	//   ....[51]....
        /*0b98*/ 	.word	0x0000dc10
        /*0b9c*/ 	.word	0x00000004
        /*0ba0*/ 	.word	0x0002a820
        /*0ba4*/ 	.short	0x010a
        /*0ba6*/ 	.byte	0x3f
	.zero		1


	//   ....[52]....
        /*0ba8*/ 	.word	0x0000dd90
        /*0bac*/ 	.word	0x00000005
        /*0bb0*/ 	.word	0x0002a840
        /*0bb4*/ 	.short	0x010a
        /*0bb6*/ 	.byte	0x3f
	.zero		1


	//   ....[53]....
        /*0bb8*/ 	.word	0x0000de30
        /*0bbc*/ 	.word	0x0000001b
        /*0bc0*/ 	.word	0x0002a840
        /*0bc4*/ 	.short	0x010a
        /*0bc6*/ 	.byte	0x3f
	.zero		1


	//   ....[54]....
        /*0bc8*/ 	.word	0x0000de70
        /*0bcc*/ 	.word	0x00000005
        /*0bd0*/ 	.word	0x0002a860
        /*0bd4*/ 	.short	0x010a
        /*0bd6*/ 	.byte	0x3f
	.zero		1


	//   ....[55]....
        /*0bd8*/ 	.word	0x0000deb0
        /*0bdc*/ 	.word	0x0000001b
        /*0be0*/ 	.word	0x0002a860
        /*0be4*/ 	.short	0x010a
        /*0be6*/ 	.byte	0x3f
	.zero		1


	//   ....[56]....
        /*0be8*/ 	.word	0x0000df20
        /*0bec*/ 	.word	0x00000003
        /*0bf0*/ 	.word	0x0002a800
        /*0bf4*/ 	.short	0x010a
        /*0bf6*/ 	.byte	0x3f
	.zero		1


	//   ....[57]....
        /*0bf8*/ 	.word	0x0000df70
        /*0bfc*/ 	.word	0x00000000
        /*0c00*/ 	.word	0x0002a830
        /*0c04*/ 	.short	0x010a
        /*0c06*/ 	.byte	0x3f
	.zero		1


	//   ....[58]....
        /*0c08*/ 	.word	0x0000dfd0
        /*0c0c*/ 	.word	0x0000000b
        /*0c10*/ 	.word	0x0002a830
        /*0c14*/ 	.short	0x010a
        /*0c16*/ 	.byte	0x3f
	.zero		1


	//   ....[59]....
        /*0c18*/ 	.word	0x0000e030
        /*0c1c*/ 	.word	0x00000009
        /*0c20*/ 	.word	0x0002a850
        /*0c24*/ 	.short	0x010a
        /*0c26*/ 	.byte	0x3f
	.zero		1


	//   ....[60]....
        /*0c28*/ 	.word	0x0000e090
        /*0c2c*/ 	.word	0x00000005
        /*0c30*/ 	.word	0x0002a850
        /*0c34*/ 	.short	0x010a
        /*0c36*/ 	.byte	0x3f
	.zero		1


	//   ....[61]....
        /*0c38*/ 	.word	0x0000e1b0
        /*0c3c*/ 	.word	0x00000007
        /*0c40*/ 	.word	0x0002a840
        /*0c44*/ 	.short	0x010a
        /*0c46*/ 	.byte	0x3f
	.zero		1


	//   ....[62]....
        /*0c48*/ 	.word	0x0000f580
        /*0c4c*/ 	.word	0x00000016
        /*0c50*/ 	.word	0x0002a820
        /*0c54*/ 	.short	0x010a
        /*0c56*/ 	.byte	0x3f
	.zero		1


	//   ....[63]....
        /*0c58*/ 	.word	0x0000f5d0
        /*0c5c*/ 	.word	0x00000006
        /*0c60*/ 	.word	0x0002a840
        /*0c64*/ 	.short	0x010a
        /*0c66*/ 	.byte	0x3f
	.zero		1


	//   ....[64]....
        /*0c68*/ 	.word	0x0000fd90
        /*0c6c*/ 	.word	0x00000004
        /*0c70*/ 	.word	0x0002a860
        /*0c74*/ 	.short	0x010a
        /*0c76*/ 	.byte	0x3f
	.zero		1


	//   ....[65]....
        /*0c78*/ 	.word	0x000105a0
        /*0c7c*/ 	.word	0x00000000
        /*0c80*/ 	.word	0x0002a860
        /*0c84*/ 	.short	0x010a
        /*0c86*/ 	.byte	0x3f
	.zero		1


	//   ....[66]....
        /*0c88*/ 	.word	0x000116d0
        /*0c8c*/ 	.word	0x00000004
        /*0c90*/ 	.word	0x0002a820
        /*0c94*/ 	.short	0x010a
        /*0c96*/ 	.byte	0x3f
	.zero		1


	//   ....[67]....
        /*0c98*/ 	.word	0x00011870
        /*0c9c*/ 	.word	0x00000005
        /*0ca0*/ 	.word	0x0002a840
        /*0ca4*/ 	.short	0x010a
        /*0ca6*/ 	.byte	0x3f
	.zero		1


	//   ....[68]....
        /*0ca8*/ 	.word	0x000118c0
        /*0cac*/ 	.word	0x0000001b
        /*0cb0*/ 	.word	0x0002a840
        /*0cb4*/ 	.short	0x010a
        /*0cb6*/ 	.byte	0x3f
	.zero		1


	//   ....[69]....
        /*0cb8*/ 	.word	0x00011910
        /*0cbc*/ 	.word	0x00000005
        /*0cc0*/ 	.word	0x0002a860
        /*0cc4*/ 	.short	0x010a
        /*0cc6*/ 	.byte	0x3f
	.zero		1


	//----- nvinfo : EIATTR_NUM_MBARRIERS
	.align		4
.L_120:
        /*0cc8*/ 	.byte	0x03, 0x38
        /*0cca*/ 	.short	0x0016


	//----- nvinfo : EIATTR_EXIT_INSTR_OFFSETS
	.align		4
        /*0ccc*/ 	.byte	0x04, 0x1c
        /*0cce*/ 	.short	(.L_122 - .L_121)


	//   ....[0]....
.L_121:
        /*0cd0*/ 	.word	0x00000960


	//   ....[1]....
        /*0cd4*/ 	.word	0x00008b30


	//   ....[2]....
        /*0cd8*/ 	.word	0x0000df00


	//----- nvinfo : EIATTR_MAX_THREADS
	.align		4
.L_122:
        /*0cdc*/ 	.byte	0x04, 0x05
        /*0cde*/ 	.short	(.L_124 - .L_123)
.L_123:
        /*0ce0*/ 	.word	0x00000180
        /*0ce4*/ 	.word	0x00000001
        /*0ce8*/ 	.word	0x00000001


	//----- nvinfo : EIATTR_CRS_STACK_SIZE
	.align		4
.L_124:
        /*0cec*/ 	.byte	0x04, 0x1e
        /*0cee*/ 	.short	(.L_126 - .L_125)
.L_125:
        /*0cf0*/ 	.word	0x00000000


	//----- nvinfo : EIATTR_CBANK_PARAM_SIZE
	.align		4
.L_126:
        /*0cf4*/ 	.byte	0x03, 0x19
        /*0cf6*/ 	.short	0x0af0


	//----- nvinfo : EIATTR_PARAM_CBANK
	.align		4
        /*0cf8*/ 	.byte	0x04, 0x0a
        /*0cfa*/ 	.short	(.L_128 - .L_127)
	.align		4
.L_127:
        /*0cfc*/ 	.word	index@(.nv.constant0._ZN7cutlass13device_kernelIN5flash11enable_sm90INS1_16FlashAttnFwdSm90INS1_25CollectiveMainloopFwdSm90ILi2EN4cute5tupleIJNS5_1CILi1EEES8_S8_EEENS6_IJNS7_ILi128EEENS7_ILi96EEENS7_ILi192EEEEEELi128ENS_6half_tEfNS_4arch4Sm90ELb0ELb0ELb1ELb1ELb1ELb0ELb0ELb1ELb1ELb1ELb0ELb0EEENS1_21CollectiveEpilogueFwdINS6_IJSA_SA_SB_EEES9_SE_SG_Li256ELb1ELb1ELb0ELb0EEENS1_36VarlenDynamicPersistentTileSchedulerILi128ELi96ELi256ELi128ELb0ELb1ELb1ELb0ELb1ELb1EEEEEEEEEvNT_6ParamsE)
        /*0d00*/ 	.short	0x0210
        /*0d02*/ 	.short	0x0af0


	//----- nvinfo : EIATTR_SW_WAR
	.align		4
.L_128:
        /*0d04*/ 	.byte	0x04, 0x36
        /*0d06*/ 	.short	(.L_130 - .L_129)
.L_129:
        /*0d08*/ 	.word	0x00000008
.L_130:


//--------------------- .nv.info._ZN7cutlass13device_kernelIN5flash11enable_sm90INS1_16FlashAttnFwdSm90INS1_25CollectiveMainloopFwdSm90ILi2EN4cute5tupleIJNS5_1CILi1EEES8_S8_EEENS6_IJNS7_ILi128EEENS7_ILi96EEENS7_ILi192EEEEEELi128ENS_6half_tEfNS_4arch4Sm90ELb0ELb0ELb1ELb1ELb1ELb1ELb0ELb1ELb1ELb1ELb0ELb0EEENS1_21CollectiveEpilogueFwdINS6_IJSA_SA_SB_EEES9_SE_SG_Li256ELb1ELb1ELb0ELb0EEENS1_36VarlenDynamicPersistentTileSchedulerILi128ELi96ELi256ELi128ELb0ELb1ELb1ELb0ELb1ELb1EEEEEEEEEvNT_6ParamsE --------------------------
	.section	.nv.info._ZN7cutlass13device_kernelIN5flash11enable_sm90INS1_16FlashAttnFwdSm90INS1_25CollectiveMainloopFwdSm90ILi2EN4cute5tupleIJNS5_1CILi1EEES8_S8_EEENS6_IJNS7_ILi128EEENS7_ILi96EEENS7_ILi192EEEEEELi128ENS_6half_tEfNS_4arch4Sm90ELb0ELb0ELb1ELb1ELb1ELb1ELb0ELb1ELb1ELb1ELb0ELb0EEENS1_21CollectiveEpilogueFwdINS6_IJSA_SA_SB_EEES9_SE_SG_Li256ELb1ELb1ELb0ELb0EEENS1_36VarlenDynamicPersistentTileSchedulerILi128ELi96ELi256ELi128ELb0ELb1ELb1ELb0ELb1ELb1EEEEEEEEEvNT_6ParamsE,"",@"SHT_CUDA_INFO"
	.sectionflags	@""
	.align	4


	//----- nvinfo : EIATTR_CUDA_API_VERSION
	.align		4
        /*0000*/ 	.byte	0x04, 0x37
        /*0002*/ 	.short	(.L_132 - .L_131)
.L_131:
        /*0004*/ 	.word	0x00000082


	//----- nvinfo : EIATTR_KPARAM_INFO
	.align		4
.L_132:
        /*0008*/ 	.byte	0x04, 0x17
        /*000a*/ 	.short	(.L_134 - .L_133)
.L_133:
        /*000c*/ 	.word	0x00000000
        /*0010*/ 	.short	0x0000
        /*0012*/ 	.short	0x0070
        /*0014*/ 	.byte	0x00, 0xf0, 0x01, 0x2a


	//----- nvinfo : EIATTR_SPARSE_MMA_MASK
	.align		4
.L_134:
        /*0018*/ 	.byte	0x03, 0x50
        /*001a*/ 	.short	0x0000


	//----- nvinfo : EIATTR_MAXREG_COUNT
	.align		4
        /*001c*/ 	.byte	0x03, 0x1b
        /*001e*/ 	.short	0x00a8


	//----- nvinfo : EIATTR_NUM_BARRIERS
	.align		4
        /*0020*/ 	.byte	0x02, 0x4c
        /*0022*/ 	.byte	0x10
	.zero		1


	//----- nvinfo : EIATTR_EXTERNS
	.align		4
        /*0024*/ 	.byte	0x04, 0x0f
        /*0026*/ 	.short	(.L_136 - .L_135)


	//   ....[0]....
	.align		4
.L_135:
        /*0028*/ 	.word	index@(__assertfail)


	//----- nvinfo : EIATTR_ANNOTATIONS
	.align		4
.L_136:
        /*002c*/ 	.byte	0x04, 0x55
        /*002e*/ 	.short	(.L_138 - .L_137)


	//   ....[0]....
.L_137:
        /* <DEDUP_REMOVED lines=41> */


	//----- nvinfo : EIATTR_MERCURY_ISA_VERSION
	.align		4
.L_138:
        /*02a8*/ 	.byte	0x03, 0x5f
        /*02aa*/ 	.short	0x0101


	//----- nvinfo : EIATTR_UNUSED_LOAD_BYTE_OFFSET
	.align		4
        /*02ac*/ 	.byte	0x04, 0x44
        /*02ae*/ 	.short	(.L_140 - .L_139)


	//   ....[0]....
.L_139:
        /*02b0*/ 	.word	0x00000a50
        /*02b4*/ 	.word	0x0000fff0


	//   ....[1]....
        /*02b8*/ 	.word	0x00016690
        /*02bc*/ 	.word	0x0000fff0


	//----- nvinfo : EIATTR_INT_WARP_WIDE_INSTR_OFFSETS
	.align		4
.L_140:
        /*02c0*/ 	.byte	0x04, 0x31
        /*02c2*/ 	.short	(.L_142 - .L_141)


	//   ....[0]....
.L_141:
        /*02c4*/ 	.word	0x00000130


	//   ....[1]....
        /*02c8*/ 	.word	0x00000170


	//   ....[2]....
        /*02cc*/ 	.word	0x000001e0


	//   ....[3]....
        /*02d0*/ 	.word	0x0001aa60


	//   ....[4]....
        /*02d4*/ 	.word	0x0001aaf0


	//   ....[5]....
        /*02d8*/ 	.word	0x0001da20


	//   ....[6]....
        /*02dc*/ 	.word	0x0001dab0


	//----- nvinfo : EIATTR_COOP_GROUP_MASK_REGIDS
	.align		4
.L_142:
        /*02e0*/ 	.byte	0x04, 0x29
        /*02e2*/ 	.short	(.L_144 - .L_143)


	//   ....[0]....
.L_143:
        /*02e4*/ 	.word	0xffffffff


	//   ....[1]....
        /*02e8*/ 	.word	0xffffffff


	//   ....[2]....
        /*02ec*/ 	.word	0xffffffff


	//   ....[3]....
        /*02f0*/ 	.word	0xffffffff


	//   ....[4]....
        /*02f4*/ 	.word	0xffffffff


	//   ....[5]....
        /*02f8*/ 	.word	0xffffffff


	//   ....[6]....
        /*02fc*/ 	.word	0xffffffff


	//   ....[7]....
        /*0300*/ 	.word	0xffffffff


	//   ....[8]....
        /*0304*/ 	.word	0xffffffff


	//   ....[9]....
        /*0308*/ 	.word	0xffffffff


	//   ....[10]....
        /*030c*/ 	.word	0xffffffff


	//   ....[11]....
        /*0310*/ 	.word	0xffffffff


	//   ....[12]....
        /*0314*/ 	.word	0xffffffff


	//   ....[13]....
        /*0318*/ 	.word	0xffffffff


	//   ....[14]....
        /*031c*/ 	.word	0xffffffff


	//   ....[15]....
        /*0320*/ 	.word	0xffffffff


	//   ....[16]....
        /*0324*/ 	.word	0xffffffff


	//   ....[17]....
        /*0328*/ 	.word	0xffffffff


	//   ....[18]....
        /*032c*/ 	.word	0xffffffff


	//   ....[19]....
        /*0330*/ 	.word	0xffffffff


	//   ....[20]....
        /*0334*/ 	.word	0xffffffff


	//   ....[21]....
        /*0338*/ 	.word	0xffffffff


	//   ....[22]....
        /*033c*/ 	.word	0xffffffff


	//   ....[23]....
        /*0340*/ 	.word	0xffffffff


	//   ....[24]....
        /*0344*/ 	.word	0xffffffff


	//   ....[25]....
        /*0348*/ 	.word	0xffffffff


	//   ....[26]....
        /*034c*/ 	.word	0xffffffff


	//   ....[27]....
        /*0350*/ 	.word	0xffffffff


	//   ....[28]....
        /*0354*/ 	.word	0xffffffff


	//   ....[29]....
        /*0358*/ 	.word	0xffffffff


	//   ....[30]....
        /*035c*/ 	.word	0xffffffff


	//   ....[31]....
        /*0360*/ 	.word	0xffffffff


	//   ....[32]....
        /*0364*/ 	.word	0xffffffff


	//   ....[33]....
        /*0368*/ 	.word	0xffffffff


	//   ....[34]....
        /*036c*/ 	.word	0xffffffff


	//   ....[35]....
        /*0370*/ 	.word	0xffffffff


	//   ....[36]....
        /*0374*/ 	.word	0xffffffff


	//   ....[37]....
        /*0378*/ 	.word	0xffffffff


	//   ....[38]....
        /*037c*/ 	.word	0xffffffff


	//   ....[39]....
        /*0380*/ 	.word	0xffffffff


	//   ....[40]....
        /*0384*/ 	.word	0xffffffff


	//   ....[41]....
        /*0388*/ 	.word	0xffffffff


	//   ....[42]....
        /*038c*/ 	.word	0xffffffff


	//   ....[43]....
        /*0390*/ 	.word	0xffffffff


	//   ....[44]....
        /*0394*/ 	.word	0xffffffff


	//   ....[45]....
        /*0398*/ 	.word	0xffffffff


	//   ....[46]....
        /*039c*/ 	.word	0xffffffff


	//   ....[47]....
        /*03a0*/ 	.word	0xffffffff


	//   ....[48]....
        /*03a4*/ 	.word	0xffffffff


	//   ....[49]....
        /*03a8*/ 	.word	0xffffffff


	//   ....[50]....
        /*03ac*/ 	.word	0xffffffff


	//   ....[51]....
        /*03b0*/ 	.word	0xffffffff


	//   ....[52]....
        /*03b4*/ 	.word	0xffffffff


	//   ....[53]....
        /*03b8*/ 	.word	0xffffffff


	//   ....[54]....
        /*03bc*/ 	.word	0xffffffff


	//   ....[55]....
        /*03c0*/ 	.word	0xffffffff


	//   ....[56]....
        /*03c4*/ 	.word	0xffffffff


	//   ....[57]....
        /*03c8*/ 	.word	0xffffffff


	//   ....[58]....
        /*03cc*/ 	.word	0xffffffff


	//   ....[59]....
        /*03d0*/ 	.word	0xffffffff


	//   ....[60]....
        /*03d4*/ 	.word	0xffffffff


	//   ....[61]....
        /*03d8*/ 	.word	0xffffffff


	//   ....[62]....
        /*03dc*/ 	.word	0xffffffff


	//   ....[63]....
        /*03e0*/ 	.word	0xffffffff


	//   ....[64]....
        /*03e4*/ 	.word	0xffffffff


	//   ....[65]....
        /*03e8*/ 	.word	0xffffffff


	//   ....[66]....
        /*03ec*/ 	.word	0xffffffff


	//   ....[67]....
        /*03f0*/ 	.word	0xffffffff


	//   ....[68]....
        /*03f4*/ 	.word	0xffffffff


	//   ....[69]....
        /*03f8*/ 	.word	0xffffffff


	//   ....[70]....
        /*03fc*/ 	.word	0xffffffff


	//   ....[71]....
        /*0400*/ 	.word	0xffffffff


	//   ....[72]....
        /*0404*/ 	.word	0xffffffff


	//   ....[73]....
        /*0408*/ 	.word	0xffffffff


	//   ....[74]....
        /*040c*/ 	.word	0xffffffff


	//   ....[75]....
        /*0410*/ 	.word	0xffffffff


	//   ....[76]....
        /*0414*/ 	.word	0xffffffff


	//   ....[77]....
        /*0418*/ 	.word	0xffffffff


	//   ....[78]....
        /*041c*/ 	.word	0xffffffff


	//   ....[79]....
        /*0420*/ 	.word	0xffffffff


	//   ....[80]....
        /*0424*/ 	.word	0xffffffff


	//   ....[81]....
        /*0428*/ 	.word	0xffffffff


	//   ....[82]....
        /*042c*/ 	.word	0xffffffff


	//   ....[83]....
        /*0430*/ 	.word	0xffffffff


	//   ....[84]....
        /*0434*/ 	.word	0xffffffff


	//   ....[85]....
        /*0438*/ 	.word	0xffffffff


	//   ....[86]....
        /*043c*/ 	.word	0xffffffff


	//   ....[87]....
        /*0440*/ 	.word	0xffffffff


	//   ....[88]....
        /*0444*/ 	.word	0xffffffff


	//   ....[89]....
        /*0448*/ 	.word	0xffffffff


	//   ....[90]....
        /*044c*/ 	.word	0xffffffff


	//   ....[91]....
        /*0450*/ 	.word	0xffffffff


	//   ....[92]....
        /*0454*/ 	.word	0xffffffff


	//   ....[93]....
        /*0458*/ 	.word	0xffffffff


	//   ....[94]....
        /*045c*/ 	.word	0xffffffff


	//   ....[95]....
        /*0460*/ 	.word	0xffffffff


	//   ....[96]....
        /*0464*/ 	.word	0xffffffff


	//   ....[97]....
        /*0468*/ 	.word	0xffffffff


	//   ....[98]....
        /*046c*/ 	.word	0xffffffff


	//   ....[99]....
        /*0470*/ 	.word	0xffffffff


	//   ....[100]....
        /*0474*/ 	.word	0xffffffff


	//   ....[101]....
        /*0478*/ 	.word	0xffffffff


	//   ....[102]....
        /*047c*/ 	.word	0xffffffff


	//   ....[103]....
        /*0480*/ 	.word	0xffffffff


	//   ....[104]....
        /*0484*/ 	.word	0xffffffff


	//   ....[105]....
        /*0488*/ 	.word	0xffffffff


	//   ....[106]....
        /*048c*/ 	.word	0xffffffff


	//   ....[107]....
        /*0490*/ 	.word	0xffffffff


	//   ....[108]....
        /*0494*/ 	.word	0xffffffff


	//   ....[109]....
        /*0498*/ 	.word	0xffffffff


	//   ....[110]....
        /*049c*/ 	.word	0xffffffff


	//   ....[111]....
        /*04a0*/ 	.word	0xffffffff


	//   ....[112]....
        /*04a4*/ 	.word	0xffffffff


	//   ....[113]....
        /*04a8*/ 	.word	0xffffffff


	//   ....[114]....
        /*04ac*/ 	.word	0xffffffff


	//   ....[115]....
        /*04b0*/ 	.word	0xffffffff


	//   ....[116]....
        /*04b4*/ 	.word	0xffffffff


	//   ....[117]....
        /*04b8*/ 	.word	0xffffffff


	//   ....[118]....
        /*04bc*/ 	.word	0xffffffff


	//   ....[119]....
        /*04c0*/ 	.word	0xffffffff


	//   ....[120]....
        /*04c4*/ 	.word	0xffffffff


	//   ....[121]....
        /*04c8*/ 	.word	0xffffffff


	//   ....[122]....
        /*04cc*/ 	.word	0xffffffff


	//   ....[123]....
        /*04d0*/ 	.word	0xffffffff


	//   ....[124]....
        /*04d4*/ 	.word	0xffffffff


	//   ....[125]....
        /*04d8*/ 	.word	0xffffffff


	//   ....[126]....
        /*04dc*/ 	.word	0xffffffff


	//   ....[127]....
        /*04e0*/ 	.word	0xffffffff


	//   ....[128]....
        /*04e4*/ 	.word	0xffffffff


	//   ....[129]....
        /*04e8*/ 	.word	0xffffffff


	//   ....[130]....
        /*04ec*/ 	.word	0xffffffff


	//   ....[131]....
        /*04f0*/ 	.word	0xffffffff


	//   ....[132]....
        /*04f4*/ 	.word	0xffffffff


	//   ....[133]....
        /*04f8*/ 	.word	0xffffffff


	//   ....[134]....
        /*04fc*/ 	.word	0xffffffff


	//   ....[135]....
        /*0500*/ 	.word	0xffffffff


	//   ....[136]....
        /*0504*/ 	.word	0xffffffff


	//   ....[137]....
        /*0508*/ 	.word	0xffffffff


	//   ....[138]....
        /*050c*/ 	.word	0xffffffff


	//   ....[139]....
        /*0510*/ 	.word	0xffffffff


	//   ....[140]....
        /*0514*/ 	.word	0xffffffff


	//   ....[141]....
        /*0518*/ 	.word	0xffffffff


	//   ....[142]....
        /*051c*/ 	.word	0xffffffff


	//   ....[143]....
        /*0520*/ 	.word	0xffffffff


	//   ....[144]....
        /*0524*/ 	.word	0xffffffff


	//   ....[145]....
        /*0528*/ 	.word	0xffffffff


	//   ....[146]....
        /*052c*/ 	.word	0xffffffff


	//   ....[147]....
        /*0530*/ 	.word	0xffffffff


	//   ....[148]....
        /*0534*/ 	.word	0xffffffff


	//   ....[149]....
        /*0538*/ 	.word	0xffffffff


	//   ....[150]....
        /*053c*/ 	.word	0xffffffff


	//   ....[151]....
        /*0540*/ 	.word	0xffffffff


	//   ....[152]....
        /*0544*/ 	.word	0xffffffff


	//   ....[153]....
        /*0548*/ 	.word	0xffffffff


	//   ....[154]....
        /*054c*/ 	.word	0xffffffff


	//   ....[155]....
        /*0550*/ 	.word	0xffffffff


	//   ....[156]....
        /*0554*/ 	.word	0xffffffff


	//   ....[157]....
        /*0558*/ 	.word	0xffffffff


	//   ....[158]....
        /*055c*/ 	.word	0xffffffff


	//   ....[159]....
        /*0560*/ 	.word	0xffffffff


	//   ....[160]....
        /*0564*/ 	.word	0xffffffff


	//   ....[161]....
        /*0568*/ 	.word	0xffffffff


	//   ....[162]....
        /*056c*/ 	.word	0xffffffff


	//   ....[163]....
        /*0570*/ 	.word	0x0500000f


	//   ....[164]....
        /*0574*/ 	.word	0x0500000f


	//   ....[165]....
        /*0578*/ 	.word	0x0500000f


	//   ....[166]....
        /*057c*/ 	.word	0x0500000f


	//   ....[167]....
        /*0580*/ 	.word	0x0500000f


	//   ....[168]....
        /*0584*/ 	.word	0x0500000f


	//   ....[169]....
        /*0588*/ 	.word	0x0500000f


	//   ....[170]....
        /*058c*/ 	.word	0x0500000f


	//   ....[171]....
        /*0590*/ 	.word	0x0500000f


	//   ....[172]....
        /*0594*/ 	.word	0x0500000f


	//   ....[173]....
        /*0598*/ 	.word	0x0500000f


	//   ....[174]....
        /*059c*/ 	.word	0x0500000f


	//   ....[175]....
        /*05a0*/ 	.word	0x0500000f


	//   ....[176]....
        /*05a4*/ 	.word	0x0500000f


	//   ....[177]....
        /*05a8*/ 	.word	0x0500000f


	//   ....[178]....
        /*05ac*/ 	.word	0x0500000f


	//   ....[179]....
        /*05b0*/ 	.word	0x0500000f


	//   ....[180]....
        /*05b4*/ 	.word	0x0500000f


	//   ....[181]....
        /*05b8*/ 	.word	0x0500000f


	//   ....[182]....
        /*05bc*/ 	.word	0x0500000f


	//   ....[183]....
        /*05c0*/ 	.word	0x0500000f


	//   ....[184]....
        /*05c4*/ 	.word	0x0500000f


	//   ....[185]....
        /*05c8*/ 	.word	0x0500000f


	//   ....[186]....
        /*05cc*/ 	.word	0x0500000f


	//   ....[187]....
        /*05d0*/ 	.word	0x0500000f


	//   ....[188]....
        /*05d4*/ 	.word	0x0500000f


	//   ....[189]....
        /*05d8*/ 	.word	0x0500000f


	//   ....[190]....
        /*05dc*/ 	.word	0x0500000f


	//   ....[191]....
        /*05e0*/ 	.word	0x0500000f


	//   ....[192]....
        /*05e4*/ 	.word	0x0500000f


	//   ....[193]....
        /*05e8*/ 	.word	0x0500000f


	//   ....[194]....
        /*05ec*/ 	.word	0x0500000f


	//   ....[195]....
        /*05f0*/ 	.word	0x0500000f


	//   ....[196]....
        /*05f4*/ 	.word	0x0500000f


	//   ....[197]....
        /*05f8*/ 	.word	0x0500000f


	//   ....[198]....
        /*05fc*/ 	.word	0x0500000f


	//   ....[199]....
        /*0600*/ 	.word	0x0500000f


	//   ....[200]....
        /*0604*/ 	.word	0x0500000f


	//   ....[201]....
        /*0608*/ 	.word	0x0500000f


	//   ....[202]....
        /*060c*/ 	.word	0x0500000f


	//   ....[203]....
        /*0610*/ 	.word	0x0500000f


	//   ....[204]....
        /*0614*/ 	.word	0x0500000f


	//   ....[205]....
        /*0618*/ 	.word	0x0500000f


	//   ....[206]....
        /*061c*/ 	.word	0x0500000f


	//   ....[207]....
        /*0620*/ 	.word	0x0500000f


	//   ....[208]....
        /*0624*/ 	.word	0x0500000f


	//   ....[209]....
        /*0628*/ 	.word	0x0500000f


	//   ....[210]....
        /*062c*/ 	.word	0x0500000f


	//   ....[211]....
        /*0630*/ 	.word	0x0500000f


	//   ....[212]....
        /*0634*/ 	.word	0x0500000f


	//   ....[213]....
        /*0638*/ 	.word	0x0500000f


	//   ....[214]....
        /*063c*/ 	.word	0x0500000f


	//   ....[215]....
        /*0640*/ 	.word	0x0500000f


	//   ....[216]....
        /*0644*/ 	.word	0x0500000f


	//   ....[217]....
        /*0648*/ 	.word	0x0500000f


	//   ....[218]....
        /*064c*/ 	.word	0x0500000f


	//   ....[219]....
        /*0650*/ 	.word	0x0500000f


	//   ....[220]....
        /*0654*/ 	.word	0x0500000f


	//   ....[221]....
        /*0658*/ 	.word	0x0500000f


	//   ....[222]....
        /*065c*/ 	.word	0x0500000f


	//   ....[223]....
        /*0660*/ 	.word	0x0500000f


	//   ....[224]....
        /*0664*/ 	.word	0x0500000f


	//   ....[225]....
        /*0668*/ 	.word	0x0500000f


	//   ....[226]....
        /*066c*/ 	.word	0x0500000f


	//   ....[227]....
        /*0670*/ 	.word	0x0500000f


	//   ....[228]....
        /*0674*/ 	.word	0x0500000f


	//   ....[229]....
        /*0678*/ 	.word	0x0500000f


	//   ....[230]....
        /*067c*/ 	.word	0x0500000f


	//   ....[231]....
        /*0680*/ 	.word	0x0500000f


	//   ....[232]....
        /*0684*/ 	.word	0x0500000f


	//   ....[233]....
        /*0688*/ 	.word	0x0500000f


	//   ....[234]....
        /*068c*/ 	.word	0x0500000f


	//   ....[235]....
        /*0690*/ 	.word	0x0500000f


	//   ....[236]....
        /*0694*/ 	.word	0x0500000f


	//   ....[237]....
        /*0698*/ 	.word	0x0500000f


	//   ....[238]....
        /*069c*/ 	.word	0x0500000f


	//   ....[239]....
        /*06a0*/ 	.word	0x0500000f


	//   ....[240]....
        /*06a4*/ 	.word	0x0500000f


	//   ....[241]....
        /*06a8*/ 	.word	0x0500000f


	//   ....[242]....
        /*06ac*/ 	.word	0x0500000f


	//   ....[243]....
        /*06b0*/ 	.word	0x0500000f


	//   ....[244]....
        /*06b4*/ 	.word	0x0500000f


	//   ....[245]....
        /*06b8*/ 	.word	0x0500000f


	//   ....[246]....
        /*06bc*/ 	.word	0x0500000f


	//   ....[247]....
        /*06c0*/ 	.word	0x0500000f


	//   ....[248]....
        /*06c4*/ 	.word	0x0500000f


	//   ....[249]....
        /*06c8*/ 	.word	0x0500000f


	//   ....[250]....
        /*06cc*/ 	.word	0x0500000f


	//   ....[251]....
        /*06d0*/ 	.word	0x0500000f


	//   ....[252]....
        /*06d4*/ 	.word	0x0500000f


	//   ....[253]....
        /*06d8*/ 	.word	0x0500000f


	//   ....[254]....
        /*06dc*/ 	.word	0x0500000f


	//   ....[255]....
        /*06e0*/ 	.word	0x0500000f


	//   ....[0]....
        /*06e4*/ 	.word	0x0500000f


	//   ....[1]....
        /*06e8*/ 	.word	0x0500000f


	//   ....[2]....
        /*06ec*/ 	.word	0x0500000f


	//   ....[3]....
        /*06f0*/ 	.word	0x0500000f


	//   ....[4]....
        /*06f4*/ 	.word	0x0500000f


	//   ....[5]....
        /*06f8*/ 	.word	0x0500000f


	//   ....[6]....
        /*06fc*/ 	.word	0x0500000f


	//   ....[7]....
        /*0700*/ 	.word	0x0500000f


	//   ....[8]....
        /*0704*/ 	.word	0x0500000f


	//   ....[9]....
        /*0708*/ 	.word	0x0500000f


	//   ....[10]....
        /*070c*/ 	.word	0x0500000f


	//----- nvinfo : EIATTR_COOP_GROUP_INSTR_OFFSETS
	.align		4
.L_144:
        /*0710*/ 	.byte	0x04, 0x28
        /*0712*/ 	.short	(.L_146 - .L_145)


	//   ....[0]....
.L_145:
        /*0714*/ 	.word	0x00000060


	//   ....[1]....
        /*0718*/ 	.word	0x00000140


	//   ....[2]....
        /*071c*/ 	.word	0x00000190


	//   ....[3]....
        /*0720*/ 	.word	0x000003c0


	//   ....[4]....
        /*0724*/ 	.word	0x00000520


	//   ....[5]....
        /*0728*/ 	.word	0x00000640


	//   ....[6]....
        /*072c*/ 	.word	0x000007a0


	//   ....[7]....
        /*0730*/ 	.word	0x00003720


	//   ....[8]....
        /*0734*/ 	.word	0x00003730


	//   ....[9]....
        /*0738*/ 	.word	0x00004d30


	//   ....[10]....
        /*073c*/ 	.word	0x00004d40


	//   ....[11]....
        /*0740*/ 	.word	0x00006d40


	//   ....[12]....
        /*0744*/ 	.word	0x00006d50


	//   ....[13]....
        /*0748*/ 	.word	0x00008510


	//   ....[14]....
        /*074c*/ 	.word	0x00008520


	//   ....[15]....
        /*0750*/ 	.word	0x00009da0


	//   ....[16]....
        /*0754*/ 	.word	0x00009db0


	//   ....[17]....
        /*0758*/ 	.word	0x0000a040


	//   ....[18]....
        /*075c*/ 	.word	0x0000a050


	//   ....[19]....
        /*0760*/ 	.word	0x0000a5b0


	//   ....[20]....
        /*0764*/ 	.word	0x0000a5c0


	//   ....[21]....
        /*0768*/ 	.word	0x0000a740


	//   ....[22]....
        /*076c*/ 	.word	0x0000a760


	//   ....[23]....
        /*0770*/ 	.word	0x0000ace0


	//   ....[24]....
        /*0774*/ 	.word	0x0000b280


	//   ....[25]....
        /*0778*/ 	.word	0x0000b290


	//   ....[26]....
        /*077c*/ 	.word	0x0000b2a0


	//   ....[27]....
        /*0780*/ 	.word	0x0000b2b0


	//   ....[28]....
        /*0784*/ 	.word	0x0000dcf0


	//   ....[29]....
        /*0788*/ 	.word	0x0000dd00


	//   ....[30]....
        /*078c*/ 	.word	0x0000dd10


	//   ....[31]....
        /*0790*/ 	.word	0x0000dd20


	//   ....[32]....
        /*0794*/ 	.word	0x000120c0


	//   ....[33]....
        /*0798*/ 	.word	0x00012150


	//   ....[34]....
        /*079c*/ 	.word	0x00012460


	//   ....[35]....
        /*07a0*/ 	.word	0x000124e0


	//   ....[36]....
        /*07a4*/ 	.word	0x00014b90


	//   ....[37]....
        /*07a8*/ 	.word	0x00014bb0


	//   ....[38]....
        /*07ac*/ 	.word	0x00014bd0


	//   ....[39]....
        /*07b0*/ 	.word	0x00014bf0


	//   ....[40]....
        /*07b4*/ 	.word	0x00015d80


	//   ....[41]....
        /*07b8*/ 	.word	0x00015fa0


	//   ....[42]....
        /*07bc*/ 	.word	0x00015fd0


	//   ....[43]....
        /*07c0*/ 	.word	0x00016090


	//   ....[44]....
        /*07c4*/ 	.word	0x000170e0


	//   ....[45]....
        /*07c8*/ 	.word	0x00017120


	//   ....[46]....
        /*07cc*/ 	.word	0x00017160


	//   ....[47]....
        /*07d0*/ 	.word	0x00017190


	//   ....[48]....
        /*07d4*/ 	.word	0x00017710


	//   ....[49]....
        /*07d8*/ 	.word	0x00017760


	//   ....[50]....
        /*07dc*/ 	.word	0x00017820


	//   ....[51]....
        /*07e0*/ 	.word	0x00017840


	//   ....[52]....
        /*07e4*/ 	.word	0x00017900


	//   ....[53]....
        /*07e8*/ 	.word	0x00017920


	//   ....[54]....
        /*07ec*/ 	.word	0x000179f0


	//   ....[55]....
        /*07f0*/ 	.word	0x00017a10


	//   ....[56]....
        /*07f4*/ 	.word	0x00018270


	//   ....[57]....
        /*07f8*/ 	.word	0x00018280


	//   ....[58]....
        /*07fc*/ 	.word	0x00018340


	//   ....[59]....
        /*0800*/ 	.word	0x00018360


	//   ....[60]....
        /*0804*/ 	.word	0x00018420


	//   ....[61]....
        /*0808*/ 	.word	0x00018440


	//   ....[62]....
        /*080c*/ 	.word	0x00018510


	//   ....[63]....
        /*0810*/ 	.word	0x00018530


	//   ....[64]....
        /*0814*/ 	.word	0x00018680


	//   ....[65]....
        /*0818*/ 	.word	0x00018830


	//   ....[66]....
        /*081c*/ 	.word	0x00018860


	//   ....[67]....
        /*0820*/ 	.word	0x00018890


	//   ....[68]....
        /*0824*/ 	.word	0x000188c0


	//   ....[69]....
        /*0828*/ 	.word	0x000188f0


	//   ....[70]....
        /*082c*/ 	.word	0x00018920


	//   ....[71]....
        /*0830*/ 	.word	0x00018a90


	//   ....[72]....
        /*0834*/ 	.word	0x00018ac0


	//   ....[73]....
        /*0838*/ 	.word	0x00018af0


	//   ....[74]....
        /*083c*/ 	.word	0x00018b20


	//   ....[75]....
        /*0840*/ 	.word	0x00018b50


	//   ....[76]....
        /*0844*/ 	.word	0x00018b80


	//   ....[77]....
        /*0848*/ 	.word	0x00018c10


	//   ....[78]....
        /*084c*/ 	.word	0x00018c40


	//   ....[79]....
        /*0850*/ 	.word	0x00018cc0


	//   ....[80]....
        /*0854*/ 	.word	0x000197e0


	//   ....[81]....
        /*0858*/ 	.word	0x0001b720


	//   ....[82]....
        /*085c*/ 	.word	0x0001b740


	//   ....[83]....
        /*0860*/ 	.word	0x0001b7f0


	//   ....[84]....
        /*0864*/ 	.word	0x0001b810


	//   ....[85]....
        /*0868*/ 	.word	0x0001b8b0


	//   ....[86]....
        /*086c*/ 	.word	0x0001b8d0


	//   ....[87]....
        /*0870*/ 	.word	0x0001b970


	//   ....[88]....
        /*0874*/ 	.word	0x0001b990


	//   ....[89]....
        /*0878*/ 	.word	0x0001ba30


	//   ....[90]....
        /*087c*/ 	.word	0x0001ba50


	//   ....[91]....
        /*0880*/ 	.word	0x0001ba60


	//   ....[92]....
        /*0884*/ 	.word	0x0001baf0


	//   ....[93]....
        /*0888*/ 	.word	0x0001c2b0


	//   ....[94]....
        /*088c*/ 	.word	0x0001c2e0


	//   ....[95]....
        /*0890*/ 	.word	0x0001c300


	//   ....[96]....
        /*0894*/ 	.word	0x0001c390


	//   ....[97]....
        /*0898*/ 	.word	0x0001c3a0


	//   ....[98]....
        /*089c*/ 	.word	0x0001c440


	//   ....[99]....
        /*08a0*/ 	.word	0x0001c450


	//   ....[100]....
        /*08a4*/ 	.word	0x0001c4f0


	//   ....[101]....
        /*08a8*/ 	.word	0x0001c500


	//   ....[102]....
        /*08ac*/ 	.word	0x0001c5a0


	//   ....[103]....
        /*08b0*/ 	.word	0x0001c5b0


	//   ....[104]....
        /*08b4*/ 	.word	0x0001c650


	//   ....[105]....
        /*08b8*/ 	.word	0x0001c660


	//   ....[106]....
        /*08bc*/ 	.word	0x0001c700


	//   ....[107]....
        /*08c0*/ 	.word	0x0001c710


	//   ....[108]....
        /*08c4*/ 	.word	0x0001c720


	//   ....[109]....
        /*08c8*/ 	.word	0x0001cf00


	//   ....[110]....
        /*08cc*/ 	.word	0x0001cf10


	//   ....[111]....
        /*08d0*/ 	.word	0x0001cf20


	//   ....[112]....
        /*08d4*/ 	.word	0x0001cfb0


	//   ....[113]....
        /*08d8*/ 	.word	0x0001cfc0


	//   ....[114]....
        /*08dc*/ 	.word	0x0001d020


	//   ....[115]....
        /*08e0*/ 	.word	0x0001d050


	//   ....[116]....
        /*08e4*/ 	.word	0x0001d090


	//   ....[117]....
        /*08e8*/ 	.word	0x0001d0c0


	//   ....[118]....
        /*08ec*/ 	.word	0x0001d100


	//   ....[119]....
        /*08f0*/ 	.word	0x0001d130


	//   ....[120]....
        /*08f4*/ 	.word	0x0001d170


	//   ....[121]....
        /*08f8*/ 	.word	0x0001d3f0


	//   ....[122]....
        /*08fc*/ 	.word	0x0001d410


	//   ....[123]....
        /*0900*/ 	.word	0x0001d4a0


	//   ....[124]....
        /*0904*/ 	.word	0x0001d4b0


	//   ....[125]....
        /*0908*/ 	.word	0x0001d520


	//   ....[126]....
        /*090c*/ 	.word	0x0001d530


	//   ....[127]....
        /*0910*/ 	.word	0x0001d5a0


	//   ....[128]....
        /*0914*/ 	.word	0x0001d5b0


	//   ....[129]....
        /*0918*/ 	.word	0x0001d620


	//   ....[130]....
        /*091c*/ 	.word	0x0001d630


	//   ....[131]....
        /*0920*/ 	.word	0x0001d640


	//   ....[132]....
        /*0924*/ 	.word	0x0001d6b0


	//   ....[133]....
        /*0928*/ 	.word	0x0001dc40


	//   ....[134]....
        /*092c*/ 	.word	0x0001dc70


	//   ....[135]....
        /*0930*/ 	.word	0x0001dc90


	//   ....[136]....
        /*0934*/ 	.word	0x0001dca0


	//   ....[137]....
        /*0938*/ 	.word	0x0001dce0


	//   ....[138]....
        /*093c*/ 	.word	0x0001dd00


	//   ....[139]....
        /*0940*/ 	.word	0x0001dd70


	//   ....[140]....
        /*0944*/ 	.word	0x0001dd90


	//   ....[141]....
        /*0948*/ 	.word	0x0001ddf0


	//   ....[142]....
        /*094c*/ 	.word	0x0001de10


	//   ....[143]....
        /*0950*/ 	.word	0x0001de60


	//   ....[144]....
        /*0954*/ 	.word	0x0001de80


	//   ....[145]....
        /*0958*/ 	.word	0x0001e260


	//   ....[146]....
        /*095c*/ 	.word	0x0001e2c0


	//   ....[147]....
        /*0960*/ 	.word	0x0001e2f0


	//   ....[148]....
        /*0964*/ 	.word	0x0001e300


	//   ....[149]....
        /*0968*/ 	.word	0x0001e330


	//   ....[150]....
        /*096c*/ 	.word	0x0001e360


	//   ....[151]....
        /*0970*/ 	.word	0x0001e390


	//   ....[152]....
        /*0974*/ 	.word	0x0001e3c0


	//   ....[153]....
        /*0978*/ 	.word	0x0001e540


	//   ....[154]....
        /*097c*/ 	.word	0x0001e570


	//   ....[155]....
        /*0980*/ 	.word	0x0001e5a0


	//   ....[156]....
        /*0984*/ 	.word	0x0001e5d0


	//   ....[157]....
        /*0988*/ 	.word	0x0001e600


	//   ....[158]....
        /*098c*/ 	.word	0x0001e630


	//   ....[159]....
        /*0990*/ 	.word	0x0001e6f0


	//   ....[160]....
        /*0994*/ 	.word	0x0001e710


	//   ....[161]....
        /*0998*/ 	.word	0x0001e780


	//   ....[162]....
        /*099c*/ 	.word	0x0001ebf0


	//   ....[163]....
        /*09a0*/ 	.word	0x0001ef30


	//   ....[164]....
        /*09a4*/ 	.word	0x0001efc0


	//   ....[165]....
        /*09a8*/ 	.word	0x0001f060


	//   ....[166]....
        /*09ac*/ 	.word	0x0001f0f0


	//   ....[167]....
        /*09b0*/ 	.word	0x0001f1e0


	//   ....[168]....
        /*09b4*/ 	.word	0x0001f270


	//   ....[169]....
        /*09b8*/ 	.word	0x0001f310


	//   ....[170]....
        /*09bc*/ 	.word	0x0001f3a0


	//   ....[171]....
        /*09c0*/ 	.word	0x0001f490


	//   ....[172]....
        /*09c4*/ 	.word	0x0001f520


	//   ....[173]....
        /*09c8*/ 	.word	0x0001f5c0


	//   ....[174]....
        /*09cc*/ 	.word	0x0001f650


	//   ....[175]....
        /*09d0*/ 	.word	0x0001f740


	//   ....[176]....
        /*09d4*/ 	.word	0x0001f7d0


	//   ....[177]....
        /*09d8*/ 	.word	0x0001f820


	//   ....[178]....
        /*09dc*/ 	.word	0x0001f870


	//   ....[179]....
        /*09e0*/ 	.word	0x0001f950


	//   ....[180]....
        /*09e4*/ 	.word	0x0001f9e0


	//   ....[181]....
        /*09e8*/ 	.word	0x0001fa30


	//   ....[182]....
        /*09ec*/ 	.word	0x0001fa80


	//   ....[183]....
        /*09f0*/ 	.word	0x0001fce0


	//   ....[184]....
        /*09f4*/ 	.word	0x0001ffc0


	//   ....[185]....
        /*09f8*/ 	.word	0x000200b0


	//   ....[186]....
        /*09fc*/ 	.word	0x00020150


	//   ....[187]....
        /*0a00*/ 	.word	0x000201b0


	//   ....[188]....
        /*0a04*/ 	.word	0x000202c0


	//   ....[189]....
        /*0a08*/ 	.word	0x00020330


	//   ....[190]....
        /*0a0c*/ 	.word	0x00020440


	//   ....[191]....
        /*0a10*/ 	.word	0x000204b0


	//   ....[192]....
        /*0a14*/ 	.word	0x000205c0


	//   ....[193]....
        /*0a18*/ 	.word	0x00020630


	//   ....[194]....
        /*0a1c*/ 	.word	0x00020740


	//   ....[195]....
        /*0a20*/ 	.word	0x000207b0


	//   ....[196]....
        /*0a24*/ 	.word	0x00020890


	//   ....[197]....
        /*0a28*/ 	.word	0x00020990


	//   ....[198]....
        /*0a2c*/ 	.word	0x000209f0


	//   ....[199]....
        /*0a30*/ 	.word	0x00020a50


	//   ....[200]....
        /*0a34*/ 	.word	0x00020b50


	//   ....[201]....
        /*0a38*/ 	.word	0x00020bb0


	//   ....[202]....
        /*0a3c*/ 	.word	0x00020cc0


	//   ....[203]....
        /*0a40*/ 	.word	0x00020d20


	//   ....[204]....
        /*0a44*/ 	.word	0x00020e30


	//   ....[205]....
        /*0a48*/ 	.word	0x00020e90


	//   ....[206]....
        /*0a4c*/ 	.word	0x00020fa0


	//   ....[207]....
        /*0a50*/ 	.word	0x00021000


	//   ....[208]....
        /*0a54*/ 	.word	0x00021110


	//   ....[209]....
        /*0a58*/ 	.word	0x00021170


	//   ....[210]....
        /*0a5c*/ 	.word	0x00021280


	//   ....[211]....
        /*0a60*/ 	.word	0x000212e0


	//   ....[212]....
        /*0a64*/ 	.word	0x000213d0


	//   ....[213]....
        /*0a68*/ 	.word	0x00021500


	//   ....[214]....
        /*0a6c*/ 	.word	0x000215b0


	//   ....[215]....
        /*0a70*/ 	.word	0x00021620


	//   ....[216]....
        /*0a74*/ 	.word	0x00021710


	//   ....[217]....
        /*0a78*/ 	.word	0x00021770


	//   ....[218]....
        /*0a7c*/ 	.word	0x00021840


	//   ....[219]....
        /*0a80*/ 	.word	0x000218a0


	//   ....[220]....
        /*0a84*/ 	.word	0x00021970


	//   ....[221]....
        /*0a88*/ 	.word	0x000219d0


	//   ....[222]....
        /*0a8c*/ 	.word	0x00021aa0


	//   ....[223]....
        /*0a90*/ 	.word	0x00021b00


	//   ....[224]....
        /*0a94*/ 	.word	0x00021bd0


	//   ....[225]....
        /*0a98*/ 	.word	0x00021cc0


	//   ....[226]....
        /*0a9c*/ 	.word	0x00021d60


	//   ....[227]....
        /*0aa0*/ 	.word	0x00021dc0


	//   ....[228]....
        /*0aa4*/ 	.word	0x00021eb0


	//   ....[229]....
        /*0aa8*/ 	.word	0x00021f10


	//   ....[230]....
        /*0aac*/ 	.word	0x00021ff0


	//   ....[231]....
        /*0ab0*/ 	.word	0x00022050


	//   ....[232]....
        /*0ab4*/ 	.word	0x00022130


	//   ....[233]....
        /*0ab8*/ 	.word	0x00022190


	//   ....[234]....
        /*0abc*/ 	.word	0x00022270


	//   ....[235]....
        /*0ac0*/ 	.word	0x000222d0


	//   ....[236]....
        /*0ac4*/ 	.word	0x000223a0


	//   ....[237]....
        /*0ac8*/ 	.word	0x000224d0


	//   ....[238]....
        /*0acc*/ 	.word	0x000225a0


	//   ....[239]....
        /*0ad0*/ 	.word	0x00022660


	//   ....[240]....
        /*0ad4*/ 	.word	0x00022730


	//   ....[241]....
        /*0ad8*/ 	.word	0x00022790


	//   ....[242]....
        /*0adc*/ 	.word	0x00022860


	//   ....[243]....
        /*0ae0*/ 	.word	0x000228c0


	//   ....[244]....
        /*0ae4*/ 	.word	0x000229a0


	//   ....[245]....
        /*0ae8*/ 	.word	0x00022a00


	//   ....[246]....
        /*0aec*/ 	.word	0x00022ad0


	//   ....[247]....
        /*0af0*/ 	.word	0x00022b30


	//   ....[248]....
        /*0af4*/ 	.word	0x00022bf0


	//   ....[249]....
        /*0af8*/ 	.word	0x00022c80


	//   ....[250]....
        /*0afc*/ 	.word	0x00022d20


	//   ....[251]....
        /*0b00*/ 	.word	0x00022e40


	//   ....[252]....
        /*0b04*/ 	.word	0x00022eb0


	//   ....[253]....
        /*0b08*/ 	.word	0x00022f20


	//   ....[254]....
        /*0b0c*/ 	.word	0x00022f90


	//   ....[255]....
        /*0b10*/ 	.word	0x00023000


	//   ....[0]....
        /*0b14*/ 	.word	0x00023080


	//   ....[1]....
        /*0b18*/ 	.word	0x00023110


	//   ....[2]....
        /*0b1c*/ 	.word	0x000231a0


	//   ....[3]....
        /*0b20*/ 	.word	0x00023210


	//   ....[4]....
        /*0b24*/ 	.word	0x00023280


	//   ....[5]....
        /*0b28*/ 	.word	0x000232f0


	//   ....[6]....
        /*0b2c*/ 	.word	0x00023370


	//   ....[7]....
        /*0b30*/ 	.word	0x000233e0


	//   ....[8]....
        /*0b34*/ 	.word	0x00023480


	//   ....[9]....
        /*0b38*/ 	.word	0x00023510


	//   ....[10]....
        /*0b3c*/ 	.word	0x00023630


	//----- nvinfo : EIATTR_REG_RECONFIG
	.align		4
.L_146:
        /*0b40*/ 	.byte	0x01, 0x54
	.zero		2


	//----- nvinfo : EIATTR_SYSCALL_OFFSETS
	.align		4
        /*0b44*/ 	.byte	0x04, 0x46
        /*0b46*/ 	.short	(.L_148 - .L_147)


	//   ....[0]....
.L_147:
        /*0b48*/ 	.word	0x00001b00


	//   ....[1]....
        /*0b4c*/ 	.word	0x00001c50


	//   ....[2]....
        /*0b50*/ 	.word	0x0000ae80


	//   ....[3]....
        /*0b54*/ 	.word	0x0000b200


	//   ....[4]....
        /*0b58*/ 	.word	0x0001ac50


	//   ....[5]....
        /*0b5c*/ 	.word	0x0001ada0


	//   ....[6]....
        /*0b60*/ 	.word	0x0001ae90


	//   ....[7]....
        /*0b64*/ 	.word	0x0001bea0


	//----- nvinfo : EIATTR_MBARRIER_INSTR_OFFSETS
	.align		4
.L_148:
        /*0b68*/ 	.byte	0x04, 0x39
        /*0b6a*/ 	.short	(.L_150 - .L_149)


	//   ....[0]....
.L_149:
        /*0b6c*/ 	.word	0x00000270
        /*0b70*/ 	.word	0x000000ff
        /*0b74*/ 	.word	0x0002a800
        /*0b78*/ 	.short	0x0100
        /*0b7a*/ 	.byte	0x08
	.zero		1


	//   ....[1]....
        /*0b7c*/ 	.word	0x00000280
        /*0b80*/ 	.word	0x000000ff
        /*0b84*/ 	.word	0x0002a820
        /*0b88*/ 	.short	0x0100
        /*0b8a*/ 	.byte	0x08
	.zero		1


	//   ....[2]....
        /*0b8c*/ 	.word	0x00000370
        /*0b90*/ 	.word	0x000000ff
        /*0b94*/ 	.word	0x0002a830
        /*0b98*/ 	.short	0x0100
        /*0b9a*/ 	.byte	0x08
	.zero		1


	//   ....[3]....
        /*0b9c*/ 	.word	0x00000380
        /*0ba0*/ 	.word	0x000000ff
        /*0ba4*/ 	.word	0x0002a840
        /*0ba8*/ 	.short	0x0100
        /*0baa*/ 	.byte	0x08
	.zero		1


	//   ....[4]....
        /*0bac*/ 	.word	0x00000390
        /*0bb0*/ 	.word	0x000000ff
        /*0bb4*/ 	.word	0x0002a838
        /*0bb8*/ 	.short	0x0100
        /*0bba*/ 	.byte	0x08
	.zero		1


	//   ....[5]....
        /*0bbc*/ 	.word	0x000003a0
        /*0bc0*/ 	.word	0x000000ff
        /*0bc4*/ 	.word	0x0002a848
        /*0bc8*/ 	.short	0x0100
        /*0bca*/ 	.byte	0x08
	.zero		1


	//   ....[6]....
        /*0bcc*/ 	.word	0x000004d0
        /*0bd0*/ 	.word	0x000000ff
        /*0bd4*/ 	.word	0x0002a850
        /*0bd8*/ 	.short	0x0100
        /*0bda*/ 	.byte	0x08
	.zero		1


	//   ....[7]....
        /*0bdc*/ 	.word	0x000004e0
        /*0be0*/ 	.word	0x000000ff
        /*0be4*/ 	.word	0x0002a860
        /*0be8*/ 	.short	0x0100
        /*0bea*/ 	.byte	0x08
	.zero		1


	//   ....[8]....
        /*0bec*/ 	.word	0x000004f0
        /*0bf0*/ 	.word	0x000000ff
        /*0bf4*/ 	.word	0x0002a858
        /*0bf8*/ 	.short	0x0100
        /*0bfa*/ 	.byte	0x08
	.zero		1


	//   ....[9]....
        /*0bfc*/ 	.word	0x00000500
        /*0c00*/ 	.word	0x000000ff
        /*0c04*/ 	.word	0x0002a868
        /*0c08*/ 	.short	0x0100
        /*0c0a*/ 	.byte	0x08
	.zero		1


	//   ....[10]....
        /*0c0c*/ 	.word	0x000005f0
        /*0c10*/ 	.word	0x000000ff
        /*0c14*/ 	.word	0x0002a870
        /*0c18*/ 	.short	0x0100
        /*0c1a*/ 	.byte	0x06
	.zero		1


	//   ....[11]....
        /*0c1c*/ 	.word	0x00000600
        /*0c20*/ 	.word	0x000000ff
        /*0c24*/ 	.word	0x0002a880
        /*0c28*/ 	.short	0x0100
        /*0c2a*/ 	.byte	0x06
	.zero		1


	//   ....[12]....
        /*0c2c*/ 	.word	0x00000610
        /*0c30*/ 	.word	0x000000ff
        /*0c34*/ 	.word	0x0002a878
        /*0c38*/ 	.short	0x0100
        /*0c3a*/ 	.byte	0x06
	.zero		1


	//   ....[13]....
        /*0c3c*/ 	.word	0x00000620
        /*0c40*/ 	.word	0x000000ff
        /*0c44*/ 	.word	0x0002a888
        /*0c48*/ 	.short	0x0100
        /*0c4a*/ 	.byte	0x06
	.zero		1


	//   ....[14]....
        /*0c4c*/ 	.word	0x00000750
        /*0c50*/ 	.word	0x000000ff
        /*0c54*/ 	.word	0x0002a890
        /*0c58*/ 	.short	0x0100
        /*0c5a*/ 	.byte	0x08
	.zero		1


	//   ....[15]....
        /*0c5c*/ 	.word	0x00000760
        /*0c60*/ 	.word	0x000000ff
        /*0c64*/ 	.word	0x0002a8a0
        /*0c68*/ 	.short	0x0100
        /*0c6a*/ 	.byte	0x08
	.zero		1


	//   ....[16]....
        /*0c6c*/ 	.word	0x00000770
        /*0c70*/ 	.word	0x000000ff
        /*0c74*/ 	.word	0x0002a898
        /*0c78*/ 	.short	0x0100
        /*0c7a*/ 	.byte	0x08
	.zero		1


	//   ....[17]....
        /*0c7c*/ 	.word	0x00000780
        /*0c80*/ 	.word	0x000000ff
        /*0c84*/ 	.word	0x0002a8a8
        /*0c88*/ 	.short	0x0100
        /*0c8a*/ 	.byte	0x08
	.zero		1


	//   ....[18]....
        /*0c8c*/ 	.word	0x000008b0
        /*0c90*/ 	.word	0x000000ff
        /*0c94*/ 	.word	0x0002a8b0
        /*0c98*/ 	.short	0x0100
        /*0c9a*/ 	.byte	0x08
	.zero		1


	//   ....[19]....
        /*0c9c*/ 	.word	0x000008c0
        /*0ca0*/ 	.word	0x000000ff
        /*0ca4*/ 	.word	0x0002a8c0
        /*0ca8*/ 	.short	0x0100
        /*0caa*/ 	.byte	0x08
	.zero		1


	//   ....[20]....
        /*0cac*/ 	.word	0x000008d0
        /*0cb0*/ 	.word	0x000000ff
        /*0cb4*/ 	.word	0x0002a8b8
        /*0cb8*/ 	.short	0x0100
        /*0cba*/ 	.byte	0x08
	.zero		1


	//   ....[21]....
        /*0cbc*/ 	.word	0x000008e0
        /*0cc0*/ 	.word	0x000000ff
        /*0cc4*/ 	.word	0x0002a8c8
        /*0cc8*/ 	.short	0x0100
        /*0cca*/ 	.byte	0x08
	.zero		1


	//   ....[22]....
        /*0ccc*/ 	.word	0x000036d0
        /*0cd0*/ 	.word	0x00000058
        /*0cd4*/ 	.word	0x0002a890
        /*0cd8*/ 	.short	0x010a
        /*0cda*/ 	.byte	0x3f
	.zero		1


	//   ....[23]....
        /*0cdc*/ 	.word	0x00006ce0
        /*0ce0*/ 	.word	0x00000058
        /*0ce4*/ 	.word	0x0002a890
        /*0ce8*/ 	.short	0x010a
        /*0cea*/ 	.byte	0x3f
	.zero		1


	//   ....[24]....
        /*0cec*/ 	.word	0x00009be0
        /*0cf0*/ 	.word	0x00000058
        /*0cf4*/ 	.word	0x0002a890
        /*0cf8*/ 	.short	0x010a
        /*0cfa*/ 	.byte	0x3f
	.zero		1


	//   ....[25]....
        /*0cfc*/ 	.word	0x0000a3a0
        /*0d00*/ 	.word	0x0000000b
        /*0d04*/ 	.word	0x00000000
        /*0d08*/ 	.short	0x0101
        /*0d0a*/ 	.byte	0x3f
	.zero		1


	//   ....[26]....
        /*0d0c*/ 	.word	0x0000a3e0
        /*0d10*/ 	.word	0x00000058
        /*0d14*/ 	.word	0x0002a8b0
        /*0d18*/ 	.short	0x010a
        /*0d1a*/ 	.byte	0x3f
	.zero		1


	//   ....[27]....
        /*0d1c*/ 	.word	0x0000a990
        /*0d20*/ 	.word	0x00000058
        /*0d24*/ 	.word	0x00000000
        /*0d28*/ 	.short	0x0101
        /*0d2a*/ 	.byte	0x3f
	.zero		1


	//   ....[28]....
        /*0d2c*/ 	.word	0x0000af00
        /*0d30*/ 	.word	0x00000002
        /*0d34*/ 	.word	0x0002a800
        /*0d38*/ 	.short	0x010a
        /*0d3a*/ 	.byte	0x3f
	.zero		1


	//   ....[29]....
        /*0d3c*/ 	.word	0x0000af50
        /*0d40*/ 	.word	0x00000002
        /*0d44*/ 	.word	0x0002a800
        /*0d48*/ 	.short	0x010a
        /*0d4a*/ 	.byte	0x3f
	.zero		1


	//   ....[30]....
        /*0d4c*/ 	.word	0x0000b930
        /*0d50*/ 	.word	0x00000002
        /*0d54*/ 	.word	0x0002a800
        /*0d58*/ 	.short	0x010a
        /*0d5a*/ 	.byte	0x3f
	.zero		1


	//   ....[31]....
        /*0d5c*/ 	.word	0x0000e270
        /*0d60*/ 	.word	0x00000002
        /*0d64*/ 	.word	0x0002a800
        /*0d68*/ 	.short	0x010a
        /*0d6a*/ 	.byte	0x3f
	.zero		1


	//   ....[32]....
        /*0d6c*/ 	.word	0x00010960
        /*0d70*/ 	.word	0x00000000
        /*0d74*/ 	.word	0x0002a830
        /*0d78*/ 	.short	0x010a
        /*0d7a*/ 	.byte	0x3f
	.zero		1


	//   ....[33]....
        /*0d7c*/ 	.word	0x000109b0
        /*0d80*/ 	.word	0x00000000
        /*0d84*/ 	.word	0x0002a830
        /*0d88*/ 	.short	0x010a
        /*0d8a*/ 	.byte	0x3f
	.zero		1


	//   ....[34]....
        /*0d8c*/ 	.word	0x00011800
        /*0d90*/ 	.word	0x00000000
        /*0d94*/ 	.word	0x00000000
        /*0d98*/ 	.short	0x0101
        /*0d9a*/ 	.byte	0x3f
	.zero		1


	//   ....[35]....
        /*0d9c*/ 	.word	0x00013330
        /*0da0*/ 	.word	0x0000000f
        /*0da4*/ 	.word	0x0002a830
        /*0da8*/ 	.short	0x010a
        /*0daa*/ 	.byte	0x3f
	.zero		1


	//   ....[36]....
        /*0dac*/ 	.word	0x000133a0
        /*0db0*/ 	.word	0x0000000f
        /*0db4*/ 	.word	0x0002a830
        /*0db8*/ 	.short	0x010a
        /*0dba*/ 	.byte	0x3f
	.zero		1


	//   ....[37]....
        /*0dbc*/ 	.word	0x00013f10
        /*0dc0*/ 	.word	0x0000000a
        /*0dc4*/ 	.word	0x0002a850
        /*0dc8*/ 	.short	0x010a
        /*0dca*/ 	.byte	0x3f
	.zero		1


	//   ....[38]....
        /*0dcc*/ 	.word	0x00013fb0
        /*0dd0*/ 	.word	0x0000000a
        /*0dd4*/ 	.word	0x0002a850
        /*0dd8*/ 	.short	0x010a
        /*0dda*/ 	.byte	0x3f
	.zero		1


	//   ....[39]....
        /*0ddc*/ 	.word	0x000153e0
        /*0de0*/ 	.word	0x00000004
        /*0de4*/ 	.word	0x00000000
        /*0de8*/ 	.short	0x0101
        /*0dea*/ 	.byte	0x3f
	.zero		1


	//   ....[40]....
        /*0dec*/ 	.word	0x00015670
        /*0df0*/ 	.word	0x0000000a
        /*0df4*/ 	.word	0x00000000
        /*0df8*/ 	.short	0x0101
        /*0dfa*/ 	.byte	0x3f
	.zero		1


	//   ....[41]....
        /*0dfc*/ 	.word	0x00015c80
        /*0e00*/ 	.word	0x0000000e
        /*0e04*/ 	.word	0x0002a850
        /*0e08*/ 	.short	0x010a
        /*0e0a*/ 	.byte	0x3f
	.zero		1


	//   ....[42]....
        /*0e0c*/ 	.word	0x00015d20
        /*0e10*/ 	.word	0x0000000e
        /*0e14*/ 	.word	0x0002a850
        /*0e18*/ 	.short	0x010a
        /*0e1a*/ 	.byte	0x3f
	.zero		1


	//   ....[43]....
        /*0e1c*/ 	.word	0x00016210
        /*0e20*/ 	.word	0x00000002
        /*0e24*/ 	.word	0x00000000
        /*0e28*/ 	.short	0x0101
        /*0e2a*/ 	.byte	0x3f
	.zero		1


	//   ....[44]....
        /*0e2c*/ 	.word	0x00017720
        /*0e30*/ 	.word	0x00000000
        /*0e34*/ 	.word	0x00000000
        /*0e38*/ 	.short	0x0101
        /*0e3a*/ 	.byte	0x3f
	.zero		1


	//   ....[45]....
        /*0e3c*/ 	.word	0x000198c0
        /*0e40*/ 	.word	0x00000016
        /*0e44*/ 	.word	0x0002a820
        /*0e48*/ 	.short	0x010a
        /*0e4a*/ 	.byte	0x3f
	.zero		1


	//   ....[46]....
        /*0e4c*/ 	.word	0x00019950
        /*0e50*/ 	.word	0x00000009
        /*0e54*/ 	.word	0x0002a8a0
        /*0e58*/ 	.short	0x010a
        /*0e5a*/ 	.byte	0x3f
	.zero		1


	//   ....[47]....
        /*0e5c*/ 	.word	0x00019d90
        /*0e60*/ 	.word	0x00000009
        /*0e64*/ 	.word	0x0002a8c0
        /*0e68*/ 	.short	0x010a
        /*0e6a*/ 	.byte	0x3f
	.zero		1


	//   ....[48]....
        /*0e6c*/ 	.word	0x0001a1c0
        /*0e70*/ 	.word	0x00000006
        /*0e74*/ 	.word	0x0002a8a0
        /*0e78*/ 	.short	0x010a
        /*0e7a*/ 	.byte	0x3f
	.zero		1


	//   ....[49]....
        /*0e7c*/ 	.word	0x0001a5f0
        /*0e80*/ 	.word	0x00000006
        /*0e84*/ 	.word	0x0002a8c0
        /*0e88*/ 	.short	0x010a
        /*0e8a*/ 	.byte	0x3f
	.zero		1


	//   ....[50]....
        /*0e8c*/ 	.word	0x0001b4d0
        /*0e90*/ 	.word	0x00000007
        /*0e94*/ 	.word	0x0002a840
        /*0e98*/ 	.short	0x010a
        /*0e9a*/ 	.byte	0x3f
	.zero		1


	//   ....[51]....
        /*0e9c*/ 	.word	0x0001bbb0
        /*0ea0*/ 	.word	0x00000007
        /*0ea4*/ 	.word	0x0002a830
        /*0ea8*/ 	.short	0x0107
        /*0eaa*/ 	.byte	0x3f
	.zero		1


	//   ....[52]....
        /*0eac*/ 	.word	0x0001bc70
        /*0eb0*/ 	.word	0x00000007
        /*0eb4*/ 	.word	0x0002a830
        /*0eb8*/ 	.short	0x0101
        /*0eba*/ 	.byte	0x3f
	.zero		1


	//   ....[53]....
        /*0ebc*/ 	.word	0x0001c870
        /*0ec0*/ 	.word	0x00000016
        /*0ec4*/ 	.word	0x0002a800
        /*0ec8*/ 	.short	0x0107
        /*0eca*/ 	.byte	0x3f
	.zero		1


	//   ....[54]....
        /*0ecc*/ 	.word	0x0001c970
        /*0ed0*/ 	.word	0x00000016
        /*0ed4*/ 	.word	0x0002a800
        /*0ed8*/ 	.short	0x0101
        /*0eda*/ 	.byte	0x3f
	.zero		1


	//   ....[55]....
        /*0edc*/ 	.word	0x0001c990
        /*0ee0*/ 	.word	0x00000016
        /*0ee4*/ 	.word	0x0002a820
        /*0ee8*/ 	.short	0x010a
        /*0eea*/ 	.byte	0x3f
	.zero		1


	//   ....[56]....
        /*0eec*/ 	.word	0x0001cd10
        /*0ef0*/ 	.word	0x00000005
        /*0ef4*/ 	.word	0x0002a840
        /*0ef8*/ 	.short	0x010a
        /*0efa*/ 	.byte	0x3f
	.zero		1


	//   ....[57]....
        /*0efc*/ 	.word	0x0001d210
        /*0f00*/ 	.word	0x00000005
        /*0f04*/ 	.word	0x0002a830
        /*0f08*/ 	.short	0x0107
        /*0f0a*/ 	.byte	0x3f
	.zero		1


	//   ....[58]....
        /*0f0c*/ 	.word	0x0001d2c0
        /*0f10*/ 	.word	0x00000005
        /*0f14*/ 	.word	0x0002a830
        /*0f18*/ 	.short	0x0101
        /*0f1a*/ 	.byte	0x3f
	.zero		1


	//   ....[59]....
        /*0f1c*/ 	.word	0x0001d320
        /*0f20*/ 	.word	0x00000005
        /*0f24*/ 	.word	0x0002a860
        /*0f28*/ 	.short	0x010a
        /*0f2a*/ 	.byte	0x3f
	.zero		1


	//   ....[60]....
        /*0f2c*/ 	.word	0x0001d790
        /*0f30*/ 	.word	0x00000005
        /*0f34*/ 	.word	0x0002a850
        /*0f38*/ 	.short	0x0107
        /*0f3a*/ 	.byte	0x3f
	.zero		1


	//   ....[61]....
        /*0f3c*/ 	.word	0x0001d8d0
        /*0f40*/ 	.word	0x00000005
        /*0f44*/ 	.word	0x0002a850
        /*0f48*/ 	.short	0x0101
        /*0f4a*/ 	.byte	0x3f
	.zero		1


	//   ....[62]....
        /*0f4c*/ 	.word	0x0001db50
        /*0f50*/ 	.word	0x00000000
        /*0f54*/ 	.word	0x0002a860
        /*0f58*/ 	.short	0x010a
        /*0f5a*/ 	.byte	0x3f
	.zero		1


	//   ....[63]....
        /*0f5c*/ 	.word	0x0001dfc0
        /*0f60*/ 	.word	0x00000000
        /*0f64*/ 	.word	0x0002a850
        /*0f68*/ 	.short	0x0107
        /*0f6a*/ 	.byte	0x3f
	.zero		1


	//   ....[64]....
        /*0f6c*/ 	.word	0x0001e080
        /*0f70*/ 	.word	0x00000000
        /*0f74*/ 	.word	0x0002a850
        /*0f78*/ 	.short	0x0101
        /*0f7a*/ 	.byte	0x3f
	.zero		1


	//   ....[65]....
        /*0f7c*/ 	.word	0x0001eb70
        /*0f80*/ 	.word	0x00000005
        /*0f84*/ 	.word	0x0002a820
        /*0f88*/ 	.short	0x010a
        /*0f8a*/ 	.byte	0x3f
	.zero		1


	//   ....[66]....
        /*0f8c*/ 	.word	0x0001ed00
        /*0f90*/ 	.word	0x00000003
        /*0f94*/ 	.word	0x0002a840
        /*0f98*/ 	.short	0x010a
        /*0f9a*/ 	.byte	0x3f
	.zero		1


	//   ....[67]....
        /*0f9c*/ 	.word	0x0001eda0
        /*0fa0*/ 	.word	0x00000005
        /*0fa4*/ 	.word	0x0002a840
        /*0fa8*/ 	.short	0x010a
        /*0faa*/ 	.byte	0x3f
	.zero		1


	//   ....[68]....
        /*0fac*/ 	.word	0x0001ede0
        /*0fb0*/ 	.word	0x00000003
        /*0fb4*/ 	.word	0x0002a860
        /*0fb8*/ 	.short	0x010a
        /*0fba*/ 	.byte	0x3f
	.zero		1


	//   ....[69]....
        /*0fbc*/ 	.word	0x0001ee20
        /*0fc0*/ 	.word	0x00000005
        /*0fc4*/ 	.word	0x0002a860
        /*0fc8*/ 	.short	0x010a
        /*0fca*/ 	.byte	0x3f
	.zero		1


	//   ....[70]....
        /*0fcc*/ 	.word	0x0001ee80
        /*0fd0*/ 	.word	0x00000058
        /*0fd4*/ 	.word	0x0002a890
        /*0fd8*/ 	.short	0x010a
        /*0fda*/ 	.byte	0x3f
	.zero		1


	//   ....[71]....
        /*0fdc*/ 	.word	0x0001f130
        /*0fe0*/ 	.word	0x00000058
        /*0fe4*/ 	.word	0x0002a890
        /*0fe8*/ 	.short	0x010a
        /*0fea*/ 	.byte	0x3f
	.zero		1


	//   ....[72]....
        /*0fec*/ 	.word	0x0001f3e0
        /*0ff0*/ 	.word	0x00000058
        /*0ff4*/ 	.word	0x0002a890
        /*0ff8*/ 	.short	0x010a
        /*0ffa*/ 	.byte	0x3f
	.zero		1


	//   ....[73]....
        /*0ffc*/ 	.word	0x0001f690
        /*1000*/ 	.word	0x00000058
        /*1004*/ 	.word	0x0002a8b0
        /*1008*/ 	.short	0x010a
        /*100a*/ 	.byte	0x3f
	.zero		1


	//   ....[74]....
        /*100c*/ 	.word	0x0001f8a0
        /*1010*/ 	.word	0x00000002
        /*1014*/ 	.word	0x0002a800
        /*1018*/ 	.short	0x010a
        /*101a*/ 	.byte	0x3f
	.zero		1


	//   ....[75]....
        /*101c*/ 	.word	0x0001fac0
        /*1020*/ 	.word	0x00000002
        /*1024*/ 	.word	0x0002a800
        /*1028*/ 	.short	0x010a
        /*102a*/ 	.byte	0x3f
	.zero		1


	//   ....[76]....
        /*102c*/ 	.word	0x0001fb10
        /*1030*/ 	.word	0x00000000
        /*1034*/ 	.word	0x0002a830
        /*1038*/ 	.short	0x010a
        /*103a*/ 	.byte	0x3f
	.zero		1


	//   ....[77]....
        /*103c*/ 	.word	0x0001fb60
        /*1040*/ 	.word	0x0000000f
        /*1044*/ 	.word	0x0002a830
        /*1048*/ 	.short	0x010a
        /*104a*/ 	.byte	0x3f
	.zero		1


	//   ....[78]....
        /*104c*/ 	.word	0x0001fbb0
        /*1050*/ 	.word	0x0000000a
        /*1054*/ 	.word	0x0002a850
        /*1058*/ 	.short	0x010a
        /*105a*/ 	.byte	0x3f
	.zero		1


	//   ....[79]....
        /*105c*/ 	.word	0x0001fc00
        /*1060*/ 	.word	0x0000000e
        /*1064*/ 	.word	0x0002a850
        /*1068*/ 	.short	0x010a
        /*106a*/ 	.byte	0x3f
	.zero		1


	//   ....[80]....
        /*106c*/ 	.word	0x0001fda0
        /*1070*/ 	.word	0x00000016
        /*1074*/ 	.word	0x0002a820
        /*1078*/ 	.short	0x010a
        /*107a*/ 	.byte	0x3f
	.zero		1


	//   ....[81]....
        /*107c*/ 	.word	0x0001fdf0
        /*1080*/ 	.word	0x00000009
        /*1084*/ 	.word	0x0002a8a0
        /*1088*/ 	.short	0x010a
        /*108a*/ 	.byte	0x3f
	.zero		1


	//   ....[82]....
        /*108c*/ 	.word	0x0001fe40
        /*1090*/ 	.word	0x00000009
        /*1094*/ 	.word	0x0002a8c0
        /*1098*/ 	.short	0x010a
        /*109a*/ 	.byte	0x3f
	.zero		1


	//   ....[83]....
        /*109c*/ 	.word	0x0001fe90
        /*10a0*/ 	.word	0x00000006
        /*10a4*/ 	.word	0x0002a8a0
        /*10a8*/ 	.short	0x010a
        /*10aa*/ 	.byte	0x3f
	.zero		1


	//   ....[84]....
        /*10ac*/ 	.word	0x0001fee0
        /*10b0*/ 	.word	0x00000006
        /*10b4*/ 	.word	0x0002a8c0
        /*10b8*/ 	.short	0x010a
        /*10ba*/ 	.byte	0x3f
	.zero		1


	//   ....[85]....
        /*10bc*/ 	.word	0x00020000
        /*10c0*/ 	.word	0x00000007
        /*10c4*/ 	.word	0x0002a840
        /*10c8*/ 	.short	0x010a
        /*10ca*/ 	.byte	0x3f
	.zero		1


	//   ....[86]....
        /*10cc*/ 	.word	0x00021400
        /*10d0*/ 	.word	0x00000016
        /*10d4*/ 	.word	0x0002a820
        /*10d8*/ 	.short	0x010a
        /*10da*/ 	.byte	0x3f
	.zero		1


	//   ....[87]....
        /*10dc*/ 	.word	0x00021450
        /*10e0*/ 	.word	0x00000005
        /*10e4*/ 	.word	0x0002a840
        /*10e8*/ 	.short	0x010a
        /*10ea*/ 	.byte	0x3f
	.zero		1


	//   ....[88]....
        /*10ec*/ 	.word	0x00021c10
        /*10f0*/ 	.word	0x00000005
        /*10f4*/ 	.word	0x0002a860
        /*10f8*/ 	.short	0x010a
        /*10fa*/ 	.byte	0x3f
	.zero		1


	//   ....[89]....
        /*10fc*/ 	.word	0x00022420
        /*1100*/ 	.word	0x00000000
        /*1104*/ 	.word	0x0002a860
        /*1108*/ 	.short	0x010a
        /*110a*/ 	.byte	0x3f
	.zero		1


	//   ....[90]....
        /*110c*/ 	.word	0x00023550
        /*1110*/ 	.word	0x00000005
        /*1114*/ 	.word	0x0002a820
        /*1118*/ 	.short	0x010a
        /*111a*/ 	.byte	0x3f
	.zero		1


	//   ....[91]....
        /*111c*/ 	.word	0x000236f0
        /*1120*/ 	.word	0x00000003
        /*1124*/ 	.word	0x0002a840
        /*1128*/ 	.short	0x010a
        /*112a*/ 	.byte	0x3f
	.zero		1


	//   ....[92]....
        /*112c*/ 	.word	0x00023740
        /*1130*/ 	.word	0x00000005
        /*1134*/ 	.word	0x0002a840
        /*1138*/ 	.short	0x010a
        /*113a*/ 	.byte	0x3f
	.zero		1


	//   ....[93]....
        /*113c*/ 	.word	0x00023790
        /*1140*/ 	.word	0x00000003
        /*1144*/ 	.word	0x0002a860
        /*1148*/ 	.short	0x010a
        /*114a*/ 	.byte	0x3f
	.zero		1


	//----- nvinfo : EIATTR_NUM_MBARRIERS
	.align		4
.L_150:
        /*114c*/ 	.byte	0x03, 0x38
        /*114e*/ 	.short	0x0016


	//----- nvinfo : EIATTR_EXIT_INSTR_OFFSETS
	.align		4
        /*1150*/ 	.byte	0x04, 0x1c
        /*1152*/ 	.short	(.L_152 - .L_151)


	//   ....[0]....
.L_151:
        /*1154*/ 	.word	0x0001ee70


	//----- nvinfo : EIATTR_MAX_THREADS
	.align		4
.L_152:
        /*1158*/ 	.byte	0x04, 0x05
        /*115a*/ 	.short	(.L_154 - .L_153)
.L_153:
        /*115c*/ 	.word	0x00000180
        /*1160*/ 	.word	0x00000001
        /*1164*/ 	.word	0x00000001


	//----- nvinfo : EIATTR_CRS_STACK_SIZE
	.align		4
.L_154:
        /*1168*/ 	.byte	0x04, 0x1e
        /*116a*/ 	.short	(.L_156 - .L_155)
.L_155:
        /*116c*/ 	.word	0x00000000


	//----- nvinfo : EIATTR_CBANK_PARAM_SIZE
	.align		4
.L_156:
        /*1170*/ 	.byte	0x03, 0x19
        /*1172*/ 	.short	0x0af0


	//----- nvinfo : EIATTR_PARAM_CBANK
	.align		4
        /*1174*/ 	.byte	0x04, 0x0a
        /*1176*/ 	.short	(.L_158 - .L_157)
	.align		4
.L_157:
        /*1178*/ 	.word	index@(.nv.constant0._ZN7cutlass13device_kernelIN5flash11enable_sm90INS1_16FlashAttnFwdSm90INS1_25CollectiveMainloopFwdSm90ILi2EN4cute5tupleIJNS5_1CILi1EEES8_S8_EEENS6_IJNS7_ILi128EEENS7_ILi96EEENS7_ILi192EEEEEELi128ENS_6half_tEfNS_4arch4Sm90ELb0ELb0ELb1ELb1ELb1ELb1ELb0ELb1ELb1ELb1ELb0ELb0EEENS1_21CollectiveEpilogueFwdINS6_IJSA_SA_SB_EEES9_SE_SG_Li256ELb1ELb1ELb0ELb0EEENS1_36VarlenDynamicPersistentTileSchedulerILi128ELi96ELi256ELi128ELb0ELb1ELb1ELb0ELb1ELb1EEEEEEEEEvNT_6ParamsE)
        /*117c*/ 	.short	0x0210
        /*117e*/ 	.short	0x0af0


	//----- nvinfo : EIATTR_SW_WAR
	.align		4
.L_158:
        /*1180*/ 	.byte	0x04, 0x36
        /*1182*/ 	.short	(.L_160 - .L_159)
.L_159:
        /*1184*/ 	.word	0x00000008
.L_160:


//--------------------- .nv.info._ZN7cutlass13device_kernelIN5flash11enable_sm90INS1_16FlashAttnFwdSm90INS1_25CollectiveMainloopFwdSm90ILi2EN4cute5tupleIJNS5_1CILi1EEES8_S8_EEENS6_IJNS7_ILi128EEENS7_ILi96EEENS7_ILi192EEEEEELi128ENS_6half_tEfNS_4arch4Sm90ELb0ELb1ELb1ELb0ELb1ELb0ELb0ELb1ELb1ELb1ELb0ELb0EEENS1_21CollectiveEpilogueFwdINS6_IJSA_SA_SB_EEES9_SE_SG_Li256ELb0ELb1ELb0ELb0EEENS1_30DynamicPersistentTileSchedulerILi256ELi128ELb0ELb1ELb1EEEEEEEEEvNT_6ParamsE --------------------------
	.section	.nv.info._ZN7cutlass13device_kernelIN5flash11enable_sm90INS1_16FlashAttnFwdSm90INS1_25CollectiveMainloopFwdSm90ILi2EN4cute5tupleIJNS5_1CILi1EEES8_S8_EEENS6_IJNS7_ILi128EEENS7_ILi96EEENS7_ILi192EEEEEELi128ENS_6half_tEfNS_4arch4Sm90ELb0ELb1ELb1ELb0ELb1ELb0ELb0ELb1ELb1ELb1ELb0ELb0EEENS1_21CollectiveEpilogueFwdINS6_IJSA_SA_SB_EEES9_SE_SG_Li256ELb0ELb1ELb0ELb0EEENS1_30DynamicPersistentTileSchedulerILi256ELi128ELb0ELb1ELb1EEEEEEEEEvNT_6ParamsE,"",@"SHT_CUDA_INFO"
	.sectionflags	@""
	.align	4


	//----- nvinfo : EIATTR_CUDA_API_VERSION
	.align		4
        /*0000*/ 	.byte	0x04, 0x37
        /*0002*/ 	.short	(.L_162 - .L_161)
.L_161:
        /*0004*/ 	.word	0x00000082


	//----- nvinfo : EIATTR_KPARAM_INFO
	.align		4
.L_162:
        /*0008*/ 	.byte	0x04, 0x17
        /*000a*/ 	.short	(.L_164 - .L_163)
.L_163:
        /*000c*/ 	.word	0x00000000
        /*0010*/ 	.short	0x0000
        /*0012*/ 	.short	0x0070
        /*0014*/ 	.byte	0x00, 0xf0, 0x01, 0x2a


	//----- nvinfo : EIATTR_SPARSE_MMA_MASK
	.align		4
.L_164:
        /*0018*/ 	.byte	0x03, 0x50
        /*001a*/ 	.short	0x0000


	//----- nvinfo : EIATTR_MAXREG_COUNT
	.align		4
        /*001c*/ 	.byte	0x03, 0x1b
        /*001e*/ 	.short	0x00a8


	//----- nvinfo : EIATTR_NUM_BARRIERS
	.align		4
        /*0020*/ 	.byte	0x02, 0x4c
        /*0022*/ 	.byte	0x09
	.zero		1


	//----- nvinfo : EIATTR_EXTERNS
	.align		4
        /*0024*/ 	.byte	0x04, 0x0f
        /*0026*/ 	.short	(.L_166 - .L_165)


	//   ....[0]....
	.align		4
.L_165:
        /*0028*/ 	.word	index@(__assertfail)


	//----- nvinfo : EIATTR_ANNOTATIONS
	.align		4
.L_166:
        /*002c*/ 	.byte	0x04, 0x55
        /*002e*/ 	.short	(.L_168 - .L_167)


	//   ....[0]....
.L_167:
        /*0030*/ 	.word	0x00000001
        /*0034*/ 	.byte	0xa0, 0x08, 0x00, 0x00, 0x01, 0x00, 0x00, 0x00, 0x60, 0x09, 0x00, 0x00, 0x01, 0x00, 0x00, 0x00
        /*0044*/ 	.byte	0xa0, 0x01, 0x01, 0x00, 0x01, 0x00, 0x00, 0x00, 0x40, 0x02, 0x01, 0x00, 0x01, 0x00, 0x00, 0x00
        /*0054*/ 	.byte	0xd0, 0x02, 0x01, 0x00, 0x01, 0x00, 0x00, 0x00, 0xa0, 0x29, 0x01, 0x00, 0x01, 0x00, 0x00, 0x00
        /*0064*/ 	.byte	0xc0, 0x29, 0x01, 0x00, 0x01, 0x00, 0x00, 0x00, 0x10, 0x42, 0x01, 0x00, 0x01, 0x00, 0x00, 0x00
        /*0074*/ 	.byte	0xb0, 0x43, 0x01, 0x00


	//----- nvinfo : EIATTR_MERCURY_ISA_VERSION
	.align		4
.L_168:
        /*0078*/ 	.byte	0x03, 0x5f
        /*007a*/ 	.short	0x0101


	//----- nvinfo : EIATTR_INT_WARP_WIDE_INSTR_OFFSETS
	.align		4
        /*007c*/ 	.byte	0x04, 0x31
        /*007e*/ 	.short	(.L_170 - .L_169)


	//   ....[0]....
.L_169:
        /*0080*/ 	.word	0x000000c0


	//   ....[1]....
        /*0084*/ 	.word	0x000000d0


	//   ....[2]....
        /*0088*/ 	.word	0x00000170


	//   ....[3]....
        /*008c*/ 	.word	0x00010ec0


	//   ....[4]....
        /*0090*/ 	.word	0x00010f50


	//   ....[5]....
        /*0094*/ 	.word	0x00013a30


	//   ....[6]....
        /*0098*/ 	.word	0x00013ac0


	//----- nvinfo : EIATTR_COOP_GROUP_MASK_REGIDS
	.align		4
.L_170:
        /*009c*/ 	.byte	0x04, 0x29
        /*009e*/ 	.short	(.L_172 - .L_171)


	//   ....[0]....
.L_171:
        /*00a0*/ 	.word	0xffffffff


	//   ....[1]....
        /*00a4*/ 	.word	0xffffffff


	//   ....[2]....
        /*00a8*/ 	.word	0xffffffff


	//   ....[3]....
        /*00ac*/ 	.word	0xffffffff


	//   ....[4]....
        /*00b0*/ 	.word	0xffffffff


	//   ....[5]....
        /*00b4*/ 	.word	0xffffffff


	//   ....[6]....
        /*00b8*/ 	.word	0xffffffff


	//   ....[7]....
        /*00bc*/ 	.word	0xffffffff


	//   ....[8]....
        /*00c0*/ 	.word	0xffffffff


	//   ....[9]....
        /*00c4*/ 	.word	0xffffffff


	//   ....[10]....
        /*00c8*/ 	.word	0xffffffff


	//   ....[11]....
        /*00cc*/ 	.word	0xffffffff


	//   ....[12]....
        /*00d0*/ 	.word	0xffffffff


	//   ....[13]....
        /*00d4*/ 	.word	0xffffffff


	//   ....[14]....
        /*00d8*/ 	.word	0xffffffff


	//   ....[15]....
        /*00dc*/ 	.word	0xffffffff


	//   ....[16]....
        /*00e0*/ 	.word	0xffffffff


	//   ....[17]....
        /*00e4*/ 	.word	0xffffffff


	//   ....[18]....
        /*00e8*/ 	.word	0xffffffff


	//   ....[19]....
        /*00ec*/ 	.word	0xffffffff


	//   ....[20]....
        /*00f0*/ 	.word	0xffffffff


	//   ....[21]....
        /*00f4*/ 	.word	0xffffffff


	//   ....[22]....
        /*00f8*/ 	.word	0xffffffff


	//   ....[23]....
        /*00fc*/ 	.word	0xffffffff


	//   ....[24]....
        /*0100*/ 	.word	0xffffffff


	//   ....[25]....
        /*0104*/ 	.word	0xffffffff


	//   ....[26]....
        /*0108*/ 	.word	0xffffffff


	//   ....[27]....
        /*010c*/ 	.word	0xffffffff


	//   ....[28]....
        /*0110*/ 	.word	0xffffffff


	//   ....[29]....
        /*0114*/ 	.word	0xffffffff


	//   ....[30]....
        /*0118*/ 	.word	0xffffffff


	//   ....[31]....
        /*011c*/ 	.word	0xffffffff


	//   ....[32]....
        /*0120*/ 	.word	0xffffffff


	//   ....[33]....
        /*0124*/ 	.word	0xffffffff


	//   ....[34]....
        /*0128*/ 	.word	0xffffffff


	//   ....[35]....
        /*012c*/ 	.word	0xffffffff


	//   ....[36]....
        /*0130*/ 	.word	0xffffffff


	//   ....[37]....
        /*0134*/ 	.word	0xffffffff


	//   ....[38]....
        /*0138*/ 	.word	0xffffffff


	//   ....[39]....
        /*013c*/ 	.word	0xffffffff


	//   ....[40]....
        /*0140*/ 	.word	0xffffffff


	//   ....[41]....
        /*0144*/ 	.word	0xffffffff


	//   ....[42]....
        /*0148*/ 	.word	0xffffffff


	//   ....[43]....
        /*014c*/ 	.word	0xffffffff


	//   ....[44]....
        /*0150*/ 	.word	0xffffffff


	//   ....[45]....
        /*0154*/ 	.word	0xffffffff


	//   ....[46]....
        /*0158*/ 	.word	0xffffffff


	//   ....[47]....
        /*015c*/ 	.word	0xffffffff


	//   ....[48]....
        /*0160*/ 	.word	0xffffffff


	//   ....[49]....
        /*0164*/ 	.word	0xffffffff


	//   ....[50]....
        /*0168*/ 	.word	0xffffffff


	//   ....[51]....
        /*016c*/ 	.word	0xffffffff


	//   ....[52]....
        /*0170*/ 	.word	0xffffffff


	//   ....[53]....
        /*0174*/ 	.word	0xffffffff


	//   ....[54]....
        /*0178*/ 	.word	0xffffffff


	//   ....[55]....
        /*017c*/ 	.word	0xffffffff


	//   ....[56]....
        /*0180*/ 	.word	0xffffffff


	//   ....[57]....
        /*0184*/ 	.word	0xffffffff


	//   ....[58]....
        /*0188*/ 	.word	0xffffffff


	//   ....[59]....
        /*018c*/ 	.word	0xffffffff


	//   ....[60]....
        /*0190*/ 	.word	0xffffffff


	//   ....[61]....
        /*0194*/ 	.word	0xffffffff


	//   ....[62]....
        /*0198*/ 	.word	0xffffffff


	//   ....[63]....
        /*019c*/ 	.word	0xffffffff


	//   ....[64]....
        /*01a0*/ 	.word	0xffffffff


	//   ....[65]....
        /*01a4*/ 	.word	0xffffffff


	//   ....[66]....
        /*01a8*/ 	.word	0xffffffff


	//   ....[67]....
        /*01ac*/ 	.word	0xffffffff


	//   ....[68]....
        /*01b0*/ 	.word	0xffffffff


	//   ....[69]....
        /*01b4*/ 	.word	0xffffffff


	//   ....[70]....
        /*01b8*/ 	.word	0xffffffff


	//   ....[71]....
        /*01bc*/ 	.word	0xffffffff


	//   ....[72]....
        /*01c0*/ 	.word	0xffffffff


	//   ....[73]....
        /*01c4*/ 	.word	0xffffffff


	//   ....[74]....
        /*01c8*/ 	.word	0xffffffff


	//   ....[75]....
        /*01cc*/ 	.word	0xffffffff


	//   ....[76]....
        /*01d0*/ 	.word	0xffffffff


	//   ....[77]....
        /*01d4*/ 	.word	0xffffffff


	//   ....[78]....
        /*01d8*/ 	.word	0xffffffff


	//   ....[79]....
        /*01dc*/ 	.word	0xffffffff


	//   ....[80]....
        /*01e0*/ 	.word	0xffffffff


	//   ....[81]....
        /*01e4*/ 	.word	0xffffffff


	//   ....[82]....
        /*01e8*/ 	.word	0xffffffff


	//   ....[83]....
        /*01ec*/ 	.word	0xffffffff


	//   ....[84]....
        /*01f0*/ 	.word	0xffffffff


	//   ....[85]....
        /*01f4*/ 	.word	0xffffffff


	//   ....[86]....
        /*01f8*/ 	.word	0xffffffff


	//   ....[87]....
        /*01fc*/ 	.word	0xffffffff


	//   ....[88]....
        /*0200*/ 	.word	0xffffffff


	//   ....[89]....
        /*0204*/ 	.word	0xffffffff


	//   ....[90]....
        /*0208*/ 	.word	0xffffffff


	//   ....[91]....
        /*020c*/ 	.word	0xffffffff


	//   ....[92]....
        /*0210*/ 	.word	0xffffffff


	//   ....[93]....
        /*0214*/ 	.word	0xffffffff


	//   ....[94]....
        /*0218*/ 	.word	0xffffffff


	//   ....[95]....
        /*021c*/ 	.word	0xffffffff


	//   ....[96]....
        /*0220*/ 	.word	0xffffffff


	//   ....[97]....
        /*0224*/ 	.word	0xffffffff


	//   ....[98]....
        /*0228*/ 	.word	0xffffffff


	//   ....[99]....
        /*022c*/ 	.word	0xffffffff


	//   ....[100]....
        /*0230*/ 	.word	0xffffffff


	//   ....[101]....
        /*0234*/ 	.word	0xffffffff


	//   ....[102]....
        /*0238*/ 	.word	0xffffffff


	//   ....[103]....
        /*023c*/ 	.word	0xffffffff


	//   ....[104]....
        /*0240*/ 	.word	0xffffffff


	//   ....[105]....
        /*0244*/ 	.word	0xffffffff


	//   ....[106]....
        /*0248*/ 	.word	0xffffffff


	//   ....[107]....
        /*024c*/ 	.word	0xffffffff


	//   ....[108]....
        /*0250*/ 	.word	0xffffffff


	//   ....[109]....
        /*0254*/ 	.word	0xffffffff


	//   ....[110]....
        /*0258*/ 	.word	0xffffffff


	//   ....[111]....
        /*025c*/ 	.word	0xffffffff


	//   ....[112]....
        /*0260*/ 	.word	0xffffffff


	//   ....[113]....
        /*0264*/ 	.word	0xffffffff


	//   ....[114]....
        /*0268*/ 	.word	0xffffffff


	//   ....[115]....
        /*026c*/ 	.word	0xffffffff


	//   ....[116]....
        /*0270*/ 	.word	0xffffffff


	//   ....[117]....
        /*0274*/ 	.word	0xffffffff


	//   ....[118]....
        /*0278*/ 	.word	0xffffffff


	//   ....[119]....
        /*027c*/ 	.word	0xffffffff


	//   ....[120]....
        /*0280*/ 	.word	0x0500000f


	//   ....[121]....
        /*0284*/ 	.word	0x0500000f


	//   ....[122]....
        /*0288*/ 	.word	0x0500000f


	//   ....[123]....
        /*028c*/ 	.word	0x0500000f


	//   ....[124]....
        /*0290*/ 	.word	0x0500000f


	//   ....[125]....
        /*0294*/ 	.word	0x0500000f


	//   ....[126]....
        /*0298*/ 	.word	0x0500000f


	//   ....[127]....
        /*029c*/ 	.word	0x0500000f


	//   ....[128]....
        /*02a0*/ 	.word	0x0500000f


	//   ....[129]....
        /*02a4*/ 	.word	0x0500000f


	//   ....[130]....
        /*02a8*/ 	.word	0x0500000f


	//   ....[131]....
        /*02ac*/ 	.word	0x0500000f


	//   ....[132]....
        /*02b0*/ 	.word	0x0500000f


	//   ....[133]....
        /*02b4*/ 	.word	0x0500000f


	//   ....[134]....
        /*02b8*/ 	.word	0x0500000f


	//   ....[135]....
        /*02bc*/ 	.word	0x0500000f


	//   ....[136]....
        /*02c0*/ 	.word	0x0500000f


	//   ....[137]....
        /*02c4*/ 	.word	0x0500000f


	//   ....[138]....
        /*02c8*/ 	.word	0x0500000f


	//   ....[139]....
        /*02cc*/ 	.word	0x0500000f


	//   ....[140]....
        /*02d0*/ 	.word	0x0500000f


	//   ....[141]....
        /*02d4*/ 	.word	0x0500000f


	//   ....[142]....
        /*02d8*/ 	.word	0x0500000f


	//   ....[143]....
        /*02dc*/ 	.word	0x0500000f


	//   ....[144]....
        /*02e0*/ 	.word	0x0500000f


	//   ....[145]....
        /*02e4*/ 	.word	0x0500000f


	//   ....[146]....
        /*02e8*/ 	.word	0x0500000f


	//   ....[147]....
        /*02ec*/ 	.word	0x0500000f


	//   ....[148]....
        /*02f0*/ 	.word	0x0500000f


	//   ....[149]....
        /*02f4*/ 	.word	0x0500000f


	//   ....[150]....
        /*02f8*/ 	.word	0x0500000f


	//   ....[151]....
        /*02fc*/ 	.word	0x0500000f


	//   ....[152]....
        /*0300*/ 	.word	0x0500000f


	//   ....[153]....
        /*0304*/ 	.word	0x0500000f


	//   ....[154]....
        /*0308*/ 	.word	0x0500000f


	//   ....[155]....
        /*030c*/ 	.word	0x0500000f


	//   ....[156]....
        /*0310*/ 	.word	0x0500000f


	//   ....[157]....
        /*0314*/ 	.word	0x0500000f


	//   ....[158]....
        /*0318*/ 	.word	0x0500000f


	//   ....[159]....
        /*031c*/ 	.word	0x0500000f


	//   ....[160]....
        /*0320*/ 	.word	0x0500000f


	//   ....[161]....
        /*0324*/ 	.word	0x0500000f


	//   ....[162]....
        /*0328*/ 	.word	0x0500000f


	//   ....[163]....
        /*032c*/ 	.word	0x0500000f


	//   ....[164]....
        /*0330*/ 	.word	0x0500000f


	//   ....[165]....
        /*0334*/ 	.word	0x0500000f


	//   ....[166]....
        /*0338*/ 	.word	0x0500000f


	//   ....[167]....
        /*033c*/ 	.word	0x0500000f


	//   ....[168]....
        /*0340*/ 	.word	0x0500000f


	//   ....[169]....
        /*0344*/ 	.word	0x0500000f


	//   ....[170]....
        /*0348*/ 	.word	0x0500000f


	//   ....[171]....
        /*034c*/ 	.word	0x0500000f


	//   ....[172]....
        /*0350*/ 	.word	0x0500000f


	//   ....[173]....
        /*0354*/ 	.word	0x0500000f


	//   ....[174]....
        /*0358*/ 	.word	0x0500000f


	//   ....[175]....
        /*035c*/ 	.word	0x0500000f


	//   ....[176]....
        /*0360*/ 	.word	0x0500000f


	//   ....[177]....
        /*0364*/ 	.word	0x0500000f


	//   ....[178]....
        /*0368*/ 	.word	0x0500000f


	//   ....[179]....
        /*036c*/ 	.word	0x0500000f


	//   ....[180]....
        /*0370*/ 	.word	0x0500000f


	//   ....[181]....
        /*0374*/ 	.word	0x0500000f


	//   ....[182]....
        /*0378*/ 	.word	0x0500000f


	//   ....[183]....
        /*037c*/ 	.word	0x0500000f


	//   ....[184]....
        /*0380*/ 	.word	0x0500000f


	//   ....[185]....
        /*0384*/ 	.word	0x0500000f


	//   ....[186]....
        /*0388*/ 	.word	0x0500000f


	//----- nvinfo : EIATTR_COOP_GROUP_INSTR_OFFSETS
	.align		4
.L_172:
        /*038c*/ 	.byte	0x04, 0x28
        /*038e*/ 	.short	(.L_174 - .L_173)


	//   ....[0]....
.L_173:
        /*0390*/ 	.word	0x00000070


	//   ....[1]....
        /*0394*/ 	.word	0x000000b0


	//   ....[2]....
        /*0398*/ 	.word	0x000002d0


	//   ....[3]....
        /*039c*/ 	.word	0x00000430


	//   ....[4]....
        /*03a0*/ 	.word	0x00000550


	//   ....[5]....
        /*03a4*/ 	.word	0x000006b0


	//   ....[6]....
        /*03a8*/ 	.word	0x00001720


	//   ....[7]....
        /*03ac*/ 	.word	0x000023a0


	//   ....[8]....
        /*03b0*/ 	.word	0x000029f0


	//   ....[9]....
        /*03b4*/ 	.word	0x00003740


	//   ....[10]....
        /*03b8*/ 	.word	0x00003860


	//   ....[11]....
        /*03bc*/ 	.word	0x00003dc0


	//   ....[12]....
        /*03c0*/ 	.word	0x00003ec0


	//   ....[13]....
        /*03c4*/ 	.word	0x00005ba0


	//   ....[14]....
        /*03c8*/ 	.word	0x000067e0


	//   ....[15]....
        /*03cc*/ 	.word	0x00006e50


	//   ....[16]....
        /*03d0*/ 	.word	0x00006f70


	//   ....[17]....
        /*03d4*/ 	.word	0x00007510


	//   ....[18]....
        /*03d8*/ 	.word	0x00007570


	//   ....[19]....
        /*03dc*/ 	.word	0x00009760


	//   ....[20]....
        /*03e0*/ 	.word	0x00009790


	//   ....[21]....
        /*03e4*/ 	.word	0x000097b0


	//   ....[22]....
        /*03e8*/ 	.word	0x000097d0


	//   ....[23]....
        /*03ec*/ 	.word	0x0000b410


	//   ....[24]....
        /*03f0*/ 	.word	0x0000bf90


	//   ....[25]....
        /*03f4*/ 	.word	0x0000c710


	//   ....[26]....
        /*03f8*/ 	.word	0x0000c830


	//   ....[27]....
        /*03fc*/ 	.word	0x0000cdc0


	//   ....[28]....
        /*0400*/ 	.word	0x0000ce20


	//   ....[29]....
        /*0404*/ 	.word	0x0000dcd0


	//   ....[30]....
        /*0408*/ 	.word	0x0000dd00


	//   ....[31]....
        /*040c*/ 	.word	0x0000ddc0


	//   ....[32]....
        /*0410*/ 	.word	0x0000ddd0


	//   ....[33]....
        /*0414*/ 	.word	0x0000eed0


	//   ....[34]....
        /*0418*/ 	.word	0x0000ef10


	//   ....[35]....
        /*041c*/ 	.word	0x0000ef40


	//   ....[36]....
        /*0420*/ 	.word	0x0000efa0


	//   ....[37]....
        /*0424*/ 	.word	0x0000f440


	//   ....[38]....
        /*0428*/ 	.word	0x0000f480


	//   ....[39]....
        /*042c*/ 	.word	0x0000f540


	//   ....[40]....
        /*0430*/ 	.word	0x0000f560


	//   ....[41]....
        /*0434*/ 	.word	0x0000f620


	//   ....[42]....
        /*0438*/ 	.word	0x0000f640


	//   ....[43]....
        /*043c*/ 	.word	0x0000f710


	//   ....[44]....
        /*0440*/ 	.word	0x0000f730


	//   ....[45]....
        /*0444*/ 	.word	0x0000fd80


	//   ....[46]....
        /*0448*/ 	.word	0x0000fda0


	//   ....[47]....
        /*044c*/ 	.word	0x0000fe60


	//   ....[48]....
        /*0450*/ 	.word	0x0000fe80


	//   ....[49]....
        /*0454*/ 	.word	0x0000ff40


	//   ....[50]....
        /*0458*/ 	.word	0x0000ff60


	//   ....[51]....
        /*045c*/ 	.word	0x00010030


	//   ....[52]....
        /*0460*/ 	.word	0x00010050


	//   ....[53]....
        /*0464*/ 	.word	0x000101d0


	//   ....[54]....
        /*0468*/ 	.word	0x00011a30


	//   ....[55]....
        /*046c*/ 	.word	0x00011a50


	//   ....[56]....
        /*0470*/ 	.word	0x00011a60


	//   ....[57]....
        /*0474*/ 	.word	0x00011aa0


	//   ....[58]....
        /*0478*/ 	.word	0x00011b30


	//   ....[59]....
        /*047c*/ 	.word	0x00011b50


	//   ....[60]....
        /*0480*/ 	.word	0x00011be0


	//   ....[61]....
        /*0484*/ 	.word	0x00011c00


	//   ....[62]....
        /*0488*/ 	.word	0x00011c90


	//   ....[63]....
        /*048c*/ 	.word	0x00011cb0


	//   ....[64]....
        /*0490*/ 	.word	0x00011d40


	//   ....[65]....
        /*0494*/ 	.word	0x00011d60


	//   ....[66]....
        /*0498*/ 	.word	0x000123a0


	//   ....[67]....
        /*049c*/ 	.word	0x000123c0


	//   ....[68]....
        /*04a0*/ 	.word	0x000123f0


	//   ....[69]....
        /*04a4*/ 	.word	0x00012430


	//   ....[70]....
        /*04a8*/ 	.word	0x000124b0


	//   ....[71]....
        /*04ac*/ 	.word	0x000124e0


	//   ....[72]....
        /*04b0*/ 	.word	0x00012560


	//   ....[73]....
        /*04b4*/ 	.word	0x00012590


	//   ....[74]....
        /*04b8*/ 	.word	0x00012610


	//   ....[75]....
        /*04bc*/ 	.word	0x00012640


	//   ....[76]....
        /*04c0*/ 	.word	0x000126c0


	//   ....[77]....
        /*04c4*/ 	.word	0x000126f0


	//   ....[78]....
        /*04c8*/ 	.word	0x00012770


	//   ....[79]....
        /*04cc*/ 	.word	0x000127a0


	//   ....[80]....
        /*04d0*/ 	.word	0x00012820


	//   ....[81]....
        /*04d4*/ 	.word	0x00012840


	//   ....[82]....
        /*04d8*/ 	.word	0x00012f60


	//   ....[83]....
        /*04dc*/ 	.word	0x00012f90


	//   ....[84]....
        /*04e0*/ 	.word	0x00012fa0


	//   ....[85]....
        /*04e4*/ 	.word	0x00012fc0


	//   ....[86]....
        /*04e8*/ 	.word	0x00013010


	//   ....[87]....
        /*04ec*/ 	.word	0x00013030


	//   ....[88]....
        /*04f0*/ 	.word	0x00013090


	//   ....[89]....
        /*04f4*/ 	.word	0x000130b0


	//   ....[90]....
        /*04f8*/ 	.word	0x00013100


	//   ....[91]....
        /*04fc*/ 	.word	0x00013120


	//   ....[92]....
        /*0500*/ 	.word	0x00013170


	//   ....[93]....
        /*0504*/ 	.word	0x00013190


	//   ....[94]....
        /*0508*/ 	.word	0x00013420


	//   ....[95]....
        /*050c*/ 	.word	0x00013440


	//   ....[96]....
        /*0510*/ 	.word	0x00013460


	//   ....[97]....
        /*0514*/ 	.word	0x000134c0


	//   ....[98]....
        /*0518*/ 	.word	0x000134e0


	//   ....[99]....
        /*051c*/ 	.word	0x00013540


	//   ....[100]....
        /*0520*/ 	.word	0x00013560


	//   ....[101]....
        /*0524*/ 	.word	0x000135c0


	//   ....[102]....
        /*0528*/ 	.word	0x000135e0


	//   ....[103]....
        /*052c*/ 	.word	0x00013640


	//   ....[104]....
        /*0530*/ 	.word	0x00013660


	//   ....[105]....
        /*0534*/ 	.word	0x00013670


	//   ....[106]....
        /*0538*/ 	.word	0x00013c00


	//   ....[107]....
        /*053c*/ 	.word	0x00013c20


	//   ....[108]....
        /*0540*/ 	.word	0x00013c40


	//   ....[109]....
        /*0544*/ 	.word	0x00013c80


	//   ....[110]....
        /*0548*/ 	.word	0x00013cd0


	//   ....[111]....
        /*054c*/ 	.word	0x00013d00


	//   ....[112]....
        /*0550*/ 	.word	0x00013d50


	//   ....[113]....
        /*0554*/ 	.word	0x00013d80


	//   ....[114]....
        /*0558*/ 	.word	0x00013dd0


	//   ....[115]....
        /*055c*/ 	.word	0x00013e00


	//   ....[116]....
        /*0560*/ 	.word	0x00013e50


	//   ....[117]....
        /*0564*/ 	.word	0x00013e80


	//   ....[118]....
        /*0568*/ 	.word	0x00014150


	//   ....[119]....
        /*056c*/ 	.word	0x00014330


	//   ....[120]....
        /*0570*/ 	.word	0x000149a0


	//   ....[121]....
        /*0574*/ 	.word	0x00014a80


	//   ....[122]....
        /*0578*/ 	.word	0x00014b20


	//   ....[123]....
        /*057c*/ 	.word	0x00014ba0


	//   ....[124]....
        /*0580*/ 	.word	0x00014c60


	//   ....[125]....
        /*0584*/ 	.word	0x00014ce0


	//   ....[126]....
        /*0588*/ 	.word	0x00014dc0


	//   ....[127]....
        /*058c*/ 	.word	0x00014e40


	//   ....[128]....
        /*0590*/ 	.word	0x00014f20


	//   ....[129]....
        /*0594*/ 	.word	0x00014fa0


	//   ....[130]....
        /*0598*/ 	.word	0x00015080


	//   ....[131]....
        /*059c*/ 	.word	0x00015100


	//   ....[132]....
        /*05a0*/ 	.word	0x000151d0


	//   ....[133]....
        /*05a4*/ 	.word	0x00015260


	//   ....[134]....
        /*05a8*/ 	.word	0x000152d0


	//   ....[135]....
        /*05ac*/ 	.word	0x00015350


	//   ....[136]....
        /*05b0*/ 	.word	0x00015410


	//   ....[137]....
        /*05b4*/ 	.word	0x00015480


	//   ....[138]....
        /*05b8*/ 	.word	0x00015570


	//   ....[139]....
        /*05bc*/ 	.word	0x000155e0


	//   ....[140]....
        /*05c0*/ 	.word	0x000156d0


	//   ....[141]....
        /*05c4*/ 	.word	0x00015740


	//   ....[142]....
        /*05c8*/ 	.word	0x00015830


	//   ....[143]....
        /*05cc*/ 	.word	0x000158a0


	//   ....[144]....
        /*05d0*/ 	.word	0x00015990


	//   ....[145]....
        /*05d4*/ 	.word	0x00015a00


	//   ....[146]....
        /*05d8*/ 	.word	0x00015af0


	//   ....[147]....
        /*05dc*/ 	.word	0x00015b60


	//   ....[148]....
        /*05e0*/ 	.word	0x00015c30


	//   ....[149]....
        /*05e4*/ 	.word	0x00015d60


	//   ....[150]....
        /*05e8*/ 	.word	0x00015e00


	//   ....[151]....
        /*05ec*/ 	.word	0x00015e70


	//   ....[152]....
        /*05f0*/ 	.word	0x00015f30


	//   ....[153]....
        /*05f4*/ 	.word	0x00015f90


	//   ....[154]....
        /*05f8*/ 	.word	0x00016050


	//   ....[155]....
        /*05fc*/ 	.word	0x000160b0


	//   ....[156]....
        /*0600*/ 	.word	0x00016170


	//   ....[157]....
        /*0604*/ 	.word	0x000161d0


	//   ....[158]....
        /*0608*/ 	.word	0x00016290


	//   ....[159]....
        /*060c*/ 	.word	0x000162f0


	//   ....[160]....
        /*0610*/ 	.word	0x000163b0


	//   ....[161]....
        /*0614*/ 	.word	0x00016490


	//   ....[162]....
        /*0618*/ 	.word	0x00016530


	//   ....[163]....
        /*061c*/ 	.word	0x00016590


	//   ....[164]....
        /*0620*/ 	.word	0x00016660


	//   ....[165]....
        /*0624*/ 	.word	0x000166c0


	//   ....[166]....
        /*0628*/ 	.word	0x00016790


	//   ....[167]....
        /*062c*/ 	.word	0x000167f0


	//   ....[168]....
        /*0630*/ 	.word	0x000168c0


	//   ....[169]....
        /*0634*/ 	.word	0x00016920


	//   ....[170]....
        /*0638*/ 	.word	0x000169f0


	//   ....[171]....
        /*063c*/ 	.word	0x00016a50


	//   ....[172]....
        /*0640*/ 	.word	0x00016b10


	//   ....[173]....
        /*0644*/ 	.word	0x00016c30


	//   ....[174]....
        /*0648*/ 	.word	0x00016cd0


	//   ....[175]....
        /*064c*/ 	.word	0x00016d30


	//   ....[176]....
        /*0650*/ 	.word	0x00016e00


	//   ....[177]....
        /*0654*/ 	.word	0x00016ea0


	//   ....[178]....
        /*0658*/ 	.word	0x00016f60


	//   ....[179]....
        /*065c*/ 	.word	0x00017000


	//   ....[180]....
        /*0660*/ 	.word	0x000170c0


	//   ....[181]....
        /*0664*/ 	.word	0x00017160


	//   ....[182]....
        /*0668*/ 	.word	0x00017220


	//   ....[183]....
        /*066c*/ 	.word	0x000172c0


	//   ....[184]....
        /*0670*/ 	.word	0x00017380


	//   ....[185]....
        /*0674*/ 	.word	0x00017450


	//   ....[186]....
        /*0678*/ 	.word	0x00017570


	//----- nvinfo : EIATTR_REG_RECONFIG
	.align		4
.L_174:
        /*067c*/ 	.byte	0x01, 0x54
	.zero		2


	//----- nvinfo : EIATTR_SYSCALL_OFFSETS
	.align		4
        /*0680*/ 	.byte	0x04, 0x46
        /*0682*/ 	.short	(.L_176 - .L_175)


	//   ....[0]....
.L_175:
        /*0684*/ 	.word	0x00001900


	//   ....[1]....
        /*0688*/ 	.word	0x000110b0


	//   ....[2]....
        /*068c*/ 	.word	0x00011200


	//   ....[3]....
        /*0690*/ 	.word	0x000112f0


	//   ....[4]....
        /*0694*/ 	.word	0x00012060


	//----- nvinfo : EIATTR_MBARRIER_INSTR_OFFSETS
	.align		4
.L_176:
        /*0698*/ 	.byte	0x04, 0x39
        /*069a*/ 	.short	(.L_178 - .L_177)


	//   ....[0]....
.L_177:
        /*069c*/ 	.word	0x00000180
        /*06a0*/ 	.word	0x000000ff
        /*06a4*/ 	.word	0x0002a800
        /*06a8*/ 	.short	0x0100
        /*06aa*/ 	.byte	0x08
	.zero		1


	//   ....[1]....
        /*06ac*/ 	.word	0x00000190
        /*06b0*/ 	.word	0x000000ff
        /*06b4*/ 	.word	0x0002a820
        /*06b8*/ 	.short	0x0100
        /*06ba*/ 	.byte	0x08
	.zero		1


	//   ....[2]....
        /*06bc*/ 	.word	0x00000280
        /*06c0*/ 	.word	0x000000ff
        /*06c4*/ 	.word	0x0002a830
        /*06c8*/ 	.short	0x0100
        /*06ca*/ 	.byte	0x08
	.zero		1


	//   ....[3]....
        /*06cc*/ 	.word	0x00000290
        /*06d0*/ 	.word	0x000000ff
        /*06d4*/ 	.word	0x0002a840
        /*06d8*/ 	.short	0x0100
        /*06da*/ 	.byte	0x08
	.zero		1


	//   ....[4]....
        /*06dc*/ 	.word	0x000002a0
        /*06e0*/ 	.word	0x000000ff
        /*06e4*/ 	.word	0x0002a838
        /*06e8*/ 	.short	0x0100
        /*06ea*/ 	.byte	0x08
	.zero		1


	//   ....[5]....
        /*06ec*/ 	.word	0x000002b0
        /*06f0*/ 	.word	0x000000ff
        /*06f4*/ 	.word	0x0002a848
        /*06f8*/ 	.short	0x0100
        /*06fa*/ 	.byte	0x08
	.zero		1


	//   ....[6]....
        /*06fc*/ 	.word	0x000003e0
        /*0700*/ 	.word	0x000000ff
        /*0704*/ 	.word	0x0002a850
        /*0708*/ 	.short	0x0100
        /*070a*/ 	.byte	0x08
	.zero		1


	//   ....[7]....
        /*070c*/ 	.word	0x000003f0
        /*0710*/ 	.word	0x000000ff
        /*0714*/ 	.word	0x0002a860
        /*0718*/ 	.short	0x0100
        /*071a*/ 	.byte	0x08
	.zero		1


	//   ....[8]....
        /*071c*/ 	.word	0x00000400
        /*0720*/ 	.word	0x000000ff
        /*0724*/ 	.word	0x0002a858
        /*0728*/ 	.short	0x0100
        /*072a*/ 	.byte	0x08
	.zero		1


	//   ....[9]....
        /*072c*/ 	.word	0x00000410
        /*0730*/ 	.word	0x000000ff
        /*0734*/ 	.word	0x0002a868
        /*0738*/ 	.short	0x0100
        /*073a*/ 	.byte	0x08
	.zero		1


	//   ....[10]....
        /*073c*/ 	.word	0x00000500
        /*0740*/ 	.word	0x000000ff
        /*0744*/ 	.word	0x0002a870
        /*0748*/ 	.short	0x0100
        /*074a*/ 	.byte	0x06
	.zero		1


	//   ....[11]....
        /*074c*/ 	.word	0x00000510
        /*0750*/ 	.word	0x000000ff
        /*0754*/ 	.word	0x0002a880
        /*0758*/ 	.short	0x0100
        /*075a*/ 	.byte	0x06
	.zero		1


	//   ....[12]....
        /*075c*/ 	.word	0x00000520
        /*0760*/ 	.word	0x000000ff
        /*0764*/ 	.word	0x0002a878
        /*0768*/ 	.short	0x0100
        /*076a*/ 	.byte	0x06
	.zero		1


	//   ....[13]....
        /*076c*/ 	.word	0x00000530
        /*0770*/ 	.word	0x000000ff
        /*0774*/ 	.word	0x0002a888
        /*0778*/ 	.short	0x0100
        /*077a*/ 	.byte	0x06
	.zero		1


	//   ....[14]....
        /*077c*/ 	.word	0x00000660
        /*0780*/ 	.word	0x000000ff
        /*0784*/ 	.word	0x0002a890
        /*0788*/ 	.short	0x0100
        /*078a*/ 	.byte	0x08
	.zero		1


	//   ....[15]....
        /*078c*/ 	.word	0x00000670
        /*0790*/ 	.word	0x000000ff
        /*0794*/ 	.word	0x0002a8a0
        /*0798*/ 	.short	0x0100
        /*079a*/ 	.byte	0x08
	.zero		1


	//   ....[16]....
        /*079c*/ 	.word	0x00000680
        /*07a0*/ 	.word	0x000000ff
        /*07a4*/ 	.word	0x0002a898
        /*07a8*/ 	.short	0x0100
        /*07aa*/ 	.byte	0x08
	.zero		1


	//   ....[17]....
        /*07ac*/ 	.word	0x00000690
        /*07b0*/ 	.word	0x000000ff
        /*07b4*/ 	.word	0x0002a8a8
        /*07b8*/ 	.short	0x0100
        /*07ba*/ 	.byte	0x08
	.zero		1


	//   ....[18]....
        /*07bc*/ 	.word	0x000007d0
        /*07c0*/ 	.word	0x000000ff
        /*07c4*/ 	.word	0x0002a8b0
        /*07c8*/ 	.short	0x0100
        /*07ca*/ 	.byte	0x08
	.zero		1


	//   ....[19]....
        /*07cc*/ 	.word	0x000007e0
        /*07d0*/ 	.word	0x000000ff
        /*07d4*/ 	.word	0x0002a8c0
        /*07d8*/ 	.short	0x0100
        /*07da*/ 	.byte	0x08
	.zero		1


	//   ....[20]....
        /*07dc*/ 	.word	0x000007f0
        /*07e0*/ 	.word	0x000000ff
        /*07e4*/ 	.word	0x0002a8b8
        /*07e8*/ 	.short	0x0100
        /*07ea*/ 	.byte	0x08
	.zero		1


	//   ....[21]....
        /*07ec*/ 	.word	0x00000800
        /*07f0*/ 	.word	0x000000ff
        /*07f4*/ 	.word	0x0002a8c8
        /*07f8*/ 	.short	0x0100
        /*07fa*/ 	.byte	0x08
	.zero		1


	//   ....[22]....
        /*07fc*/ 	.word	0x00001970
        /*0800*/ 	.word	0x000000ff
        /*0804*/ 	.word	0x0002a800
        /*0808*/ 	.short	0x010a
        /*080a*/ 	.byte	0x28
	.zero		1


	//   ....[23]....
        /*080c*/ 	.word	0x000019f0
        /*0810*/ 	.word	0x0000000f
        /*0814*/ 	.word	0x0002a830
        /*0818*/ 	.short	0x010a
        /*081a*/ 	.byte	0x3f
	.zero		1


	//   ....[24]....
        /*081c*/ 	.word	0x00001a30
        /*0820*/ 	.word	0x0000000f
        /*0824*/ 	.word	0x0002a830
        /*0828*/ 	.short	0x010a
        /*082a*/ 	.byte	0x3f
	.zero		1


	//   ....[25]....
        /*082c*/ 	.word	0x000024a0
        /*0830*/ 	.word	0x000000ff
        /*0834*/ 	.word	0x00000000
        /*0838*/ 	.short	0x0101
        /*083a*/ 	.byte	0x04
	.zero		1


	//   ....[26]....
        /*083c*/ 	.word	0x00004c60
        /*0840*/ 	.word	0x000000ff
        /*0844*/ 	.word	0x0002a830
        /*0848*/ 	.short	0x010a
        /*084a*/ 	.byte	0x07
	.zero		1


	//   ....[27]....
        /*084c*/ 	.word	0x00004ca0
        /*0850*/ 	.word	0x000000ff
        /*0854*/ 	.word	0x0002a830
        /*0858*/ 	.short	0x010a
        /*085a*/ 	.byte	0x07
	.zero		1


	//   ....[28]....
        /*085c*/ 	.word	0x00005580
        /*0860*/ 	.word	0x000000ff
        /*0864*/ 	.word	0x0002a850
        /*0868*/ 	.short	0x010a
        /*086a*/ 	.byte	0x06
	.zero		1


	//   ....[29]....
        /*086c*/ 	.word	0x000055c0
        /*0870*/ 	.word	0x000000ff
        /*0874*/ 	.word	0x0002a850
        /*0878*/ 	.short	0x010a
        /*087a*/ 	.byte	0x06
	.zero		1


	//   ....[30]....
        /*087c*/ 	.word	0x00005c70
        /*0880*/ 	.word	0x000000ff
        /*0884*/ 	.word	0x00000000
        /*0888*/ 	.short	0x0101
        /*088a*/ 	.byte	0x07
	.zero		1


	//   ....[31]....
        /*088c*/ 	.word	0x00007dc0
        /*0890*/ 	.word	0x000000ff
        /*0894*/ 	.word	0x00000000
        /*0898*/ 	.short	0x0101
        /*089a*/ 	.byte	0x06
	.zero		1


	//   ....[32]....
        /*089c*/ 	.word	0x00008260
        /*08a0*/ 	.word	0x000000ff
        /*08a4*/ 	.word	0x0002a830
        /*08a8*/ 	.short	0x010a
        /*08aa*/ 	.byte	0x07
	.zero		1


	//   ....[33]....
        /*08ac*/ 	.word	0x000082a0
        /*08b0*/ 	.word	0x000000ff
        /*08b4*/ 	.word	0x0002a830
        /*08b8*/ 	.short	0x010a
        /*08ba*/ 	.byte	0x07
	.zero		1


	//   ....[34]....
        /*08bc*/ 	.word	0x00008b80
        /*08c0*/ 	.word	0x000000ff
        /*08c4*/ 	.word	0x0002a850
        /*08c8*/ 	.short	0x010a
        /*08ca*/ 	.byte	0x06
	.zero		1


	//   ....[35]....
        /*08cc*/ 	.word	0x00008bc0
        /*08d0*/ 	.word	0x000000ff
        /*08d4*/ 	.word	0x0002a850
        /*08d8*/ 	.short	0x010a
        /*08da*/ 	.byte	0x06
	.zero		1


	//   ....[36]....
        /*08dc*/ 	.word	0x00009270
        /*08e0*/ 	.word	0x000000ff
        /*08e4*/ 	.word	0x00000000
        /*08e8*/ 	.short	0x0101
        /*08ea*/ 	.byte	0x07
	.zero		1


	//   ....[37]....
        /*08ec*/ 	.word	0x0000a260
        /*08f0*/ 	.word	0x000000ff
        /*08f4*/ 	.word	0x00000000
        /*08f8*/ 	.short	0x0101
        /*08fa*/ 	.byte	0x06
	.zero		1


	//   ....[38]....
        /*08fc*/ 	.word	0x0000a520
        /*0900*/ 	.word	0x000000ff
        /*0904*/ 	.word	0x0002a830
        /*0908*/ 	.short	0x010a
        /*090a*/ 	.byte	0x06
	.zero		1


	//   ....[39]....
        /*090c*/ 	.word	0x0000a560
        /*0910*/ 	.word	0x000000ff
        /*0914*/ 	.word	0x0002a830
        /*0918*/ 	.short	0x010a
        /*091a*/ 	.byte	0x06
	.zero		1


	//   ....[40]....
        /*091c*/ 	.word	0x0000ae40
        /*0920*/ 	.word	0x000000ff
        /*0924*/ 	.word	0x0002a850
        /*0928*/ 	.short	0x010a
        /*092a*/ 	.byte	0x0a
	.zero		1


	//   ....[41]....
        /*092c*/ 	.word	0x0000ae80
        /*0930*/ 	.word	0x000000ff
        /*0934*/ 	.word	0x0002a850
        /*0938*/ 	.short	0x010a
        /*093a*/ 	.byte	0x0a
	.zero		1


	//   ....[42]....
        /*093c*/ 	.word	0x0000b4d0
        /*0940*/ 	.word	0x000000ff
        /*0944*/ 	.word	0x00000000
        /*0948*/ 	.short	0x0101
        /*094a*/ 	.byte	0x04
	.zero		1


	//   ....[43]....
        /*094c*/ 	.word	0x0000d680
        /*0950*/ 	.word	0x000000ff
        /*0954*/ 	.word	0x00000000
        /*0958*/ 	.short	0x0101
        /*095a*/ 	.byte	0x0a
	.zero		1


	//   ....[44]....
        /*095c*/ 	.word	0x0000dc40
        /*0960*/ 	.word	0x000000ff
        /*0964*/ 	.word	0x0002a850
        /*0968*/ 	.short	0x010a
        /*096a*/ 	.byte	0x05
	.zero		1


	//   ....[45]....
        /*096c*/ 	.word	0x0000dc80
        /*0970*/ 	.word	0x000000ff
        /*0974*/ 	.word	0x0002a850
        /*0978*/ 	.short	0x010a
        /*097a*/ 	.byte	0x05
	.zero		1


	//   ....[46]....
        /*097c*/ 	.word	0x0000e150
        /*0980*/ 	.word	0x000000ff
        /*0984*/ 	.word	0x00000000
        /*0988*/ 	.short	0x0101
        /*098a*/ 	.byte	0x04
	.zero		1


	//   ....[47]....
        /*098c*/ 	.word	0x0000f470
        /*0990*/ 	.word	0x00000017
        /*0994*/ 	.word	0x00000000
        /*0998*/ 	.short	0x0101
        /*099a*/ 	.byte	0x3f
	.zero		1


	//   ....[48]....
        /*099c*/ 	.word	0x00011840
        /*09a0*/ 	.word	0x00000000
        /*09a4*/ 	.word	0x0002a840
        /*09a8*/ 	.short	0x010a
        /*09aa*/ 	.byte	0x3f
	.zero		1


	//   ....[49]....
        /*09ac*/ 	.word	0x00011e50
        /*09b0*/ 	.word	0x00000000
        /*09b4*/ 	.word	0x0002a830
        /*09b8*/ 	.short	0x0107
        /*09ba*/ 	.byte	0x3f
	.zero		1


	//   ....[50]....
        /*09bc*/ 	.word	0x00011f00
        /*09c0*/ 	.word	0x00000000
        /*09c4*/ 	.word	0x0002a830
        /*09c8*/ 	.short	0x0101
        /*09ca*/ 	.byte	0x3f
	.zero		1


	//   ....[51]....
        /*09cc*/ 	.word	0x00012930
        /*09d0*/ 	.word	0x00000010
        /*09d4*/ 	.word	0x0002a800
        /*09d8*/ 	.short	0x0107
        /*09da*/ 	.byte	0x3f
	.zero		1


	//   ....[52]....
        /*09dc*/ 	.word	0x00012a20
        /*09e0*/ 	.word	0x00000010
        /*09e4*/ 	.word	0x0002a800
        /*09e8*/ 	.short	0x0101
        /*09ea*/ 	.byte	0x3f
	.zero		1


	//   ....[53]....
        /*09ec*/ 	.word	0x00012a40
        /*09f0*/ 	.word	0x00000010
        /*09f4*/ 	.word	0x0002a820
        /*09f8*/ 	.short	0x010a
        /*09fa*/ 	.byte	0x3f
	.zero		1


	//   ....[54]....
        /*09fc*/ 	.word	0x00012d90
        /*0a00*/ 	.word	0x00000006
        /*0a04*/ 	.word	0x0002a840
        /*0a08*/ 	.short	0x010a
        /*0a0a*/ 	.byte	0x3f
	.zero		1


	//   ....[55]....
        /*0a0c*/ 	.word	0x00013260
        /*0a10*/ 	.word	0x00000006
        /*0a14*/ 	.word	0x0002a830
        /*0a18*/ 	.short	0x0107
        /*0a1a*/ 	.byte	0x3f
	.zero		1


	//   ....[56]....
        /*0a1c*/ 	.word	0x00013310
        /*0a20*/ 	.word	0x00000006
        /*0a24*/ 	.word	0x0002a830
        /*0a28*/ 	.short	0x0101
        /*0a2a*/ 	.byte	0x3f
	.zero		1


	//   ....[57]....
        /*0a2c*/ 	.word	0x00013370
        /*0a30*/ 	.word	0x00000006
        /*0a34*/ 	.word	0x0002a860
        /*0a38*/ 	.short	0x010a
        /*0a3a*/ 	.byte	0x3f
	.zero		1


	//   ....[58]....
        /*0a3c*/ 	.word	0x000137a0
        /*0a40*/ 	.word	0x00000006
        /*0a44*/ 	.word	0x0002a850
        /*0a48*/ 	.short	0x0107
        /*0a4a*/ 	.byte	0x3f
	.zero		1


	//   ....[59]....
        /*0a4c*/ 	.word	0x000138e0
        /*0a50*/ 	.word	0x00000006
        /*0a54*/ 	.word	0x0002a850
        /*0a58*/ 	.short	0x0101
        /*0a5a*/ 	.byte	0x3f
	.zero		1


	//   ....[60]....
        /*0a5c*/ 	.word	0x00013b60
        /*0a60*/ 	.word	0x00000004
        /*0a64*/ 	.word	0x0002a860
        /*0a68*/ 	.short	0x010a
        /*0a6a*/ 	.byte	0x3f
	.zero		1


	//   ....[61]....
        /*0a6c*/ 	.word	0x00013f60
        /*0a70*/ 	.word	0x00000004
        /*0a74*/ 	.word	0x0002a850
        /*0a78*/ 	.short	0x0107
        /*0a7a*/ 	.byte	0x3f
	.zero		1


	//   ....[62]....
        /*0a7c*/ 	.word	0x00014010
        /*0a80*/ 	.word	0x00000004
        /*0a84*/ 	.word	0x0002a850
        /*0a88*/ 	.short	0x0101
        /*0a8a*/ 	.byte	0x3f
	.zero		1


	//   ....[63]....
        /*0a8c*/ 	.word	0x000142b0
        /*0a90*/ 	.word	0x00000004
        /*0a94*/ 	.word	0x0002a820
        /*0a98*/ 	.short	0x010a
        /*0a9a*/ 	.byte	0x3f
	.zero		1


	//   ....[64]....
        /*0a9c*/ 	.word	0x00014450
        /*0aa0*/ 	.word	0x00000005
        /*0aa4*/ 	.word	0x0002a840
        /*0aa8*/ 	.short	0x010a
        /*0aaa*/ 	.byte	0x3f
	.zero		1


	//   ....[65]....
        /*0aac*/ 	.word	0x000144f0
        /*0ab0*/ 	.word	0x00000017
        /*0ab4*/ 	.word	0x0002a840
        /*0ab8*/ 	.short	0x010a
        /*0aba*/ 	.byte	0x3f
	.zero		1


	//   ....[66]....
        /*0abc*/ 	.word	0x00014530
        /*0ac0*/ 	.word	0x00000005
        /*0ac4*/ 	.word	0x0002a860
        /*0ac8*/ 	.short	0x010a
        /*0aca*/ 	.byte	0x3f
	.zero		1


	//   ....[67]....
        /*0acc*/ 	.word	0x00014570
        /*0ad0*/ 	.word	0x00000017
        /*0ad4*/ 	.word	0x0002a860
        /*0ad8*/ 	.short	0x010a
        /*0ada*/ 	.byte	0x3f
	.zero		1


	//   ....[68]....
        /*0adc*/ 	.word	0x000145e0
        /*0ae0*/ 	.word	0x00000003
        /*0ae4*/ 	.word	0x0002a800
        /*0ae8*/ 	.short	0x010a
        /*0aea*/ 	.byte	0x3f
	.zero		1


	//   ....[69]....
        /*0aec*/ 	.word	0x00014630
        /*0af0*/ 	.word	0x0000000f
        /*0af4*/ 	.word	0x0002a830
        /*0af8*/ 	.short	0x010a
        /*0afa*/ 	.byte	0x3f
	.zero		1


	//   ....[70]....
        /*0afc*/ 	.word	0x00014690
        /*0b00*/ 	.word	0x0000000e
        /*0b04*/ 	.word	0x0002a830
        /*0b08*/ 	.short	0x010a
        /*0b0a*/ 	.byte	0x3f
	.zero		1


	//   ....[71]....
        /*0b0c*/ 	.word	0x000146f0
        /*0b10*/ 	.word	0x0000000d
        /*0b14*/ 	.word	0x0002a850
        /*0b18*/ 	.short	0x010a
        /*0b1a*/ 	.byte	0x3f
	.zero		1


	//   ....[72]....
        /*0b1c*/ 	.word	0x00014750
        /*0b20*/ 	.word	0x0000000c
        /*0b24*/ 	.word	0x0002a830
        /*0b28*/ 	.short	0x010a
        /*0b2a*/ 	.byte	0x3f
	.zero		1


	//   ....[73]....
        /*0b2c*/ 	.word	0x000147b0
        /*0b30*/ 	.word	0x0000000b
        /*0b34*/ 	.word	0x0002a850
        /*0b38*/ 	.short	0x010a
        /*0b3a*/ 	.byte	0x3f
	.zero		1


	//   ....[74]....
        /*0b3c*/ 	.word	0x00014810
        /*0b40*/ 	.word	0x0000000e
        /*0b44*/ 	.word	0x0002a830
        /*0b48*/ 	.short	0x010a
        /*0b4a*/ 	.byte	0x3f
	.zero		1


	//   ....[75]....
        /*0b4c*/ 	.word	0x00014870
        /*0b50*/ 	.word	0x0000000b
        /*0b54*/ 	.word	0x0002a850
        /*0b58*/ 	.short	0x010a
        /*0b5a*/ 	.byte	0x3f
	.zero		1


	//   ....[76]....
        /*0b5c*/ 	.word	0x000148d0
        /*0b60*/ 	.word	0x00000005
        /*0b64*/ 	.word	0x0002a850
        /*0b68*/ 	.short	0x010a
        /*0b6a*/ 	.byte	0x3f
	.zero		1


	//   ....[77]....
        /*0b6c*/ 	.word	0x000149d0
        /*0b70*/ 	.word	0x00000000
        /*0b74*/ 	.word	0x0002a840
        /*0b78*/ 	.short	0x010a
        /*0b7a*/ 	.byte	0x3f
	.zero		1


	//   ....[78]....
        /*0b7c*/ 	.word	0x00015c60
        /*0b80*/ 	.word	0x00000010
        /*0b84*/ 	.word	0x0002a820
        /*0b88*/ 	.short	0x010a
        /*0b8a*/ 	.byte	0x3f
	.zero		1


	//   ....[79]....
        /*0b8c*/ 	.word	0x00015cb0
        /*0b90*/ 	.word	0x00000006
        /*0b94*/ 	.word	0x0002a840
        /*0b98*/ 	.short	0x010a
        /*0b9a*/ 	.byte	0x3f
	.zero		1


	//   ....[80]....
        /*0b9c*/ 	.word	0x000163e0
        /*0ba0*/ 	.word	0x00000006
        /*0ba4*/ 	.word	0x0002a860
        /*0ba8*/ 	.short	0x010a
        /*0baa*/ 	.byte	0x3f
	.zero		1


	//   ....[81]....
        /*0bac*/ 	.word	0x00016b80
        /*0bb0*/ 	.word	0x00000004
        /*0bb4*/ 	.word	0x0002a860
        /*0bb8*/ 	.short	0x010a
        /*0bba*/ 	.byte	0x3f
	.zero		1


	//   ....[82]....
        /*0bbc*/ 	.word	0x00017490
        /*0bc0*/ 	.word	0x00000004
        /*0bc4*/ 	.word	0x0002a820
        /*0bc8*/ 	.short	0x010a
        /*0bca*/ 	.byte	0x3f
	.zero		1


	//   ....[83]....
        /*0bcc*/ 	.word	0x00017630
        /*0bd0*/ 	.word	0x00000005
        /*0bd4*/ 	.word	0x0002a840
        /*0bd8*/ 	.short	0x010a
        /*0bda*/ 	.byte	0x3f
	.zero		1


	//   ....[84]....
        /*0bdc*/ 	.word	0x00017680
        /*0be0*/ 	.word	0x00000017
        /*0be4*/ 	.word	0x0002a840
        /*0be8*/ 	.short	0x010a
        /*0bea*/ 	.byte	0x3f
	.zero		1


	//   ....[85]....
        /*0bec*/ 	.word	0x000176d0
        /*0bf0*/ 	.word	0x00000005
        /*0bf4*/ 	.word	0x0002a860
        /*0bf8*/ 	.short	0x010a
        /*0bfa*/ 	.byte	0x3f
	.zero		1


	//----- nvinfo : EIATTR_NUM_MBARRIERS
	.align		4
.L_178:
        /*0bfc*/ 	.byte	0x03, 0x38
        /*0bfe*/ 	.short	0x0016


	//----- nvinfo : EIATTR_EXIT_INSTR_OFFSETS
	.align		4
        /*0c00*/ 	.byte	0x04, 0x1c
        /*0c02*/ 	.short	(.L_180 - .L_179)


	//   ....[0]....
.L_179:
        /*0c04*/ 	.word	0x00000950


	//   ....[1]....
        /*0c08*/ 	.word	0x00010140


	//   ....[2]....
        /*0c0c*/ 	.word	0x000145c0


	//----- nvinfo : EIATTR_MAX_THREADS
	.align		4
.L_180:
        /*0c10*/ 	.byte	0x04, 0x05
        /*0c12*/ 	.short	(.L_182 - .L_181)
.L_181:
        /*0c14*/ 	.word	0x00000180
        /*0c18*/ 	.word	0x00000001
        /*0c1c*/ 	.word	0x00000001


	//----- nvinfo : EIATTR_CRS_STACK_SIZE
	.align		4
.L_182:
        /*0c20*/ 	.byte	0x04, 0x1e
        /*0c22*/ 	.short	(.L_184 - .L_183)
.L_183:
        /*0c24*/ 	.word	0x00000000


	//----- nvinfo : EIATTR_CBANK_PARAM_SIZE
	.align		4
.L_184:
        /*0c28*/ 	.byte	0x03, 0x19
        /*0c2a*/ 	.short	0x0af0


	//----- nvinfo : EIATTR_PARAM_CBANK
	.align		4
        /*0c2c*/ 	.byte	0x04, 0x0a
        /*0c2e*/ 	.short	(.L_186 - .L_185)
	.align		4
.L_185:
        /*0c30*/ 	.word	index@(.nv.constant0._ZN7cutlass13device_kernelIN5flash11enable_sm90INS1_16FlashAttnFwdSm90INS1_25CollectiveMainloopFwdSm90ILi2EN4cute5tupleIJNS5_1CILi1EEES8_S8_EEENS6_IJNS7_ILi128EEENS7_ILi96EEENS7_ILi192EEEEEELi128ENS_6half_tEfNS_4arch4Sm90ELb0ELb1ELb1ELb0ELb1ELb0ELb0ELb1ELb1ELb1ELb0ELb0EEENS1_21CollectiveEpilogueFwdINS6_IJSA_SA_SB_EEES9_SE_SG_Li256ELb0ELb1ELb0ELb0EEENS1_30DynamicPersistentTileSchedulerILi256ELi128ELb0ELb1ELb1EEEEEEEEEvNT_6ParamsE)
        /*0c34*/ 	.short	0x0210
        /*0c36*/ 	.short	0x0af0


	//----- nvinfo : EIATTR_SW_WAR
	.align		4
.L_186:
        /*0c38*/ 	.byte	0x04, 0x36
        /*0c3a*/ 	.short	(.L_188 - .L_187)
.L_187:
        /*0c3c*/ 	.word	0x00000008
.L_188:


//--------------------- .nv.info._ZN7cutlass13device_kernelIN5flash11enable_sm90INS1_16FlashAttnFwdSm90INS1_25CollectiveMainloopFwdSm90ILi2EN4cute5tupleIJNS5_1CILi1EEES8_S8_EEENS6_IJNS7_ILi128EEENS7_ILi96EEENS7_ILi192EEEEEELi128ENS_6half_tEfNS_4arch4Sm90ELb0ELb1ELb1ELb1ELb1ELb0ELb0ELb1ELb1ELb1ELb0ELb0EEENS1_21CollectiveEpilogueFwdINS6_IJSA_SA_SB_EEES9_SE_SG_Li256ELb1ELb1ELb0ELb0EEENS1_36VarlenDynamicPersistentTileSchedulerILi128ELi96ELi256ELi128ELb0ELb1ELb1ELb1ELb0ELb1EEEEEEEEEvNT_6ParamsE --------------------------
	.section	.nv.info._ZN7cutlass13device_kernelIN5flash11enable_sm90INS1_16FlashAttnFwdSm90INS1_25CollectiveMainloopFwdSm90ILi2EN4cute5tupleIJNS5_1CILi1EEES8_S8_EEENS6_IJNS7_ILi128EEENS7_ILi96EEENS7_ILi192EEEEEELi128ENS_6half_tEfNS_4arch4Sm90ELb0ELb1ELb1ELb1ELb1ELb0ELb0ELb1ELb1ELb1ELb0ELb0EEENS1_21CollectiveEpilogueFwdINS6_IJSA_SA_SB_EEES9_SE_SG_Li256ELb1ELb1ELb0ELb0EEENS1_36VarlenDynamicPersistentTileSchedulerILi128ELi96ELi256ELi128ELb0ELb1ELb1ELb1ELb0ELb1EEEEEEEEEvNT_6ParamsE,"",@"SHT_CUDA_INFO"
	.sectionflags	@""
	.align	4


	//----- nvinfo : EIATTR_CUDA_API_VERSION
	.align		4
        /*0000*/ 	.byte	0x04, 0x37
        /*0002*/ 	.short	(.L_190 - .L_189)
.L_189:
        /*0004*/ 	.word	0x00000082


	//----- nvinfo : EIATTR_KPARAM_INFO
	.align		4
.L_190:
        /*0008*/ 	.byte	0x04, 0x17
        /*000a*/ 	.short	(.L_192 - .L_191)
.L_191:
        /*000c*/ 	.word	0x00000000
        /*0010*/ 	.short	0x0000
        /*0012*/ 	.short	0x0070
        /*0014*/ 	.byte	0x00, 0xf0, 0x01, 0x2a


	//----- nvinfo : EIATTR_SPARSE_MMA_MASK
	.align		4
.L_192:
        /*0018*/ 	.byte	0x03, 0x50
        /*001a*/ 	.short	0x0000


	//----- nvinfo : EIATTR_MAXREG_COUNT
	.align		4
        /*001c*/ 	.byte	0x03, 0x1b
        /*001e*/ 	.short	0x00a8


	//----- nvinfo : EIATTR_NUM_BARRIERS
	.align		4
        /*0020*/ 	.byte	0x02, 0x4c
        /*0022*/ 	.byte	0x09
	.zero		1


	//----- nvinfo : EIATTR_EXTERNS
	.align		4
        /*0024*/ 	.byte	0x04, 0x0f
        /*0026*/ 	.short	(.L_194 - .L_193)


	//   ....[0]....
	.align		4
.L_193:
        /*0028*/ 	.word	index@(__assertfail)


	//----- nvinfo : EIATTR_ANNOTATIONS
	.align		4
.L_194:
        /*002c*/ 	.byte	0x04, 0x55
        /*002e*/ 	.short	(.L_196 - .L_195)


	//   ....[0]....
.L_195:
        /* <DEDUP_REMOVED lines=19> */
        /*0154*/ 	.byte	0x50, 0x5e, 0x01, 0x00, 0x01, 0x00, 0x00, 0x00, 0xf0, 0x5f, 0x01, 0x00


	//----- nvinfo : EIATTR_MERCURY_ISA_VERSION
	.align		4
.L_196:
        /*0160*/ 	.byte	0x03, 0x5f
        /*0162*/ 	.short	0x0101


	//----- nvinfo : EIATTR_UNUSED_LOAD_BYTE_OFFSET
	.align		4
        /*0164*/ 	.byte	0x04, 0x44
        /*0166*/ 	.short	(.L_198 - .L_197)


	//   ....[0]....
.L_197:
        /*0168*/ 	.word	0x00000950
        /*016c*/ 	.word	0x0000fff0


	//   ....[1]....
        /*0170*/ 	.word	0x0000e5e0
        /*0174*/ 	.word	0x0000fff0


	//----- nvinfo : EIATTR_INT_WARP_WIDE_INSTR_OFFSETS
	.align		4
.L_198:
        /*0178*/ 	.byte	0x04, 0x31
        /*017a*/ 	.short	(.L_200 - .L_199)


	//   ....[0]....
.L_199:
        /*017c*/ 	.word	0x000000c0


	//   ....[1]....
        /*0180*/ 	.word	0x000000d0


	//   ....[2]....
        /*0184*/ 	.word	0x00000170


	//   ....[3]....
        /*0188*/ 	.word	0x00011b50


	//   ....[4]....
        /*018c*/ 	.word	0x00011be0


	//   ....[5]....
        /*0190*/ 	.word	0x00014b50


	//   ....[6]....
        /*0194*/ 	.word	0x00014be0


	//----- nvinfo : EIATTR_COOP_GROUP_MASK_REGIDS
	.align		4
.L_200:
        /*0198*/ 	.byte	0x04, 0x29
        /*019a*/ 	.short	(.L_202 - .L_201)


	//   ....[0]....
.L_201:
        /*019c*/ 	.word	0xffffffff


	//   ....[1]....
        /*01a0*/ 	.word	0xffffffff


	//   ....[2]....
        /*01a4*/ 	.word	0xffffffff


	//   ....[3]....
        /*01a8*/ 	.word	0xffffffff


	//   ....[4]....
        /*01ac*/ 	.word	0xffffffff


	//   ....[5]....
        /*01b0*/ 	.word	0xffffffff


	//   ....[6]....
        /*01b4*/ 	.word	0xffffffff


	//   ....[7]....
        /*01b8*/ 	.word	0xffffffff


	//   ....[8]....
        /*01bc*/ 	.word	0xffffffff


	//   ....[9]....
        /*01c0*/ 	.word	0xffffffff


	//   ....[10]....
        /*01c4*/ 	.word	0xffffffff


	//   ....[11]....
        /*01c8*/ 	.word	0xffffffff


	//   ....[12]....
        /*01cc*/ 	.word	0xffffffff


	//   ....[13]....
        /*01d0*/ 	.word	0xffffffff


	//   ....[14]....
        /*01d4*/ 	.word	0xffffffff


	//   ....[15]....
        /*01d8*/ 	.word	0xffffffff


	//   ....[16]....
        /*01dc*/ 	.word	0xffffffff


	//   ....[17]....
        /*01e0*/ 	.word	0xffffffff


	//   ....[18]....
        /*01e4*/ 	.word	0xffffffff


	//   ....[19]....
        /*01e8*/ 	.word	0xffffffff


	//   ....[20]....
        /*01ec*/ 	.word	0xffffffff


	//   ....[21]....
        /*01f0*/ 	.word	0xffffffff


	//   ....[22]....
        /*01f4*/ 	.word	0xffffffff


	//   ....[23]....
        /*01f8*/ 	.word	0xffffffff


	//   ....[24]....
        /*01fc*/ 	.word	0xffffffff


	//   ....[25]....
        /*0200*/ 	.word	0xffffffff


	//   ....[26]....
        /*0204*/ 	.word	0xffffffff


	//   ....[27]....
        /*0208*/ 	.word	0xffffffff


	//   ....[28]....
        /*020c*/ 	.word	0xffffffff


	//   ....[29]....
        /*0210*/ 	.word	0xffffffff


	//   ....[30]....
        /*0214*/ 	.word	0xffffffff


	//   ....[31]....
        /*0218*/ 	.word	0xffffffff


	//   ....[32]....
        /*021c*/ 	.word	0xffffffff


	//   ....[33]....
        /*0220*/ 	.word	0xffffffff


	//   ....[34]....
        /*0224*/ 	.word	0xffffffff


	//   ....[35]....
        /*0228*/ 	.word	0xffffffff


	//   ....[36]....
        /*022c*/ 	.word	0xffffffff


	//   ....[37]....
        /*0230*/ 	.word	0xffffffff


	//   ....[38]....
        /*0234*/ 	.word	0xffffffff


	//   ....[39]....
        /*0238*/ 	.word	0xffffffff


	//   ....[40]....
        /*023c*/ 	.word	0xffffffff


	//   ....[41]....
        /*0240*/ 	.word	0xffffffff


	//   ....[42]....
        /*0244*/ 	.word	0xffffffff


	//   ....[43]....
        /*0248*/ 	.word	0xffffffff


	//   ....[44]....
        /*024c*/ 	.word	0xffffffff


	//   ....[45]....
        /*0250*/ 	.word	0xffffffff


	//   ....[46]....
        /*0254*/ 	.word	0xffffffff


	//   ....[47]....
        /*0258*/ 	.word	0xffffffff


	//   ....[48]....
        /*025c*/ 	.word	0xffffffff


	//   ....[49]....
        /*0260*/ 	.word	0xffffffff


	//   ....[50]....
        /*0264*/ 	.word	0xffffffff


	//   ....[51]....
        /*0268*/ 	.word	0xffffffff


	//   ....[52]....
        /*026c*/ 	.word	0xffffffff


	//   ....[53]....
        /*0270*/ 	.word	0xffffffff


	//   ....[54]....
        /*0274*/ 	.word	0xffffffff


	//   ....[55]....
        /*0278*/ 	.word	0xffffffff


	//   ....[56]....
        /*027c*/ 	.word	0xffffffff


	//   ....[57]....
        /*0280*/ 	.word	0xffffffff


	//   ....[58]....
        /*0284*/ 	.word	0xffffffff


	//   ....[59]....
        /*0288*/ 	.word	0xffffffff


	//   ....[60]....
        /*028c*/ 	.word	0xffffffff


	//   ....[61]....
        /*0290*/ 	.word	0xffffffff


	//   ....[62]....
        /*0294*/ 	.word	0xffffffff


	//   ....[63]....
        /*0298*/ 	.word	0xffffffff


	//   ....[64]....
        /*029c*/ 	.word	0xffffffff


	//   ....[65]....
        /*02a0*/ 	.word	0xffffffff


	//   ....[66]....
        /*02a4*/ 	.word	0xffffffff


	//   ....[67]....
        /*02a8*/ 	.word	0xffffffff


	//   ....[68]....
        /*02ac*/ 	.word	0xffffffff


	//   ....[69]....
        /*02b0*/ 	.word	0xffffffff


	//   ....[70]....
        /*02b4*/ 	.word	0xffffffff


	//   ....[71]....
        /*02b8*/ 	.word	0xffffffff


	//   ....[72]....
        /*02bc*/ 	.word	0xffffffff


	//   ....[73]....
        /*02c0*/ 	.word	0xffffffff


	//   ....[74]....
        /*02c4*/ 	.word	0xffffffff


	//   ....[75]....
        /*02c8*/ 	.word	0xffffffff


	//   ....[76]....
        /*02cc*/ 	.word	0xffffffff


	//   ....[77]....
        /*02d0*/ 	.word	0xffffffff


	//   ....[78]....
        /*02d4*/ 	.word	0xffffffff


	//   ....[79]....
        /*02d8*/ 	.word	0xffffffff


	//   ....[80]....
        /*02dc*/ 	.word	0xffffffff


	//   ....[81]....
        /*02e0*/ 	.word	0xffffffff


	//   ....[82]....
        /*02e4*/ 	.word	0xffffffff


	//   ....[83]....
        /*02e8*/ 	.word	0xffffffff


	//   ....[84]....
        /*02ec*/ 	.word	0xffffffff


	//   ....[85]....
        /*02f0*/ 	.word	0xffffffff


	//   ....[86]....
        /*02f4*/ 	.word	0xffffffff


	//   ....[87]....
        /*02f8*/ 	.word	0xffffffff


	//   ....[88]....
        /*02fc*/ 	.word	0xffffffff


	//   ....[89]....
        /*0300*/ 	.word	0xffffffff


	//   ....[90]....
        /*0304*/ 	.word	0xffffffff


	//   ....[91]....
        /*0308*/ 	.word	0xffffffff


	//   ....[92]....
        /*030c*/ 	.word	0xffffffff


	//   ....[93]....
        /*0310*/ 	.word	0xffffffff


	//   ....[94]....
        /*0314*/ 	.word	0xffffffff


	//   ....[95]....
        /*0318*/ 	.word	0xffffffff


	//   ....[96]....
        /*031c*/ 	.word	0xffffffff


	//   ....[97]....
        /*0320*/ 	.word	0xffffffff


	//   ....[98]....
        /*0324*/ 	.word	0xffffffff


	//   ....[99]....
        /*0328*/ 	.word	0xffffffff


	//   ....[100]....
        /*032c*/ 	.word	0xffffffff


	//   ....[101]....
        /*0330*/ 	.word	0xffffffff


	//   ....[102]....
        /*0334*/ 	.word	0xffffffff


	//   ....[103]....
        /*0338*/ 	.word	0xffffffff


	//   ....[104]....
        /*033c*/ 	.word	0xffffffff


	//   ....[105]....
        /*0340*/ 	.word	0xffffffff


	//   ....[106]....
        /*0344*/ 	.word	0xffffffff


	//   ....[107]....
        /*0348*/ 	.word	0xffffffff


	//   ....[108]....
        /*034c*/ 	.word	0xffffffff


	//   ....[109]....
        /*0350*/ 	.word	0xffffffff


	//   ....[110]....
        /*0354*/ 	.word	0xffffffff


	//   ....[111]....
        /*0358*/ 	.word	0xffffffff


	//   ....[112]....
        /*035c*/ 	.word	0xffffffff


	//   ....[113]....
        /*0360*/ 	.word	0xffffffff


	//   ....[114]....
        /*0364*/ 	.word	0xffffffff


	//   ....[115]....
        /*0368*/ 	.word	0xffffffff


	//   ....[116]....
        /*036c*/ 	.word	0xffffffff


	//   ....[117]....
        /*0370*/ 	.word	0xffffffff


	//   ....[118]....
        /*0374*/ 	.word	0xffffffff


	//   ....[119]....
        /*0378*/ 	.word	0xffffffff


	//   ....[120]....
        /*037c*/ 	.word	0xffffffff


	//   ....[121]....
        /*0380*/ 	.word	0xffffffff


	//   ....[122]....
        /*0384*/ 	.word	0xffffffff


	//   ....[123]....
        /*0388*/ 	.word	0xffffffff


	//   ....[124]....
        /*038c*/ 	.word	0xffffffff


	//   ....[125]....
        /*0390*/ 	.word	0xffffffff


	//   ....[126]....
        /*0394*/ 	.word	0xffffffff


	//   ....[127]....
        /*0398*/ 	.word	0xffffffff


	//   ....[128]....
        /*039c*/ 	.word	0xffffffff


	//   ....[129]....
        /*03a0*/ 	.word	0xffffffff


	//   ....[130]....
        /*03a4*/ 	.word	0xffffffff


	//   ....[131]....
        /*03a8*/ 	.word	0xffffffff


	//   ....[132]....
        /*03ac*/ 	.word	0xffffffff


	//   ....[133]....
        /*03b0*/ 	.word	0xffffffff


	//   ....[134]....
        /*03b4*/ 	.word	0xffffffff


	//   ....[135]....
        /*03b8*/ 	.word	0xffffffff


	//   ....[136]....
        /*03bc*/ 	.word	0xffffffff


	//   ....[137]....
        /*03c0*/ 	.word	0xffffffff


	//   ....[138]....
        /*03c4*/ 	.word	0xffffffff


	//   ....[139]....
        /*03c8*/ 	.word	0xffffffff


	//   ....[140]....
        /*03cc*/ 	.word	0xffffffff


	//   ....[141]....
        /*03d0*/ 	.word	0xffffffff


	//   ....[142]....
        /*03d4*/ 	.word	0xffffffff


	//   ....[143]....
        /*03d8*/ 	.word	0xffffffff


	//   ....[144]....
        /*03dc*/ 	.word	0xffffffff


	//   ....[145]....
        /*03e0*/ 	.word	0xffffffff


	//   ....[146]....
        /*03e4*/ 	.word	0xffffffff


	//   ....[147]....
        /*03e8*/ 	.word	0xffffffff


	//   ....[148]....
        /*03ec*/ 	.word	0xffffffff


	//   ....[149]....
        /*03f0*/ 	.word	0xffffffff


	//   ....[150]....
        /*03f4*/ 	.word	0xffffffff


	//   ....[151]....
        /*03f8*/ 	.word	0x0500000f


	//   ....[152]....
        /*03fc*/ 	.word	0x0500000f


	//   ....[153]....
        /*0400*/ 	.word	0x0500000f


	//   ....[154]....
        /*0404*/ 	.word	0x0500000f


	//   ....[155]....
        /*0408*/ 	.word	0x0500000f


	//   ....[156]....
        /*040c*/ 	.word	0x0500000f


	//   ....[157]....
        /*0410*/ 	.word	0x0500000f


	//   ....[158]....
        /*0414*/ 	.word	0x0500000f


	//   ....[159]....
        /*0418*/ 	.word	0x0500000f


	//   ....[160]....
        /*041c*/ 	.word	0x0500000f


	//   ....[161]....
        /*0420*/ 	.word	0x0500000f


	//   ....[162]....
        /*0424*/ 	.word	0x0500000f


	//   ....[163]....
        /*0428*/ 	.word	0x0500000f


	//   ....[164]....
        /*042c*/ 	.word	0x0500000f


	//   ....[165]....
        /*0430*/ 	.word	0x0500000f


	//   ....[166]....
        /*0434*/ 	.word	0x0500000f


	//   ....[167]....
        /*0438*/ 	.word	0x0500000f


	//   ....[168]....
        /*043c*/ 	.word	0x0500000f


	//   ....[169]....
        /*0440*/ 	.word	0x0500000f


	//   ....[170]....
        /*0444*/ 	.word	0x0500000f


	//   ....[171]....
        /*0448*/ 	.word	0x0500000f


	//   ....[172]....
        /*044c*/ 	.word	0x0500000f


	//   ....[173]....
        /*0450*/ 	.word	0x0500000f


	//   ....[174]....
        /*0454*/ 	.word	0x0500000f


	//   ....[175]....
        /*0458*/ 	.word	0x0500000f


	//   ....[176]....
        /*045c*/ 	.word	0x0500000f


	//   ....[177]....
        /*0460*/ 	.word	0x0500000f


	//   ....[178]....
        /*0464*/ 	.word	0x0500000f


	//   ....[179]....
        /*0468*/ 	.word	0x0500000f


	//   ....[180]....
        /*046c*/ 	.word	0x0500000f


	//   ....[181]....
        /*0470*/ 	.word	0x0500000f


	//   ....[182]....
        /*0474*/ 	.word	0x0500000f


	//   ....[183]....
        /*0478*/ 	.word	0x0500000f


	//   ....[184]....
        /*047c*/ 	.word	0x0500000f


	//   ....[185]....
        /*0480*/ 	.word	0x0500000f


	//   ....[186]....
        /*0484*/ 	.word	0x0500000f


	//   ....[187]....
        /*0488*/ 	.word	0x0500000f


	//   ....[188]....
        /*048c*/ 	.word	0x0500000f


	//   ....[189]....
        /*0490*/ 	.word	0x0500000f


	//   ....[190]....
        /*0494*/ 	.word	0x0500000f


	//   ....[191]....
        /*0498*/ 	.word	0x0500000f


	//   ....[192]....
        /*049c*/ 	.word	0x0500000f


	//   ....[193]....
        /*04a0*/ 	.word	0x0500000f


	//   ....[194]....
        /*04a4*/ 	.word	0x0500000f


	//   ....[195]....
        /*04a8*/ 	.word	0x0500000f


	//   ....[196]....
        /*04ac*/ 	.word	0x0500000f


	//   ....[197]....
        /*04b0*/ 	.word	0x0500000f


	//   ....[198]....
        /*04b4*/ 	.word	0x0500000f


	//   ....[199]....
        /*04b8*/ 	.word	0x0500000f


	//   ....[200]....
        /*04bc*/ 	.word	0x0500000f


	//   ....[201]....
        /*04c0*/ 	.word	0x0500000f


	//   ....[202]....
        /*04c4*/ 	.word	0x0500000f


	//   ....[203]....
        /*04c8*/ 	.word	0x0500000f


	//   ....[204]....
        /*04cc*/ 	.word	0x0500000f


	//   ....[205]....
        /*04d0*/ 	.word	0x0500000f


	//   ....[206]....
        /*04d4*/ 	.word	0x0500000f


	//   ....[207]....
        /*04d8*/ 	.word	0x0500000f


	//   ....[208]....
        /*04dc*/ 	.word	0x0500000f


	//   ....[209]....
        /*04e0*/ 	.word	0x0500000f


	//   ....[210]....
        /*04e4*/ 	.word	0x0500000f


	//   ....[211]....
        /*04e8*/ 	.word	0x0500000f


	//   ....[212]....
        /*04ec*/ 	.word	0x0500000f


	//   ....[213]....
        /*04f0*/ 	.word	0x0500000f


	//   ....[214]....
        /*04f4*/ 	.word	0x0500000f


	//   ....[215]....
        /*04f8*/ 	.word	0x0500000f


	//   ....[216]....
        /*04fc*/ 	.word	0x0500000f


	//   ....[217]....
        /*0500*/ 	.word	0x0500000f


	//   ....[218]....
        /*0504*/ 	.word	0x0500000f


	//   ....[219]....
        /*0508*/ 	.word	0x0500000f


	//   ....[220]....
        /*050c*/ 	.word	0x0500000f


	//   ....[221]....
        /*0510*/ 	.word	0x0500000f


	//   ....[222]....
        /*0514*/ 	.word	0x0500000f


	//   ....[223]....
        /*0518*/ 	.word	0x0500000f


	//   ....[224]....
        /*051c*/ 	.word	0x0500000f


	//   ....[225]....
        /*0520*/ 	.word	0x0500000f


	//   ....[226]....
        /*0524*/ 	.word	0x0500000f


	//   ....[227]....
        /*0528*/ 	.word	0x0500000f


	//   ....[228]....
        /*052c*/ 	.word	0x0500000f


	//   ....[229]....
        /*0530*/ 	.word	0x0500000f


	//   ....[230]....
        /*0534*/ 	.word	0x0500000f


	//   ....[231]....
        /*0538*/ 	.word	0x0500000f


	//   ....[232]....
        /*053c*/ 	.word	0x0500000f


	//   ....[233]....
        /*0540*/ 	.word	0x0500000f


	//----- nvinfo : EIATTR_COOP_GROUP_INSTR_OFFSETS
	.align		4
.L_202:
        /*0544*/ 	.byte	0x04, 0x28
        /*0546*/ 	.short	(.L_204 - .L_203)


	//   ....[0]....
.L_203:
        /*0548*/ 	.word	0x00000070


	//   ....[1]....
        /*054c*/ 	.word	0x000000b0


	//   ....[2]....
        /*0550*/ 	.word	0x000002d0


	//   ....[3]....
        /*0554*/ 	.word	0x00000430


	//   ....[4]....
        /*0558*/ 	.word	0x00000550


	//   ....[5]....
        /*055c*/ 	.word	0x000006b0


	//   ....[6]....
        /*0560*/ 	.word	0x00001780


	//   ....[7]....
        /*0564*/ 	.word	0x00002410


	//   ....[8]....
        /*0568*/ 	.word	0x00002a50


	//   ....[9]....
        /*056c*/ 	.word	0x000037b0


	//   ....[10]....
        /*0570*/ 	.word	0x000038c0


	//   ....[11]....
        /*0574*/ 	.word	0x00003e20


	//   ....[12]....
        /*0578*/ 	.word	0x00003eb0


	//   ....[13]....
        /*057c*/ 	.word	0x00005bc0


	//   ....[14]....
        /*0580*/ 	.word	0x00006840


	//   ....[15]....
        /*0584*/ 	.word	0x00006eb0


	//   ....[16]....
        /*0588*/ 	.word	0x00006fd0


	//   ....[17]....
        /*058c*/ 	.word	0x00007570


	//   ....[18]....
        /*0590*/ 	.word	0x000075d0


	//   ....[19]....
        /*0594*/ 	.word	0x000097d0


	//   ....[20]....
        /*0598*/ 	.word	0x00009800


	//   ....[21]....
        /*059c*/ 	.word	0x00009820


	//   ....[22]....
        /*05a0*/ 	.word	0x00009840


	//   ....[23]....
        /*05a4*/ 	.word	0x0000b480


	//   ....[24]....
        /*05a8*/ 	.word	0x0000c000


	//   ....[25]....
        /*05ac*/ 	.word	0x0000c7b0


	//   ....[26]....
        /*05b0*/ 	.word	0x0000c8c0


	//   ....[27]....
        /*05b4*/ 	.word	0x0000ce30


	//   ....[28]....
        /*05b8*/ 	.word	0x0000ce90


	//   ....[29]....
        /*05bc*/ 	.word	0x0000dd40


	//   ....[30]....
        /*05c0*/ 	.word	0x0000dd70


	//   ....[31]....
        /*05c4*/ 	.word	0x0000de20


	//   ....[32]....
        /*05c8*/ 	.word	0x0000de30


	//   ....[33]....
        /*05cc*/ 	.word	0x0000f050


	//   ....[34]....
        /*05d0*/ 	.word	0x0000f090


	//   ....[35]....
        /*05d4*/ 	.word	0x0000f0d0


	//   ....[36]....
        /*05d8*/ 	.word	0x0000f100


	//   ....[37]....
        /*05dc*/ 	.word	0x0000f660


	//   ....[38]....
        /*05e0*/ 	.word	0x0000f6a0


	//   ....[39]....
        /*05e4*/ 	.word	0x0000f760


	//   ....[40]....
        /*05e8*/ 	.word	0x0000f780


	//   ....[41]....
        /*05ec*/ 	.word	0x0000f840


	//   ....[42]....
        /*05f0*/ 	.word	0x0000f860


	//   ....[43]....
        /*05f4*/ 	.word	0x0000f930


	//   ....[44]....
        /*05f8*/ 	.word	0x0000f950


	//   ....[45]....
        /*05fc*/ 	.word	0x00010160


	//   ....[46]....
        /*0600*/ 	.word	0x00010180


	//   ....[47]....
        /*0604*/ 	.word	0x00010240


	//   ....[48]....
        /*0608*/ 	.word	0x00010260


	//   ....[49]....
        /*060c*/ 	.word	0x00010320


	//   ....[50]....
        /*0610*/ 	.word	0x00010340


	//   ....[51]....
        /*0614*/ 	.word	0x00010410


	//   ....[52]....
        /*0618*/ 	.word	0x00010430


	//   ....[53]....
        /*061c*/ 	.word	0x00010570


	//   ....[54]....
        /*0620*/ 	.word	0x00010760


	//   ....[55]....
        /*0624*/ 	.word	0x00010790


	//   ....[56]....
        /*0628*/ 	.word	0x000107c0


	//   ....[57]....
        /*062c*/ 	.word	0x000107f0


	//   ....[58]....
        /*0630*/ 	.word	0x00010820


	//   ....[59]....
        /*0634*/ 	.word	0x00010850


	//   ....[60]....
        /*0638*/ 	.word	0x000109a0


	//   ....[61]....
        /*063c*/ 	.word	0x000109d0


	//   ....[62]....
        /*0640*/ 	.word	0x00010a00


	//   ....[63]....
        /*0644*/ 	.word	0x00010a30


	//   ....[64]....
        /*0648*/ 	.word	0x00010a60


	//   ....[65]....
        /*064c*/ 	.word	0x00010a90


	//   ....[66]....
        /*0650*/ 	.word	0x00010b20


	//   ....[67]....
        /*0654*/ 	.word	0x00010b80


	//   ....[68]....
        /*0658*/ 	.word	0x00010c10


	//   ....[69]....
        /*065c*/ 	.word	0x00012860


	//   ....[70]....
        /*0660*/ 	.word	0x00012880


	//   ....[71]....
        /*0664*/ 	.word	0x00012930


	//   ....[72]....
        /*0668*/ 	.word	0x00012950


	//   ....[73]....
        /*066c*/ 	.word	0x000129f0


	//   ....[74]....
        /*0670*/ 	.word	0x00012a10


	//   ....[75]....
        /*0674*/ 	.word	0x00012ab0


	//   ....[76]....
        /*0678*/ 	.word	0x00012ad0


	//   ....[77]....
        /*067c*/ 	.word	0x00012b70


	//   ....[78]....
        /*0680*/ 	.word	0x00012b90


	//   ....[79]....
        /*0684*/ 	.word	0x00012ba0


	//   ....[80]....
        /*0688*/ 	.word	0x00012c30


	//   ....[81]....
        /*068c*/ 	.word	0x000133b0


	//   ....[82]....
        /*0690*/ 	.word	0x000133e0


	//   ....[83]....
        /*0694*/ 	.word	0x00013400


	//   ....[84]....
        /*0698*/ 	.word	0x00013490


	//   ....[85]....
        /*069c*/ 	.word	0x000134a0


	//   ....[86]....
        /*06a0*/ 	.word	0x00013540


	//   ....[87]....
        /*06a4*/ 	.word	0x00013550


	//   ....[88]....
        /*06a8*/ 	.word	0x000135f0


	//   ....[89]....
        /*06ac*/ 	.word	0x00013600


	//   ....[90]....
        /*06b0*/ 	.word	0x000136a0


	//   ....[91]....
        /*06b4*/ 	.word	0x000136b0


	//   ....[92]....
        /*06b8*/ 	.word	0x00013750


	//   ....[93]....
        /*06bc*/ 	.word	0x00013760


	//   ....[94]....
        /*06c0*/ 	.word	0x00013800


	//   ....[95]....
        /*06c4*/ 	.word	0x00013810


	//   ....[96]....
        /*06c8*/ 	.word	0x00013820


	//   ....[97]....
        /*06cc*/ 	.word	0x00014020


	//   ....[98]....
        /*06d0*/ 	.word	0x00014030


	//   ....[99]....
        /*06d4*/ 	.word	0x00014050


	//   ....[100]....
        /*06d8*/ 	.word	0x000140d0


	//   ....[101]....
        /*06dc*/ 	.word	0x000140e0


	//   ....[102]....
        /*06e0*/ 	.word	0x00014140


	//   ....[103]....
        /*06e4*/ 	.word	0x00014170


	//   ....[104]....
        /*06e8*/ 	.word	0x000141b0


	//   ....[105]....
        /*06ec*/ 	.word	0x000141e0


	//   ....[106]....
        /*06f0*/ 	.word	0x00014220


	//   ....[107]....
        /*06f4*/ 	.word	0x00014250


	//   ....[108]....
        /*06f8*/ 	.word	0x00014290


	//   ....[109]....
        /*06fc*/ 	.word	0x00014510


	//   ....[110]....
        /*0700*/ 	.word	0x00014530


	//   ....[111]....
        /*0704*/ 	.word	0x000145c0


	//   ....[112]....
        /*0708*/ 	.word	0x000145d0


	//   ....[113]....
        /*070c*/ 	.word	0x00014640


	//   ....[114]....
        /*0710*/ 	.word	0x00014650


	//   ....[115]....
        /*0714*/ 	.word	0x000146c0


	//   ....[116]....
        /*0718*/ 	.word	0x000146d0


	//   ....[117]....
        /*071c*/ 	.word	0x00014740


	//   ....[118]....
        /*0720*/ 	.word	0x00014750


	//   ....[119]....
        /*0724*/ 	.word	0x00014760


	//   ....[120]....
        /*0728*/ 	.word	0x000147d0


	//   ....[121]....
        /*072c*/ 	.word	0x00014d60


	//   ....[122]....
        /*0730*/ 	.word	0x00014d80


	//   ....[123]....
        /*0734*/ 	.word	0x00014d90


	//   ....[124]....
        /*0738*/ 	.word	0x00014da0


	//   ....[125]....
        /*073c*/ 	.word	0x00014e10


	//   ....[126]....
        /*0740*/ 	.word	0x00014e30


	//   ....[127]....
        /*0744*/ 	.word	0x00014ea0


	//   ....[128]....
        /*0748*/ 	.word	0x00014ec0


	//   ....[129]....
        /*074c*/ 	.word	0x00014f20


	//   ....[130]....
        /*0750*/ 	.word	0x00014f40


	//   ....[131]....
        /*0754*/ 	.word	0x00014f90


	//   ....[132]....
        /*0758*/ 	.word	0x00014fb0


	//   ....[133]....
        /*075c*/ 	.word	0x000153c0


	//   ....[134]....
        /*0760*/ 	.word	0x000153f0


	//   ....[135]....
        /*0764*/ 	.word	0x00015420


	//   ....[136]....
        /*0768*/ 	.word	0x00015450


	//   ....[137]....
        /*076c*/ 	.word	0x00015480


	//   ....[138]....
        /*0770*/ 	.word	0x000154b0


	//   ....[139]....
        /*0774*/ 	.word	0x000154e0


	//   ....[140]....
        /*0778*/ 	.word	0x00015510


	//   ....[141]....
        /*077c*/ 	.word	0x00015690


	//   ....[142]....
        /*0780*/ 	.word	0x000156c0


	//   ....[143]....
        /*0784*/ 	.word	0x000156f0


	//   ....[144]....
        /*0788*/ 	.word	0x00015720


	//   ....[145]....
        /*078c*/ 	.word	0x00015750


	//   ....[146]....
        /*0790*/ 	.word	0x00015780


	//   ....[147]....
        /*0794*/ 	.word	0x00015840


	//   ....[148]....
        /*0798*/ 	.word	0x00015860


	//   ....[149]....
        /*079c*/ 	.word	0x000158d0


	//   ....[150]....
        /*07a0*/ 	.word	0x00015f70


	//   ....[151]....
        /*07a4*/ 	.word	0x000165e0


	//   ....[152]....
        /*07a8*/ 	.word	0x000166d0


	//   ....[153]....
        /*07ac*/ 	.word	0x00016770


	//   ....[154]....
        /*07b0*/ 	.word	0x000167d0


	//   ....[155]....
        /*07b4*/ 	.word	0x000168e0


	//   ....[156]....
        /*07b8*/ 	.word	0x00016950


	//   ....[157]....
        /*07bc*/ 	.word	0x00016a60


	//   ....[158]....
        /*07c0*/ 	.word	0x00016ad0


	//   ....[159]....
        /*07c4*/ 	.word	0x00016be0


	//   ....[160]....
        /*07c8*/ 	.word	0x00016c50


	//   ....[161]....
        /*07cc*/ 	.word	0x00016d60


	//   ....[162]....
        /*07d0*/ 	.word	0x00016dd0


	//   ....[163]....
        /*07d4*/ 	.word	0x00016e70


	//   ....[164]....
        /*07d8*/ 	.word	0x00016f80


	//   ....[165]....
        /*07dc*/ 	.word	0x00016ff0


	//   ....[166]....
        /*07e0*/ 	.word	0x00017050


	//   ....[167]....
        /*07e4*/ 	.word	0x00017140


	//   ....[168]....
        /*07e8*/ 	.word	0x000171a0


	//   ....[169]....
        /*07ec*/ 	.word	0x000172b0


	//   ....[170]....
        /*07f0*/ 	.word	0x00017310


	//   ....[171]....
        /*07f4*/ 	.word	0x00017420


	//   ....[172]....
        /*07f8*/ 	.word	0x00017480


	//   ....[173]....
        /*07fc*/ 	.word	0x00017590


	//   ....[174]....
        /*0800*/ 	.word	0x000175f0


	//   ....[175]....
        /*0804*/ 	.word	0x00017700


	//   ....[176]....
        /*0808*/ 	.word	0x00017760


	//   ....[177]....
        /*080c*/ 	.word	0x00017870


	//   ....[178]....
        /*0810*/ 	.word	0x000178d0


	//   ....[179]....
        /*0814*/ 	.word	0x000179c0


	//   ....[180]....
        /*0818*/ 	.word	0x00017af0


	//   ....[181]....
        /*081c*/ 	.word	0x00017ba0


	//   ....[182]....
        /*0820*/ 	.word	0x00017c20


	//   ....[183]....
        /*0824*/ 	.word	0x00017d00


	//   ....[184]....
        /*0828*/ 	.word	0x00017d60


	//   ....[185]....
        /*082c*/ 	.word	0x00017e30


	//   ....[186]....
        /*0830*/ 	.word	0x00017e90


	//   ....[187]....
        /*0834*/ 	.word	0x00017f60


	//   ....[188]....
        /*0838*/ 	.word	0x00017fc0


	//   ....[189]....
        /*083c*/ 	.word	0x00018090


	//   ....[190]....
        /*0840*/ 	.word	0x000180f0


	//   ....[191]....
        /*0844*/ 	.word	0x000181c0


	//   ....[192]....
        /*0848*/ 	.word	0x000182b0


	//   ....[193]....
        /*084c*/ 	.word	0x00018350


	//   ....[194]....
        /*0850*/ 	.word	0x000183b0


	//   ....[195]....
        /*0854*/ 	.word	0x000184a0


	//   ....[196]....
        /*0858*/ 	.word	0x00018500


	//   ....[197]....
        /*085c*/ 	.word	0x000185e0


	//   ....[198]....
        /*0860*/ 	.word	0x00018640


	//   ....[199]....
        /*0864*/ 	.word	0x00018720


	//   ....[200]....
        /*0868*/ 	.word	0x00018780


	//   ....[201]....
        /*086c*/ 	.word	0x00018860


	//   ....[202]....
        /*0870*/ 	.word	0x000188c0


	//   ....[203]....
        /*0874*/ 	.word	0x00018990


	//   ....[204]....
        /*0878*/ 	.word	0x00018ac0


	//   ....[205]....
        /*087c*/ 	.word	0x00018bb0


	//   ....[206]....
        /*0880*/ 	.word	0x00018c50


	//   ....[207]....
        /*0884*/ 	.word	0x00018d20


	//   ....[208]....
        /*0888*/ 	.word	0x00018d80


	//   ....[209]....
        /*088c*/ 	.word	0x00018e50


	//   ....[210]....
        /*0890*/ 	.word	0x00018eb0


	//   ....[211]....
        /*0894*/ 	.word	0x00018f90


	//   ....[212]....
        /*0898*/ 	.word	0x00018ff0


	//   ....[213]....
        /*089c*/ 	.word	0x000190c0


	//   ....[214]....
        /*08a0*/ 	.word	0x00019120


	//   ....[215]....
        /*08a4*/ 	.word	0x000191e0


	//   ....[216]....
        /*08a8*/ 	.word	0x00019270


	//   ....[217]....
        /*08ac*/ 	.word	0x00019310


	//   ....[218]....
        /*08b0*/ 	.word	0x00019430


	//   ....[219]....
        /*08b4*/ 	.word	0x000194a0


	//   ....[220]....
        /*08b8*/ 	.word	0x00019510


	//   ....[221]....
        /*08bc*/ 	.word	0x00019580


	//   ....[222]....
        /*08c0*/ 	.word	0x000195f0


	//   ....[223]....
        /*08c4*/ 	.word	0x00019670


	//   ....[224]....
        /*08c8*/ 	.word	0x00019700


	//   ....[225]....
        /*08cc*/ 	.word	0x00019790


	//   ....[226]....
        /*08d0*/ 	.word	0x00019800


	//   ....[227]....
        /*08d4*/ 	.word	0x00019870


	//   ....[228]....
        /*08d8*/ 	.word	0x000198e0


	//   ....[229]....
        /*08dc*/ 	.word	0x00019960


	//   ....[230]....
        /*08e0*/ 	.word	0x000199d0


	//   ....[231]....
        /*08e4*/ 	.word	0x00019a70


	//   ....[232]....
        /*08e8*/ 	.word	0x00019b00


	//   ....[233]....
        /*08ec*/ 	.word	0x00019c20


	//----- nvinfo : EIATTR_REG_RECONFIG
	.align		4
.L_204:
        /*08f0*/ 	.byte	0x01, 0x54
	.zero		2


	//----- nvinfo : EIATTR_SYSCALL_OFFSETS
	.align		4
        /*08f4*/ 	.byte	0x04, 0x46
        /*08f6*/ 	.short	(.L_206 - .L_205)


	//   ....[0]....
.L_205:
        /*08f8*/ 	.word	0x00001960


	//   ....[1]....
        /*08fc*/ 	.word	0x00011d40


	//   ....[2]....
        /*0900*/ 	.word	0x00011e90


	//   ....[3]....
        /*0904*/ 	.word	0x00011f80


	//   ....[4]....
        /*0908*/ 	.word	0x00012f80


	//----- nvinfo : EIATTR_MBARRIER_INSTR_OFFSETS
	.align		4
.L_206:
        /*090c*/ 	.byte	0x04, 0x39
        /*090e*/ 	.short	(.L_208 - .L_207)


	//   ....[0]....
.L_207:
        /*0910*/ 	.word	0x00000180
        /*0914*/ 	.word	0x000000ff
        /*0918*/ 	.word	0x0002a800
        /*091c*/ 	.short	0x0100
        /*091e*/ 	.byte	0x08
	.zero		1


	//   ....[1]....
        /*0920*/ 	.word	0x00000190
        /*0924*/ 	.word	0x000000ff
        /*0928*/ 	.word	0x0002a820
        /*092c*/ 	.short	0x0100
        /*092e*/ 	.byte	0x08
	.zero		1


	//   ....[2]....
        /*0930*/ 	.word	0x00000280
        /*0934*/ 	.word	0x000000ff
        /*0938*/ 	.word	0x0002a830
        /*093c*/ 	.short	0x0100
        /*093e*/ 	.byte	0x08
	.zero		1


	//   ....[3]....
        /*0940*/ 	.word	0x00000290
        /*0944*/ 	.word	0x000000ff
        /*0948*/ 	.word	0x0002a840
        /*094c*/ 	.short	0x0100
        /*094e*/ 	.byte	0x08
	.zero		1


	//   ....[4]....
        /*0950*/ 	.word	0x000002a0
        /*0954*/ 	.word	0x000000ff
        /*0958*/ 	.word	0x0002a838
        /*095c*/ 	.short	0x0100
        /*095e*/ 	.byte	0x08
	.zero		1


	//   ....[5]....
        /*0960*/ 	.word	0x000002b0
        /*0964*/ 	.word	0x000000ff
        /*0968*/ 	.word	0x0002a848
        /*096c*/ 	.short	0x0100
        /*096e*/ 	.byte	0x08
	.zero		1


	//   ....[6]....
        /*0970*/ 	.word	0x000003e0
        /*0974*/ 	.word	0x000000ff
        /*0978*/ 	.word	0x0002a850
        /*097c*/ 	.short	0x0100
        /*097e*/ 	.byte	0x08
	.zero		1


	//   ....[7]....
        /*0980*/ 	.word	0x000003f0
        /*0984*/ 	.word	0x000000ff
        /*0988*/ 	.word	0x0002a860
        /*098c*/ 	.short	0x0100
        /*098e*/ 	.byte	0x08
	.zero		1


	//   ....[8]....
        /*0990*/ 	.word	0x00000400
        /*0994*/ 	.word	0x000000ff
        /*0998*/ 	.word	0x0002a858
        /*099c*/ 	.short	0x0100
        /*099e*/ 	.byte	0x08
	.zero		1


	//   ....[9]....
        /*09a0*/ 	.word	0x00000410
        /*09a4*/ 	.word	0x000000ff
        /*09a8*/ 	.word	0x0002a868
        /*09ac*/ 	.short	0x0100
        /*09ae*/ 	.byte	0x08
	.zero		1


	//   ....[10]....
        /*09b0*/ 	.word	0x00000500
        /*09b4*/ 	.word	0x000000ff
        /*09b8*/ 	.word	0x0002a870
        /*09bc*/ 	.short	0x0100
        /*09be*/ 	.byte	0x06
	.zero		1


	//   ....[11]....
        /*09c0*/ 	.word	0x00000510
        /*09c4*/ 	.word	0x000000ff
        /*09c8*/ 	.word	0x0002a880
        /*09cc*/ 	.short	0x0100
        /*09ce*/ 	.byte	0x06
	.zero		1


	//   ....[12]....
        /*09d0*/ 	.word	0x00000520
        /*09d4*/ 	.word	0x000000ff
        /*09d8*/ 	.word	0x0002a878
        /*09dc*/ 	.short	0x0100
        /*09de*/ 	.byte	0x06
	.zero		1


	//   ....[13]....
        /*09e0*/ 	.word	0x00000530
        /*09e4*/ 	.word	0x000000ff
        /*09e8*/ 	.word	0x0002a888
        /*09ec*/ 	.short	0x0100
        /*09ee*/ 	.byte	0x06
	.zero		1


	//   ....[14]....
        /*09f0*/ 	.word	0x00000660
        /*09f4*/ 	.word	0x000000ff
        /*09f8*/ 	.word	0x0002a890
        /*09fc*/ 	.short	0x0100
        /*09fe*/ 	.byte	0x08
	.zero		1


	//   ....[15]....
        /*0a00*/ 	.word	0x00000670
        /*0a04*/ 	.word	0x000000ff
        /*0a08*/ 	.word	0x0002a8a0
        /*0a0c*/ 	.short	0x0100
        /*0a0e*/ 	.byte	0x08
	.zero		1


	//   ....[16]....
        /*0a10*/ 	.word	0x00000680
        /*0a14*/ 	.word	0x000000ff
        /*0a18*/ 	.word	0x0002a898
        /*0a1c*/ 	.short	0x0100
        /*0a1e*/ 	.byte	0x08
	.zero		1


	//   ....[17]....
        /*0a20*/ 	.word	0x00000690
        /*0a24*/ 	.word	0x000000ff
        /*0a28*/ 	.word	0x0002a8a8
        /*0a2c*/ 	.short	0x0100
        /*0a2e*/ 	.byte	0x08
	.zero		1


	//   ....[18]....
        /*0a30*/ 	.word	0x000007d0
        /*0a34*/ 	.word	0x000000ff
        /*0a38*/ 	.word	0x0002a8b0
        /*0a3c*/ 	.short	0x0100
        /*0a3e*/ 	.byte	0x08
	.zero		1


	//   ....[19]....
        /*0a40*/ 	.word	0x000007e0
        /*0a44*/ 	.word	0x000000ff
        /*0a48*/ 	.word	0x0002a8c0
        /*0a4c*/ 	.short	0x0100
        /*0a4e*/ 	.byte	0x08
	.zero		1


	//   ....[20]....
        /*0a50*/ 	.word	0x000007f0
        /*0a54*/ 	.word	0x000000ff
        /*0a58*/ 	.word	0x0002a8b8
        /*0a5c*/ 	.short	0x0100
        /*0a5e*/ 	.byte	0x08
	.zero		1


	//   ....[21]....
        /*0a60*/ 	.word	0x00000800
        /*0a64*/ 	.word	0x000000ff
        /*0a68*/ 	.word	0x0002a8c8
        /*0a6c*/ 	.short	0x0100
        /*0a6e*/ 	.byte	0x08
	.zero		1


	//   ....[22]....
        /*0a70*/ 	.word	0x000019d0
        /*0a74*/ 	.word	0x000000ff
        /*0a78*/ 	.word	0x0002a800
        /*0a7c*/ 	.short	0x010a
        /*0a7e*/ 	.byte	0x28
	.zero		1


	//   ....[23]....
        /*0a80*/ 	.word	0x00001a50
        /*0a84*/ 	.word	0x0000000f
        /*0a88*/ 	.word	0x0002a830
        /*0a8c*/ 	.short	0x010a
        /*0a8e*/ 	.byte	0x3f
	.zero		1


	//   ....[24]....
        /*0a90*/ 	.word	0x00001a90
        /*0a94*/ 	.word	0x0000000f
        /*0a98*/ 	.word	0x0002a830
        /*0a9c*/ 	.short	0x010a
        /*0a9e*/ 	.byte	0x3f
	.zero		1


	//   ....[25]....
        /*0aa0*/ 	.word	0x000024d0
        /*0aa4*/ 	.word	0x000000ff
        /*0aa8*/ 	.word	0x00000000
        /*0aac*/ 	.short	0x0101
        /*0aae*/ 	.byte	0x04
	.zero		1


	//   ....[26]....
        /*0ab0*/ 	.word	0x00004cc0
        /*0ab4*/ 	.word	0x000000ff
        /*0ab8*/ 	.word	0x0002a830
        /*0abc*/ 	.short	0x010a
        /*0abe*/ 	.byte	0x07
	.zero		1


	//   ....[27]....
        /*0ac0*/ 	.word	0x00004d00
        /*0ac4*/ 	.word	0x000000ff
        /*0ac8*/ 	.word	0x0002a830
        /*0acc*/ 	.short	0x010a
        /*0ace*/ 	.byte	0x07
	.zero		1


	//   ....[28]....
        /*0ad0*/ 	.word	0x000055e0
        /*0ad4*/ 	.word	0x000000ff
        /*0ad8*/ 	.word	0x0002a850
        /*0adc*/ 	.short	0x010a
        /*0ade*/ 	.byte	0x06
	.zero		1


	//   ....[29]....
        /*0ae0*/ 	.word	0x00005620
        /*0ae4*/ 	.word	0x000000ff
        /*0ae8*/ 	.word	0x0002a850
        /*0aec*/ 	.short	0x010a
        /*0aee*/ 	.byte	0x06
	.zero		1


	//   ....[30]....
        /*0af0*/ 	.word	0x00005cd0
        /*0af4*/ 	.word	0x000000ff
        /*0af8*/ 	.word	0x00000000
        /*0afc*/ 	.short	0x0101
        /*0afe*/ 	.byte	0x07
	.zero		1


	//   ....[31]....
        /*0b00*/ 	.word	0x00007e20
        /*0b04*/ 	.word	0x000000ff
        /*0b08*/ 	.word	0x00000000
        /*0b0c*/ 	.short	0x0101
        /*0b0e*/ 	.byte	0x06
	.zero		1


	//   ....[32]....
        /*0b10*/ 	.word	0x000082d0
        /*0b14*/ 	.word	0x000000ff
        /*0b18*/ 	.word	0x0002a830
        /*0b1c*/ 	.short	0x010a
        /*0b1e*/ 	.byte	0x07
	.zero		1


	//   ....[33]....
        /*0b20*/ 	.word	0x00008310
        /*0b24*/ 	.word	0x000000ff
        /*0b28*/ 	.word	0x0002a830
        /*0b2c*/ 	.short	0x010a
        /*0b2e*/ 	.byte	0x07
	.zero		1


	//   ....[34]....
        /*0b30*/ 	.word	0x00008bf0
        /*0b34*/ 	.word	0x000000ff
        /*0b38*/ 	.word	0x0002a850
        /*0b3c*/ 	.short	0x010a
        /*0b3e*/ 	.byte	0x06
	.zero		1


	//   ....[35]....
        /*0b40*/ 	.word	0x00008c30
        /*0b44*/ 	.word	0x000000ff
        /*0b48*/ 	.word	0x0002a850
        /*0b4c*/ 	.short	0x010a
        /*0b4e*/ 	.byte	0x06
	.zero		1


	//   ....[36]....
        /*0b50*/ 	.word	0x000092e0
        /*0b54*/ 	.word	0x000000ff
        /*0b58*/ 	.word	0x00000000
        /*0b5c*/ 	.short	0x0101
        /*0b5e*/ 	.byte	0x07
	.zero		1


	//   ....[37]....
        /*0b60*/ 	.word	0x0000a2d0
        /*0b64*/ 	.word	0x000000ff
        /*0b68*/ 	.word	0x00000000
        /*0b6c*/ 	.short	0x0101
        /*0b6e*/ 	.byte	0x06
	.zero		1


	//   ....[38]....
        /*0b70*/ 	.word	0x0000a580
        /*0b74*/ 	.word	0x000000ff
        /*0b78*/ 	.word	0x0002a830
        /*0b7c*/ 	.short	0x010a
        /*0b7e*/ 	.byte	0x06
	.zero		1


	//   ....[39]....
        /*0b80*/ 	.word	0x0000a5c0
        /*0b84*/ 	.word	0x000000ff
        /*0b88*/ 	.word	0x0002a830
        /*0b8c*/ 	.short	0x010a
        /*0b8e*/ 	.byte	0x06
	.zero		1


	//   ....[40]....
        /*0b90*/ 	.word	0x0000aea0
        /*0b94*/ 	.word	0x000000ff
        /*0b98*/ 	.word	0x0002a850
        /*0b9c*/ 	.short	0x010a
        /*0b9e*/ 	.byte	0x0a
	.zero		1


	//   ....[41]....
        /*0ba0*/ 	.word	0x0000aee0
        /*0ba4*/ 	.word	0x000000ff
        /*0ba8*/ 	.word	0x0002a850
        /*0bac*/ 	.short	0x010a
        /*0bae*/ 	.byte	0x0a
	.zero		1


	//   ....[42]....
        /*0bb0*/ 	.word	0x0000b530
        /*0bb4*/ 	.word	0x000000ff
        /*0bb8*/ 	.word	0x00000000
        /*0bbc*/ 	.short	0x0101
        /*0bbe*/ 	.byte	0x04
	.zero		1


	//   ....[43]....
        /*0bc0*/ 	.word	0x0000d6e0
        /*0bc4*/ 	.word	0x000000ff
        /*0bc8*/ 	.word	0x00000000
        /*0bcc*/ 	.short	0x0101
        /*0bce*/ 	.byte	0x0a
	.zero		1


	//   ....[44]....
        /*0bd0*/ 	.word	0x0000dcb0
        /*0bd4*/ 	.word	0x000000ff
        /*0bd8*/ 	.word	0x0002a850
        /*0bdc*/ 	.short	0x010a
        /*0bde*/ 	.byte	0x05
	.zero		1


	//   ....[45]....
        /*0be0*/ 	.word	0x0000dcf0
        /*0be4*/ 	.word	0x000000ff
        /*0be8*/ 	.word	0x0002a850
        /*0bec*/ 	.short	0x010a
        /*0bee*/ 	.byte	0x05
	.zero		1


	//   ....[46]....
        /*0bf0*/ 	.word	0x0000e1c0
        /*0bf4*/ 	.word	0x000000ff
        /*0bf8*/ 	.word	0x00000000
        /*0bfc*/ 	.short	0x0101
        /*0bfe*/ 	.byte	0x04
	.zero		1


	//   ....[47]....
        /*0c00*/ 	.word	0x0000f690
        /*0c04*/ 	.word	0x00000003
        /*0c08*/ 	.word	0x00000000
        /*0c0c*/ 	.short	0x0101
        /*0c0e*/ 	.byte	0x3f
	.zero		1


	//   ....[48]....
        /*0c10*/ 	.word	0x00012610
        /*0c14*/ 	.word	0x00000007
        /*0c18*/ 	.word	0x0002a840
        /*0c1c*/ 	.short	0x010a
        /*0c1e*/ 	.byte	0x3f
	.zero		1


	//   ....[49]....
        /*0c20*/ 	.word	0x00012cf0
        /*0c24*/ 	.word	0x00000007
        /*0c28*/ 	.word	0x0002a830
        /*0c2c*/ 	.short	0x0107
        /*0c2e*/ 	.byte	0x3f
	.zero		1


	//   ....[50]....
        /*0c30*/ 	.word	0x00012db0
        /*0c34*/ 	.word	0x00000007
        /*0c38*/ 	.word	0x0002a830
        /*0c3c*/ 	.short	0x0101
        /*0c3e*/ 	.byte	0x3f
	.zero		1


	//   ....[51]....
        /*0c40*/ 	.word	0x00013970
        /*0c44*/ 	.word	0x00000016
        /*0c48*/ 	.word	0x0002a800
        /*0c4c*/ 	.short	0x0107
        /*0c4e*/ 	.byte	0x3f
	.zero		1


	//   ....[52]....
        /*0c50*/ 	.word	0x00013a90
        /*0c54*/ 	.word	0x00000016
        /*0c58*/ 	.word	0x0002a800
        /*0c5c*/ 	.short	0x0101
        /*0c5e*/ 	.byte	0x3f
	.zero		1


	//   ....[53]....
        /*0c60*/ 	.word	0x00013ab0
        /*0c64*/ 	.word	0x00000016
        /*0c68*/ 	.word	0x0002a820
        /*0c6c*/ 	.short	0x010a
        /*0c6e*/ 	.byte	0x3f
	.zero		1


	//   ....[54]....
        /*0c70*/ 	.word	0x00013e20
        /*0c74*/ 	.word	0x00000006
        /*0c78*/ 	.word	0x0002a840
        /*0c7c*/ 	.short	0x010a
        /*0c7e*/ 	.byte	0x3f
	.zero		1


	//   ....[55]....
        /*0c80*/ 	.word	0x00014330
        /*0c84*/ 	.word	0x00000006
        /*0c88*/ 	.word	0x0002a830
        /*0c8c*/ 	.short	0x0107
        /*0c8e*/ 	.byte	0x3f
	.zero		1


	//   ....[56]....
        /*0c90*/ 	.word	0x000143f0
        /*0c94*/ 	.word	0x00000006
        /*0c98*/ 	.word	0x0002a830
        /*0c9c*/ 	.short	0x0101
        /*0c9e*/ 	.byte	0x3f
	.zero		1


	//   ....[57]....
        /*0ca0*/ 	.word	0x00014450
        /*0ca4*/ 	.word	0x00000005
        /*0ca8*/ 	.word	0x0002a860
        /*0cac*/ 	.short	0x010a
        /*0cae*/ 	.byte	0x3f
	.zero		1


	//   ....[58]....
        /*0cb0*/ 	.word	0x000148b0
        /*0cb4*/ 	.word	0x00000005
        /*0cb8*/ 	.word	0x0002a850
        /*0cbc*/ 	.short	0x0107
        /*0cbe*/ 	.byte	0x3f
	.zero		1


	//   ....[59]....
        /*0cc0*/ 	.word	0x00014a00
        /*0cc4*/ 	.word	0x00000005
        /*0cc8*/ 	.word	0x0002a850
        /*0ccc*/ 	.short	0x0101
        /*0cce*/ 	.byte	0x3f
	.zero		1


	//   ....[60]....
        /*0cd0*/ 	.word	0x00014c90
        /*0cd4*/ 	.word	0x00000000
        /*0cd8*/ 	.word	0x0002a860
        /*0cdc*/ 	.short	0x010a
        /*0cde*/ 	.byte	0x3f
	.zero		1


	//   ....[61]....
        /*0ce0*/ 	.word	0x000150f0
        /*0ce4*/ 	.word	0x00000000
        /*0ce8*/ 	.word	0x0002a850
        /*0cec*/ 	.short	0x0107
        /*0cee*/ 	.byte	0x3f
	.zero		1


	//   ....[62]....
        /*0cf0*/ 	.word	0x000151c0
        /*0cf4*/ 	.word	0x00000000
        /*0cf8*/ 	.word	0x0002a850
        /*0cfc*/ 	.short	0x0101
        /*0cfe*/ 	.byte	0x3f
	.zero		1


	//   ....[63]....
        /*0d00*/ 	.word	0x00015ef0
        /*0d04*/ 	.word	0x00000005
        /*0d08*/ 	.word	0x0002a820
        /*0d0c*/ 	.short	0x010a
        /*0d0e*/ 	.byte	0x3f
	.zero		1


	//   ....[64]....
        /*0d10*/ 	.word	0x00016090
        /*0d14*/ 	.word	0x00000003
        /*0d18*/ 	.word	0x0002a840
        /*0d1c*/ 	.short	0x010a
        /*0d1e*/ 	.byte	0x3f
	.zero		1


	//   ....[65]....
        /*0d20*/ 	.word	0x00016130
        /*0d24*/ 	.word	0x00000019
        /*0d28*/ 	.word	0x0002a840
        /*0d2c*/ 	.short	0x010a
        /*0d2e*/ 	.byte	0x3f
	.zero		1


	//   ....[66]....
        /*0d30*/ 	.word	0x00016170
        /*0d34*/ 	.word	0x00000003
        /*0d38*/ 	.word	0x0002a860
        /*0d3c*/ 	.short	0x010a
        /*0d3e*/ 	.byte	0x3f
	.zero		1


	//   ....[67]....
        /*0d40*/ 	.word	0x000161b0
        /*0d44*/ 	.word	0x00000019
        /*0d48*/ 	.word	0x0002a860
        /*0d4c*/ 	.short	0x010a
        /*0d4e*/ 	.byte	0x3f
	.zero		1


	//   ....[68]....
        /*0d50*/ 	.word	0x00016220
        /*0d54*/ 	.word	0x00000003
        /*0d58*/ 	.word	0x0002a800
        /*0d5c*/ 	.short	0x010a
        /*0d5e*/ 	.byte	0x3f
	.zero		1


	//   ....[69]....
        /*0d60*/ 	.word	0x00016270
        /*0d64*/ 	.word	0x0000000f
        /*0d68*/ 	.word	0x0002a830
        /*0d6c*/ 	.short	0x010a
        /*0d6e*/ 	.byte	0x3f
	.zero		1


	//   ....[70]....
        /*0d70*/ 	.word	0x000162d0
        /*0d74*/ 	.word	0x0000000e
        /*0d78*/ 	.word	0x0002a830
        /*0d7c*/ 	.short	0x010a
        /*0d7e*/ 	.byte	0x3f
	.zero		1


	//   ....[71]....
        /*0d80*/ 	.word	0x00016330
        /*0d84*/ 	.word	0x0000000d
        /*0d88*/ 	.word	0x0002a850
        /*0d8c*/ 	.short	0x010a
        /*0d8e*/ 	.byte	0x3f
	.zero		1


	//   ....[72]....
        /*0d90*/ 	.word	0x00016390
        /*0d94*/ 	.word	0x0000000c
        /*0d98*/ 	.word	0x0002a830
        /*0d9c*/ 	.short	0x010a
        /*0d9e*/ 	.byte	0x3f
	.zero		1


	//   ....[73]....
        /*0da0*/ 	.word	0x000163f0
        /*0da4*/ 	.word	0x0000000b
        /*0da8*/ 	.word	0x0002a850
        /*0dac*/ 	.short	0x010a
        /*0dae*/ 	.byte	0x3f
	.zero		1


	//   ....[74]....
        /*0db0*/ 	.word	0x00016450
        /*0db4*/ 	.word	0x0000000e
        /*0db8*/ 	.word	0x0002a830
        /*0dbc*/ 	.short	0x010a
        /*0dbe*/ 	.byte	0x3f
	.zero		1


	//   ....[75]....
        /*0dc0*/ 	.word	0x000164b0
        /*0dc4*/ 	.word	0x0000000b
        /*0dc8*/ 	.word	0x0002a850
        /*0dcc*/ 	.short	0x010a
        /*0dce*/ 	.byte	0x3f
	.zero		1


	//   ....[76]....
        /*0dd0*/ 	.word	0x00016510
        /*0dd4*/ 	.word	0x00000005
        /*0dd8*/ 	.word	0x0002a850
        /*0ddc*/ 	.short	0x010a
        /*0dde*/ 	.byte	0x3f
	.zero		1


	//   ....[77]....
        /*0de0*/ 	.word	0x00016620
        /*0de4*/ 	.word	0x00000007
        /*0de8*/ 	.word	0x0002a840
        /*0dec*/ 	.short	0x010a
        /*0dee*/ 	.byte	0x3f
	.zero		1


	//   ....[78]....
        /*0df0*/ 	.word	0x000179f0
        /*0df4*/ 	.word	0x00000016
        /*0df8*/ 	.word	0x0002a820
        /*0dfc*/ 	.short	0x010a
        /*0dfe*/ 	.byte	0x3f
	.zero		1


	//   ....[79]....
        /*0e00*/ 	.word	0x00017a40
        /*0e04*/ 	.word	0x00000006
        /*0e08*/ 	.word	0x0002a840
        /*0e0c*/ 	.short	0x010a
        /*0e0e*/ 	.byte	0x3f
	.zero		1


	//   ....[80]....
        /*0e10*/ 	.word	0x00018200
        /*0e14*/ 	.word	0x00000005
        /*0e18*/ 	.word	0x0002a860
        /*0e1c*/ 	.short	0x010a
        /*0e1e*/ 	.byte	0x3f
	.zero		1


	//   ....[81]....
        /*0e20*/ 	.word	0x00018a10
        /*0e24*/ 	.word	0x00000000
        /*0e28*/ 	.word	0x0002a860
        /*0e2c*/ 	.short	0x010a
        /*0e2e*/ 	.byte	0x3f
	.zero		1


	//   ....[82]....
        /*0e30*/ 	.word	0x00019b40
        /*0e34*/ 	.word	0x00000005
        /*0e38*/ 	.word	0x0002a820
        /*0e3c*/ 	.short	0x010a
        /*0e3e*/ 	.byte	0x3f
	.zero		1


	//   ....[83]....
        /*0e40*/ 	.word	0x00019ce0
        /*0e44*/ 	.word	0x00000003
        /*0e48*/ 	.word	0x0002a840
        /*0e4c*/ 	.short	0x010a
        /*0e4e*/ 	.byte	0x3f
	.zero		1


	//   ....[84]....
        /*0e50*/ 	.word	0x00019d30
        /*0e54*/ 	.word	0x00000019
        /*0e58*/ 	.word	0x0002a840
        /*0e5c*/ 	.short	0x010a
        /*0e5e*/ 	.byte	0x3f
	.zero		1


	//   ....[85]....
        /*0e60*/ 	.word	0x00019d80
        /*0e64*/ 	.word	0x00000003
        /*0e68*/ 	.word	0x0002a860
        /*0e6c*/ 	.short	0x010a
        /*0e6e*/ 	.byte	0x3f
	.zero		1


	//----- nvinfo : EIATTR_NUM_MBARRIERS
	.align		4
.L_208:
        /*0e70*/ 	.byte	0x03, 0x38
        /*0e72*/ 	.short	0x0016


	//----- nvinfo : EIATTR_EXIT_INSTR_OFFSETS
	.align		4
        /*0e74*/ 	.byte	0x04, 0x1c
        /*0e76*/ 	.short	(.L_210 - .L_209)


	//   ....[0]....
.L_209:
        /*0e78*/ 	.word	0x00000990


	//   ....[1]....
        /*0e7c*/ 	.word	0x00010520


	//   ....[2]....
        /*0e80*/ 	.word	0x00016200


	//----- nvinfo : EIATTR_MAX_THREADS
	.align		4
.L_210:
        /*0e84*/ 	.byte	0x04, 0x05
        /*0e86*/ 	.short	(.L_212 - .L_211)
.L_211:
        /*0e88*/ 	.word	0x00000180
        /*0e8c*/ 	.word	0x00000001
        /*0e90*/ 	.word	0x00000001


	//----- nvinfo : EIATTR_CRS_STACK_SIZE
	.align		4
.L_212:
        /*0e94*/ 	.byte	0x04, 0x1e
        /*0e96*/ 	.short	(.L_214 - .L_213)
.L_213:
        /*0e98*/ 	.word	0x00000000


	//----- nvinfo : EIATTR_CBANK_PARAM_SIZE
	.align		4
.L_214:
        /*0e9c*/ 	.byte	0x03, 0x19
        /*0e9e*/ 	.short	0x0af0


	//----- nvinfo : EIATTR_PARAM_CBANK
	.align		4
        /*0ea0*/ 	.byte	0x04, 0x0a
        /*0ea2*/ 	.short	(.L_216 - .L_215)
	.align		4
.L_215:
        /*0ea4*/ 	.word	index@(.nv.constant0._ZN7cutlass13device_kernelIN5flash11enable_sm90INS1_16FlashAttnFwdSm90INS1_25CollectiveMainloopFwdSm90ILi2EN4cute5tupleIJNS5_1CILi1EEES8_S8_EEENS6_IJNS7_ILi128EEENS7_ILi96EEENS7_ILi192EEEEEELi128ENS_6half_tEfNS_4arch4Sm90ELb0ELb1ELb1ELb1ELb1ELb0ELb0ELb1ELb1ELb1ELb0ELb0EEENS1_21CollectiveEpilogueFwdINS6_IJSA_SA_SB_EEES9_SE_SG_Li256ELb1ELb1ELb0ELb0EEENS1_36VarlenDynamicPersistentTileSchedulerILi128ELi96ELi256ELi128ELb0ELb1ELb1ELb1ELb0ELb1EEEEEEEEEvNT_6ParamsE)
        /*0ea8*/ 	.short	0x0210
        /*0eaa*/ 	.short	0x0af0


	//----- nvinfo : EIATTR_SW_WAR
	.align		4
.L_216:
        /*0eac*/ 	.byte	0x04, 0x36
        /*0eae*/ 	.short	(.L_218 - .L_217)
.L_217:
        /*0eb0*/ 	.word	0x00000008
.L_218:


//--------------------- .nv.info._ZN7cutlass13device_kernelIN5flash11enable_sm90INS1_16FlashAttnFwdSm90INS1_25CollectiveMainloopFwdSm90ILi2EN4cute5tupleIJNS5_1CILi1EEES8_S8_EEENS6_IJNS7_ILi128EEENS7_ILi96EEENS7_ILi192EEEEEELi128ENS_6half_tEfNS_4arch4Sm90ELb0ELb1ELb1ELb1ELb1ELb1ELb0ELb1ELb1ELb1ELb0ELb0EEENS1_21CollectiveEpilogueFwdINS6_IJSA_SA_SB_EEES9_SE_SG_Li256ELb1ELb1ELb0ELb0EEENS1_36VarlenDynamicPersistentTileSchedulerILi128ELi96ELi256ELi128ELb0ELb1ELb1ELb1ELb0ELb1EEEEEEEEEvNT_6ParamsE --------------------------
	.section	.nv.info._ZN7cutlass13device_kernelIN5flash11enable_sm90INS1_16FlashAttnFwdSm90INS1_25CollectiveMainloopFwdSm90ILi2EN4cute5tupleIJNS5_1CILi1EEES8_S8_EEENS6_IJNS7_ILi128EEENS7_ILi96EEENS7_ILi192EEEEEELi128ENS_6half_tEfNS_4arch4Sm90ELb0ELb1ELb1ELb1ELb1ELb1ELb0ELb1ELb1ELb1ELb0ELb0EEENS1_21CollectiveEpilogueFwdINS6_IJSA_SA_SB_EEES9_SE_SG_Li256ELb1ELb1ELb0ELb0EEENS1_36VarlenDynamicPersistentTileSchedulerILi128ELi96ELi256ELi128ELb0ELb1ELb1ELb1ELb0ELb1EEEEEEEEEvNT_6ParamsE,"",@"SHT_CUDA_INFO"
	.sectionflags	@""
	.align	4


	//----- nvinfo : EIATTR_CUDA_API_VERSION
	.align		4
        /*0000*/ 	.byte	0x04, 0x37
        /*0002*/ 	.short	(.L_220 - .L_219)
.L_219:
        /*0004*/ 	.word	0x00000082


	//----- nvinfo : EIATTR_KPARAM_INFO
	.align		4
.L_220:
        /*0008*/ 	.byte	0x04, 0x17
        /*000a*/ 	.short	(.L_222 - .L_221)
.L_221:
        /*000c*/ 	.word	0x00000000
        /*0010*/ 	.short	0x0000
        /*0012*/ 	.short	0x0070
        /*0014*/ 	.byte	0x00, 0xf0, 0x01, 0x2a


	//----- nvinfo : EIATTR_SPARSE_MMA_MASK
	.align		4
.L_222:
        /*0018*/ 	.byte	0x03, 0x50
        /*001a*/ 	.short	0x0000


	//----- nvinfo : EIATTR_MAXREG_COUNT
	.align		4
        /*001c*/ 	.byte	0x03, 0x1b
        /*001e*/ 	.short	0x00a8


	//----- nvinfo : EIATTR_NUM_BARRIERS
	.align		4
        /*0020*/ 	.byte	0x02, 0x4c
        /*0022*/ 	.byte	0x10
	.zero		1


	//----- nvinfo : EIATTR_EXTERNS
	.align		4
        /*0024*/ 	.byte	0x04, 0x0f
        /*0026*/ 	.short	(.L_224 - .L_223)


	//   ....[0]....
	.align		4
.L_223:
        /*0028*/ 	.word	index@(__assertfail)


	//----- nvinfo : EIATTR_ANNOTATIONS
	.align		4
.L_224:
        /*002c*/ 	.byte	0x04, 0x55
        /*002e*/ 	.short	(.L_226 - .L_225)


	//   ....[0]....
.L_225:
        /* <DEDUP_REMOVED lines=40> */


	//----- nvinfo : EIATTR_MERCURY_ISA_VERSION
	.align		4
.L_226:
        /*0298*/ 	.byte	0x03, 0x5f
        /*029a*/ 	.short	0x0101


	//----- nvinfo : EIATTR_UNUSED_LOAD_BYTE_OFFSET
	.align		4
        /*029c*/ 	.byte	0x04, 0x44
        /*029e*/ 	.short	(.L_228 - .L_227)


	//   ....[0]....
.L_227:
        /*02a0*/ 	.word	0x00000a50
        /*02a4*/ 	.word	0x0000fff0


	//   ....[1]....
        /*02a8*/ 	.word	0x0001fff0
        /*02ac*/ 	.word	0x0000fff0


	//----- nvinfo : EIATTR_INT_WARP_WIDE_INSTR_OFFSETS
	.align		4
.L_228:
        /*02b0*/ 	.byte	0x04, 0x31
        /*02b2*/ 	.short	(.L_230 - .L_229)


	//   ....[0]....
.L_229:
        /*02b4*/ 	.word	0x00000130


	//   ....[1]....
        /*02b8*/ 	.word	0x00000170


	//   ....[2]....
        /*02bc*/ 	.word	0x000001e0


	//   ....[3]....
        /*02c0*/ 	.word	0x00024d50


	//   ....[4]....
        /*02c4*/ 	.word	0x00024de0


	//   ....[5]....
        /*02c8*/ 	.word	0x00027db0


	//   ....[6]....
        /*02cc*/ 	.word	0x00027e40


	//----- nvinfo : EIATTR_COOP_GROUP_MASK_REGIDS
	.align		4
.L_230:
        /*02d0*/ 	.byte	0x04, 0x29
        /*02d2*/ 	.short	(.L_232 - .L_231)


	//   ....[0]....
.L_231:
        /*02d4*/ 	.word	0xffffffff


	//   ....[1]....
        /*02d8*/ 	.word	0xffffffff


	//   ....[2]....
        /*02dc*/ 	.word	0xffffffff


	//   ....[3]....
        /*02e0*/ 	.word	0xffffffff


	//   ....[4]....
        /*02e4*/ 	.word	0xffffffff


	//   ....[5]....
        /*02e8*/ 	.word	0xffffffff


	//   ....[6]....
        /*02ec*/ 	.word	0xffffffff


	//   ....[7]....
        /*02f0*/ 	.word	0xffffffff


	//   ....[8]....
        /*02f4*/ 	.word	0xffffffff


	//   ....[9]....
        /*02f8*/ 	.word	0xffffffff


	//   ....[10]....
        /*02fc*/ 	.word	0xffffffff


	//   ....[11]....
        /*0300*/ 	.word	0xffffffff


	//   ....[12]....
        /*0304*/ 	.word	0xffffffff


	//   ....[13]....
        /*0308*/ 	.word	0xffffffff


	//   ....[14]....
        /*030c*/ 	.word	0xffffffff


	//   ....[15]....
        /*0310*/ 	.word	0xffffffff


	//   ....[16]....
        /*0314*/ 	.word	0xffffffff


	//   ....[17]....
        /*0318*/ 	.word	0xffffffff


	//   ....[18]....
        /*031c*/ 	.word	0xffffffff


	//   ....[19]....
        /*0320*/ 	.word	0xffffffff


	//   ....[20]....
        /*0324*/ 	.word	0xffffffff


	//   ....[21]....
        /*0328*/ 	.word	0xffffffff


	//   ....[22]....
        /*032c*/ 	.word	0xffffffff


	//   ....[23]....
        /*0330*/ 	.word	0xffffffff


	//   ....[24]....
        /*0334*/ 	.word	0xffffffff


	//   ....[25]....
        /*0338*/ 	.word	0xffffffff


	//   ....[26]....
        /*033c*/ 	.word	0xffffffff


	//   ....[27]....
        /*0340*/ 	.word	0xffffffff


	//   ....[28]....
        /*0344*/ 	.word	0xffffffff


	//   ....[29]....
        /*0348*/ 	.word	0xffffffff


	//   ....[30]....
        /*034c*/ 	.word	0xffffffff


	//   ....[31]....
        /*0350*/ 	.word	0xffffffff


	//   ....[32]....
        /*0354*/ 	.word	0xffffffff


	//   ....[33]....
        /*0358*/ 	.word	0xffffffff


	//   ....[34]....
        /*035c*/ 	.word	0xffffffff


	//   ....[35]....
        /*0360*/ 	.word	0xffffffff


	//   ....[36]....
        /*0364*/ 	.word	0xffffffff


	//   ....[37]....
        /*0368*/ 	.word	0xffffffff


	//   ....[38]....
        /*036c*/ 	.word	0xffffffff


	//   ....[39]....
        /*0370*/ 	.word	0xffffffff


	//   ....[40]....
        /*0374*/ 	.word	0xffffffff


	//   ....[41]....
        /*0378*/ 	.word	0xffffffff


	//   ....[42]....
        /*037c*/ 	.word	0xffffffff


	//   ....[43]....
        /*0380*/ 	.word	0xffffffff


	//   ....[44]....
        /*0384*/ 	.word	0xffffffff


	//   ....[45]....
        /*0388*/ 	.word	0xffffffff


	//   ....[46]....
        /*038c*/ 	.word	0xffffffff


	//   ....[47]....
        /*0390*/ 	.word	0xffffffff


	//   ....[48]....
        /*0394*/ 	.word	0xffffffff


	//   ....[49]....
        /*0398*/ 	.word	0xffffffff


	//   ....[50]....
        /*039c*/ 	.word	0xffffffff


	//   ....[51]....
        /*03a0*/ 	.word	0xffffffff


	//   ....[52]....
        /*03a4*/ 	.word	0xffffffff


	//   ....[53]....
        /*03a8*/ 	.word	0xffffffff


	//   ....[54]....
        /*03ac*/ 	.word	0xffffffff


	//   ....[55]....
        /*03b0*/ 	.word	0xffffffff


	//   ....[56]....
        /*03b4*/ 	.word	0xffffffff


	//   ....[57]....
        /*03b8*/ 	.word	0xffffffff


	//   ....[58]....
        /*03bc*/ 	.word	0xffffffff


	//   ....[59]....
        /*03c0*/ 	.word	0xffffffff


	//   ....[60]....
        /*03c4*/ 	.word	0xffffffff


	//   ....[61]....
        /*03c8*/ 	.word	0xffffffff


	//   ....[62]....
        /*03cc*/ 	.word	0xffffffff


	//   ....[63]....
        /*03d0*/ 	.word	0xffffffff


	//   ....[64]....
        /*03d4*/ 	.word	0xffffffff


	//   ....[65]....
        /*03d8*/ 	.word	0xffffffff


	//   ....[66]....
        /*03dc*/ 	.word	0xffffffff


	//   ....[67]....
        /*03e0*/ 	.word	0xffffffff


	//   ....[68]....
        /*03e4*/ 	.word	0xffffffff


	//   ....[69]....
        /*03e8*/ 	.word	0xffffffff


	//   ....[70]....
        /*03ec*/ 	.word	0xffffffff


	//   ....[71]....
        /*03f0*/ 	.word	0xffffffff


	//   ....[72]....
        /*03f4*/ 	.word	0xffffffff


	//   ....[73]....
        /*03f8*/ 	.word	0xffffffff


	//   ....[74]....
        /*03fc*/ 	.word	0xffffffff


	//   ....[75]....
        /*0400*/ 	.word	0xffffffff


	//   ....[76]....
        /*0404*/ 	.word	0xffffffff


	//   ....[77]....
        /*0408*/ 	.word	0xffffffff


	//   ....[78]....
        /*040c*/ 	.word	0xffffffff


	//   ....[79]....
        /*0410*/ 	.word	0xffffffff


	//   ....[80]....
        /*0414*/ 	.word	0xffffffff


	//   ....[81]....
        /*0418*/ 	.word	0xffffffff


	//   ....[82]....
        /*041c*/ 	.word	0xffffffff


	//   ....[83]....
        /*0420*/ 	.word	0xffffffff


	//   ....[84]....
        /*0424*/ 	.word	0xffffffff


	//   ....[85]....
        /*0428*/ 	.word	0xffffffff


	//   ....[86]....
        /*042c*/ 	.word	0xffffffff


	//   ....[87]....
        /*0430*/ 	.word	0xffffffff


	//   ....[88]....
        /*0434*/ 	.word	0xffffffff


	//   ....[89]....
        /*0438*/ 	.word	0xffffffff


	//   ....[90]....
        /*043c*/ 	.word	0xffffffff


	//   ....[91]....
        /*0440*/ 	.word	0xffffffff


	//   ....[92]....
        /*0444*/ 	.word	0xffffffff


	//   ....[93]....
        /*0448*/ 	.word	0xffffffff


	//   ....[94]....
        /*044c*/ 	.word	0xffffffff


	//   ....[95]....
        /*0450*/ 	.word	0xffffffff


	//   ....[96]....
        /*0454*/ 	.word	0xffffffff


	//   ....[97]....
        /*0458*/ 	.word	0xffffffff


	//   ....[98]....
        /*045c*/ 	.word	0xffffffff


	//   ....[99]....
        /*0460*/ 	.word	0xffffffff


	//   ....[100]....
        /*0464*/ 	.word	0xffffffff


	//   ....[101]....
        /*0468*/ 	.word	0xffffffff


	//   ....[102]....
        /*046c*/ 	.word	0xffffffff


	//   ....[103]....
        /*0470*/ 	.word	0xffffffff


	//   ....[104]....
        /*0474*/ 	.word	0xffffffff


	//   ....[105]....
        /*0478*/ 	.word	0xffffffff


	//   ....[106]....
        /*047c*/ 	.word	0xffffffff


	//   ....[107]....
        /*0480*/ 	.word	0xffffffff


	//   ....[108]....
        /*0484*/ 	.word	0xffffffff


	//   ....[109]....
        /*0488*/ 	.word	0xffffffff


	//   ....[110]....
        /*048c*/ 	.word	0xffffffff


	//   ....[111]....
        /*0490*/ 	.word	0xffffffff


	//   ....[112]....
        /*0494*/ 	.word	0xffffffff


	//   ....[113]....
        /*0498*/ 	.word	0xffffffff


	//   ....[114]....
        /*049c*/ 	.word	0xffffffff


	//   ....[115]....
        /*04a0*/ 	.word	0xffffffff


	//   ....[116]....
        /*04a4*/ 	.word	0xffffffff


	//   ....[117]....
        /*04a8*/ 	.word	0xffffffff


	//   ....[118]....
        /*04ac*/ 	.word	0xffffffff


	//   ....[119]....
        /*04b0*/ 	.word	0xffffffff


	//   ....[120]....
        /*04b4*/ 	.word	0xffffffff


	//   ....[121]....
        /*04b8*/ 	.word	0xffffffff


	//   ....[122]....
        /*04bc*/ 	.word	0xffffffff


	//   ....[123]....
        /*04c0*/ 	.word	0xffffffff


	//   ....[124]....
        /*04c4*/ 	.word	0xffffffff


	//   ....[125]....
        /*04c8*/ 	.word	0xffffffff


	//   ....[126]....
        /*04cc*/ 	.word	0xffffffff


	//   ....[127]....
        /*04d0*/ 	.word	0xffffffff


	//   ....[128]....
        /*04d4*/ 	.word	0xffffffff


	//   ....[129]....
        /*04d8*/ 	.word	0xffffffff


	//   ....[130]....
        /*04dc*/ 	.word	0xffffffff


	//   ....[131]....
        /*04e0*/ 	.word	0xffffffff


	//   ....[132]....
        /*04e4*/ 	.word	0xffffffff


	//   ....[133]....
        /*04e8*/ 	.word	0xffffffff


	//   ....[134]....
        /*04ec*/ 	.word	0xffffffff


	//   ....[135]....
        /*04f0*/ 	.word	0xffffffff


	//   ....[136]....
        /*04f4*/ 	.word	0xffffffff


	//   ....[137]....
        /*04f8*/ 	.word	0xffffffff


	//   ....[138]....
        /*04fc*/ 	.word	0xffffffff


	//   ....[139]....
        /*0500*/ 	.word	0xffffffff


	//   ....[140]....
        /*0504*/ 	.word	0xffffffff


	//   ....[141]....
        /*0508*/ 	.word	0xffffffff


	//   ....[142]....
        /*050c*/ 	.word	0xffffffff


	//   ....[143]....
        /*0510*/ 	.word	0xffffffff


	//   ....[144]....
        /*0514*/ 	.word	0xffffffff


	//   ....[145]....
        /*0518*/ 	.word	0xffffffff


	//   ....[146]....
        /*051c*/ 	.word	0xffffffff


	//   ....[147]....
        /*0520*/ 	.word	0xffffffff


	//   ....[148]....
        /*0524*/ 	.word	0xffffffff


	//   ....[149]....
        /*0528*/ 	.word	0xffffffff


	//   ....[150]....
        /*052c*/ 	.word	0xffffffff


	//   ....[151]....
        /*0530*/ 	.word	0xffffffff


	//   ....[152]....
        /*0534*/ 	.word	0xffffffff


	//   ....[153]....
        /*0538*/ 	.word	0xffffffff


	//   ....[154]....
        /*053c*/ 	.word	0xffffffff


	//   ....[155]....
        /*0540*/ 	.word	0xffffffff


	//   ....[156]....
        /*0544*/ 	.word	0xffffffff


	//   ....[157]....
        /*0548*/ 	.word	0xffffffff


	//   ....[158]....
        /*054c*/ 	.word	0xffffffff


	//   ....[159]....
        /*0550*/ 	.word	0xffffffff


	//   ....[160]....
        /*0554*/ 	.word	0xffffffff


	//   ....[161]....
        /*0558*/ 	.word	0xffffffff


	//   ....[162]....
        /*055c*/ 	.word	0xffffffff


	//   ....[163]....
        /*0560*/ 	.word	0xffffffff


	//   ....[164]....
        /*0564*/ 	.word	0xffffffff


	//   ....[165]....
        /*0568*/ 	.word	0xffffffff


	//   ....[166]....
        /*056c*/ 	.word	0xffffffff


	//   ....[167]....
        /*0570*/ 	.word	0xffffffff


	//   ....[168]....
        /*0574*/ 	.word	0xffffffff


	//   ....[169]....
        /*0578*/ 	.word	0xffffffff


	//   ....[170]....
        /*057c*/ 	.word	0xffffffff


	//   ....[171]....
        /*0580*/ 	.word	0xffffffff


	//   ....[172]....
        /*0584*/ 	.word	0xffffffff


	//   ....[173]....
        /*0588*/ 	.word	0xffffffff


	//   ....[174]....
        /*058c*/ 	.word	0xffffffff


	//   ....[175]....
        /*0590*/ 	.word	0xffffffff


	//   ....[176]....
        /*0594*/ 	.word	0xffffffff


	//   ....[177]....
        /*0598*/ 	.word	0xffffffff


	//   ....[178]....
        /*059c*/ 	.word	0xffffffff


	//   ....[179]....
        /*05a0*/ 	.word	0xffffffff


	//   ....[180]....
        /*05a4*/ 	.word	0xffffffff


	//   ....[181]....
        /*05a8*/ 	.word	0xffffffff


	//   ....[182]....
        /*05ac*/ 	.word	0xffffffff


	//   ....[183]....
        /*05b0*/ 	.word	0xffffffff


	//   ....[184]....
        /*05b4*/ 	.word	0xffffffff


	//   ....[185]....
        /*05b8*/ 	.word	0x0500000f


	//   ....[186]....
        /*05bc*/ 	.word	0x0500000f


	//   ....[187]....
        /*05c0*/ 	.word	0x0500000f


	//   ....[188]....
        /*05c4*/ 	.word	0x0500000f


	//   ....[189]....
        /*05c8*/ 	.word	0x0500000f


	//   ....[190]....
        /*05cc*/ 	.word	0x0500000f


	//   ....[191]....
        /*05d0*/ 	.word	0x0500000f


	//   ....[192]....
        /*05d4*/ 	.word	0x0500000f


	//   ....[193]....
        /*05d8*/ 	.word	0x0500000f


	//   ....[194]....
        /*05dc*/ 	.word	0x0500000f


	//   ....[195]....
        /*05e0*/ 	.word	0x0500000f


	//   ....[196]....
        /*05e4*/ 	.word	0x0500000f


	//   ....[197]....
        /*05e8*/ 	.word	0x0500000f


	//   ....[198]....
        /*05ec*/ 	.word	0x0500000f


	//   ....[199]....
        /*05f0*/ 	.word	0x0500000f


	//   ....[200]....
        /*05f4*/ 	.word	0x0500000f


	//   ....[201]....
        /*05f8*/ 	.word	0x0500000f


	//   ....[202]....
        /*05fc*/ 	.word	0x0500000f


	//   ....[203]....
        /*0600*/ 	.word	0x0500000f


	//   ....[204]....
        /*0604*/ 	.word	0x0500000f


	//   ....[205]....
        /*0608*/ 	.word	0x0500000f


	//   ....[206]....
        /*060c*/ 	.word	0x0500000f


	//   ....[207]....
        /*0610*/ 	.word	0x0500000f


	//   ....[208]....
        /*0614*/ 	.word	0x0500000f


	//   ....[209]....
        /*0618*/ 	.word	0x0500000f


	//   ....[210]....
        /*061c*/ 	.word	0x0500000f


	//   ....[211]....
        /*0620*/ 	.word	0x0500000f


	//   ....[212]....
        /*0624*/ 	.word	0x0500000f


	//   ....[213]....
        /*0628*/ 	.word	0x0500000f


	//   ....[214]....
        /*062c*/ 	.word	0x0500000f


	//   ....[215]....
        /*0630*/ 	.word	0x0500000f


	//   ....[216]....
        /*0634*/ 	.word	0x0500000f


	//   ....[217]....
        /*0638*/ 	.word	0x0500000f


	//   ....[218]....
        /*063c*/ 	.word	0x0500000f


	//   ....[219]....
        /*0640*/ 	.word	0x0500000f


	//   ....[220]....
        /*0644*/ 	.word	0x0500000f


	//   ....[221]....
        /*0648*/ 	.word	0x0500000f


	//   ....[222]....
        /*064c*/ 	.word	0x0500000f


	//   ....[223]....
        /*0650*/ 	.word	0x0500000f


	//   ....[224]....
        /*0654*/ 	.word	0x0500000f


	//   ....[225]....
        /*0658*/ 	.word	0x0500000f


	//   ....[226]....
        /*065c*/ 	.word	0x0500000f


	//   ....[227]....
        /*0660*/ 	.word	0x0500000f


	//   ....[228]....
        /*0664*/ 	.word	0x0500000f


	//   ....[229]....
        /*0668*/ 	.word	0x0500000f


	//   ....[230]....
        /*066c*/ 	.word	0x0500000f


	//   ....[231]....
        /*0670*/ 	.word	0x0500000f


	//   ....[232]....
        /*0674*/ 	.word	0x0500000f


	//   ....[233]....
        /*0678*/ 	.word	0x0500000f


	//   ....[234]....
        /*067c*/ 	.word	0x0500000f


	//   ....[235]....
        /*0680*/ 	.word	0x0500000f


	//   ....[236]....
        /*0684*/ 	.word	0x0500000f


	//   ....[237]....
        /*0688*/ 	.word	0x0500000f


	//   ....[238]....
        /*068c*/ 	.word	0x0500000f


	//   ....[239]....
        /*0690*/ 	.word	0x0500000f


	//   ....[240]....
        /*0694*/ 	.word	0x0500000f


	//   ....[241]....
        /*0698*/ 	.word	0x0500000f


	//   ....[242]....
        /*069c*/ 	.word	0x0500000f


	//   ....[243]....
        /*06a0*/ 	.word	0x0500000f


	//   ....[244]....
        /*06a4*/ 	.word	0x0500000f


	//   ....[245]....
        /*06a8*/ 	.word	0x0500000f


	//   ....[246]....
        /*06ac*/ 	.word	0x0500000f


	//   ....[247]....
        /*06b0*/ 	.word	0x0500000f


	//   ....[248]....
        /*06b4*/ 	.word	0x0500000f


	//   ....[249]....
        /*06b8*/ 	.word	0x0500000f


	//   ....[250]....
        /*06bc*/ 	.word	0x0500000f


	//   ....[251]....
        /*06c0*/ 	.word	0x0500000f


	//   ....[252]....
        /*06c4*/ 	.word	0x0500000f


	//   ....[253]....
        /*06c8*/ 	.word	0x0500000f


	//   ....[254]....
        /*06cc*/ 	.word	0x0500000f


	//   ....[255]....
        /*06d0*/ 	.word	0x0500000f


	//   ....[0]....
        /*06d4*/ 	.word	0x0500000f


	//   ....[1]....
        /*06d8*/ 	.word	0x0500000f


	//   ....[2]....
        /*06dc*/ 	.word	0x0500000f


	//   ....[3]....
        /*06e0*/ 	.word	0x0500000f


	//   ....[4]....
        /*06e4*/ 	.word	0x0500000f


	//   ....[5]....
        /*06e8*/ 	.word	0x0500000f


	//   ....[6]....
        /*06ec*/ 	.word	0x0500000f


	//   ....[7]....
        /*06f0*/ 	.word	0x0500000f


	//   ....[8]....
        /*06f4*/ 	.word	0x0500000f


	//   ....[9]....
        /*06f8*/ 	.word	0x0500000f


	//   ....[10]....
        /*06fc*/ 	.word	0x0500000f


	//   ....[11]....
        /*0700*/ 	.word	0x0500000f


	//   ....[12]....
        /*0704*/ 	.word	0x0500000f


	//   ....[13]....
        /*0708*/ 	.word	0x0500000f


	//   ....[14]....
        /*070c*/ 	.word	0x0500000f


	//   ....[15]....
        /*0710*/ 	.word	0x0500000f


	//   ....[16]....
        /*0714*/ 	.word	0x0500000f


	//   ....[17]....
        /*0718*/ 	.word	0x0500000f


	//   ....[18]....
        /*071c*/ 	.word	0x0500000f


	//   ....[19]....
        /*0720*/ 	.word	0x0500000f


	//   ....[20]....
        /*0724*/ 	.word	0x0500000f


	//   ....[21]....
        /*0728*/ 	.word	0x0500000f


	//   ....[22]....
        /*072c*/ 	.word	0x0500000f


	//   ....[23]....
        /*0730*/ 	.word	0x0500000f


	//   ....[24]....
        /*0734*/ 	.word	0x0500000f


	//   ....[25]....
        /*0738*/ 	.word	0x0500000f


	//   ....[26]....
        /*073c*/ 	.word	0x0500000f


	//   ....[27]....
        /*0740*/ 	.word	0x0500000f


	//   ....[28]....
        /*0744*/ 	.word	0x0500000f


	//   ....[29]....
        /*0748*/ 	.word	0x0500000f


	//   ....[30]....
        /*074c*/ 	.word	0x0500000f


	//   ....[31]....
        /*0750*/ 	.word	0x0500000f


	//   ....[32]....
        /*0754*/ 	.word	0x0500000f


	//   ....[33]....
        /*0758*/ 	.word	0x0500000f


	//   ....[34]....
        /*075c*/ 	.word	0x0500000f


	//   ....[35]....
        /*0760*/ 	.word	0x0500000f


	//   ....[36]....
        /*0764*/ 	.word	0x0500000f


	//   ....[37]....
        /*0768*/ 	.word	0x0500000f


	//   ....[38]....
        /*076c*/ 	.word	0x0500000f


	//   ....[39]....
        /*0770*/ 	.word	0x0500000f


	//   ....[40]....
        /*0774*/ 	.word	0x0500000f


	//----- nvinfo : EIATTR_COOP_GROUP_INSTR_OFFSETS
	.align		4
.L_232:
        /*0778*/ 	.byte	0x04, 0x28
        /*077a*/ 	.short	(.L_234 - .L_233)


	//   ....[0]....
.L_233:
        /*077c*/ 	.word	0x00000060


	//   ....[1]....
        /*0780*/ 	.word	0x00000140


	//   ....[2]....
        /*0784*/ 	.word	0x00000190


	//   ....[3]....
        /*0788*/ 	.word	0x000003c0


	//   ....[4]....
        /*078c*/ 	.word	0x00000520


	//   ....[5]....
        /*0790*/ 	.word	0x00000640


	//   ....[6]....
        /*0794*/ 	.word	0x000007a0


	//   ....[7]....
        /*0798*/ 	.word	0x00003a50


	//   ....[8]....
        /*079c*/ 	.word	0x00003a60


	//   ....[9]....
        /*07a0*/ 	.word	0x00005060


	//   ....[10]....
        /*07a4*/ 	.word	0x00005070


	//   ....[11]....
        /*07a8*/ 	.word	0x00007090


	//   ....[12]....
        /*07ac*/ 	.word	0x000070a0


	//   ....[13]....
        /*07b0*/ 	.word	0x00008780


	//   ....[14]....
        /*07b4*/ 	.word	0x00008790


	//   ....[15]....
        /*07b8*/ 	.word	0x0000a010


	//   ....[16]....
        /*07bc*/ 	.word	0x0000a020


	//   ....[17]....
        /*07c0*/ 	.word	0x0000a2b0


	//   ....[18]....
        /*07c4*/ 	.word	0x0000a2c0


	//   ....[19]....
        /*07c8*/ 	.word	0x0000a820


	//   ....[20]....
        /*07cc*/ 	.word	0x0000a830


	//   ....[21]....
        /*07d0*/ 	.word	0x0000a9b0


	//   ....[22]....
        /*07d4*/ 	.word	0x0000a9d0


	//   ....[23]....
        /*07d8*/ 	.word	0x0000b350


	//   ....[24]....
        /*07dc*/ 	.word	0x0000ba50


	//   ....[25]....
        /*07e0*/ 	.word	0x0000ba60


	//   ....[26]....
        /*07e4*/ 	.word	0x0000ba70


	//   ....[27]....
        /*07e8*/ 	.word	0x0000ba80


	//   ....[28]....
        /*07ec*/ 	.word	0x0000c250


	//   ....[29]....
        /*07f0*/ 	.word	0x0000c260


	//   ....[30]....
        /*07f4*/ 	.word	0x0000c270


	//   ....[31]....
        /*07f8*/ 	.word	0x0000c280


	//   ....[32]....
        /*07fc*/ 	.word	0x0000efe0


	//   ....[33]....
        /*0800*/ 	.word	0x0000eff0


	//   ....[34]....
        /*0804*/ 	.word	0x0000f000


	//   ....[35]....
        /*0808*/ 	.word	0x0000f010


	//   ....[36]....
        /*080c*/ 	.word	0x0000f640


	//   ....[37]....
        /*0810*/ 	.word	0x0000f650


	//   ....[38]....
        /*0814*/ 	.word	0x0000f660


	//   ....[39]....
        /*0818*/ 	.word	0x0000f670


	//   ....[40]....
        /*081c*/ 	.word	0x000130b0


	//   ....[41]....
        /*0820*/ 	.word	0x000135a0


	//   ....[42]....
        /*0824*/ 	.word	0x00014290


	//   ....[43]....
        /*0828*/ 	.word	0x000143a0


	//   ....[44]....
        /*082c*/ 	.word	0x00014940


	//   ....[45]....
        /*0830*/ 	.word	0x000149c0


	//   ....[46]....
        /*0834*/ 	.word	0x00016aa0


	//   ....[47]....
        /*0838*/ 	.word	0x00017040


	//   ....[48]....
        /*083c*/ 	.word	0x00017ec0


	//   ....[49]....
        /*0840*/ 	.word	0x00017fe0


	//   ....[50]....
        /*0844*/ 	.word	0x00018550


	//   ....[51]....
        /*0848*/ 	.word	0x000185c0


	//   ....[52]....
        /*084c*/ 	.word	0x0001ac20


	//   ....[53]....
        /*0850*/ 	.word	0x0001ac50


	//   ....[54]....
        /*0854*/ 	.word	0x0001ac70


	//   ....[55]....
        /*0858*/ 	.word	0x0001ac90


	//   ....[56]....
        /*085c*/ 	.word	0x0001cca0


	//   ....[57]....
        /*0860*/ 	.word	0x0001d230


	//   ....[58]....
        /*0864*/ 	.word	0x0001e0b0


	//   ....[59]....
        /*0868*/ 	.word	0x0001e1d0


	//   ....[60]....
        /*086c*/ 	.word	0x0001e750


	//   ....[61]....
        /*0870*/ 	.word	0x0001e7d0


	//   ....[62]....
        /*0874*/ 	.word	0x0001f6e0


	//   ....[63]....
        /*0878*/ 	.word	0x0001f8f0


	//   ....[64]....
        /*087c*/ 	.word	0x0001f920


	//   ....[65]....
        /*0880*/ 	.word	0x0001f9e0


	//   ....[66]....
        /*0884*/ 	.word	0x00020a50


	//   ....[67]....
        /*0888*/ 	.word	0x00020a90


	//   ....[68]....
        /*088c*/ 	.word	0x00020ad0


	//   ....[69]....
        /*0890*/ 	.word	0x00020b00


	//   ....[70]....
        /*0894*/ 	.word	0x00021090


	//   ....[71]....
        /*0898*/ 	.word	0x000210a0


	//   ....[72]....
        /*089c*/ 	.word	0x00021160


	//   ....[73]....
        /*08a0*/ 	.word	0x00021180


	//   ....[74]....
        /*08a4*/ 	.word	0x00021240


	//   ....[75]....
        /*08a8*/ 	.word	0x00021260


	//   ....[76]....
        /*08ac*/ 	.word	0x00021330


	//   ....[77]....
        /*08b0*/ 	.word	0x00021350


	//   ....[78]....
        /*08b4*/ 	.word	0x00021b70


	//   ....[79]....
        /*08b8*/ 	.word	0x00021b90


	//   ....[80]....
        /*08bc*/ 	.word	0x00021c50


	//   ....[81]....
        /*08c0*/ 	.word	0x00021c70


	//   ....[82]....
        /*08c4*/ 	.word	0x00021d30


	//   ....[83]....
        /*08c8*/ 	.word	0x00021d50


	//   ....[84]....
        /*08cc*/ 	.word	0x00021e20


	//   ....[85]....
        /*08d0*/ 	.word	0x00021e40


	//   ....[86]....
        /*08d4*/ 	.word	0x00021f90


	//   ....[87]....
        /*08d8*/ 	.word	0x00022140


	//   ....[88]....
        /*08dc*/ 	.word	0x00022170


	//   ....[89]....
        /*08e0*/ 	.word	0x000221a0


	//   ....[90]....
        /*08e4*/ 	.word	0x000221d0


	//   ....[91]....
        /*08e8*/ 	.word	0x00022200


	//   ....[92]....
        /*08ec*/ 	.word	0x00022230


	//   ....[93]....
        /*08f0*/ 	.word	0x000223a0


	//   ....[94]....
        /*08f4*/ 	.word	0x000223d0


	//   ....[95]....
        /*08f8*/ 	.word	0x00022400


	//   ....[96]....
        /*08fc*/ 	.word	0x00022430


	//   ....[97]....
        /*0900*/ 	.word	0x00022460


	//   ....[98]....
        /*0904*/ 	.word	0x00022490


	//   ....[99]....
        /*0908*/ 	.word	0x00022520


	//   ....[100]....
        /*090c*/ 	.word	0x00022580


	//   ....[101]....
        /*0910*/ 	.word	0x00022610


	//   ....[102]....
        /*0914*/ 	.word	0x000236b0


	//   ....[103]....
        /*0918*/ 	.word	0x00025a20


	//   ....[104]....
        /*091c*/ 	.word	0x00025a40


	//   ....[105]....
        /*0920*/ 	.word	0x00025af0


	//   ....[106]....
        /*0924*/ 	.word	0x00025b10


	//   ....[107]....
        /*0928*/ 	.word	0x00025bb0


	//   ....[108]....
        /*092c*/ 	.word	0x00025bd0


	//   ....[109]....
        /*0930*/ 	.word	0x00025c70


	//   ....[110]....
        /*0934*/ 	.word	0x00025c90


	//   ....[111]....
        /*0938*/ 	.word	0x00025d30


	//   ....[112]....
        /*093c*/ 	.word	0x00025d50


	//   ....[113]....
        /*0940*/ 	.word	0x00025d60


	//   ....[114]....
        /*0944*/ 	.word	0x00025df0


	//   ....[115]....
        /*0948*/ 	.word	0x000265b0


	//   ....[116]....
        /*094c*/ 	.word	0x000265e0


	//   ....[117]....
        /*0950*/ 	.word	0x00026610


	//   ....[118]....
        /*0954*/ 	.word	0x000266c0


	//   ....[119]....
        /*0958*/ 	.word	0x000266d0


	//   ....[120]....
        /*095c*/ 	.word	0x00026780


	//   ....[121]....
        /*0960*/ 	.word	0x00026790


	//   ....[122]....
        /*0964*/ 	.word	0x00026840


	//   ....[123]....
        /*0968*/ 	.word	0x00026850


	//   ....[124]....
        /*096c*/ 	.word	0x00026900


	//   ....[125]....
        /*0970*/ 	.word	0x00026910


	//   ....[126]....
        /*0974*/ 	.word	0x000269c0


	//   ....[127]....
        /*0978*/ 	.word	0x000269d0


	//   ....[128]....
        /*097c*/ 	.word	0x00026a70


	//   ....[129]....
        /*0980*/ 	.word	0x00026a80


	//   ....[130]....
        /*0984*/ 	.word	0x00026a90


	//   ....[131]....
        /*0988*/ 	.word	0x00027280


	//   ....[132]....
        /*098c*/ 	.word	0x00027290


	//   ....[133]....
        /*0990*/ 	.word	0x000272a0


	//   ....[134]....
        /*0994*/ 	.word	0x00027330


	//   ....[135]....
        /*0998*/ 	.word	0x00027340


	//   ....[136]....
        /*099c*/ 	.word	0x000273a0


	//   ....[137]....
        /*09a0*/ 	.word	0x000273d0


	//   ....[138]....
        /*09a4*/ 	.word	0x00027410


	//   ....[139]....
        /*09a8*/ 	.word	0x00027440


	//   ....[140]....
        /*09ac*/ 	.word	0x00027480


	//   ....[141]....
        /*09b0*/ 	.word	0x000274b0


	//   ....[142]....
        /*09b4*/ 	.word	0x000274f0


	//   ....[143]....
        /*09b8*/ 	.word	0x00027770


	//   ....[144]....
        /*09bc*/ 	.word	0x00027790


	//   ....[145]....
        /*09c0*/ 	.word	0x00027820


	//   ....[146]....
        /*09c4*/ 	.word	0x00027830


	//   ....[147]....
        /*09c8*/ 	.word	0x000278a0


	//   ....[148]....
        /*09cc*/ 	.word	0x000278b0


	//   ....[149]....
        /*09d0*/ 	.word	0x00027920


	//   ....[150]....
        /*09d4*/ 	.word	0x00027930


	//   ....[151]....
        /*09d8*/ 	.word	0x000279a0


	//   ....[152]....
        /*09dc*/ 	.word	0x000279b0


	//   ....[153]....
        /*09e0*/ 	.word	0x000279c0


	//   ....[154]....
        /*09e4*/ 	.word	0x00027a30


	//   ....[155]....
        /*09e8*/ 	.word	0x00027fd0


	//   ....[156]....
        /*09ec*/ 	.word	0x00028000


	//   ....[157]....
        /*09f0*/ 	.word	0x00028020


	//   ....[158]....
        /*09f4*/ 	.word	0x00028030


	//   ....[159]....
        /*09f8*/ 	.word	0x00028070


	//   ....[160]....
        /*09fc*/ 	.word	0x00028090


	//   ....[161]....
        /*0a00*/ 	.word	0x00028100


	//   ....[162]....
        /*0a04*/ 	.word	0x00028120


	//   ....[163]....
        /*0a08*/ 	.word	0x00028180


	//   ....[164]....
        /*0a0c*/ 	.word	0x000281a0


	//   ....[165]....
        /*0a10*/ 	.word	0x000281f0


	//   ....[166]....
        /*0a14*/ 	.word	0x00028210


	//   ....[167]....
        /*0a18*/ 	.word	0x00028600


	//   ....[168]....
        /*0a1c*/ 	.word	0x00028630


	//   ....[169]....
        /*0a20*/ 	.word	0x00028660


	//   ....[170]....
        /*0a24*/ 	.word	0x00028690


	//   ....[171]....
        /*0a28*/ 	.word	0x000286c0


	//   ....[172]....
        /*0a2c*/ 	.word	0x000286f0


	//   ....[173]....
        /*0a30*/ 	.word	0x00028720


	//   ....[174]....
        /*0a34*/ 	.word	0x00028750


	//   ....[175]....
        /*0a38*/ 	.word	0x000288d0


	//   ....[176]....
        /*0a3c*/ 	.word	0x00028900


	//   ....[177]....
        /*0a40*/ 	.word	0x00028930


	//   ....[178]....
        /*0a44*/ 	.word	0x00028960


	//   ....[179]....
        /*0a48*/ 	.word	0x00028990


	//   ....[180]....
        /*0a4c*/ 	.word	0x000289c0


	//   ....[181]....
        /*0a50*/ 	.word	0x00028a80


	//   ....[182]....
        /*0a54*/ 	.word	0x00028aa0


	//   ....[183]....
        /*0a58*/ 	.word	0x00028b10


	//   ....[184]....
        /*0a5c*/ 	.word	0x000291b0


	//   ....[185]....
        /*0a60*/ 	.word	0x000294f0


	//   ....[186]....
        /*0a64*/ 	.word	0x00029580


	//   ....[187]....
        /*0a68*/ 	.word	0x00029620


	//   ....[188]....
        /*0a6c*/ 	.word	0x000296b0


	//   ....[189]....
        /*0a70*/ 	.word	0x000297a0


	//   ....[190]....
        /*0a74*/ 	.word	0x00029830


	//   ....[191]....
        /*0a78*/ 	.word	0x000298d0


	//   ....[192]....
        /*0a7c*/ 	.word	0x00029960


	//   ....[193]....
        /*0a80*/ 	.word	0x00029a50


	//   ....[194]....
        /*0a84*/ 	.word	0x00029ae0


	//   ....[195]....
        /*0a88*/ 	.word	0x00029b80


	//   ....[196]....
        /*0a8c*/ 	.word	0x00029c10


	//   ....[197]....
        /*0a90*/ 	.word	0x00029d00


	//   ....[198]....
        /*0a94*/ 	.word	0x00029d90


	//   ....[199]....
        /*0a98*/ 	.word	0x00029de0


	//   ....[200]....
        /*0a9c*/ 	.word	0x00029e30


	//   ....[201]....
        /*0aa0*/ 	.word	0x00029ec0


	//   ....[202]....
        /*0aa4*/ 	.word	0x00029f50


	//   ....[203]....
        /*0aa8*/ 	.word	0x00029fa0


	//   ....[204]....
        /*0aac*/ 	.word	0x00029ff0


	//   ....[205]....
        /*0ab0*/ 	.word	0x0002a0e0


	//   ....[206]....
        /*0ab4*/ 	.word	0x0002a170


	//   ....[207]....
        /*0ab8*/ 	.word	0x0002a1c0


	//   ....[208]....
        /*0abc*/ 	.word	0x0002a210


	//   ....[209]....
        /*0ac0*/ 	.word	0x0002a2a0


	//   ....[210]....
        /*0ac4*/ 	.word	0x0002a330


	//   ....[211]....
        /*0ac8*/ 	.word	0x0002a380


	//   ....[212]....
        /*0acc*/ 	.word	0x0002a3d0


	//   ....[213]....
        /*0ad0*/ 	.word	0x0002a770


	//   ....[214]....
        /*0ad4*/ 	.word	0x0002aa50


	//   ....[215]....
        /*0ad8*/ 	.word	0x0002ab40


	//   ....[216]....
        /*0adc*/ 	.word	0x0002abe0


	//   ....[217]....
        /*0ae0*/ 	.word	0x0002ac40


	//   ....[218]....
        /*0ae4*/ 	.word	0x0002ad50


	//   ....[219]....
        /*0ae8*/ 	.word	0x0002adc0


	//   ....[220]....
        /*0aec*/ 	.word	0x0002aed0


	//   ....[221]....
        /*0af0*/ 	.word	0x0002af40


	//   ....[222]....
        /*0af4*/ 	.word	0x0002b050


	//   ....[223]....
        /*0af8*/ 	.word	0x0002b0c0


	//   ....[224]....
        /*0afc*/ 	.word	0x0002b1d0


	//   ....[225]....
        /*0b00*/ 	.word	0x0002b240


	//   ....[226]....
        /*0b04*/ 	.word	0x0002b2e0


	//   ....[227]....
        /*0b08*/ 	.word	0x0002b3f0


	//   ....[228]....
        /*0b0c*/ 	.word	0x0002b460


	//   ....[229]....
        /*0b10*/ 	.word	0x0002b4c0


	//   ....[230]....
        /*0b14*/ 	.word	0x0002b5e0


	//   ....[231]....
        /*0b18*/ 	.word	0x0002b640


	//   ....[232]....
        /*0b1c*/ 	.word	0x0002b760


	//   ....[233]....
        /*0b20*/ 	.word	0x0002b7c0


	//   ....[234]....
        /*0b24*/ 	.word	0x0002b8e0


	//   ....[235]....
        /*0b28*/ 	.word	0x0002b940


	//   ....[236]....
        /*0b2c*/ 	.word	0x0002ba60


	//   ....[237]....
        /*0b30*/ 	.word	0x0002bac0


	//   ....[238]....
        /*0b34*/ 	.word	0x0002bbe0


	//   ....[239]....
        /*0b38*/ 	.word	0x0002bc40


	//   ....[240]....
        /*0b3c*/ 	.word	0x0002bd50


	//   ....[241]....
        /*0b40*/ 	.word	0x0002bdb0


	//   ....[242]....
        /*0b44*/ 	.word	0x0002beb0


	//   ....[243]....
        /*0b48*/ 	.word	0x0002bfe0


	//   ....[244]....
        /*0b4c*/ 	.word	0x0002c090


	//   ....[245]....
        /*0b50*/ 	.word	0x0002c100


	//   ....[246]....
        /*0b54*/ 	.word	0x0002c1f0


	//   ....[247]....
        /*0b58*/ 	.word	0x0002c250


	//   ....[248]....
        /*0b5c*/ 	.word	0x0002c320


	//   ....[249]....
        /*0b60*/ 	.word	0x0002c380


	//   ....[250]....
        /*0b64*/ 	.word	0x0002c450


	//   ....[251]....
        /*0b68*/ 	.word	0x0002c4b0


	//   ....[252]....
        /*0b6c*/ 	.word	0x0002c580


	//   ....[253]....
        /*0b70*/ 	.word	0x0002c5e0


	//   ....[254]....
        /*0b74*/ 	.word	0x0002c6b0


	//   ....[255]....
        /*0b78*/ 	.word	0x0002c7a0


	//   ....[0]....
        /*0b7c*/ 	.word	0x0002c840


	//   ....[1]....
        /*0b80*/ 	.word	0x0002c8a0


	//   ....[2]....
        /*0b84*/ 	.word	0x0002c990


	//   ....[3]....
        /*0b88*/ 	.word	0x0002c9f0


	//   ....[4]....
        /*0b8c*/ 	.word	0x0002cad0


	//   ....[5]....
        /*0b90*/ 	.word	0x0002cb30


	//   ....[6]....
        /*0b94*/ 	.word	0x0002cc10


	//   ....[7]....
        /*0b98*/ 	.word	0x0002cc70


	//   ....[8]....
        /*0b9c*/ 	.word	0x0002cd50


	//   ....[9]....
        /*0ba0*/ 	.word	0x0002cdb0


	//   ....[10]....
        /*0ba4*/ 	.word	0x0002ce80


	//   ....[11]....
        /*0ba8*/ 	.word	0x0002cfb0


	//   ....[12]....
        /*0bac*/ 	.word	0x0002d090


	//   ....[13]....
        /*0bb0*/ 	.word	0x0002d140


	//   ....[14]....
        /*0bb4*/ 	.word	0x0002d210


	//   ....[15]....
        /*0bb8*/ 	.word	0x0002d270


	//   ....[16]....
        /*0bbc*/ 	.word	0x0002d340


	//   ....[17]....
        /*0bc0*/ 	.word	0x0002d3a0


	//   ....[18]....
        /*0bc4*/ 	.word	0x0002d480


	//   ....[19]....
        /*0bc8*/ 	.word	0x0002d4e0


	//   ....[20]....
        /*0bcc*/ 	.word	0x0002d5b0


	//   ....[21]....
        /*0bd0*/ 	.word	0x0002d610


	//   ....[22]....
        /*0bd4*/ 	.word	0x0002d6d0


	//   ....[23]....
        /*0bd8*/ 	.word	0x0002d760


	//   ....[24]....
        /*0bdc*/ 	.word	0x0002d800


	//   ....[25]....
        /*0be0*/ 	.word	0x0002d920


	//   ....[26]....
        /*0be4*/ 	.word	0x0002d990


	//   ....[27]....
        /*0be8*/ 	.word	0x0002da00


	//   ....[28]....
        /*0bec*/ 	.word	0x0002da70


	//   ....[29]....
        /*0bf0*/ 	.word	0x0002dae0


	//   ....[30]....
        /*0bf4*/ 	.word	0x0002db60


	//   ....[31]....
        /*0bf8*/ 	.word	0x0002dbf0


	//   ....[32]....
        /*0bfc*/ 	.word	0x0002dc80


	//   ....[33]....
        /*0c00*/ 	.word	0x0002dcf0


	//   ....[34]....
        /*0c04*/ 	.word	0x0002dd60


	//   ....[35]....
        /*0c08*/ 	.word	0x0002ddd0


	//   ....[36]....
        /*0c0c*/ 	.word	0x0002de50


	//   ....[37]....
        /*0c10*/ 	.word	0x0002dec0


	//   ....[38]....
        /*0c14*/ 	.word	0x0002df60


	//   ....[39]....
        /*0c18*/ 	.word	0x0002dff0


	//   ....[40]....
        /*0c1c*/ 	.word	0x0002e110


	//----- nvinfo : EIATTR_REG_RECONFIG
	.align		4
.L_234:
        /*0c20*/ 	.byte	0x01, 0x54
	.zero		2


	//----- nvinfo : EIATTR_SYSCALL_OFFSETS
	.align		4
        /*0c24*/ 	.byte	0x04, 0x46
        /*0c26*/ 	.short	(.L_236 - .L_235)


	//   ....[0]....
.L_235:
        /*0c28*/ 	.word	0x00001e00


	//   ....[1]....
        /*0c2c*/ 	.word	0x00001f50


	//   ....[2]....
        /*0c30*/ 	.word	0x0000b4f0


	//   ....[3]....
        /*0c34*/ 	.word	0x0000b810


	//   ....[4]....
        /*0c38*/ 	.word	0x00024f40


	//   ....[5]....
        /*0c3c*/ 	.word	0x00025090


	//   ....[6]....
        /*0c40*/ 	.word	0x00025180


	//   ....[7]....
        /*0c44*/ 	.word	0x000261b0


	//----- nvinfo : EIATTR_MBARRIER_INSTR_OFFSETS
	.align		4
.L_236:
        /*0c48*/ 	.byte	0x04, 0x39
        /*0c4a*/ 	.short	(.L_238 - .L_237)


	//   ....[0]....
.L_237:
        /*0c4c*/ 	.word	0x00000270
        /*0c50*/ 	.word	0x000000ff
        /*0c54*/ 	.word	0x0002a800
        /*0c58*/ 	.short	0x0100
        /*0c5a*/ 	.byte	0x08
	.zero		1


	//   ....[1]....
        /*0c5c*/ 	.word	0x00000280
        /*0c60*/ 	.word	0x000000ff
        /*0c64*/ 	.word	0x0002a820
        /*0c68*/ 	.short	0x0100
        /*0c6a*/ 	.byte	0x08
	.zero		1


	//   ....[2]....
        /*0c6c*/ 	.word	0x00000370
        /*0c70*/ 	.word	0x000000ff
        /*0c74*/ 	.word	0x0002a830
        /*0c78*/ 	.short	0x0100
        /*0c7a*/ 	.byte	0x08
	.zero		1


	//   ....[3]....
        /*0c7c*/ 	.word	0x00000380
        /*0c80*/ 	.word	0x000000ff
        /*0c84*/ 	.word	0x0002a840
        /*0c88*/ 	.short	0x0100
        /*0c8a*/ 	.byte	0x08
	.zero		1


	//   ....[4]....
        /*0c8c*/ 	.word	0x00000390
        /*0c90*/ 	.word	0x000000ff
        /*0c94*/ 	.word	0x0002a838
        /*0c98*/ 	.short	0x0100
        /*0c9a*/ 	.byte	0x08
	.zero		1


	//   ....[5]....
        /*0c9c*/ 	.word	0x000003a0
        /*0ca0*/ 	.word	0x000000ff
        /*0ca4*/ 	.word	0x0002a848
        /*0ca8*/ 	.short	0x0100
        /*0caa*/ 	.byte	0x08
	.zero		1


	//   ....[6]....
        /*0cac*/ 	.word	0x000004d0
        /*0cb0*/ 	.word	0x000000ff
        /*0cb4*/ 	.word	0x0002a850
        /*0cb8*/ 	.short	0x0100
        /*0cba*/ 	.byte	0x08
	.zero		1


	//   ....[7]....
        /*0cbc*/ 	.word	0x000004e0
        /*0cc0*/ 	.word	0x000000ff
        /*0cc4*/ 	.word	0x0002a860
        /*0cc8*/ 	.short	0x0100
        /*0cca*/ 	.byte	0x08
	.zero		1


	//   ....[8]....
        /*0ccc*/ 	.word	0x000004f0
        /*0cd0*/ 	.word	0x000000ff
        /*0cd4*/ 	.word	0x0002a858
        /*0cd8*/ 	.short	0x0100
        /*0cda*/ 	.byte	0x08
	.zero		1


	//   ....[9]....
        /*0cdc*/ 	.word	0x00000500
        /*0ce0*/ 	.word	0x000000ff
        /*0ce4*/ 	.word	0x0002a868
        /*0ce8*/ 	.short	0x0100
        /*0cea*/ 	.byte	0x08
	.zero		1


	//   ....[10]....
        /*0cec*/ 	.word	0x000005f0
        /*0cf0*/ 	.word	0x000000ff
        /*0cf4*/ 	.word	0x0002a870
        /*0cf8*/ 	.short	0x0100
        /*0cfa*/ 	.byte	0x06
	.zero		1


	//   ....[11]....
        /*0cfc*/ 	.word	0x00000600
        /*0d00*/ 	.word	0x000000ff
        /*0d04*/ 	.word	0x0002a880
        /*0d08*/ 	.short	0x0100
        /*0d0a*/ 	.byte	0x06
	.zero		1


	//   ....[12]....
        /*0d0c*/ 	.word	0x00000610
        /*0d10*/ 	.word	0x000000ff
        /*0d14*/ 	.word	0x0002a878
        /*0d18*/ 	.short	0x0100
        /*0d1a*/ 	.byte	0x06
	.zero		1


	//   ....[13]....
        /*0d1c*/ 	.word	0x00000620
        /*0d20*/ 	.word	0x000000ff
        /*0d24*/ 	.word	0x0002a888
        /*0d28*/ 	.short	0x0100
        /*0d2a*/ 	.byte	0x06
	.zero		1


	//   ....[14]....
        /*0d2c*/ 	.word	0x00000750
        /*0d30*/ 	.word	0x000000ff
        /*0d34*/ 	.word	0x0002a890
        /*0d38*/ 	.short	0x0100
        /*0d3a*/ 	.byte	0x08
	.zero		1


	//   ....[15]....
        /*0d3c*/ 	.word	0x00000760
        /*0d40*/ 	.word	0x000000ff
        /*0d44*/ 	.word	0x0002a8a0
        /*0d48*/ 	.short	0x0100
        /*0d4a*/ 	.byte	0x08
	.zero		1


	//   ....[16]....
        /*0d4c*/ 	.word	0x00000770
        /*0d50*/ 	.word	0x000000ff
        /*0d54*/ 	.word	0x0002a898
        /*0d58*/ 	.short	0x0100
        /*0d5a*/ 	.byte	0x08
	.zero		1


	//   ....[17]....
        /*0d5c*/ 	.word	0x00000780
        /*0d60*/ 	.word	0x000000ff
        /*0d64*/ 	.word	0x0002a8a8
        /*0d68*/ 	.short	0x0100
        /*0d6a*/ 	.byte	0x08
	.zero		1


	//   ....[18]....
        /*0d6c*/ 	.word	0x000008b0
        /*0d70*/ 	.word	0x000000ff
        /*0d74*/ 	.word	0x0002a8b0
        /*0d78*/ 	.short	0x0100
        /*0d7a*/ 	.byte	0x08
	.zero		1


	//   ....[19]....
        /*0d7c*/ 	.word	0x000008c0
        /*0d80*/ 	.word	0x000000ff
        /*0d84*/ 	.word	0x0002a8c0
        /*0d88*/ 	.short	0x0100
        /*0d8a*/ 	.byte	0x08
	.zero		1


	//   ....[20]....
        /*0d8c*/ 	.word	0x000008d0
        /*0d90*/ 	.word	0x000000ff
        /*0d94*/ 	.word	0x0002a8b8
        /*0d98*/ 	.short	0x0100
        /*0d9a*/ 	.byte	0x08
	.zero		1


	//   ....[21]....
        /*0d9c*/ 	.word	0x000008e0
        /*0da0*/ 	.word	0x000000ff
        /*0da4*/ 	.word	0x0002a8c8
        /*0da8*/ 	.short	0x0100
        /*0daa*/ 	.byte	0x08
	.zero		1


	//   ....[22]....
        /*0dac*/ 	.word	0x00003a00
        /*0db0*/ 	.word	0x00000056
        /*0db4*/ 	.word	0x0002a890
        /*0db8*/ 	.short	0x010a
        /*0dba*/ 	.byte	0x3f
	.zero		1


	//   ....[23]....
        /*0dbc*/ 	.word	0x00007030
        /*0dc0*/ 	.word	0x00000056
        /*0dc4*/ 	.word	0x0002a890
        /*0dc8*/ 	.short	0x010a
        /*0dca*/ 	.byte	0x3f
	.zero		1


	//   ....[24]....
        /*0dcc*/ 	.word	0x00009e50
        /*0dd0*/ 	.word	0x00000056
        /*0dd4*/ 	.word	0x0002a890
        /*0dd8*/ 	.short	0x010a
        /*0dda*/ 	.byte	0x3f
	.zero		1


	//   ....[25]....
        /*0ddc*/ 	.word	0x0000a610
        /*0de0*/ 	.word	0x0000000b
        /*0de4*/ 	.word	0x00000000
        /*0de8*/ 	.short	0x0101
        /*0dea*/ 	.byte	0x3f
	.zero		1


	//   ....[26]....
        /*0dec*/ 	.word	0x0000a650
        /*0df0*/ 	.word	0x00000056
        /*0df4*/ 	.word	0x0002a8b0
        /*0df8*/ 	.short	0x010a
        /*0dfa*/ 	.byte	0x3f
	.zero		1


	//   ....[27]....
        /*0dfc*/ 	.word	0x0000ac00
        /*0e00*/ 	.word	0x00000056
        /*0e04*/ 	.word	0x00000000
        /*0e08*/ 	.short	0x0101
        /*0e0a*/ 	.byte	0x3f
	.zero		1


	//   ....[28]....
        /*0e0c*/ 	.word	0x0000b570
        /*0e10*/ 	.word	0x00000012
        /*0e14*/ 	.word	0x0002a800
        /*0e18*/ 	.short	0x010a
        /*0e1a*/ 	.byte	0x3f
	.zero		1


	//   ....[29]....
        /*0e1c*/ 	.word	0x0000b5c0
        /*0e20*/ 	.word	0x00000012
        /*0e24*/ 	.word	0x0002a800
        /*0e28*/ 	.short	0x010a
        /*0e2a*/ 	.byte	0x3f
	.zero		1


	//   ....[30]....
        /*0e2c*/ 	.word	0x0000c910
        /*0e30*/ 	.word	0x00000012
        /*0e34*/ 	.word	0x0002a800
        /*0e38*/ 	.short	0x010a
        /*0e3a*/ 	.byte	0x3f
	.zero		1


	//   ....[31]....
        /*0e3c*/ 	.word	0x0000fb20
        /*0e40*/ 	.word	0x00000012
        /*0e44*/ 	.word	0x0002a800
        /*0e48*/ 	.short	0x010a
        /*0e4a*/ 	.byte	0x3f
	.zero		1


	//   ....[32]....
        /*0e4c*/ 	.word	0x00012310
        /*0e50*/ 	.word	0x00000004
        /*0e54*/ 	.word	0x0002a830
        /*0e58*/ 	.short	0x010a
        /*0e5a*/ 	.byte	0x3f
	.zero		1


	//   ....[33]....
        /*0e5c*/ 	.word	0x00012350
        /*0e60*/ 	.word	0x00000004
        /*0e64*/ 	.word	0x0002a830
        /*0e68*/ 	.short	0x010a
        /*0e6a*/ 	.byte	0x3f
	.zero		1


	//   ....[34]....
        /*0e6c*/ 	.word	0x000130f0
        /*0e70*/ 	.word	0x00000005
        /*0e74*/ 	.word	0x00000000
        /*0e78*/ 	.short	0x0101
        /*0e7a*/ 	.byte	0x3f
	.zero		1


	//   ....[35]....
        /*0e7c*/ 	.word	0x000157f0
        /*0e80*/ 	.word	0x00000014
        /*0e84*/ 	.word	0x0002a830
        /*0e88*/ 	.short	0x010a
        /*0e8a*/ 	.byte	0x3f
	.zero		1


	//   ....[36]....
        /*0e8c*/ 	.word	0x00015860
        /*0e90*/ 	.word	0x00000014
        /*0e94*/ 	.word	0x0002a830
        /*0e98*/ 	.short	0x010a
        /*0e9a*/ 	.byte	0x3f
	.zero		1


	//   ....[37]....
        /*0e9c*/ 	.word	0x000163f0
        /*0ea0*/ 	.word	0x0000000c
        /*0ea4*/ 	.word	0x0002a850
        /*0ea8*/ 	.short	0x010a
        /*0eaa*/ 	.byte	0x3f
	.zero		1


	//   ....[38]....
        /*0eac*/ 	.word	0x00016490
        /*0eb0*/ 	.word	0x0000000c
        /*0eb4*/ 	.word	0x0002a850
        /*0eb8*/ 	.short	0x010a
        /*0eba*/ 	.byte	0x3f
	.zero		1


	//   ....[39]....
        /*0ebc*/ 	.word	0x00016b80
        /*0ec0*/ 	.word	0x0000000b
        /*0ec4*/ 	.word	0x00000000
        /*0ec8*/ 	.short	0x0101
        /*0eca*/ 	.byte	0x3f
	.zero		1


	//   ....[40]....
        /*0ecc*/ 	.word	0x00018e10
        /*0ed0*/ 	.word	0x00000065
        /*0ed4*/ 	.word	0x00000000
        /*0ed8*/ 	.short	0x0101
        /*0eda*/ 	.byte	0x3f
	.zero		1


	//   ....[41]....
        /*0edc*/ 	.word	0x000193a0
        /*0ee0*/ 	.word	0x00000014
        /*0ee4*/ 	.word	0x0002a830
        /*0ee8*/ 	.short	0x010a
        /*0eea*/ 	.byte	0x3f
	.zero		1


	//   ....[42]....
        /*0eec*/ 	.word	0x00019410
        /*0ef0*/ 	.word	0x00000014
        /*0ef4*/ 	.word	0x0002a830
        /*0ef8*/ 	.short	0x010a
        /*0efa*/ 	.byte	0x3f
	.zero		1


	//   ....[43]....
        /*0efc*/ 	.word	0x00019fa0
        /*0f00*/ 	.word	0x00000008
        /*0f04*/ 	.word	0x0002a850
        /*0f08*/ 	.short	0x010a
        /*0f0a*/ 	.byte	0x3f
	.zero		1


	//   ....[44]....
        /*0f0c*/ 	.word	0x0001a040
        /*0f10*/ 	.word	0x00000008
        /*0f14*/ 	.word	0x0002a850
        /*0f18*/ 	.short	0x010a
        /*0f1a*/ 	.byte	0x3f
	.zero		1


	//   ....[45]....
        /*0f1c*/ 	.word	0x0001b4c0
        /*0f20*/ 	.word	0x00000005
        /*0f24*/ 	.word	0x00000000
        /*0f28*/ 	.short	0x0101
        /*0f2a*/ 	.byte	0x3f
	.zero		1


	//   ....[46]....
        /*0f2c*/ 	.word	0x0001b730
        /*0f30*/ 	.word	0x00000065
        /*0f34*/ 	.word	0x00000000
        /*0f38*/ 	.short	0x0101
        /*0f3a*/ 	.byte	0x3f
	.zero		1


	//   ....[47]....
        /*0f3c*/ 	.word	0x0001b9f0
        /*0f40*/ 	.word	0x00000004
        /*0f44*/ 	.word	0x0002a830
        /*0f48*/ 	.short	0x010a
        /*0f4a*/ 	.byte	0x3f
	.zero		1


	//   ....[48]....
        /*0f4c*/ 	.word	0x0001ba60
        /*0f50*/ 	.word	0x00000004
        /*0f54*/ 	.word	0x0002a830
        /*0f58*/ 	.short	0x010a
        /*0f5a*/ 	.byte	0x3f
	.zero		1


	//   ....[49]....
        /*0f5c*/ 	.word	0x0001c5f0
        /*0f60*/ 	.word	0x0000000b
        /*0f64*/ 	.word	0x0002a850
        /*0f68*/ 	.short	0x010a
        /*0f6a*/ 	.byte	0x3f
	.zero		1


	//   ....[50]....
        /*0f6c*/ 	.word	0x0001c690
        /*0f70*/ 	.word	0x0000000b
        /*0f74*/ 	.word	0x0002a850
        /*0f78*/ 	.short	0x010a
        /*0f7a*/ 	.byte	0x3f
	.zero		1


	//   ....[51]....
        /*0f7c*/ 	.word	0x0001cd80
        /*0f80*/ 	.word	0x00000003
        /*0f84*/ 	.word	0x00000000
        /*0f88*/ 	.short	0x0101
        /*0f8a*/ 	.byte	0x3f
	.zero		1


	//   ....[52]....
        /*0f8c*/ 	.word	0x0001efe0
        /*0f90*/ 	.word	0x0000000b
        /*0f94*/ 	.word	0x00000000
        /*0f98*/ 	.short	0x0101
        /*0f9a*/ 	.byte	0x3f
	.zero		1


	//   ....[53]....
        /*0f9c*/ 	.word	0x0001f5e0
        /*0fa0*/ 	.word	0x0000000b
        /*0fa4*/ 	.word	0x0002a850
        /*0fa8*/ 	.short	0x010a
        /*0faa*/ 	.byte	0x3f
	.zero		1


	//   ....[54]....
        /*0fac*/ 	.word	0x0001f680
        /*0fb0*/ 	.word	0x0000000b
        /*0fb4*/ 	.word	0x0002a850
        /*0fb8*/ 	.short	0x010a
        /*0fba*/ 	.byte	0x3f
	.zero		1


	//   ....[55]....
        /*0fbc*/ 	.word	0x0001fb80
        /*0fc0*/ 	.word	0x00000003
        /*0fc4*/ 	.word	0x00000000
        /*0fc8*/ 	.short	0x0101
        /*0fca*/ 	.byte	0x3f
	.zero		1


	//   ....[56]....
        /*0fcc*/ 	.word	0x00021080
        /*0fd0*/ 	.word	0x00000000
        /*0fd4*/ 	.word	0x00000000
        /*0fd8*/ 	.short	0x0101
        /*0fda*/ 	.byte	0x3f
	.zero		1


	//   ....[57]....
        /*0fdc*/ 	.word	0x00023790
        /*0fe0*/ 	.word	0x00000017
        /*0fe4*/ 	.word	0x0002a820
        /*0fe8*/ 	.short	0x010a
        /*0fea*/ 	.byte	0x3f
	.zero		1


	//   ....[58]....
        /*0fec*/ 	.word	0x00023820
        /*0ff0*/ 	.word	0x00000003
        /*0ff4*/ 	.word	0x0002a8a0
        /*0ff8*/ 	.short	0x010a
        /*0ffa*/ 	.byte	0x3f
	.zero		1


	//   ....[59]....
        /*0ffc*/ 	.word	0x00023c60
        /*1000*/ 	.word	0x00000003
        /*1004*/ 	.word	0x0002a8c0
        /*1008*/ 	.short	0x010a
        /*100a*/ 	.byte	0x3f
	.zero		1


	//   ....[60]....
        /*100c*/ 	.word	0x00024090
        /*1010*/ 	.word	0x0000000b
        /*1014*/ 	.word	0x0002a8a0
        /*1018*/ 	.short	0x010a
        /*101a*/ 	.byte	0x3f
	.zero		1


	//   ....[61]....
        /*101c*/ 	.word	0x000244c0
        /*1020*/ 	.word	0x0000000b
        /*1024*/ 	.word	0x0002a8c0
        /*1028*/ 	.short	0x010a
        /*102a*/ 	.byte	0x3f
	.zero		1


	//   ....[62]....
        /*102c*/ 	.word	0x000257d0
        /*1030*/ 	.word	0x00000007
        /*1034*/ 	.word	0x0002a840
        /*1038*/ 	.short	0x010a
        /*103a*/ 	.byte	0x3f
	.zero		1


	//   ....[63]....
        /*103c*/ 	.word	0x00025eb0
        /*1040*/ 	.word	0x00000007
        /*1044*/ 	.word	0x0002a830
        /*1048*/ 	.short	0x0107
        /*104a*/ 	.byte	0x3f
	.zero		1


	//   ....[64]....
        /*104c*/ 	.word	0x00025f60
        /*1050*/ 	.word	0x00000007
        /*1054*/ 	.word	0x0002a830
        /*1058*/ 	.short	0x0101
        /*105a*/ 	.byte	0x3f
	.zero		1


	//   ....[65]....
        /*105c*/ 	.word	0x00026bf0
        /*1060*/ 	.word	0x00000017
        /*1064*/ 	.word	0x0002a800
        /*1068*/ 	.short	0x0107
        /*106a*/ 	.byte	0x3f
	.zero		1


	//   ....[66]....
        /*106c*/ 	.word	0x00026d00
        /*1070*/ 	.word	0x00000017
        /*1074*/ 	.word	0x0002a800
        /*1078*/ 	.short	0x0101
        /*107a*/ 	.byte	0x3f
	.zero		1


	//   ....[67]....
        /*107c*/ 	.word	0x00026d20
        /*1080*/ 	.word	0x00000017
        /*1084*/ 	.word	0x0002a820
        /*1088*/ 	.short	0x010a
        /*108a*/ 	.byte	0x3f
	.zero		1


	//   ....[68]....
        /*108c*/ 	.word	0x00027090
        /*1090*/ 	.word	0x00000005
        /*1094*/ 	.word	0x0002a840
        /*1098*/ 	.short	0x010a
        /*109a*/ 	.byte	0x3f
	.zero		1


	//   ....[69]....
        /*109c*/ 	.word	0x00027590
        /*10a0*/ 	.word	0x00000005
        /*10a4*/ 	.word	0x0002a830
        /*10a8*/ 	.short	0x0107
        /*10aa*/ 	.byte	0x3f
	.zero		1


	//   ....[70]....
        /*10ac*/ 	.word	0x00027640
        /*10b0*/ 	.word	0x00000005
        /*10b4*/ 	.word	0x0002a830
        /*10b8*/ 	.short	0x0101
        /*10ba*/ 	.byte	0x3f
	.zero		1


	//   ....[71]....
        /*10bc*/ 	.word	0x000276a0
        /*10c0*/ 	.word	0x00000005
        /*10c4*/ 	.word	0x0002a860
        /*10c8*/ 	.short	0x010a
        /*10ca*/ 	.byte	0x3f
	.zero		1


	//   ....[72]....
        /*10cc*/ 	.word	0x00027b10
        /*10d0*/ 	.word	0x00000005
        /*10d4*/ 	.word	0x0002a850
        /*10d8*/ 	.short	0x0107
        /*10da*/ 	.byte	0x3f
	.zero		1


	//   ....[73]....
        /*10dc*/ 	.word	0x00027c50
        /*10e0*/ 	.word	0x00000005
        /*10e4*/ 	.word	0x0002a850
        /*10e8*/ 	.short	0x0101
        /*10ea*/ 	.byte	0x3f
	.zero		1


	//   ....[74]....
        /*10ec*/ 	.word	0x00027ee0
        /*10f0*/ 	.word	0x00000000
        /*10f4*/ 	.word	0x0002a860
        /*10f8*/ 	.short	0x010a
        /*10fa*/ 	.byte	0x3f
	.zero		1


	//   ....[75]....
        /*10fc*/ 	.word	0x00028350
        /*1100*/ 	.word	0x00000000
        /*1104*/ 	.word	0x0002a850
        /*1108*/ 	.short	0x0107
        /*110a*/ 	.byte	0x3f
	.zero		1


	//   ....[76]....
        /*110c*/ 	.word	0x00028410
        /*1110*/ 	.word	0x00000000
        /*1114*/ 	.word	0x0002a850
        /*1118*/ 	.short	0x0101
        /*111a*/ 	.byte	0x3f
	.zero		1


	//   ....[77]....
        /*111c*/ 	.word	0x00029130
        /*1120*/ 	.word	0x00000005
        /*1124*/ 	.word	0x0002a820
        /*1128*/ 	.short	0x010a
        /*112a*/ 	.byte	0x3f
	.zero		1


	//   ....[78]....
        /*112c*/ 	.word	0x000292c0
        /*1130*/ 	.word	0x00000003
        /*1134*/ 	.word	0x0002a840
        /*1138*/ 	.short	0x010a
        /*113a*/ 	.byte	0x3f
	.zero		1


	//   ....[79]....
        /*113c*/ 	.word	0x00029360
        /*1140*/ 	.word	0x0000001b
        /*1144*/ 	.word	0x0002a840
        /*1148*/ 	.short	0x010a
        /*114a*/ 	.byte	0x3f
	.zero		1


	//   ....[80]....
        /*114c*/ 	.word	0x000293a0
        /*1150*/ 	.word	0x00000003
        /*1154*/ 	.word	0x0002a860
        /*1158*/ 	.short	0x010a
        /*115a*/ 	.byte	0x3f
	.zero		1


	//   ....[81]....
        /*115c*/ 	.word	0x000293e0
        /*1160*/ 	.word	0x0000001b
        /*1164*/ 	.word	0x0002a860
        /*1168*/ 	.short	0x010a
        /*116a*/ 	.byte	0x3f
	.zero		1


	//   ....[82]....
        /*116c*/ 	.word	0x00029440
        /*1170*/ 	.word	0x00000056
        /*1174*/ 	.word	0x0002a890
        /*1178*/ 	.short	0x010a
        /*117a*/ 	.byte	0x3f
	.zero		1


	//   ....[83]....
        /*117c*/ 	.word	0x000296f0
        /*1180*/ 	.word	0x00000056
        /*1184*/ 	.word	0x0002a890
        /*1188*/ 	.short	0x010a
        /*118a*/ 	.byte	0x3f
	.zero		1


	//   ....[84]....
        /*118c*/ 	.word	0x000299a0
        /*1190*/ 	.word	0x00000056
        /*1194*/ 	.word	0x0002a890
        /*1198*/ 	.short	0x010a
        /*119a*/ 	.byte	0x3f
	.zero		1


	//   ....[85]....
        /*119c*/ 	.word	0x00029c50
        /*11a0*/ 	.word	0x00000056
        /*11a4*/ 	.word	0x0002a8b0
        /*11a8*/ 	.short	0x010a
        /*11aa*/ 	.byte	0x3f
	.zero		1


	//   ....[86]....
        /*11ac*/ 	.word	0x0002a030
        /*11b0*/ 	.word	0x00000012
        /*11b4*/ 	.word	0x0002a800
        /*11b8*/ 	.short	0x010a
        /*11ba*/ 	.byte	0x3f
	.zero		1


	//   ....[87]....
        /*11bc*/ 	.word	0x0002a410
        /*11c0*/ 	.word	0x00000012
        /*11c4*/ 	.word	0x0002a800
        /*11c8*/ 	.short	0x010a
        /*11ca*/ 	.byte	0x3f
	.zero		1


	//   ....[88]....
        /*11cc*/ 	.word	0x0002a460
        /*11d0*/ 	.word	0x00000004
        /*11d4*/ 	.word	0x0002a830
        /*11d8*/ 	.short	0x010a
        /*11da*/ 	.byte	0x3f
	.zero		1


	//   ....[89]....
        /*11dc*/ 	.word	0x0002a4b0
        /*11e0*/ 	.word	0x00000014
        /*11e4*/ 	.word	0x0002a830
        /*11e8*/ 	.short	0x010a
        /*11ea*/ 	.byte	0x3f
	.zero		1


	//   ....[90]....
        /*11ec*/ 	.word	0x0002a500
        /*11f0*/ 	.word	0x0000000c
        /*11f4*/ 	.word	0x0002a850
        /*11f8*/ 	.short	0x010a
        /*11fa*/ 	.byte	0x3f
	.zero		1


	//   ....[91]....
        /*11fc*/ 	.word	0x0002a550
        /*1200*/ 	.word	0x00000014
        /*1204*/ 	.word	0x0002a830
        /*1208*/ 	.short	0x010a
        /*120a*/ 	.byte	0x3f
	.zero		1


	//   ....[92]....
        /*120c*/ 	.word	0x0002a5a0
        /*1210*/ 	.word	0x00000008
        /*1214*/ 	.word	0x0002a850
        /*1218*/ 	.short	0x010a
        /*121a*/ 	.byte	0x3f
	.zero		1


	//   ....[93]....
        /*121c*/ 	.word	0x0002a5f0
        /*1220*/ 	.word	0x00000004
        /*1224*/ 	.word	0x0002a830
        /*1228*/ 	.short	0x010a
        /*122a*/ 	.byte	0x3f
	.zero		1


	//   ....[94]....
        /*122c*/ 	.word	0x0002a640
        /*1230*/ 	.word	0x0000000b
        /*1234*/ 	.word	0x0002a850
        /*1238*/ 	.short	0x010a
        /*123a*/ 	.byte	0x3f
	.zero		1


	//   ....[95]....
        /*123c*/ 	.word	0x0002a690
        /*1240*/ 	.word	0x0000000b
        /*1244*/ 	.word	0x0002a850
        /*1248*/ 	.short	0x010a
        /*124a*/ 	.byte	0x3f
	.zero		1


	//   ....[96]....
        /*124c*/ 	.word	0x0002a830
        /*1250*/ 	.word	0x00000017
        /*1254*/ 	.word	0x0002a820
        /*1258*/ 	.short	0x010a
        /*125a*/ 	.byte	0x3f
	.zero		1


	//   ....[97]....
        /*125c*/ 	.word	0x0002a880
        /*1260*/ 	.word	0x00000003
        /*1264*/ 	.word	0x0002a8a0
        /*1268*/ 	.short	0x010a
        /*126a*/ 	.byte	0x3f
	.zero		1


	//   ....[98]....
        /*126c*/ 	.word	0x0002a8d0
        /*1270*/ 	.word	0x00000003
        /*1274*/ 	.word	0x0002a8c0
        /*1278*/ 	.short	0x010a
        /*127a*/ 	.byte	0x3f
	.zero		1


	//   ....[99]....
        /*127c*/ 	.word	0x0002a920
        /*1280*/ 	.word	0x0000000b
        /*1284*/ 	.word	0x0002a8a0
        /*1288*/ 	.short	0x010a
        /*128a*/ 	.byte	0x3f
	.zero		1


	//   ....[100]....
        /*128c*/ 	.word	0x0002a970
        /*1290*/ 	.word	0x0000000b
        /*1294*/ 	.word	0x0002a8c0
        /*1298*/ 	.short	0x010a
        /*129a*/ 	.byte	0x3f
	.zero		1


	//   ....[101]....
        /*129c*/ 	.word	0x0002aa90
        /*12a0*/ 	.word	0x00000007
        /*12a4*/ 	.word	0x0002a840
        /*12a8*/ 	.short	0x010a
        /*12aa*/ 	.byte	0x3f
	.zero		1


	//   ....[102]....
        /*12ac*/ 	.word	0x0002bee0
        /*12b0*/ 	.word	0x00000017
        /*12b4*/ 	.word	0x0002a820
        /*12b8*/ 	.short	0x010a
        /*12ba*/ 	.byte	0x3f
	.zero		1


	//   ....[103]....
        /*12bc*/ 	.word	0x0002bf30
        /*12c0*/ 	.word	0x00000005
        /*12c4*/ 	.word	0x0002a840
        /*12c8*/ 	.short	0x010a
        /*12ca*/ 	.byte	0x3f
	.zero		1


	//   ....[104]....
        /*12cc*/ 	.word	0x0002c6f0
        /*12d0*/ 	.word	0x00000005
        /*12d4*/ 	.word	0x0002a860
        /*12d8*/ 	.short	0x010a
        /*12da*/ 	.byte	0x3f
	.zero		1


	//   ....[105]....
        /*12dc*/ 	.word	0x0002cf00
        /*12e0*/ 	.word	0x00000000
        /*12e4*/ 	.word	0x0002a860
        /*12e8*/ 	.short	0x010a
        /*12ea*/ 	.byte	0x3f
	.zero		1


	//   ....[106]....
        /*12ec*/ 	.word	0x0002e030
        /*12f0*/ 	.word	0x00000005
        /*12f4*/ 	.word	0x0002a820
        /*12f8*/ 	.short	0x010a
        /*12fa*/ 	.byte	0x3f
	.zero		1


	//   ....[107]....
        /*12fc*/ 	.word	0x0002e1d0
        /*1300*/ 	.word	0x00000003
        /*1304*/ 	.word	0x0002a840
        /*1308*/ 	.short	0x010a
        /*130a*/ 	.byte	0x3f
	.zero		1


	//   ....[108]....
        /*130c*/ 	.word	0x0002e220
        /*1310*/ 	.word	0x0000001b
        /*1314*/ 	.word	0x0002a840
        /*1318*/ 	.short	0x010a
        /*131a*/ 	.byte	0x3f
	.zero		1


	//   ....[109]....
        /*131c*/ 	.word	0x0002e270
        /*1320*/ 	.word	0x00000003
        /*1324*/ 	.word	0x0002a860
        /*1328*/ 	.short	0x010a
        /*132a*/ 	.byte	0x3f
	.zero		1


	//----- nvinfo : EIATTR_NUM_MBARRIERS
	.align		4
.L_238:
        /*132c*/ 	.byte	0x03, 0x38
        /*132e*/ 	.short	0x0016


	//----- nvinfo : EIATTR_EXIT_INSTR_OFFSETS
	.align		4
        /*1330*/ 	.byte	0x04, 0x1c
        /*1332*/ 	.short	(.L_240 - .L_239)


	//   ....[0]....
.L_239:
        /*1334*/ 	.word	0x00029430


	//----- nvinfo : EIATTR_MAX_THREADS
	.align		4
.L_240:
        /*1338*/ 	.byte	0x04, 0x05
        /*133a*/ 	.short	(.L_242 - .L_241)
.L_241:
        /*133c*/ 	.word	0x00000180
        /*1340*/ 	.word	0x00000001
        /*1344*/ 	.word	0x00000001


	//----- nvinfo : EIATTR_CRS_STACK_SIZE
	.align		4
.L_242:
        /*1348*/ 	.byte	0x04, 0x1e
        /*134a*/ 	.short	(.L_244 - .L_243)
.L_243:
        /*134c*/ 	.word	0x00000000


	//----- nvinfo : EIATTR_CBANK_PARAM_SIZE
	.align		4
.L_244:
        /*1350*/ 	.byte	0x03, 0x19
        /*1352*/ 	.short	0x0af0


	//----- nvinfo : EIATTR_PARAM_CBANK
	.align		4
        /*1354*/ 	.byte	0x04, 0x0a
        /*1356*/ 	.short	(.L_246 - .L_245)
	.align		4
.L_245:
        /*1358*/ 	.word	index@(.nv.constant0._ZN7cutlass13device_kernelIN5flash11enable_sm90INS1_16FlashAttnFwdSm90INS1_25CollectiveMainloopFwdSm90ILi2EN4cute5tupleIJNS5_1CILi1EEES8_S8_EEENS6_IJNS7_ILi128EEENS7_ILi96EEENS7_ILi192EEEEEELi128ENS_6half_tEfNS_4arch4Sm90ELb0ELb1ELb1ELb1ELb1ELb1ELb0ELb1ELb1ELb1ELb0ELb0EEENS1_21CollectiveEpilogueFwdINS6_IJSA_SA_SB_EEES9_SE_SG_Li256ELb1ELb1ELb0ELb0EEENS1_36VarlenDynamicPersistentTileSchedulerILi128ELi96ELi256ELi128ELb0ELb1ELb1ELb1ELb0ELb1EEEEEEEEEvNT_6ParamsE)
        /*135c*/ 	.short	0x0210
        /*135e*/ 	.short	0x0af0


	//----- nvinfo : EIATTR_SW_WAR
	.align		4
.L_246:
        /*1360*/ 	.byte	0x04, 0x36
        /*1362*/ 	.short	(.L_248 - .L_247)
.L_247:
        /*1364*/ 	.word	0x00000008
.L_248:


//--------------------- .nv.info._ZN7cutlass13device_kernelIN5flash11enable_sm90INS1_16FlashAttnFwdSm90INS1_25CollectiveMainloopFwdSm90ILi2EN4cute5tupleIJNS5_1CILi1EEES8_S8_EEENS6_IJNS7_ILi128EEENS7_ILi96EEENS7_ILi192EEEEEELi128ENS_6half_tEfNS_4arch4Sm90ELb1ELb0ELb1ELb0ELb1ELb0ELb0ELb1ELb1ELb1ELb0ELb0EEENS1_21CollectiveEpilogueFwdINS6_IJSA_SA_SB_EEES9_SE_SG_Li256ELb0ELb1ELb0ELb0EEENS1_30DynamicPersistentTileSchedulerILi256ELi128ELb0ELb1ELb1EEEEEEEEEvNT_6ParamsE --------------------------
	.section	.nv.info._ZN7cutlass13device_kernelIN5flash11enable_sm90INS1_16FlashAttnFwdSm90INS1_25CollectiveMainloopFwdSm90ILi2EN4cute5tupleIJNS5_1CILi1EEES8_S8_EEENS6_IJNS7_ILi128EEENS7_ILi96EEENS7_ILi192EEEEEELi128ENS_6half_tEfNS_4arch4Sm90ELb1ELb0ELb1ELb0ELb1ELb0ELb0ELb1ELb1ELb1ELb0ELb0EEENS1_21CollectiveEpilogueFwdINS6_IJSA_SA_SB_EEES9_SE_SG_Li256ELb0ELb1ELb0ELb0EEENS1_30DynamicPersistentTileSchedulerILi256ELi128ELb0ELb1ELb1EEEEEEEEEvNT_6ParamsE,"",@"SHT_CUDA_INFO"
	.sectionflags	@""
	.align	4


	//----- nvinfo : EIATTR_CUDA_API_VERSION
	.align		4
        /*0000*/ 	.byte	0x04, 0x37
        /*0002*/ 	.short	(.L_250 - .L_249)
.L_249:
        /*0004*/ 	.word	0x00000082


	//----- nvinfo : EIATTR_KPARAM_INFO
	.align		4
.L_250:
        /*0008*/ 	.byte	0x04, 0x17
        /*000a*/ 	.short	(.L_252 - .L_251)
.L_251:
        /*000c*/ 	.word	0x00000000
        /*0010*/ 	.short	0x0000
        /*0012*/ 	.short	0x0070
        /*0014*/ 	.byte	0x00, 0xf0, 0x01, 0x2a


	//----- nvinfo : EIATTR_SPARSE_MMA_MASK
	.align		4
.L_252:
        /*0018*/ 	.byte	0x03, 0x50
        /*001a*/ 	.short	0x0000


	//----- nvinfo : EIATTR_MAXREG_COUNT
	.align		4
        /*001c*/ 	.byte	0x03, 0x1b
        /*001e*/ 	.short	0x00a8


	//----- nvinfo : EIATTR_NUM_BARRIERS
	.align		4
        /*0020*/ 	.byte	0x02, 0x4c
        /*0022*/ 	.byte	0x09
	.zero		1


	//----- nvinfo : EIATTR_EXTERNS
	.align		4
        /*0024*/ 	.byte	0x04, 0x0f
        /*0026*/ 	.short	(.L_254 - .L_253)


	//   ....[0]....
	.align		4
.L_253:
        /*0028*/ 	.word	index@(__assertfail)


	//----- nvinfo : EIATTR_ANNOTATIONS
	.align		4
.L_254:
        /*002c*/ 	.byte	0x04, 0x55
        /*002e*/ 	.short	(.L_256 - .L_255)


	//   ....[0]....
.L_255:
        /*0030*/ 	.word	0x00000001
        /*0034*/ 	.byte	0xc0, 0xb2, 0x00, 0x00, 0x01, 0x00, 0x00, 0x00, 0xf0, 0xb3, 0x00, 0x00, 0x01, 0x00, 0x00, 0x00
        /*0044*/ 	.byte	0x20, 0xd7, 0x00, 0x00, 0x01, 0x00, 0x00, 0x00, 0x40, 0xd7, 0x00, 0x00, 0x01, 0x00, 0x00, 0x00
        /*0054*/ 	.byte	0xe0, 0xef, 0x00, 0x00


	//----- nvinfo : EIATTR_MERCURY_ISA_VERSION
	.align		4
.L_256:
        /*0058*/ 	.byte	0x03, 0x5f
        /*005a*/ 	.short	0x0101


	//----- nvinfo : EIATTR_INT_WARP_WIDE_INSTR_OFFSETS
	.align		4
        /*005c*/ 	.byte	0x04, 0x31
        /*005e*/ 	.short	(.L_258 - .L_257)


	//   ....[0]....
.L_257:
        /*0060*/ 	.word	0x000000c0


	//   ....[1]....
        /*0064*/ 	.word	0x000000d0


	//   ....[2]....
        /*0068*/ 	.word	0x00000170


	//   ....[3]....
        /*006c*/ 	.word	0x0000bc10


	//   ....[4]....
        /*0070*/ 	.word	0x0000bca0


	//   ....[5]....
        /*0074*/ 	.word	0x0000e7e0


	//   ....[6]....
        /*0078*/ 	.word	0x0000e870


	//----- nvinfo : EIATTR_COOP_GROUP_MASK_REGIDS
	.align		4
.L_258:
        /*007c*/ 	.byte	0x04, 0x29
        /*007e*/ 	.short	(.L_260 - .L_259)


	//   ....[0]....
.L_259:
        /*0080*/ 	.word	0xffffffff


	//   ....[1]....
        /*0084*/ 	.word	0xffffffff


	//   ....[2]....
        /*0088*/ 	.word	0xffffffff


	//   ....[3]....
        /*008c*/ 	.word	0xffffffff


	//   ....[4]....
        /*0090*/ 	.word	0xffffffff


	//   ....[5]....
        /*0094*/ 	.word	0xffffffff


	//   ....[6]....
        /*0098*/ 	.word	0xffffffff


	//   ....[7]....
        /*009c*/ 	.word	0xffffffff


	//   ....[8]....
        /*00a0*/ 	.word	0xffffffff


	//   ....[9]....
        /*00a4*/ 	.word	0xffffffff


	//   ....[10]....
        /*00a8*/ 	.word	0xffffffff


	//   ....[11]....
        /*00ac*/ 	.word	0xffffffff


	//   ....[12]....
        /*00b0*/ 	.word	0xffffffff


	//   ....[13]....
        /*00b4*/ 	.word	0xffffffff


	//   ....[14]....
        /*00b8*/ 	.word	0xffffffff


	//   ....[15]....
        /*00bc*/ 	.word	0xffffffff


	//   ....[16]....
        /*00c0*/ 	.word	0xffffffff


	//   ....[17]....
        /*00c4*/ 	.word	0xffffffff


	//   ....[18]....
        /*00c8*/ 	.word	0xffffffff


	//   ....[19]....
        /*00cc*/ 	.word	0xffffffff


	//   ....[20]....
        /*00d0*/ 	.word	0xffffffff


	//   ....[21]....
        /*00d4*/ 	.word	0xffffffff


	//   ....[22]....
        /*00d8*/ 	.word	0xffffffff


	//   ....[23]....
        /*00dc*/ 	.word	0xffffffff


	//   ....[24]....
        /*00e0*/ 	.word	0xffffffff


	//   ....[25]....
        /*00e4*/ 	.word	0xffffffff


	//   ....[26]....
        /*00e8*/ 	.word	0xffffffff


	//   ....[27]....
        /*00ec*/ 	.word	0xffffffff


	//   ....[28]....
        /*00f0*/ 	.word	0xffffffff


	//   ....[29]....
        /*00f4*/ 	.word	0xffffffff


	//   ....[30]....
        /*00f8*/ 	.word	0xffffffff


	//   ....[31]....
        /*00fc*/ 	.word	0xffffffff


	//   ....[32]....
        /*0100*/ 	.word	0xffffffff


	//   ....[33]....
        /*0104*/ 	.word	0xffffffff


	//   ....[34]....
        /*0108*/ 	.word	0xffffffff


	//   ....[35]....
        /*010c*/ 	.word	0xffffffff


	//   ....[36]....
        /*0110*/ 	.word	0xffffffff


	//   ....[37]....
        /*0114*/ 	.word	0xffffffff


	//   ....[38]....
        /*0118*/ 	.word	0xffffffff


	//   ....[39]....
        /*011c*/ 	.word	0xffffffff


	//   ....[40]....
        /*0120*/ 	.word	0xffffffff


	//   ....[41]....
        /*0124*/ 	.word	0xffffffff


	//   ....[42]....
        /*0128*/ 	.word	0xffffffff


	//   ....[43]....
        /*012c*/ 	.word	0xffffffff


	//   ....[44]....
        /*0130*/ 	.word	0xffffffff


	//   ....[45]....
        /*0134*/ 	.word	0xffffffff


	//   ....[46]....
        /*0138*/ 	.word	0xffffffff


	//   ....[47]....
        /*013c*/ 	.word	0xffffffff


	//   ....[48]....
        /*0140*/ 	.word	0xffffffff


	//   ....[49]....
        /*0144*/ 	.word	0xffffffff


	//   ....[50]....
        /*0148*/ 	.word	0xffffffff


	//   ....[51]....
        /*014c*/ 	.word	0xffffffff


	//   ....[52]....
        /*0150*/ 	.word	0xffffffff


	//   ....[53]....
        /*0154*/ 	.word	0xffffffff


	//   ....[54]....
        /*0158*/ 	.word	0xffffffff


	//   ....[55]....
        /*015c*/ 	.word	0xffffffff


	//   ....[56]....
        /*0160*/ 	.word	0xffffffff


	//   ....[57]....
        /*0164*/ 	.word	0xffffffff


	//   ....[58]....
        /*0168*/ 	.word	0xffffffff


	//   ....[59]....
        /*016c*/ 	.word	0xffffffff


	//   ....[60]....
        /*0170*/ 	.word	0xffffffff


	//   ....[61]....
        /*0174*/ 	.word	0xffffffff


	//   ....[62]....
        /*0178*/ 	.word	0xffffffff


	//   ....[63]....
        /*017c*/ 	.word	0xffffffff


	//   ....[64]....
        /*0180*/ 	.word	0xffffffff


	//   ....[65]....
        /*0184*/ 	.word	0xffffffff


	//   ....[66]....
        /*0188*/ 	.word	0xffffffff


	//   ....[67]....
        /*018c*/ 	.word	0xffffffff


	//   ....[68]....
        /*0190*/ 	.word	0xffffffff


	//   ....[69]....
        /*0194*/ 	.word	0xffffffff


	//   ....[70]....
        /*0198*/ 	.word	0xffffffff


	//   ....[71]....
        /*019c*/ 	.word	0xffffffff


	//   ....[72]....
        /*01a0*/ 	.word	0xffffffff


	//   ....[73]....
        /*01a4*/ 	.word	0xffffffff


	//   ....[74]....
        /*01a8*/ 	.word	0xffffffff


	//   ....[75]....
        /*01ac*/ 	.word	0xffffffff


	//   ....[76]....
        /*01b0*/ 	.word	0xffffffff


	//   ....[77]....
        /*01b4*/ 	.word	0xffffffff


	//   ....[78]....
        /*01b8*/ 	.word	0xffffffff


	//   ....[79]....
        /*01bc*/ 	.word	0xffffffff


	//   ....[80]....
        /*01c0*/ 	.word	0xffffffff


	//   ....[81]....
        /*01c4*/ 	.word	0xffffffff


	//   ....[82]....
        /*01c8*/ 	.word	0xffffffff


	//   ....[83]....
        /*01cc*/ 	.word	0xffffffff


	//   ....[84]....
        /*01d0*/ 	.word	0xffffffff


	//   ....[85]....
        /*01d4*/ 	.word	0xffffffff


	//   ....[86]....
        /*01d8*/ 	.word	0xffffffff


	//   ....[87]....
        /*01dc*/ 	.word	0xffffffff


	//   ....[88]....
        /*01e0*/ 	.word	0xffffffff


	//   ....[89]....
        /*01e4*/ 	.word	0xffffffff


	//   ....[90]....
        /*01e8*/ 	.word	0xffffffff


	//   ....[91]....
        /*01ec*/ 	.word	0xffffffff


	//   ....[92]....
        /*01f0*/ 	.word	0xffffffff


	//   ....[93]....
        /*01f4*/ 	.word	0xffffffff


	//   ....[94]....
        /*01f8*/ 	.word	0xffffffff


	//   ....[95]....
        /*01fc*/ 	.word	0xffffffff


	//   ....[96]....
        /*0200*/ 	.word	0xffffffff


	//   ....[97]....
        /*0204*/ 	.word	0xffffffff


	//   ....[98]....
        /*0208*/ 	.word	0xffffffff


	//   ....[99]....
        /*020c*/ 	.word	0xffffffff


	//   ....[100]....
        /*0210*/ 	.word	0xffffffff


	//   ....[101]....
        /*0214*/ 	.word	0xffffffff


	//   ....[102]....
        /*0218*/ 	.word	0xffffffff


	//   ....[103]....
        /*021c*/ 	.word	0xffffffff


	//   ....[104]....
        /*0220*/ 	.word	0xffffffff


	//   ....[105]....
        /*0224*/ 	.word	0xffffffff


	//   ....[106]....
        /*0228*/ 	.word	0xffffffff


	//   ....[107]....
        /*022c*/ 	.word	0xffffffff


	//   ....[108]....
        /*0230*/ 	.word	0xffffffff


	//   ....[109]....
        /*0234*/ 	.word	0xffffffff


	//   ....[110]....
        /*0238*/ 	.word	0xffffffff


	//   ....[111]....
        /*023c*/ 	.word	0xffffffff


	//   ....[112]....
        /*0240*/ 	.word	0xffffffff


	//   ....[113]....
        /*0244*/ 	.word	0xffffffff


	//   ....[114]....
        /*0248*/ 	.word	0x0500000f


	//   ....[115]....
        /*024c*/ 	.word	0x0500000f


	//   ....[116]....
        /*0250*/ 	.word	0x0500000f


	//   ....[117]....
        /*0254*/ 	.word	0x0500000f


	//   ....[118]....
        /*0258*/ 	.word	0x0500000f


	//   ....[119]....
        /*025c*/ 	.word	0x0500000f


	//   ....[120]....
        /*0260*/ 	.word	0x0500000f


	//   ....[121]....
        /*0264*/ 	.word	0x0500000f


	//   ....[122]....
        /*0268*/ 	.word	0x0500000f


	//   ....[123]....
        /*026c*/ 	.word	0x0500000f


	//   ....[124]....
        /*0270*/ 	.word	0x0500000f


	//   ....[125]....
        /*0274*/ 	.word	0x0500000f


	//   ....[126]....
        /*0278*/ 	.word	0x0500000f


	//   ....[127]....
        /*027c*/ 	.word	0x0500000f


	//   ....[128]....
        /*0280*/ 	.word	0x0500000f


	//   ....[129]....
        /*0284*/ 	.word	0x0500000f


	//   ....[130]....
        /*0288*/ 	.word	0x0500000f


	//   ....[131]....
        /*028c*/ 	.word	0x0500000f


	//   ....[132]....
        /*0290*/ 	.word	0x0500000f


	//   ....[133]....
        /*0294*/ 	.word	0x0500000f


	//   ....[134]....
        /*0298*/ 	.word	0x0500000f


	//   ....[135]....
        /*029c*/ 	.word	0x0500000f


	//   ....[136]....
        /*02a0*/ 	.word	0x0500000f


	//   ....[137]....
        /*02a4*/ 	.word	0x0500000f


	//   ....[138]....
        /*02a8*/ 	.word	0x0500000f


	//   ....[139]....
        /*02ac*/ 	.word	0x0500000f


	//   ....[140]....
        /*02b0*/ 	.word	0x0500000f


	//   ....[141]....
        /*02b4*/ 	.word	0x0500000f


	//   ....[142]....
        /*02b8*/ 	.word	0x0500000f


	//   ....[143]....
        /*02bc*/ 	.word	0x0500000f


	//   ....[144]....
        /*02c0*/ 	.word	0x0500000f


	//   ....[145]....
        /*02c4*/ 	.word	0x0500000f


	//   ....[146]....
        /*02c8*/ 	.word	0x0500000f


	//   ....[147]....
        /*02cc*/ 	.word	0x0500000f


	//   ....[148]....
        /*02d0*/ 	.word	0x0500000f


	//   ....[149]....
        /*02d4*/ 	.word	0x0500000f


	//   ....[150]....
        /*02d8*/ 	.word	0x0500000f


	//   ....[151]....
        /*02dc*/ 	.word	0x0500000f


	//   ....[152]....
        /*02e0*/ 	.word	0x0500000f


	//   ....[153]....
        /*02e4*/ 	.word	0x0500000f


	//   ....[154]....
        /*02e8*/ 	.word	0x0500000f


	//   ....[155]....
        /*02ec*/ 	.word	0x0500000f


	//   ....[156]....
        /*02f0*/ 	.word	0x0500000f


	//   ....[157]....
        /*02f4*/ 	.word	0x0500000f


	//   ....[158]....
        /*02f8*/ 	.word	0x0500000f


	//   ....[159]....
        /*02fc*/ 	.word	0x0500000f


	//   ....[160]....
        /*0300*/ 	.word	0x0500000f


	//   ....[161]....
        /*0304*/ 	.word	0x0500000f


	//   ....[162]....
        /*0308*/ 	.word	0x0500000f


	//   ....[163]....
        /*030c*/ 	.word	0x0500000f


	//   ....[164]....
        /*0310*/ 	.word	0x0500000f


	//   ....[165]....
        /*0314*/ 	.word	0x0500000f


	//   ....[166]....
        /*0318*/ 	.word	0x0500000f


	//   ....[167]....
        /*031c*/ 	.word	0x0500000f


	//   ....[168]....
        /*0320*/ 	.word	0x0500000f


	//   ....[169]....
        /*0324*/ 	.word	0x0500000f


	//   ....[170]....
        /*0328*/ 	.word	0x0500000f


	//   ....[171]....
        /*032c*/ 	.word	0x0500000f


	//   ....[172]....
        /*0330*/ 	.word	0x0500000f


	//   ....[173]....
        /*0334*/ 	.word	0x0500000f


	//   ....[174]....
        /*0338*/ 	.word	0x0500000f


	//   ....[175]....
        /*033c*/ 	.word	0x0500000f


	//   ....[176]....
        /*0340*/ 	.word	0x0500000f


	//   ....[177]....
        /*0344*/ 	.word	0x0500000f


	//   ....[178]....
        /*0348*/ 	.word	0x0500000f


	//   ....[179]....
        /*034c*/ 	.word	0x0500000f


	//   ....[180]....
        /*0350*/ 	.word	0x0500000f


	//----- nvinfo : EIATTR_COOP_GROUP_INSTR_OFFSETS
	.align		4
.L_260:
        /*0354*/ 	.byte	0x04, 0x28
        /*0356*/ 	.short	(.L_262 - .L_261)


	//   ....[0]....
.L_261:
        /*0358*/ 	.word	0x00000070


	//   ....[1]....
        /*035c*/ 	.word	0x000000b0


	//   ....[2]....
        /*0360*/ 	.word	0x000002d0


	//   ....[3]....
        /*0364*/ 	.word	0x00000430


	//   ....[4]....
        /*0368*/ 	.word	0x00000550


	//   ....[5]....
        /*036c*/ 	.word	0x000006b0


	//   ....[6]....
        /*0370*/ 	.word	0x00001390


	//   ....[7]....
        /*0374*/ 	.word	0x00002000


	//   ....[8]....
        /*0378*/ 	.word	0x00002040


	//   ....[9]....
        /*037c*/ 	.word	0x00002790


	//   ....[10]....
        /*0380*/ 	.word	0x00002800


	//   ....[11]....
        /*0384*/ 	.word	0x00002ff0


	//   ....[12]....
        /*0388*/ 	.word	0x00003070


	//   ....[13]....
        /*038c*/ 	.word	0x00004c70


	//   ....[14]....
        /*0390*/ 	.word	0x00004cb0


	//   ....[15]....
        /*0394*/ 	.word	0x000053c0


	//   ....[16]....
        /*0398*/ 	.word	0x000054b0


	//   ....[17]....
        /*039c*/ 	.word	0x00005b80


	//   ....[18]....
        /*03a0*/ 	.word	0x00005bf0


	//   ....[19]....
        /*03a4*/ 	.word	0x00007c90


	//   ....[20]....
        /*03a8*/ 	.word	0x00007cc0


	//   ....[21]....
        /*03ac*/ 	.word	0x00007cf0


	//   ....[22]....
        /*03b0*/ 	.word	0x00007d10


	//   ....[23]....
        /*03b4*/ 	.word	0x00008df0


	//   ....[24]....
        /*03b8*/ 	.word	0x00008e30


	//   ....[25]....
        /*03bc*/ 	.word	0x00008ef0


	//   ....[26]....
        /*03c0*/ 	.word	0x00008f00


	//   ....[27]....
        /*03c4*/ 	.word	0x0000a070


	//   ....[28]....
        /*03c8*/ 	.word	0x0000a0d0


	//   ....[29]....
        /*03cc*/ 	.word	0x0000a140


	//   ....[30]....
        /*03d0*/ 	.word	0x0000a1c0


	//   ....[31]....
        /*03d4*/ 	.word	0x0000a560


	//   ....[32]....
        /*03d8*/ 	.word	0x0000a5a0


	//   ....[33]....
        /*03dc*/ 	.word	0x0000a660


	//   ....[34]....
        /*03e0*/ 	.word	0x0000a680


	//   ....[35]....
        /*03e4*/ 	.word	0x0000a740


	//   ....[36]....
        /*03e8*/ 	.word	0x0000a760


	//   ....[37]....
        /*03ec*/ 	.word	0x0000a830


	//   ....[38]....
        /*03f0*/ 	.word	0x0000a850


	//   ....[39]....
        /*03f4*/ 	.word	0x0000aeb0


	//   ....[40]....
        /*03f8*/ 	.word	0x0000aec0


	//   ....[41]....
        /*03fc*/ 	.word	0x0000af80


	//   ....[42]....
        /*0400*/ 	.word	0x0000afa0


	//   ....[43]....
        /*0404*/ 	.word	0x0000b060


	//   ....[44]....
        /*0408*/ 	.word	0x0000b080


	//   ....[45]....
        /*040c*/ 	.word	0x0000b150


	//   ....[46]....
        /*0410*/ 	.word	0x0000b170


	//   ....[47]....
        /*0414*/ 	.word	0x0000b2f0


	//   ....[48]....
        /*0418*/ 	.word	0x0000c780


	//   ....[49]....
        /*041c*/ 	.word	0x0000c7a0


	//   ....[50]....
        /*0420*/ 	.word	0x0000c7b0


	//   ....[51]....
        /*0424*/ 	.word	0x0000c7f0


	//   ....[52]....
        /*0428*/ 	.word	0x0000c880


	//   ....[53]....
        /*042c*/ 	.word	0x0000c8a0


	//   ....[54]....
        /*0430*/ 	.word	0x0000c930


	//   ....[55]....
        /*0434*/ 	.word	0x0000c950


	//   ....[56]....
        /*0438*/ 	.word	0x0000c9e0


	//   ....[57]....
        /*043c*/ 	.word	0x0000ca00


	//   ....[58]....
        /*0440*/ 	.word	0x0000ca90


	//   ....[59]....
        /*0444*/ 	.word	0x0000cab0


	//   ....[60]....
        /*0448*/ 	.word	0x0000d110


	//   ....[61]....
        /*044c*/ 	.word	0x0000d130


	//   ....[62]....
        /*0450*/ 	.word	0x0000d150


	//   ....[63]....
        /*0454*/ 	.word	0x0000d1b0


	//   ....[64]....
        /*0458*/ 	.word	0x0000d230


	//   ....[65]....
        /*045c*/ 	.word	0x0000d260


	//   ....[66]....
        /*0460*/ 	.word	0x0000d2e0


	//   ....[67]....
        /*0464*/ 	.word	0x0000d310


	//   ....[68]....
        /*0468*/ 	.word	0x0000d390


	//   ....[69]....
        /*046c*/ 	.word	0x0000d3c0


	//   ....[70]....
        /*0470*/ 	.word	0x0000d440


	//   ....[71]....
        /*0474*/ 	.word	0x0000d470


	//   ....[72]....
        /*0478*/ 	.word	0x0000d4f0


	//   ....[73]....
        /*047c*/ 	.word	0x0000d520


	//   ....[74]....
        /*0480*/ 	.word	0x0000d5a0


	//   ....[75]....
        /*0484*/ 	.word	0x0000d5c0


	//   ....[76]....
        /*0488*/ 	.word	0x0000dcf0


	//   ....[77]....
        /*048c*/ 	.word	0x0000dd20


	//   ....[78]....
        /*0490*/ 	.word	0x0000dd30


	//   ....[79]....
        /*0494*/ 	.word	0x0000dd50


	//   ....[80]....
        /*0498*/ 	.word	0x0000dda0


	//   ....[81]....
        /*049c*/ 	.word	0x0000ddc0


	//   ....[82]....
        /*04a0*/ 	.word	0x0000de20


	//   ....[83]....
        /*04a4*/ 	.word	0x0000de40


	//   ....[84]....
        /*04a8*/ 	.word	0x0000de90


	//   ....[85]....
        /*04ac*/ 	.word	0x0000deb0


	//   ....[86]....
        /*04b0*/ 	.word	0x0000df00


	//   ....[87]....
        /*04b4*/ 	.word	0x0000df20


	//   ....[88]....
        /*04b8*/ 	.word	0x0000e1c0


	//   ....[89]....
        /*04bc*/ 	.word	0x0000e1e0


	//   ....[90]....
        /*04c0*/ 	.word	0x0000e200


	//   ....[91]....
        /*04c4*/ 	.word	0x0000e260


	//   ....[92]....
        /*04c8*/ 	.word	0x0000e280


	//   ....[93]....
        /*04cc*/ 	.word	0x0000e2e0


	//   ....[94]....
        /*04d0*/ 	.word	0x0000e300


	//   ....[95]....
        /*04d4*/ 	.word	0x0000e360


	//   ....[96]....
        /*04d8*/ 	.word	0x0000e380


	//   ....[97]....
        /*04dc*/ 	.word	0x0000e3e0


	//   ....[98]....
        /*04e0*/ 	.word	0x0000e400


	//   ....[99]....
        /*04e4*/ 	.word	0x0000e410


	//   ....[100]....
        /*04e8*/ 	.word	0x0000e9c0


	//   ....[101]....
        /*04ec*/ 	.word	0x0000e9e0


	//   ....[102]....
        /*04f0*/ 	.word	0x0000e9f0


	//   ....[103]....
        /*04f4*/ 	.word	0x0000ea10


	//   ....[104]....
        /*04f8*/ 	.word	0x0000ea90


	//   ....[105]....
        /*04fc*/ 	.word	0x0000eac0


	//   ....[106]....
        /*0500*/ 	.word	0x0000eb10


	//   ....[107]....
        /*0504*/ 	.word	0x0000eb40


	//   ....[108]....
        /*0508*/ 	.word	0x0000eb90


	//   ....[109]....
        /*050c*/ 	.word	0x0000ebc0


	//   ....[110]....
        /*0510*/ 	.word	0x0000ec10


	//   ....[111]....
        /*0514*/ 	.word	0x0000ec40


	//   ....[112]....
        /*0518*/ 	.word	0x0000ef20


	//   ....[113]....
        /*051c*/ 	.word	0x0000f100


	//   ....[114]....
        /*0520*/ 	.word	0x0000f690


	//   ....[115]....
        /*0524*/ 	.word	0x0000f770


	//   ....[116]....
        /*0528*/ 	.word	0x0000f810


	//   ....[117]....
        /*052c*/ 	.word	0x0000f890


	//   ....[118]....
        /*0530*/ 	.word	0x0000f950


	//   ....[119]....
        /*0534*/ 	.word	0x0000f9d0


	//   ....[120]....
        /*0538*/ 	.word	0x0000fab0


	//   ....[121]....
        /*053c*/ 	.word	0x0000fb40


	//   ....[122]....
        /*0540*/ 	.word	0x0000fc10


	//   ....[123]....
        /*0544*/ 	.word	0x0000fca0


	//   ....[124]....
        /*0548*/ 	.word	0x0000fd70


	//   ....[125]....
        /*054c*/ 	.word	0x0000fdf0


	//   ....[126]....
        /*0550*/ 	.word	0x0000fec0


	//   ....[127]....
        /*0554*/ 	.word	0x0000ff50


	//   ....[128]....
        /*0558*/ 	.word	0x0000ffd0


	//   ....[129]....
        /*055c*/ 	.word	0x00010050


	//   ....[130]....
        /*0560*/ 	.word	0x00010110


	//   ....[131]....
        /*0564*/ 	.word	0x00010180


	//   ....[132]....
        /*0568*/ 	.word	0x00010270


	//   ....[133]....
        /*056c*/ 	.word	0x00010300


	//   ....[134]....
        /*0570*/ 	.word	0x000103d0


	//   ....[135]....
        /*0574*/ 	.word	0x00010450


	//   ....[136]....
        /*0578*/ 	.word	0x00010530


	//   ....[137]....
        /*057c*/ 	.word	0x000105a0


	//   ....[138]....
        /*0580*/ 	.word	0x00010690


	//   ....[139]....
        /*0584*/ 	.word	0x00010720


	//   ....[140]....
        /*0588*/ 	.word	0x000107f0


	//   ....[141]....
        /*058c*/ 	.word	0x00010870


	//   ....[142]....
        /*0590*/ 	.word	0x00010930


	//   ....[143]....
        /*0594*/ 	.word	0x00010a60


	//   ....[144]....
        /*0598*/ 	.word	0x00010b10


	//   ....[145]....
        /*059c*/ 	.word	0x00010b70


	//   ....[146]....
        /*05a0*/ 	.word	0x00010c30


	//   ....[147]....
        /*05a4*/ 	.word	0x00010c90


	//   ....[148]....
        /*05a8*/ 	.word	0x00010d50


	//   ....[149]....
        /*05ac*/ 	.word	0x00010db0


	//   ....[150]....
        /*05b0*/ 	.word	0x00010e70


	//   ....[151]....
        /*05b4*/ 	.word	0x00010ed0


	//   ....[152]....
        /*05b8*/ 	.word	0x00010f90


	//   ....[153]....
        /*05bc*/ 	.word	0x00010ff0


	//   ....[154]....
        /*05c0*/ 	.word	0x000110b0


	//   ....[155]....
        /*05c4*/ 	.word	0x00011190


	//   ....[156]....
        /*05c8*/ 	.word	0x00011230


	//   ....[157]....
        /*05cc*/ 	.word	0x00011290


	//   ....[158]....
        /*05d0*/ 	.word	0x00011360


	//   ....[159]....
        /*05d4*/ 	.word	0x000113c0


	//   ....[160]....
        /*05d8*/ 	.word	0x00011490


	//   ....[161]....
        /*05dc*/ 	.word	0x000114f0


	//   ....[162]....
        /*05e0*/ 	.word	0x000115c0


	//   ....[163]....
        /*05e4*/ 	.word	0x00011620


	//   ....[164]....
        /*05e8*/ 	.word	0x000116f0


	//   ....[165]....
        /*05ec*/ 	.word	0x00011750


	//   ....[166]....
        /*05f0*/ 	.word	0x00011810


	//   ....[167]....
        /*05f4*/ 	.word	0x00011930


	//   ....[168]....
        /*05f8*/ 	.word	0x000119d0


	//   ....[169]....
        /*05fc*/ 	.word	0x00011a30


	//   ....[170]....
        /*0600*/ 	.word	0x00011b00


	//   ....[171]....
        /*0604*/ 	.word	0x00011ba0


	//   ....[172]....
        /*0608*/ 	.word	0x00011c60


	//   ....[173]....
        /*060c*/ 	.word	0x00011d00


	//   ....[174]....
        /*0610*/ 	.word	0x00011dc0


	//   ....[175]....
        /*0614*/ 	.word	0x00011e60


	//   ....[176]....
        /*0618*/ 	.word	0x00011f20


	//   ....[177]....
        /*061c*/ 	.word	0x00011fc0


	//   ....[178]....
        /*0620*/ 	.word	0x00012080


	//   ....[179]....
        /*0624*/ 	.word	0x00012150


	//   ....[180]....
        /*0628*/ 	.word	0x00012270


	//----- nvinfo : EIATTR_REG_RECONFIG
	.align		4
.L_262:
        /*062c*/ 	.byte	0x01, 0x54
	.zero		2


	//----- nvinfo : EIATTR_SYSCALL_OFFSETS
	.align		4
        /*0630*/ 	.byte	0x04, 0x46
        /*0632*/ 	.short	(.L_264 - .L_263)


	//   ....[0]....
.L_263:
        /*0634*/ 	.word	0x00001570


	//   ....[1]....
        /*0638*/ 	.word	0x0000be00


	//   ....[2]....
        /*063c*/ 	.word	0x0000bf50


	//   ....[3]....
        /*0640*/ 	.word	0x0000c040


	//   ....[4]....
        /*0644*/ 	.word	0x0000cdc0


	//----- nvinfo : EIATTR_MBARRIER_INSTR_OFFSETS
	.align		4
.L_264:
        /*0648*/ 	.byte	0x04, 0x39
        /*064a*/ 	.short	(.L_266 - .L_265)


	//   ....[0]....
.L_265:
        /*064c*/ 	.word	0x00000180
        /*0650*/ 	.word	0x000000ff
        /*0654*/ 	.word	0x0002a800
        /*0658*/ 	.short	0x0100
        /*065a*/ 	.byte	0x08
	.zero		1


	//   ....[1]....
        /*065c*/ 	.word	0x00000190
        /*0660*/ 	.word	0x000000ff
        /*0664*/ 	.word	0x0002a820
        /*0668*/ 	.short	0x0100
        /*066a*/ 	.byte	0x08
	.zero		1


	//   ....[2]....
        /*066c*/ 	.word	0x00000280
        /*0670*/ 	.word	0x000000ff
        /*0674*/ 	.word	0x0002a830
        /*0678*/ 	.short	0x0100
        /*067a*/ 	.byte	0x08
	.zero		1


	//   ....[3]....
        /*067c*/ 	.word	0x00000290
        /*0680*/ 	.word	0x000000ff
        /*0684*/ 	.word	0x0002a840
        /*0688*/ 	.short	0x0100
        /*068a*/ 	.byte	0x08
	.zero		1


	//   ....[4]....
        /*068c*/ 	.word	0x000002a0
        /*0690*/ 	.word	0x000000ff
        /*0694*/ 	.word	0x0002a838
        /*0698*/ 	.short	0x0100
        /*069a*/ 	.byte	0x08
	.zero		1


	//   ....[5]....
        /*069c*/ 	.word	0x000002b0
        /*06a0*/ 	.word	0x000000ff
        /*06a4*/ 	.word	0x0002a848
        /*06a8*/ 	.short	0x0100
        /*06aa*/ 	.byte	0x08
	.zero		1


	//   ....[6]....
        /*06ac*/ 	.word	0x000003e0
        /*06b0*/ 	.word	0x000000ff
        /*06b4*/ 	.word	0x0002a850
        /*06b8*/ 	.short	0x0100
        /*06ba*/ 	.byte	0x08
	.zero		1


	//   ....[7]....
        /*06bc*/ 	.word	0x000003f0
        /*06c0*/ 	.word	0x000000ff
        /*06c4*/ 	.word	0x0002a860
        /*06c8*/ 	.short	0x0100
        /*06ca*/ 	.byte	0x08
	.zero		1


	//   ....[8]....
        /*06cc*/ 	.word	0x00000400
        /*06d0*/ 	.word	0x000000ff
        /*06d4*/ 	.word	0x0002a858
        /*06d8*/ 	.short	0x0100
        /*06da*/ 	.byte	0x08
	.zero		1


	//   ....[9]....
        /*06dc*/ 	.word	0x00000410
        /*06e0*/ 	.word	0x000000ff
        /*06e4*/ 	.word	0x0002a868
        /*06e8*/ 	.short	0x0100
        /*06ea*/ 	.byte	0x08
	.zero		1


	//   ....[10]....
        /*06ec*/ 	.word	0x00000500
        /*06f0*/ 	.word	0x000000ff
        /*06f4*/ 	.word	0x0002a870
        /*06f8*/ 	.short	0x0100
        /*06fa*/ 	.byte	0x06
	.zero		1


	//   ....[11]....
        /*06fc*/ 	.word	0x00000510
        /*0700*/ 	.word	0x000000ff
        /*0704*/ 	.word	0x0002a880
        /*0708*/ 	.short	0x0100
        /*070a*/ 	.byte	0x06
	.zero		1


	//   ....[12]....
        /*070c*/ 	.word	0x00000520
        /*0710*/ 	.word	0x000000ff
        /*0714*/ 	.word	0x0002a878
        /*0718*/ 	.short	0x0100
        /*071a*/ 	.byte	0x06
	.zero		1


	//   ....[13]....
        /*071c*/ 	.word	0x00000530
        /*0720*/ 	.word	0x000000ff
        /*0724*/ 	.word	0x0002a888
        /*0728*/ 	.short	0x0100
        /*072a*/ 	.byte	0x06
	.zero		1


	//   ....[14]....
        /*072c*/ 	.word	0x00000660
        /*0730*/ 	.word	0x000000ff
        /*0734*/ 	.word	0x0002a890
        /*0738*/ 	.short	0x0100
        /*073a*/ 	.byte	0x08
	.zero		1


	//   ....[15]....
        /*073c*/ 	.word	0x00000670
        /*0740*/ 	.word	0x000000ff
        /*0744*/ 	.word	0x0002a8a0
        /*0748*/ 	.short	0x0100
        /*074a*/ 	.byte	0x08
	.zero		1


	//   ....[16]....
        /*074c*/ 	.word	0x00000680
        /*0750*/ 	.word	0x000000ff
        /*0754*/ 	.word	0x0002a898
        /*0758*/ 	.short	0x0100
        /*075a*/ 	.byte	0x08
	.zero		1


	//   ....[17]....
        /*075c*/ 	.word	0x00000690
        /*0760*/ 	.word	0x000000ff
        /*0764*/ 	.word	0x0002a8a8
        /*0768*/ 	.short	0x0100
        /*076a*/ 	.byte	0x08
	.zero		1


	//   ....[18]....
        /*076c*/ 	.word	0x000007d0
        /*0770*/ 	.word	0x000000ff
        /*0774*/ 	.word	0x0002a8b0
        /*0778*/ 	.short	0x0100
        /*077a*/ 	.byte	0x08
	.zero		1


	//   ....[19]....
        /*077c*/ 	.word	0x000007e0
        /*0780*/ 	.word	0x000000ff
        /*0784*/ 	.word	0x0002a8c0
        /*0788*/ 	.short	0x0100
        /*078a*/ 	.byte	0x08
	.zero		1


	//   ....[20]....
        /*078c*/ 	.word	0x000007f0
        /*0790*/ 	.word	0x000000ff
        /*0794*/ 	.word	0x0002a8b8
        /*0798*/ 	.short	0x0100
        /*079a*/ 	.byte	0x08
	.zero		1


	//   ....[21]....
        /*079c*/ 	.word	0x00000800
        /*07a0*/ 	.word	0x000000ff
        /*07a4*/ 	.word	0x0002a8c8
        /*07a8*/ 	.short	0x0100
        /*07aa*/ 	.byte	0x08
	.zero		1


	//   ....[22]....
        /*07ac*/ 	.word	0x000015e0
        /*07b0*/ 	.word	0x000000ff
        /*07b4*/ 	.word	0x0002a800
        /*07b8*/ 	.short	0x010a
        /*07ba*/ 	.byte	0x28
	.zero		1


	//   ....[23]....
        /*07bc*/ 	.word	0x00001660
        /*07c0*/ 	.word	0x00000000
        /*07c4*/ 	.word	0x0002a830
        /*07c8*/ 	.short	0x010a
        /*07ca*/ 	.byte	0x3f
	.zero		1


	//   ....[24]....
        /*07cc*/ 	.word	0x000016a0
        /*07d0*/ 	.word	0x00000000
        /*07d4*/ 	.word	0x0002a830
        /*07d8*/ 	.short	0x010a
        /*07da*/ 	.byte	0x3f
	.zero		1


	//   ....[25]....
        /*07dc*/ 	.word	0x00002f80
        /*07e0*/ 	.word	0x000000ff
        /*07e4*/ 	.word	0x00000000
        /*07e8*/ 	.short	0x0101
        /*07ea*/ 	.byte	0x04
	.zero		1


	//   ....[26]....
        /*07ec*/ 	.word	0x00003d00
        /*07f0*/ 	.word	0x000000ff
        /*07f4*/ 	.word	0x0002a830
        /*07f8*/ 	.short	0x010a
        /*07fa*/ 	.byte	0x07
	.zero		1


	//   ....[27]....
        /*07fc*/ 	.word	0x00003d40
        /*0800*/ 	.word	0x000000ff
        /*0804*/ 	.word	0x0002a830
        /*0808*/ 	.short	0x010a
        /*080a*/ 	.byte	0x07
	.zero		1


	//   ....[28]....
        /*080c*/ 	.word	0x00004680
        /*0810*/ 	.word	0x000000ff
        /*0814*/ 	.word	0x0002a850
        /*0818*/ 	.short	0x010a
        /*081a*/ 	.byte	0x0a
	.zero		1


	//   ....[29]....
        /*081c*/ 	.word	0x000046c0
        /*0820*/ 	.word	0x000000ff
        /*0824*/ 	.word	0x0002a850
        /*0828*/ 	.short	0x010a
        /*082a*/ 	.byte	0x0a
	.zero		1


	//   ....[30]....
        /*082c*/ 	.word	0x00004e00
        /*0830*/ 	.word	0x000000ff
        /*0834*/ 	.word	0x00000000
        /*0838*/ 	.short	0x0101
        /*083a*/ 	.byte	0x07
	.zero		1


	//   ....[31]....
        /*083c*/ 	.word	0x000064a0
        /*0840*/ 	.word	0x000000ff
        /*0844*/ 	.word	0x00000000
        /*0848*/ 	.short	0x0101
        /*084a*/ 	.byte	0x0a
	.zero		1


	//   ....[32]....
        /*084c*/ 	.word	0x00006730
        /*0850*/ 	.word	0x000000ff
        /*0854*/ 	.word	0x0002a830
        /*0858*/ 	.short	0x010a
        /*085a*/ 	.byte	0x07
	.zero		1


	//   ....[33]....
        /*085c*/ 	.word	0x00006770
        /*0860*/ 	.word	0x000000ff
        /*0864*/ 	.word	0x0002a830
        /*0868*/ 	.short	0x010a
        /*086a*/ 	.byte	0x07
	.zero		1


	//   ....[34]....
        /*086c*/ 	.word	0x000070b0
        /*0870*/ 	.word	0x000000ff
        /*0874*/ 	.word	0x0002a850
        /*0878*/ 	.short	0x010a
        /*087a*/ 	.byte	0x07
	.zero		1


	//   ....[35]....
        /*087c*/ 	.word	0x000070f0
        /*0880*/ 	.word	0x000000ff
        /*0884*/ 	.word	0x0002a850
        /*0888*/ 	.short	0x010a
        /*088a*/ 	.byte	0x07
	.zero		1


	//   ....[36]....
        /*088c*/ 	.word	0x000077a0
        /*0890*/ 	.word	0x000000ff
        /*0894*/ 	.word	0x00000000
        /*0898*/ 	.short	0x0101
        /*089a*/ 	.byte	0x04
	.zero		1


	//   ....[37]....
        /*089c*/ 	.word	0x00008790
        /*08a0*/ 	.word	0x000000ff
        /*08a4*/ 	.word	0x00000000
        /*08a8*/ 	.short	0x0101
        /*08aa*/ 	.byte	0x07
	.zero		1


	//   ....[38]....
        /*08ac*/ 	.word	0x00008d60
        /*08b0*/ 	.word	0x000000ff
        /*08b4*/ 	.word	0x0002a850
        /*08b8*/ 	.short	0x010a
        /*08ba*/ 	.byte	0x05
	.zero		1


	//   ....[39]....
        /*08bc*/ 	.word	0x00008da0
        /*08c0*/ 	.word	0x000000ff
        /*08c4*/ 	.word	0x0002a850
        /*08c8*/ 	.short	0x010a
        /*08ca*/ 	.byte	0x05
	.zero		1


	//   ....[40]....
        /*08cc*/ 	.word	0x00009270
        /*08d0*/ 	.word	0x000000ff
        /*08d4*/ 	.word	0x00000000
        /*08d8*/ 	.short	0x0101
        /*08da*/ 	.byte	0x04
	.zero		1


	//   ....[41]....
        /*08dc*/ 	.word	0x0000a590
        /*08e0*/ 	.word	0x00000028
        /*08e4*/ 	.word	0x00000000
        /*08e8*/ 	.short	0x0101
        /*08ea*/ 	.byte	0x3f
	.zero		1


	//   ....[42]....
        /*08ec*/ 	.word	0x0000c590
        /*08f0*/ 	.word	0x00000000
        /*08f4*/ 	.word	0x0002a840
        /*08f8*/ 	.short	0x010a
        /*08fa*/ 	.byte	0x3f
	.zero		1


	//   ....[43]....
        /*08fc*/ 	.word	0x0000cba0
        /*0900*/ 	.word	0x00000000
        /*0904*/ 	.word	0x0002a830
        /*0908*/ 	.short	0x0107
        /*090a*/ 	.byte	0x3f
	.zero		1


	//   ....[44]....
        /*090c*/ 	.word	0x0000cc60
        /*0910*/ 	.word	0x00000000
        /*0914*/ 	.word	0x0002a830
        /*0918*/ 	.short	0x0101
        /*091a*/ 	.byte	0x3f
	.zero		1


	//   ....[45]....
        /*091c*/ 	.word	0x0000d6b0
        /*0920*/ 	.word	0x00000011
        /*0924*/ 	.word	0x0002a800
        /*0928*/ 	.short	0x0107
        /*092a*/ 	.byte	0x3f
	.zero		1


	//   ....[46]....
        /*092c*/ 	.word	0x0000d7a0
        /*0930*/ 	.word	0x00000011
        /*0934*/ 	.word	0x0002a800
        /*0938*/ 	.short	0x0101
        /*093a*/ 	.byte	0x3f
	.zero		1


	//   ....[47]....
        /*093c*/ 	.word	0x0000d7c0
        /*0940*/ 	.word	0x00000011
        /*0944*/ 	.word	0x0002a820
        /*0948*/ 	.short	0x010a
        /*094a*/ 	.byte	0x3f
	.zero		1


	//   ....[48]....
        /*094c*/ 	.word	0x0000db20
        /*0950*/ 	.word	0x00000006
        /*0954*/ 	.word	0x0002a840
        /*0958*/ 	.short	0x010a
        /*095a*/ 	.byte	0x3f
	.zero		1


	//   ....[49]....
        /*095c*/ 	.word	0x0000dff0
        /*0960*/ 	.word	0x00000006
        /*0964*/ 	.word	0x0002a830
        /*0968*/ 	.short	0x0107
        /*096a*/ 	.byte	0x3f
	.zero		1


	//   ....[50]....
        /*096c*/ 	.word	0x0000e0b0
        /*0970*/ 	.word	0x00000006
        /*0974*/ 	.word	0x0002a830
        /*0978*/ 	.short	0x0101
        /*097a*/ 	.byte	0x3f
	.zero		1


	//   ....[51]....
        /*097c*/ 	.word	0x0000e110
        /*0980*/ 	.word	0x00000006
        /*0984*/ 	.word	0x0002a860
        /*0988*/ 	.short	0x010a
        /*098a*/ 	.byte	0x3f
	.zero		1


	//   ....[52]....
        /*098c*/ 	.word	0x0000e540
        /*0990*/ 	.word	0x00000006
        /*0994*/ 	.word	0x0002a850
        /*0998*/ 	.short	0x0107
        /*099a*/ 	.byte	0x3f
	.zero		1


	//   ....[53]....
        /*099c*/ 	.word	0x0000e690
        /*09a0*/ 	.word	0x00000006
        /*09a4*/ 	.word	0x0002a850
        /*09a8*/ 	.short	0x0101
        /*09aa*/ 	.byte	0x3f
	.zero		1


	//   ....[54]....
        /*09ac*/ 	.word	0x0000e920
        /*09b0*/ 	.word	0x00000004
        /*09b4*/ 	.word	0x0002a860
        /*09b8*/ 	.short	0x010a
        /*09ba*/ 	.byte	0x3f
	.zero		1


	//   ....[55]....
        /*09bc*/ 	.word	0x0000ed20
        /*09c0*/ 	.word	0x00000004
        /*09c4*/ 	.word	0x0002a850
        /*09c8*/ 	.short	0x0107
        /*09ca*/ 	.byte	0x3f
	.zero		1


	//   ....[56]....
        /*09cc*/ 	.word	0x0000ede0
        /*09d0*/ 	.word	0x00000004
        /*09d4*/ 	.word	0x0002a850
        /*09d8*/ 	.short	0x0101
        /*09da*/ 	.byte	0x3f
	.zero		1


	//   ....[57]....
        /*09dc*/ 	.word	0x0000f080
        /*09e0*/ 	.word	0x00000004
        /*09e4*/ 	.word	0x0002a820
        /*09e8*/ 	.short	0x010a
        /*09ea*/ 	.byte	0x3f
	.zero		1


	//   ....[58]....
        /*09ec*/ 	.word	0x0000f200
        /*09f0*/ 	.word	0x00000005
        /*09f4*/ 	.word	0x0002a840
        /*09f8*/ 	.short	0x010a
        /*09fa*/ 	.byte	0x3f
	.zero		1


	//   ....[59]....
        /*09fc*/ 	.word	0x0000f2a0
        /*0a00*/ 	.word	0x00000017
        /*0a04*/ 	.word	0x0002a840
        /*0a08*/ 	.short	0x010a
        /*0a0a*/ 	.byte	0x3f
	.zero		1


	//   ....[60]....
        /*0a0c*/ 	.word	0x0000f2e0
        /*0a10*/ 	.word	0x00000005
        /*0a14*/ 	.word	0x0002a860
        /*0a18*/ 	.short	0x010a
        /*0a1a*/ 	.byte	0x3f
	.zero		1


	//   ....[61]....
        /*0a1c*/ 	.word	0x0000f320
        /*0a20*/ 	.word	0x00000017
        /*0a24*/ 	.word	0x0002a860
        /*0a28*/ 	.short	0x010a
        /*0a2a*/ 	.byte	0x3f
	.zero		1


	//   ....[62]....
        /*0a2c*/ 	.word	0x0000f390
        /*0a30*/ 	.word	0x00000003
        /*0a34*/ 	.word	0x0002a800
        /*0a38*/ 	.short	0x010a
        /*0a3a*/ 	.byte	0x3f
	.zero		1


	//   ....[63]....
        /*0a3c*/ 	.word	0x0000f3e0
        /*0a40*/ 	.word	0x00000000
        /*0a44*/ 	.word	0x0002a830
        /*0a48*/ 	.short	0x010a
        /*0a4a*/ 	.byte	0x3f
	.zero		1


	//   ....[64]....
        /*0a4c*/ 	.word	0x0000f440
        /*0a50*/ 	.word	0x0000000a
        /*0a54*/ 	.word	0x0002a830
        /*0a58*/ 	.short	0x010a
        /*0a5a*/ 	.byte	0x3f
	.zero		1


	//   ....[65]....
        /*0a5c*/ 	.word	0x0000f4a0
        /*0a60*/ 	.word	0x00000009
        /*0a64*/ 	.word	0x0002a850
        /*0a68*/ 	.short	0x010a
        /*0a6a*/ 	.byte	0x3f
	.zero		1


	//   ....[66]....
        /*0a6c*/ 	.word	0x0000f500
        /*0a70*/ 	.word	0x0000000a
        /*0a74*/ 	.word	0x0002a830
        /*0a78*/ 	.short	0x010a
        /*0a7a*/ 	.byte	0x3f
	.zero		1


	//   ....[67]....
        /*0a7c*/ 	.word	0x0000f560
        /*0a80*/ 	.word	0x00000009
        /*0a84*/ 	.word	0x0002a850
        /*0a88*/ 	.short	0x010a
        /*0a8a*/ 	.byte	0x3f
	.zero		1


	//   ....[68]....
        /*0a8c*/ 	.word	0x0000f5c0
        /*0a90*/ 	.word	0x00000003
        /*0a94*/ 	.word	0x0002a850
        /*0a98*/ 	.short	0x010a
        /*0a9a*/ 	.byte	0x3f
	.zero		1


	//   ....[69]....
        /*0a9c*/ 	.word	0x0000f6c0
        /*0aa0*/ 	.word	0x00000000
        /*0aa4*/ 	.word	0x0002a840
        /*0aa8*/ 	.short	0x010a
        /*0aaa*/ 	.byte	0x3f
	.zero		1


	//   ....[70]....
        /*0aac*/ 	.word	0x00010960
        /*0ab0*/ 	.word	0x00000011
        /*0ab4*/ 	.word	0x0002a820
        /*0ab8*/ 	.short	0x010a
        /*0aba*/ 	.byte	0x3f
	.zero		1


	//   ....[71]....
        /*0abc*/ 	.word	0x000109b0
        /*0ac0*/ 	.word	0x00000006
        /*0ac4*/ 	.word	0x0002a840
        /*0ac8*/ 	.short	0x010a
        /*0aca*/ 	.byte	0x3f
	.zero		1


	//   ....[72]....
        /*0acc*/ 	.word	0x000110e0
        /*0ad0*/ 	.word	0x00000006
        /*0ad4*/ 	.word	0x0002a860
        /*0ad8*/ 	.short	0x010a
        /*0ada*/ 	.byte	0x3f
	.zero		1


	//   ....[73]....
        /*0adc*/ 	.word	0x00011880
        /*0ae0*/ 	.word	0x00000004
        /*0ae4*/ 	.word	0x0002a860
        /*0ae8*/ 	.short	0x010a
        /*0aea*/ 	.byte	0x3f
	.zero		1


	//   ....[74]....
        /*0aec*/ 	.word	0x00012190
        /*0af0*/ 	.word	0x00000004
        /*0af4*/ 	.word	0x0002a820
        /*0af8*/ 	.short	0x010a
        /*0afa*/ 	.byte	0x3f
	.zero		1


	//   ....[75]....
        /*0afc*/ 	.word	0x00012330
        /*0b00*/ 	.word	0x00000005
        /*0b04*/ 	.word	0x0002a840
        /*0b08*/ 	.short	0x010a
        /*0b0a*/ 	.byte	0x3f
	.zero		1


	//   ....[76]....
        /*0b0c*/ 	.word	0x00012380
        /*0b10*/ 	.word	0x00000017
        /*0b14*/ 	.word	0x0002a840
        /*0b18*/ 	.short	0x010a
        /*0b1a*/ 	.byte	0x3f
	.zero		1


	//   ....[77]....
        /*0b1c*/ 	.word	0x000123d0
        /*0b20*/ 	.word	0x00000005
        /*0b24*/ 	.word	0x0002a860
        /*0b28*/ 	.short	0x010a
        /*0b2a*/ 	.byte	0x3f
	.zero		1


	//----- nvinfo : EIATTR_NUM_MBARRIERS
	.align		4
.L_266:
        /*0b2c*/ 	.byte	0x03, 0x38
        /*0b2e*/ 	.short	0x0016


	//----- nvinfo : EIATTR_EXIT_INSTR_OFFSETS
	.align		4
        /*0b30*/ 	.byte	0x04, 0x1c
        /*0b32*/ 	.short	(.L_268 - .L_267)


	//   ....[0]....
.L_267:
        /*0b34*/ 	.word	0x00000930


	//   ....[1]....
        /*0b38*/ 	.word	0x0000b260


	//   ....[2]....
        /*0b3c*/ 	.word	0x0000f370


	//----- nvinfo : EIATTR_MAX_THREADS
	.align		4
.L_268:
        /*0b40*/ 	.byte	0x04, 0x05
        /*0b42*/ 	.short	(.L_270 - .L_269)
.L_269:
        /*0b44*/ 	.word	0x00000180
        /*0b48*/ 	.word	0x00000001
        /*0b4c*/ 	.word	0x00000001


	//----- nvinfo : EIATTR_CRS_STACK_SIZE
	.align		4
.L_270:
        /*0b50*/ 	.byte	0x04, 0x1e
        /*0b52*/ 	.short	(.L_272 - .L_271)
.L_271:
        /*0b54*/ 	.word	0x00000000


	//----- nvinfo : EIATTR_CBANK_PARAM_SIZE
	.align		4
.L_272:
        /*0b58*/ 	.byte	0x03, 0x19
        /*0b5a*/ 	.short	0x0af0


	//----- nvinfo : EIATTR_PARAM_CBANK
	.align		4
        /*0b5c*/ 	.byte	0x04, 0x0a
        /*0b5e*/ 	.short	(.L_274 - .L_273)
	.align		4
.L_273:
        /*0b60*/ 	.word	index@(.nv.constant0._ZN7cutlass13device_kernelIN5flash11enable_sm90INS1_16FlashAttnFwdSm90INS1_25CollectiveMainloopFwdSm90ILi2EN4cute5tupleIJNS5_1CILi1EEES8_S8_EEENS6_IJNS7_ILi128EEENS7_ILi96EEENS7_ILi192EEEEEELi128ENS_6half_tEfNS_4arch4Sm90ELb1ELb0ELb1ELb0ELb1ELb0ELb0ELb1ELb1ELb1ELb0ELb0EEENS1_21CollectiveEpilogueFwdINS6_IJSA_SA_SB_EEES9_SE_SG_Li256ELb0ELb1ELb0ELb0EEENS1_30DynamicPersistentTileSchedulerILi256ELi128ELb0ELb1ELb1EEEEEEEEEvNT_6ParamsE)
        /*0b64*/ 	.short	0x0210
        /*0b66*/ 	.short	0x0af0


	//----- nvinfo : EIATTR_SW_WAR
	.align		4
.L_274:
        /*0b68*/ 	.byte	0x04, 0x36
        /*0b6a*/ 	.short	(.L_276 - .L_275)
.L_275:
        /*0b6c*/ 	.word	0x00000008
.L_276:


//--------------------- .nv.info._ZN7cutlass13device_kernelIN5flash11enable_sm90INS1_16FlashAttnFwdSm90INS1_25CollectiveMainloopFwdSm90ILi2EN4cute5tupleIJNS5_1CILi1EEES8_S8_EEENS6_IJNS7_ILi128EEENS7_ILi96EEENS7_ILi192EEEEEELi128ENS_6half_tEfNS_4arch4Sm90ELb1ELb0ELb1ELb1ELb1ELb0ELb0ELb1ELb1ELb1ELb0ELb0EEENS1_21CollectiveEpilogueFwdINS6_IJSA_SA_SB_EEES9_SE_SG_Li256ELb1ELb1ELb0ELb0EEENS1_36VarlenDynamicPersistentTileSchedulerILi128ELi96ELi256ELi128ELb0ELb1ELb1ELb1ELb1ELb1EEEEEEEEEvNT_6ParamsE --------------------------
	.section	.nv.info._ZN7cutlass13device_kernelIN5flash11enable_sm90INS1_16FlashAttnFwdSm90INS1_25CollectiveMainloopFwdSm90ILi2EN4cute5tupleIJNS5_1CILi1EEES8_S8_EEENS6_IJNS7_ILi128EEENS7_ILi96EEENS7_ILi192EEEEEELi128ENS_6half_tEfNS_4arch4Sm90ELb1ELb0ELb1ELb1ELb1ELb0ELb0ELb1ELb1ELb1ELb0ELb0EEENS1_21CollectiveEpilogueFwdINS6_IJSA_SA_SB_EEES9_SE_SG_Li256ELb1ELb1ELb0ELb0EEENS1_36VarlenDynamicPersistentTileSchedulerILi128ELi96ELi256ELi128ELb0ELb1ELb1ELb1ELb1ELb1EEEEEEEEEvNT_6ParamsE,"",@"SHT_CUDA_INFO"
	.sectionflags	@""
	.align	4


	//----- nvinfo : EIATTR_CUDA_API_VERSION
	.align		4
        /*0000*/ 	.byte	0x04, 0x37
        /*0002*/ 	.short	(.L_278 - .L_277)
.L_277:
        /*0004*/ 	.word	0x00000082


	//----- nvinfo : EIATTR_KPARAM_INFO
	.align		4
.L_278:
        /*0008*/ 	.byte	0x04, 0x17
        /*000a*/ 	.short	(.L_280 - .L_279)
.L_279:
        /*000c*/ 	.word	0x00000000
        /*0010*/ 	.short	0x0000
        /*0012*/ 	.short	0x0070
        /*0014*/ 	.byte	0x00, 0xf0, 0x01, 0x2a


	//----- nvinfo : EIATTR_SPARSE_MMA_MASK
	.align		4
.L_280:
        /*0018*/ 	.byte	0x03, 0x50
        /*001a*/ 	.short	0x0000


	//----- nvinfo : EIATTR_MAXREG_COUNT
	.align		4
        /*001c*/ 	.byte	0x03, 0x1b
        /*001e*/ 	.short	0x00a8


	//----- nvinfo : EIATTR_NUM_BARRIERS
	.align		4
        /*0020*/ 	.byte	0x02, 0x4c
        /*0022*/ 	.byte	0x09
	.zero		1


	//----- nvinfo : EIATTR_EXTERNS
	.align		4
        /*0024*/ 	.byte	0x04, 0x0f
        /*0026*/ 	.short	(.L_282 - .L_281)


	//   ....[0]....
	.align		4
.L_281:
        /*0028*/ 	.word	index@(__assertfail)


	//----- nvinfo : EIATTR_ANNOTATIONS
	.align		4
.L_282:
        /*002c*/ 	.byte	0x04, 0x55
        /*002e*/ 	.short	(.L_284 - .L_283)


	//   ....[0]....
.L_283:
        /* <DEDUP_REMOVED lines=11> */


	//----- nvinfo : EIATTR_MERCURY_ISA_VERSION
	.align		4
.L_284:
        /*00d0*/ 	.byte	0x03, 0x5f
        /*00d2*/ 	.short	0x0101


	//----- nvinfo : EIATTR_UNUSED_LOAD_BYTE_OFFSET
	.align		4
        /*00d4*/ 	.byte	0x04, 0x44
        /*00d6*/ 	.short	(.L_286 - .L_285)


	//   ....[0]....
.L_285:
        /*00d8*/ 	.word	0x00000930
        /*00dc*/ 	.word	0x0000fff0


	//   ....[1]....
        /*00e0*/ 	.word	0x00009670
        /*00e4*/ 	.word	0x0000fff0


	//----- nvinfo : EIATTR_INT_WARP_WIDE_INSTR_OFFSETS
	.align		4
.L_286:
        /*00e8*/ 	.byte	0x04, 0x31
        /*00ea*/ 	.short	(.L_288 - .L_287)


	//   ....[0]....
.L_287:
        /*00ec*/ 	.word	0x000000c0


	//   ....[1]....
        /*00f0*/ 	.word	0x000000d0


	//   ....[2]....
        /*00f4*/ 	.word	0x00000170


	//   ....[3]....
        /*00f8*/ 	.word	0x0000c8c0


	//   ....[4]....
        /*00fc*/ 	.word	0x0000c950


	//   ....[5]....
        /*0100*/ 	.word	0x0000f870


	//   ....[6]....
        /*0104*/ 	.word	0x0000f900


	//----- nvinfo : EIATTR_COOP_GROUP_MASK_REGIDS
	.align		4
.L_288:
        /*0108*/ 	.byte	0x04, 0x29
        /*010a*/ 	.short	(.L_290 - .L_289)


	//   ....[0]....
.L_289:
        /*010c*/ 	.word	0xffffffff


	//   ....[1]....
        /*0110*/ 	.word	0xffffffff


	//   ....[2]....
        /*0114*/ 	.word	0xffffffff


	//   ....[3]....
        /*0118*/ 	.word	0xffffffff


	//   ....[4]....
        /*011c*/ 	.word	0xffffffff


	//   ....[5]....
        /*0120*/ 	.word	0xffffffff


	//   ....[6]....
        /*0124*/ 	.word	0xffffffff


	//   ....[7]....
        /*0128*/ 	.word	0xffffffff


	//   ....[8]....
        /*012c*/ 	.word	0xffffffff


	//   ....[9]....
        /*0130*/ 	.word	0xffffffff


	//   ....[10]....
        /*0134*/ 	.word	0xffffffff


	//   ....[11]....
        /*0138*/ 	.word	0xffffffff


	//   ....[12]....
        /*013c*/ 	.word	0xffffffff


	//   ....[13]....
        /*0140*/ 	.word	0xffffffff


	//   ....[14]....
        /*0144*/ 	.word	0xffffffff


	//   ....[15]....
        /*0148*/ 	.word	0xffffffff


	//   ....[16]....
        /*014c*/ 	.word	0xffffffff


	//   ....[17]....
        /*0150*/ 	.word	0xffffffff


	//   ....[18]....
        /*0154*/ 	.word	0xffffffff


	//   ....[19]....
        /*0158*/ 	.word	0xffffffff


	//   ....[20]....
        /*015c*/ 	.word	0xffffffff


	//   ....[21]....
        /*0160*/ 	.word	0xffffffff


	//   ....[22]....
        /*0164*/ 	.word	0xffffffff


	//   ....[23]....
        /*0168*/ 	.word	0xffffffff


	//   ....[24]....
        /*016c*/ 	.word	0xffffffff


	//   ....[25]....
        /*0170*/ 	.word	0xffffffff


	//   ....[26]....
        /*0174*/ 	.word	0xffffffff


	//   ....[27]....
        /*0178*/ 	.word	0xffffffff


	//   ....[28]....
        /*017c*/ 	.word	0xffffffff


	//   ....[29]....
        /*0180*/ 	.word	0xffffffff


	//   ....[30]....
        /*0184*/ 	.word	0xffffffff


	//   ....[31]....
        /*0188*/ 	.word	0xffffffff


	//   ....[32]....
        /*018c*/ 	.word	0xffffffff


	//   ....[33]....
        /*0190*/ 	.word	0xffffffff


	//   ....[34]....
        /*0194*/ 	.word	0xffffffff


	//   ....[35]....
        /*0198*/ 	.word	0xffffffff


	//   ....[36]....
        /*019c*/ 	.word	0xffffffff


	//   ....[37]....
        /*01a0*/ 	.word	0xffffffff


	//   ....[38]....
        /*01a4*/ 	.word	0xffffffff


	//   ....[39]....
        /*01a8*/ 	.word	0xffffffff


	//   ....[40]....
        /*01ac*/ 	.word	0xffffffff


	//   ....[41]....
        /*01b0*/ 	.word	0xffffffff


	//   ....[42]....
        /*01b4*/ 	.word	0xffffffff


	//   ....[43]....
        /*01b8*/ 	.word	0xffffffff


	//   ....[44]....
        /*01bc*/ 	.word	0xffffffff


	//   ....[45]....
        /*01c0*/ 	.word	0xffffffff


	//   ....[46]....
        /*01c4*/ 	.word	0xffffffff


	//   ....[47]....
        /*01c8*/ 	.word	0xffffffff


	//   ....[48]....
        /*01cc*/ 	.word	0xffffffff


	//   ....[49]....
        /*01d0*/ 	.word	0xffffffff


	//   ....[50]....
        /*01d4*/ 	.word	0xffffffff


	//   ....[51]....
        /*01d8*/ 	.word	0xffffffff


	//   ....[52]....
        /*01dc*/ 	.word	0xffffffff


	//   ....[53]....
        /*01e0*/ 	.word	0xffffffff


	//   ....[54]....
        /*01e4*/ 	.word	0xffffffff


	//   ....[55]....
        /*01e8*/ 	.word	0xffffffff


	//   ....[56]....
        /*01ec*/ 	.word	0xffffffff


	//   ....[57]....
        /*01f0*/ 	.word	0xffffffff


	//   ....[58]....
        /*01f4*/ 	.word	0xffffffff


	//   ....[59]....
        /*01f8*/ 	.word	0xffffffff


	//   ....[60]....
        /*01fc*/ 	.word	0xffffffff


	//   ....[61]....
        /*0200*/ 	.word	0xffffffff


	//   ....[62]....
        /*0204*/ 	.word	0xffffffff


	//   ....[63]....
        /*0208*/ 	.word	0xffffffff


	//   ....[64]....
        /*020c*/ 	.word	0xffffffff


	//   ....[65]....
        /*0210*/ 	.word	0xffffffff


	//   ....[66]....
        /*0214*/ 	.word	0xffffffff


	//   ....[67]....
        /*0218*/ 	.word	0xffffffff


	//   ....[68]....
        /*021c*/ 	.word	0xffffffff


	//   ....[69]....
        /*0220*/ 	.word	0xffffffff


	//   ....[70]....
        /*0224*/ 	.word	0xffffffff


	//   ....[71]....
        /*0228*/ 	.word	0xffffffff


	//   ....[72]....
        /*022c*/ 	.word	0xffffffff


	//   ....[73]....
        /*0230*/ 	.word	0xffffffff


	//   ....[74]....
        /*0234*/ 	.word	0xffffffff


	//   ....[75]....
        /*0238*/ 	.word	0xffffffff


	//   ....[76]....
        /*023c*/ 	.word	0xffffffff


	//   ....[77]....
        /*0240*/ 	.word	0xffffffff


	//   ....[78]....
        /*0244*/ 	.word	0xffffffff


	//   ....[79]....
        /*0248*/ 	.word	0xffffffff


	//   ....[80]....
        /*024c*/ 	.word	0xffffffff


	//   ....[81]....
        /*0250*/ 	.word	0xffffffff


	//   ....[82]....
        /*0254*/ 	.word	0xffffffff


	//   ....[83]....
        /*0258*/ 	.word	0xffffffff


	//   ....[84]....
        /*025c*/ 	.word	0xffffffff


	//   ....[85]....
        /*0260*/ 	.word	0xffffffff


	//   ....[86]....
        /*0264*/ 	.word	0xffffffff


	//   ....[87]....
        /*0268*/ 	.word	0xffffffff


	//   ....[88]....
        /*026c*/ 	.word	0xffffffff


	//   ....[89]....
        /*0270*/ 	.word	0xffffffff


	//   ....[90]....
        /*0274*/ 	.word	0xffffffff


	//   ....[91]....
        /*0278*/ 	.word	0xffffffff


	//   ....[92]....
        /*027c*/ 	.word	0xffffffff


	//   ....[93]....
        /*0280*/ 	.word	0xffffffff


	//   ....[94]....
        /*0284*/ 	.word	0xffffffff


	//   ....[95]....
        /*0288*/ 	.word	0xffffffff


	//   ....[96]....
        /*028c*/ 	.word	0xffffffff


	//   ....[97]....
        /*0290*/ 	.word	0xffffffff


	//   ....[98]....
        /*0294*/ 	.word	0xffffffff


	//   ....[99]....
        /*0298*/ 	.word	0xffffffff


	//   ....[100]....
        /*029c*/ 	.word	0xffffffff


	//   ....[101]....
        /*02a0*/ 	.word	0xffffffff


	//   ....[102]....
        /*02a4*/ 	.word	0xffffffff


	//   ....[103]....
        /*02a8*/ 	.word	0xffffffff


	//   ....[104]....
        /*02ac*/ 	.word	0xffffffff


	//   ....[105]....
        /*02b0*/ 	.word	0xffffffff


	//   ....[106]....
        /*02b4*/ 	.word	0xffffffff


	//   ....[107]....
        /*02b8*/ 	.word	0xffffffff


	//   ....[108]....
        /*02bc*/ 	.word	0xffffffff


	//   ....[109]....
        /*02c0*/ 	.word	0xffffffff


	//   ....[110]....
        /*02c4*/ 	.word	0xffffffff


	//   ....[111]....
        /*02c8*/ 	.word	0xffffffff


	//   ....[112]....
        /*02cc*/ 	.word	0xffffffff


	//   ....[113]....
        /*02d0*/ 	.word	0xffffffff


	//   ....[114]....
        /*02d4*/ 	.word	0xffffffff


	//   ....[115]....
        /*02d8*/ 	.word	0xffffffff


	//   ....[116]....
        /*02dc*/ 	.word	0xffffffff


	//   ....[117]....
        /*02e0*/ 	.word	0xffffffff


	//   ....[118]....
        /*02e4*/ 	.word	0xffffffff


	//   ....[119]....
        /*02e8*/ 	.word	0xffffffff


	//   ....[120]....
        /*02ec*/ 	.word	0xffffffff


	//   ....[121]....
        /*02f0*/ 	.word	0xffffffff


	//   ....[122]....
        /*02f4*/ 	.word	0xffffffff


	//   ....[123]....
        /*02f8*/ 	.word	0xffffffff


	//   ....[124]....
        /*02fc*/ 	.word	0xffffffff


	//   ....[125]....
        /*0300*/ 	.word	0xffffffff


	//   ....[126]....
        /*0304*/ 	.word	0xffffffff


	//   ....[127]....
        /*0308*/ 	.word	0xffffffff


	//   ....[128]....
        /*030c*/ 	.word	0xffffffff


	//   ....[129]....
        /*0310*/ 	.word	0xffffffff


	//   ....[130]....
        /*0314*/ 	.word	0xffffffff


	//   ....[131]....
        /*0318*/ 	.word	0xffffffff


	//   ....[132]....
        /*031c*/ 	.word	0xffffffff


	//   ....[133]....
        /*0320*/ 	.word	0xffffffff


	//   ....[134]....
        /*0324*/ 	.word	0xffffffff


	//   ....[135]....
        /*0328*/ 	.word	0xffffffff


	//   ....[136]....
        /*032c*/ 	.word	0xffffffff


	//   ....[137]....
        /*0330*/ 	.word	0xffffffff


	//   ....[138]....
        /*0334*/ 	.word	0xffffffff


	//   ....[139]....
        /*0338*/ 	.word	0xffffffff


	//   ....[140]....
        /*033c*/ 	.word	0xffffffff


	//   ....[141]....
        /*0340*/ 	.word	0xffffffff


	//   ....[142]....
        /*0344*/ 	.word	0xffffffff


	//   ....[143]....
        /*0348*/ 	.word	0xffffffff


	//   ....[144]....
        /*034c*/ 	.word	0xffffffff


	//   ....[145]....
        /*0350*/ 	.word	0x0500000f


	//   ....[146]....
        /*0354*/ 	.word	0x0500000f


	//   ....[147]....
        /*0358*/ 	.word	0x0500000f


	//   ....[148]....
        /*035c*/ 	.word	0x0500000f


	//   ....[149]....
        /*0360*/ 	.word	0x0500000f


	//   ....[150]....
        /*0364*/ 	.word	0x0500000f


	//   ....[151]....
        /*0368*/ 	.word	0x0500000f


	//   ....[152]....
        /*036c*/ 	.word	0x0500000f


	//   ....[153]....
        /*0370*/ 	.word	0x0500000f


	//   ....[154]....
        /*0374*/ 	.word	0x0500000f


	//   ....[155]....
        /*0378*/ 	.word	0x0500000f


	//   ....[156]....
        /*037c*/ 	.word	0x0500000f


	//   ....[157]....
        /*0380*/ 	.word	0x0500000f


	//   ....[158]....
        /*0384*/ 	.word	0x0500000f


	//   ....[159]....
        /*0388*/ 	.word	0x0500000f


	//   ....[160]....
        /*038c*/ 	.word	0x0500000f


	//   ....[161]....
        /*0390*/ 	.word	0x0500000f


	//   ....[162]....
        /*0394*/ 	.word	0x0500000f


	//   ....[163]....
        /*0398*/ 	.word	0x0500000f


	//   ....[164]....
        /*039c*/ 	.word	0x0500000f


	//   ....[165]....
        /*03a0*/ 	.word	0x0500000f


	//   ....[166]....
        /*03a4*/ 	.word	0x0500000f


	//   ....[167]....
        /*03a8*/ 	.word	0x0500000f


	//   ....[168]....
        /*03ac*/ 	.word	0x0500000f


	//   ....[169]....
        /*03b0*/ 	.word	0x0500000f


	//   ....[170]....
        /*03b4*/ 	.word	0x0500000f


	//   ....[171]....
        /*03b8*/ 	.word	0x0500000f


	//   ....[172]....
        /*03bc*/ 	.word	0x0500000f


	//   ....[173]....
        /*03c0*/ 	.word	0x0500000f


	//   ....[174]....
        /*03c4*/ 	.word	0x0500000f


	//   ....[175]....
        /*03c8*/ 	.word	0x0500000f


	//   ....[176]....
        /*03cc*/ 	.word	0x0500000f


	//   ....[177]....
        /*03d0*/ 	.word	0x0500000f


	//   ....[178]....
        /*03d4*/ 	.word	0x0500000f


	//   ....[179]....
        /*03d8*/ 	.word	0x0500000f


	//   ....[180]....
        /*03dc*/ 	.word	0x0500000f


	//   ....[181]....
        /*03e0*/ 	.word	0x0500000f


	//   ....[182]....
        /*03e4*/ 	.word	0x0500000f


	//   ....[183]....
        /*03e8*/ 	.word	0x0500000f


	//   ....[184]....
        /*03ec*/ 	.word	0x0500000f


	//   ....[185]....
        /*03f0*/ 	.word	0x0500000f


	//   ....[186]....
        /*03f4*/ 	.word	0x0500000f


	//   ....[187]....
        /*03f8*/ 	.word	0x0500000f


	//   ....[188]....
        /*03fc*/ 	.word	0x0500000f


	//   ....[189]....
        /*0400*/ 	.word	0x0500000f


	//   ....[190]....
        /*0404*/ 	.word	0x0500000f


	//   ....[191]....
        /*0408*/ 	.word	0x0500000f


	//   ....[192]....
        /*040c*/ 	.word	0x0500000f


	//   ....[193]....
        /*0410*/ 	.word	0x0500000f


	//   ....[194]....
        /*0414*/ 	.word	0x0500000f


	//   ....[195]....
        /*0418*/ 	.word	0x0500000f


	//   ....[196]....
        /*041c*/ 	.word	0x0500000f


	//   ....[197]....
        /*0420*/ 	.word	0x0500000f


	//   ....[198]....
        /*0424*/ 	.word	0x0500000f


	//   ....[199]....
        /*0428*/ 	.word	0x0500000f


	//   ....[200]....
        /*042c*/ 	.word	0x0500000f


	//   ....[201]....
        /*0430*/ 	.word	0x0500000f


	//   ....[202]....
        /*0434*/ 	.word	0x0500000f


	//   ....[203]....
        /*0438*/ 	.word	0x0500000f


	//   ....[204]....
        /*043c*/ 	.word	0x0500000f


	//   ....[205]....
        /*0440*/ 	.word	0x0500000f


	//   ....[206]....
        /*0444*/ 	.word	0x0500000f


	//   ....[207]....
        /*0448*/ 	.word	0x0500000f


	//   ....[208]....
        /*044c*/ 	.word	0x0500000f


	//   ....[209]....
        /*0450*/ 	.word	0x0500000f


	//   ....[210]....
        /*0454*/ 	.word	0x0500000f


	//   ....[211]....
        /*0458*/ 	.word	0x0500000f


	//   ....[212]....
        /*045c*/ 	.word	0x0500000f


	//   ....[213]....
        /*0460*/ 	.word	0x0500000f


	//   ....[214]....
        /*0464*/ 	.word	0x0500000f


	//   ....[215]....
        /*0468*/ 	.word	0x0500000f


	//   ....[216]....
        /*046c*/ 	.word	0x0500000f


	//   ....[217]....
        /*0470*/ 	.word	0x0500000f


	//   ....[218]....
        /*0474*/ 	.word	0x0500000f


	//   ....[219]....
        /*0478*/ 	.word	0x0500000f


	//   ....[220]....
        /*047c*/ 	.word	0x0500000f


	//   ....[221]....
        /*0480*/ 	.word	0x0500000f


	//   ....[222]....
        /*0484*/ 	.word	0x0500000f


	//   ....[223]....
        /*0488*/ 	.word	0x0500000f


	//   ....[224]....
        /*048c*/ 	.word	0x0500000f


	//   ....[225]....
        /*0490*/ 	.word	0x0500000f


	//   ....[226]....
        /*0494*/ 	.word	0x0500000f


	//   ....[227]....
        /*0498*/ 	.word	0x0500000f


	//----- nvinfo : EIATTR_COOP_GROUP_INSTR_OFFSETS
	.align		4
.L_290:
        /*049c*/ 	.byte	0x04, 0x28
        /*049e*/ 	.short	(.L_292 - .L_291)


	//   ....[0]....
.L_291:
        /*04a0*/ 	.word	0x00000070


	//   ....[1]....
        /*04a4*/ 	.word	0x000000b0


	//   ....[2]....
        /*04a8*/ 	.word	0x000002d0


	//   ....[3]....
        /*04ac*/ 	.word	0x00000430


	//   ....[4]....
        /*04b0*/ 	.word	0x00000550


	//   ....[5]....
        /*04b4*/ 	.word	0x000006b0


	//   ....[6]....
        /*04b8*/ 	.word	0x000013e0


	//   ....[7]....
        /*04bc*/ 	.word	0x00002050


	//   ....[8]....
        /*04c0*/ 	.word	0x00002090


	//   ....[9]....
        /*04c4*/ 	.word	0x00002840


	//   ....[10]....
        /*04c8*/ 	.word	0x00002900


	//   ....[11]....
        /*04cc*/ 	.word	0x00002ff0


	//   ....[12]....
        /*04d0*/ 	.word	0x00003080


	//   ....[13]....
        /*04d4*/ 	.word	0x00004c50


	//   ....[14]....
        /*04d8*/ 	.word	0x00004c90


	//   ....[15]....
        /*04dc*/ 	.word	0x000053b0


	//   ....[16]....
        /*04e0*/ 	.word	0x00005480


	//   ....[17]....
        /*04e4*/ 	.word	0x00005b70


	//   ....[18]....
        /*04e8*/ 	.word	0x00005bf0


	//   ....[19]....
        /*04ec*/ 	.word	0x00007c70


	//   ....[20]....
        /*04f0*/ 	.word	0x00007ca0


	//   ....[21]....
        /*04f4*/ 	.word	0x00007cd0


	//   ....[22]....
        /*04f8*/ 	.word	0x00007cf0


	//   ....[23]....
        /*04fc*/ 	.word	0x00008dd0


	//   ....[24]....
        /*0500*/ 	.word	0x00008e00


	//   ....[25]....
        /*0504*/ 	.word	0x00008ea0


	//   ....[26]....
        /*0508*/ 	.word	0x00008eb0


	//   ....[27]....
        /*050c*/ 	.word	0x0000a0c0


	//   ....[28]....
        /*0510*/ 	.word	0x0000a100


	//   ....[29]....
        /*0514*/ 	.word	0x0000a140


	//   ....[30]....
        /*0518*/ 	.word	0x0000a170


	//   ....[31]....
        /*051c*/ 	.word	0x0000a6f0


	//   ....[32]....
        /*0520*/ 	.word	0x0000a730


	//   ....[33]....
        /*0524*/ 	.word	0x0000a7f0


	//   ....[34]....
        /*0528*/ 	.word	0x0000a810


	//   ....[35]....
        /*052c*/ 	.word	0x0000a8d0


	//   ....[36]....
        /*0530*/ 	.word	0x0000a8f0


	//   ....[37]....
        /*0534*/ 	.word	0x0000a9c0


	//   ....[38]....
        /*0538*/ 	.word	0x0000a9e0


	//   ....[39]....
        /*053c*/ 	.word	0x0000b1e0


	//   ....[40]....
        /*0540*/ 	.word	0x0000b200


	//   ....[41]....
        /*0544*/ 	.word	0x0000b2c0


	//   ....[42]....
        /*0548*/ 	.word	0x0000b2e0


	//   ....[43]....
        /*054c*/ 	.word	0x0000b3a0


	//   ....[44]....
        /*0550*/ 	.word	0x0000b3c0


	//   ....[45]....
        /*0554*/ 	.word	0x0000b490


	//   ....[46]....
        /*0558*/ 	.word	0x0000b4b0


	//   ....[47]....
        /*055c*/ 	.word	0x0000b5f0


	//   ....[48]....
        /*0560*/ 	.word	0x0000b7c0


	//   ....[49]....
        /*0564*/ 	.word	0x0000b7f0


	//   ....[50]....
        /*0568*/ 	.word	0x0000b820


	//   ....[51]....
        /*056c*/ 	.word	0x0000b850


	//   ....[52]....
        /*0570*/ 	.word	0x0000b880


	//   ....[53]....
        /*0574*/ 	.word	0x0000b8b0


	//   ....[54]....
        /*0578*/ 	.word	0x0000ba00


	//   ....[55]....
        /*057c*/ 	.word	0x0000ba30


	//   ....[56]....
        /*0580*/ 	.word	0x0000ba60


	//   ....[57]....
        /*0584*/ 	.word	0x0000ba90


	//   ....[58]....
        /*0588*/ 	.word	0x0000bac0


	//   ....[59]....
        /*058c*/ 	.word	0x0000baf0


	//   ....[60]....
        /*0590*/ 	.word	0x0000bb80


	//   ....[61]....
        /*0594*/ 	.word	0x0000bbe0


	//   ....[62]....
        /*0598*/ 	.word	0x0000bc70


	//   ....[63]....
        /*059c*/ 	.word	0x0000d570


	//   ....[64]....
        /*05a0*/ 	.word	0x0000d590


	//   ....[65]....
        /*05a4*/ 	.word	0x0000d640


	//   ....[66]....
        /*05a8*/ 	.word	0x0000d660


	//   ....[67]....
        /*05ac*/ 	.word	0x0000d700


	//   ....[68]....
        /*05b0*/ 	.word	0x0000d720


	//   ....[69]....
        /*05b4*/ 	.word	0x0000d7c0


	//   ....[70]....
        /*05b8*/ 	.word	0x0000d7e0


	//   ....[71]....
        /*05bc*/ 	.word	0x0000d880


	//   ....[72]....
        /*05c0*/ 	.word	0x0000d8a0


	//   ....[73]....
        /*05c4*/ 	.word	0x0000d8b0


	//   ....[74]....
        /*05c8*/ 	.word	0x0000d940


	//   ....[75]....
        /*05cc*/ 	.word	0x0000e0f0


	//   ....[76]....
        /*05d0*/ 	.word	0x0000e120


	//   ....[77]....
        /*05d4*/ 	.word	0x0000e180


	//   ....[78]....
        /*05d8*/ 	.word	0x0000e1e0


	//   ....[79]....
        /*05dc*/ 	.word	0x0000e220


	//   ....[80]....
        /*05e0*/ 	.word	0x0000e290


	//   ....[81]....
        /*05e4*/ 	.word	0x0000e2d0


	//   ....[82]....
        /*05e8*/ 	.word	0x0000e340


	//   ....[83]....
        /*05ec*/ 	.word	0x0000e380


	//   ....[84]....
        /*05f0*/ 	.word	0x0000e3f0


	//   ....[85]....
        /*05f4*/ 	.word	0x0000e440


	//   ....[86]....
        /*05f8*/ 	.word	0x0000e4a0


	//   ....[87]....
        /*05fc*/ 	.word	0x0000e4f0


	//   ....[88]....
        /*0600*/ 	.word	0x0000e540


	//   ....[89]....
        /*0604*/ 	.word	0x0000e560


	//   ....[90]....
        /*0608*/ 	.word	0x0000e590


	//   ....[91]....
        /*060c*/ 	.word	0x0000ed50


	//   ....[92]....
        /*0610*/ 	.word	0x0000ed60


	//   ....[93]....
        /*0614*/ 	.word	0x0000ed80


	//   ....[94]....
        /*0618*/ 	.word	0x0000ee00


	//   ....[95]....
        /*061c*/ 	.word	0x0000ee10


	//   ....[96]....
        /*0620*/ 	.word	0x0000ee70


	//   ....[97]....
        /*0624*/ 	.word	0x0000eea0


	//   ....[98]....
        /*0628*/ 	.word	0x0000eee0


	//   ....[99]....
        /*062c*/ 	.word	0x0000ef10


	//   ....[100]....
        /*0630*/ 	.word	0x0000ef50


	//   ....[101]....
        /*0634*/ 	.word	0x0000ef80


	//   ....[102]....
        /*0638*/ 	.word	0x0000efc0


	//   ....[103]....
        /*063c*/ 	.word	0x0000f240


	//   ....[104]....
        /*0640*/ 	.word	0x0000f260


	//   ....[105]....
        /*0644*/ 	.word	0x0000f270


	//   ....[106]....
        /*0648*/ 	.word	0x0000f2f0


	//   ....[107]....
        /*064c*/ 	.word	0x0000f300


	//   ....[108]....
        /*0650*/ 	.word	0x0000f370


	//   ....[109]....
        /*0654*/ 	.word	0x0000f380


	//   ....[110]....
        /*0658*/ 	.word	0x0000f3f0


	//   ....[111]....
        /*065c*/ 	.word	0x0000f400


	//   ....[112]....
        /*0660*/ 	.word	0x0000f470


	//   ....[113]....
        /*0664*/ 	.word	0x0000f480


	//   ....[114]....
        /*0668*/ 	.word	0x0000f490


	//   ....[115]....
        /*066c*/ 	.word	0x0000fa80


	//   ....[116]....
        /*0670*/ 	.word	0x0000faa0


	//   ....[117]....
        /*0674*/ 	.word	0x0000fab0


	//   ....[118]....
        /*0678*/ 	.word	0x0000fac0


	//   ....[119]....
        /*067c*/ 	.word	0x0000fb30


	//   ....[120]....
        /*0680*/ 	.word	0x0000fb50


	//   ....[121]....
        /*0684*/ 	.word	0x0000fbc0


	//   ....[122]....
        /*0688*/ 	.word	0x0000fbe0


	//   ....[123]....
        /*068c*/ 	.word	0x0000fc40


	//   ....[124]....
        /*0690*/ 	.word	0x0000fc60


	//   ....[125]....
        /*0694*/ 	.word	0x0000fcb0


	//   ....[126]....
        /*0698*/ 	.word	0x0000fcd0


	//   ....[127]....
        /*069c*/ 	.word	0x000100d0


	//   ....[128]....
        /*06a0*/ 	.word	0x00010120


	//   ....[129]....
        /*06a4*/ 	.word	0x00010150


	//   ....[130]....
        /*06a8*/ 	.word	0x00010160


	//   ....[131]....
        /*06ac*/ 	.word	0x00010190


	//   ....[132]....
        /*06b0*/ 	.word	0x000101c0


	//   ....[133]....
        /*06b4*/ 	.word	0x000101f0


	//   ....[134]....
        /*06b8*/ 	.word	0x00010220


	//   ....[135]....
        /*06bc*/ 	.word	0x000103a0


	//   ....[136]....
        /*06c0*/ 	.word	0x000103d0


	//   ....[137]....
        /*06c4*/ 	.word	0x00010400


	//   ....[138]....
        /*06c8*/ 	.word	0x00010430


	//   ....[139]....
        /*06cc*/ 	.word	0x00010460


	//   ....[140]....
        /*06d0*/ 	.word	0x00010490


	//   ....[141]....
        /*06d4*/ 	.word	0x00010550


	//   ....[142]....
        /*06d8*/ 	.word	0x00010570


	//   ....[143]....
        /*06dc*/ 	.word	0x000105e0


	//   ....[144]....
        /*06e0*/ 	.word	0x00010c80


	//   ....[145]....
        /*06e4*/ 	.word	0x00011210


	//   ....[146]....
        /*06e8*/ 	.word	0x00011300


	//   ....[147]....
        /*06ec*/ 	.word	0x000113a0


	//   ....[148]....
        /*06f0*/ 	.word	0x00011400


	//   ....[149]....
        /*06f4*/ 	.word	0x00011510


	//   ....[150]....
        /*06f8*/ 	.word	0x00011580


	//   ....[151]....
        /*06fc*/ 	.word	0x00011690


	//   ....[152]....
        /*0700*/ 	.word	0x00011700


	//   ....[153]....
        /*0704*/ 	.word	0x00011810


	//   ....[154]....
        /*0708*/ 	.word	0x00011880


	//   ....[155]....
        /*070c*/ 	.word	0x00011990


	//   ....[156]....
        /*0710*/ 	.word	0x00011a00


	//   ....[157]....
        /*0714*/ 	.word	0x00011aa0


	//   ....[158]....
        /*0718*/ 	.word	0x00011bb0


	//   ....[159]....
        /*071c*/ 	.word	0x00011c20


	//   ....[160]....
        /*0720*/ 	.word	0x00011ca0


	//   ....[161]....
        /*0724*/ 	.word	0x00011d70


	//   ....[162]....
        /*0728*/ 	.word	0x00011df0


	//   ....[163]....
        /*072c*/ 	.word	0x00011ed0


	//   ....[164]....
        /*0730*/ 	.word	0x00011f50


	//   ....[165]....
        /*0734*/ 	.word	0x00012030


	//   ....[166]....
        /*0738*/ 	.word	0x000120b0


	//   ....[167]....
        /*073c*/ 	.word	0x00012190


	//   ....[168]....
        /*0740*/ 	.word	0x00012210


	//   ....[169]....
        /*0744*/ 	.word	0x000122f0


	//   ....[170]....
        /*0748*/ 	.word	0x00012370


	//   ....[171]....
        /*074c*/ 	.word	0x00012440


	//   ....[172]....
        /*0750*/ 	.word	0x000124c0


	//   ....[173]....
        /*0754*/ 	.word	0x00012580


	//   ....[174]....
        /*0758*/ 	.word	0x000126b0


	//   ....[175]....
        /*075c*/ 	.word	0x00012760


	//   ....[176]....
        /*0760*/ 	.word	0x000127d0


	//   ....[177]....
        /*0764*/ 	.word	0x000128c0


	//   ....[178]....
        /*0768*/ 	.word	0x00012920


	//   ....[179]....
        /*076c*/ 	.word	0x000129f0


	//   ....[180]....
        /*0770*/ 	.word	0x00012a50


	//   ....[181]....
        /*0774*/ 	.word	0x00012b20


	//   ....[182]....
        /*0778*/ 	.word	0x00012b80


	//   ....[183]....
        /*077c*/ 	.word	0x00012c50


	//   ....[184]....
        /*0780*/ 	.word	0x00012cb0


	//   ....[185]....
        /*0784*/ 	.word	0x00012d80


	//   ....[186]....
        /*0788*/ 	.word	0x00012e70


	//   ....[187]....
        /*078c*/ 	.word	0x00012f10


	//   ....[188]....
        /*0790*/ 	.word	0x00012f70


	//   ....[189]....
        /*0794*/ 	.word	0x00013060


	//   ....[190]....
        /*0798*/ 	.word	0x000130c0


	//   ....[191]....
        /*079c*/ 	.word	0x000131a0


	//   ....[192]....
        /*07a0*/ 	.word	0x00013200


	//   ....[193]....
        /*07a4*/ 	.word	0x000132e0


	//   ....[194]....
        /*07a8*/ 	.word	0x00013340


	//   ....[195]....
        /*07ac*/ 	.word	0x00013420


	//   ....[196]....
        /*07b0*/ 	.word	0x00013480


	//   ....[197]....
        /*07b4*/ 	.word	0x00013550


	//   ....[198]....
        /*07b8*/ 	.word	0x00013670


	//   ....[199]....
        /*07bc*/ 	.word	0x00013740


	//   ....[200]....
        /*07c0*/ 	.word	0x00013800


	//   ....[201]....
        /*07c4*/ 	.word	0x000138d0


	//   ....[202]....
        /*07c8*/ 	.word	0x00013930


	//   ....[203]....
        /*07cc*/ 	.word	0x00013a00


	//   ....[204]....
        /*07d0*/ 	.word	0x00013a60


	//   ....[205]....
        /*07d4*/ 	.word	0x00013b40


	//   ....[206]....
        /*07d8*/ 	.word	0x00013ba0


	//   ....[207]....
        /*07dc*/ 	.word	0x00013c70


	//   ....[208]....
        /*07e0*/ 	.word	0x00013cd0


	//   ....[209]....
        /*07e4*/ 	.word	0x00013d90


	//   ....[210]....
        /*07e8*/ 	.word	0x00013e20


	//   ....[211]....
        /*07ec*/ 	.word	0x00013ec0


	//   ....[212]....
        /*07f0*/ 	.word	0x00013fe0


	//   ....[213]....
        /*07f4*/ 	.word	0x00014050


	//   ....[214]....
        /*07f8*/ 	.word	0x000140c0


	//   ....[215]....
        /*07fc*/ 	.word	0x00014130


	//   ....[216]....
        /*0800*/ 	.word	0x000141a0


	//   ....[217]....
        /*0804*/ 	.word	0x00014220


	//   ....[218]....
        /*0808*/ 	.word	0x000142b0


	//   ....[219]....
        /*080c*/ 	.word	0x00014340


	//   ....[220]....
        /*0810*/ 	.word	0x000143b0


	//   ....[221]....
        /*0814*/ 	.word	0x00014420


	//   ....[222]....
        /*0818*/ 	.word	0x00014490


	//   ....[223]....
        /*081c*/ 	.word	0x00014510


	//   ....[224]....
        /*0820*/ 	.word	0x00014580


	//   ....[225]....
        /*0824*/ 	.word	0x00014620


	//   ....[226]....
        /*0828*/ 	.word	0x000146b0


	//   ....[227]....
        /*082c*/ 	.word	0x000147d0


	//----- nvinfo : EIATTR_REG_RECONFIG
	.align		4
.L_292:
        /*0830*/ 	.byte	0x01, 0x54
	.zero		2


	//----- nvinfo : EIATTR_SYSCALL_OFFSETS
	.align		4
        /*0834*/ 	.byte	0x04, 0x46
        /*0836*/ 	.short	(.L_294 - .L_293)


	//   ....[0]....
.L_293:
        /*0838*/ 	.word	0x000015c0


	//   ....[1]....
        /*083c*/ 	.word	0x0000cab0


	//   ....[2]....
        /*0840*/ 	.word	0x0000cc00


	//   ....[3]....
        /*0844*/ 	.word	0x0000ccf0


	//   ....[4]....
        /*0848*/ 	.word	0x0000dce0


	//----- nvinfo : EIATTR_MBARRIER_INSTR_OFFSETS
	.align		4
.L_294:
        /*084c*/ 	.byte	0x04, 0x39
        /*084e*/ 	.short	(.L_296 - .L_295)


	//   ....[0]....
.L_295:
        /*0850*/ 	.word	0x00000180
        /*0854*/ 	.word	0x000000ff
        /*0858*/ 	.word	0x0002a800
        /*085c*/ 	.short	0x0100
        /*085e*/ 	.byte	0x08
	.zero		1


	//   ....[1]....
        /*0860*/ 	.word	0x00000190
        /*0864*/ 	.word	0x000000ff
        /*0868*/ 	.word	0x0002a820
        /*086c*/ 	.short	0x0100
        /*086e*/ 	.byte	0x08
	.zero		1


	//   ....[2]....
        /*0870*/ 	.word	0x00000280
        /*0874*/ 	.word	0x000000ff
        /*0878*/ 	.word	0x0002a830
        /*087c*/ 	.short	0x0100
        /*087e*/ 	.byte	0x08
	.zero		1


	//   ....[3]....
        /*0880*/ 	.word	0x00000290
        /*0884*/ 	.word	0x000000ff
        /*0888*/ 	.word	0x0002a840
        /*088c*/ 	.short	0x0100
        /*088e*/ 	.byte	0x08
	.zero		1


	//   ....[4]....
        /*0890*/ 	.word	0x000002a0
        /*0894*/ 	.word	0x000000ff
        /*0898*/ 	.word	0x0002a838
        /*089c*/ 	.short	0x0100
        /*089e*/ 	.byte	0x08
	.zero		1


	//   ....[5]....
        /*08a0*/ 	.word	0x000002b0
        /*08a4*/ 	.word	0x000000ff
        /*08a8*/ 	.word	0x0002a848
        /*08ac*/ 	.short	0x0100
        /*08ae*/ 	.byte	0x08
	.zero		1


	//   ....[6]....
        /*08b0*/ 	.word	0x000003e0
        /*08b4*/ 	.word	0x000000ff
        /*08b8*/ 	.word	0x0002a850
        /*08bc*/ 	.short	0x0100
        /*08be*/ 	.byte	0x08
	.zero		1


	//   ....[7]....
        /*08c0*/ 	.word	0x000003f0
        /*08c4*/ 	.word	0x000000ff
        /*08c8*/ 	.word	0x0002a860
        /*08cc*/ 	.short	0x0100
        /*08ce*/ 	.byte	0x08
	.zero		1


	//   ....[8]....
        /*08d0*/ 	.word	0x00000400
        /*08d4*/ 	.word	0x000000ff
        /*08d8*/ 	.word	0x0002a858
        /*08dc*/ 	.short	0x0100
        /*08de*/ 	.byte	0x08
	.zero		1


	//   ....[9]....
        /*08e0*/ 	.word	0x00000410
        /*08e4*/ 	.word	0x000000ff
        /*08e8*/ 	.word	0x0002a868
        /*08ec*/ 	.short	0x0100
        /*08ee*/ 	.byte	0x08
	.zero		1


	//   ....[10]....
        /*08f0*/ 	.word	0x00000500
        /*08f4*/ 	.word	0x000000ff
        /*08f8*/ 	.word	0x0002a870
        /*08fc*/ 	.short	0x0100
        /*08fe*/ 	.byte	0x06
	.zero		1


	//   ....[11]....
        /*0900*/ 	.word	0x00000510
        /*0904*/ 	.word	0x000000ff
        /*0908*/ 	.word	0x0002a880
        /*090c*/ 	.short	0x0100
        /*090e*/ 	.byte	0x06
	.zero		1


	//   ....[12]....
        /*0910*/ 	.word	0x00000520
        /*0914*/ 	.word	0x000000ff
        /*0918*/ 	.word	0x0002a878
        /*091c*/ 	.short	0x0100
        /*091e*/ 	.byte	0x06
	.zero		1


	//   ....[13]....
        /*0920*/ 	.word	0x00000530
        /*0924*/ 	.word	0x000000ff
        /*0928*/ 	.word	0x0002a888
        /*092c*/ 	.short	0x0100
        /*092e*/ 	.byte	0x06
	.zero		1


	//   ....[14]....
        /*0930*/ 	.word	0x00000660
        /*0934*/ 	.word	0x000000ff
        /*0938*/ 	.word	0x0002a890
        /*093c*/ 	.short	0x0100
        /*093e*/ 	.byte	0x08
	.zero		1


	//   ....[15]....
        /*0940*/ 	.word	0x00000670
        /*0944*/ 	.word	0x000000ff
        /*0948*/ 	.word	0x0002a8a0
        /*094c*/ 	.short	0x0100
        /*094e*/ 	.byte	0x08
	.zero		1


	//   ....[16]....
        /*0950*/ 	.word	0x00000680
        /*0954*/ 	.word	0x000000ff
        /*0958*/ 	.word	0x0002a898
        /*095c*/ 	.short	0x0100
        /*095e*/ 	.byte	0x08
	.zero		1


	//   ....[17]....
        /*0960*/ 	.word	0x00000690
        /*0964*/ 	.word	0x000000ff
        /*0968*/ 	.word	0x0002a8a8
        /*096c*/ 	.short	0x0100
        /*096e*/ 	.byte	0x08
	.zero		1


	//   ....[18]....
        /*0970*/ 	.word	0x000007d0
        /*0974*/ 	.word	0x000000ff
        /*0978*/ 	.word	0x0002a8b0
        /*097c*/ 	.short	0x0100
        /*097e*/ 	.byte	0x08
	.zero		1


	//   ....[19]....
        /*0980*/ 	.word	0x000007e0
        /*0984*/ 	.word	0x000000ff
        /*0988*/ 	.word	0x0002a8c0
        /*098c*/ 	.short	0x0100
        /*098e*/ 	.byte	0x08
	.zero		1


	//   ....[20]....
        /*0990*/ 	.word	0x000007f0
        /*0994*/ 	.word	0x000000ff
        /*0998*/ 	.word	0x0002a8b8
        /*099c*/ 	.short	0x0100
        /*099e*/ 	.byte	0x08
	.zero		1


	//   ....[21]....
        /*09a0*/ 	.word	0x00000800
        /*09a4*/ 	.word	0x000000ff
        /*09a8*/ 	.word	0x0002a8c8
        /*09ac*/ 	.short	0x0100
        /*09ae*/ 	.byte	0x08
	.zero		1


	//   ....[22]....
        /*09b0*/ 	.word	0x00001630
        /*09b4*/ 	.word	0x000000ff
        /*09b8*/ 	.word	0x0002a800
        /*09bc*/ 	.short	0x010a
        /*09be*/ 	.byte	0x28
	.zero		1


	//   ....[23]....
        /*09c0*/ 	.word	0x000016b0
        /*09c4*/ 	.word	0x00000000
        /*09c8*/ 	.word	0x0002a830
        /*09cc*/ 	.short	0x010a
        /*09ce*/ 	.byte	0x3f
	.zero		1


	//   ....[24]....
        /*09d0*/ 	.word	0x000016f0
        /*09d4*/ 	.word	0x00000000
        /*09d8*/ 	.word	0x0002a830
        /*09dc*/ 	.short	0x010a
        /*09de*/ 	.byte	0x3f
	.zero		1


	//   ....[25]....
        /*09e0*/ 	.word	0x00002440
        /*09e4*/ 	.word	0x000000ff
        /*09e8*/ 	.word	0x00000000
        /*09ec*/ 	.short	0x0101
        /*09ee*/ 	.byte	0x04
	.zero		1


	//   ....[26]....
        /*09f0*/ 	.word	0x00003cf0
        /*09f4*/ 	.word	0x000000ff
        /*09f8*/ 	.word	0x0002a830
        /*09fc*/ 	.short	0x010a
        /*09fe*/ 	.byte	0x07
	.zero		1


	//   ....[27]....
        /*0a00*/ 	.word	0x00003d30
        /*0a04*/ 	.word	0x000000ff
        /*0a08*/ 	.word	0x0002a830
        /*0a0c*/ 	.short	0x010a
        /*0a0e*/ 	.byte	0x07
	.zero		1


	//   ....[28]....
        /*0a10*/ 	.word	0x00004670
        /*0a14*/ 	.word	0x000000ff
        /*0a18*/ 	.word	0x0002a850
        /*0a1c*/ 	.short	0x010a
        /*0a1e*/ 	.byte	0x0a
	.zero		1


	//   ....[29]....
        /*0a20*/ 	.word	0x000046b0
        /*0a24*/ 	.word	0x000000ff
        /*0a28*/ 	.word	0x0002a850
        /*0a2c*/ 	.short	0x010a
        /*0a2e*/ 	.byte	0x0a
	.zero		1


	//   ....[30]....
        /*0a30*/ 	.word	0x00004d90
        /*0a34*/ 	.word	0x000000ff
        /*0a38*/ 	.word	0x00000000
        /*0a3c*/ 	.short	0x0101
        /*0a3e*/ 	.byte	0x07
	.zero		1


	//   ....[31]....
        /*0a40*/ 	.word	0x00006490
        /*0a44*/ 	.word	0x000000ff
        /*0a48*/ 	.word	0x00000000
        /*0a4c*/ 	.short	0x0101
        /*0a4e*/ 	.byte	0x0a
	.zero		1


	//   ....[32]....
        /*0a50*/ 	.word	0x00006710
        /*0a54*/ 	.word	0x000000ff
        /*0a58*/ 	.word	0x0002a830
        /*0a5c*/ 	.short	0x010a
        /*0a5e*/ 	.byte	0x07
	.zero		1


	//   ....[33]....
        /*0a60*/ 	.word	0x00006750
        /*0a64*/ 	.word	0x000000ff
        /*0a68*/ 	.word	0x0002a830
        /*0a6c*/ 	.short	0x010a
        /*0a6e*/ 	.byte	0x07
	.zero		1


	//   ....[34]....
        /*0a70*/ 	.word	0x00007090
        /*0a74*/ 	.word	0x000000ff
        /*0a78*/ 	.word	0x0002a850
        /*0a7c*/ 	.short	0x010a
        /*0a7e*/ 	.byte	0x07
	.zero		1


	//   ....[35]....
        /*0a80*/ 	.word	0x000070d0
        /*0a84*/ 	.word	0x000000ff
        /*0a88*/ 	.word	0x0002a850
        /*0a8c*/ 	.short	0x010a
        /*0a8e*/ 	.byte	0x07
	.zero		1


	//   ....[36]....
        /*0a90*/ 	.word	0x00007780
        /*0a94*/ 	.word	0x000000ff
        /*0a98*/ 	.word	0x00000000
        /*0a9c*/ 	.short	0x0101
        /*0a9e*/ 	.byte	0x04
	.zero		1


	//   ....[37]....
        /*0aa0*/ 	.word	0x00008770
        /*0aa4*/ 	.word	0x000000ff
        /*0aa8*/ 	.word	0x00000000
        /*0aac*/ 	.short	0x0101
        /*0aae*/ 	.byte	0x07
	.zero		1


	//   ....[38]....
        /*0ab0*/ 	.word	0x00008d40
        /*0ab4*/ 	.word	0x000000ff
        /*0ab8*/ 	.word	0x0002a850
        /*0abc*/ 	.short	0x010a
        /*0abe*/ 	.byte	0x05
	.zero		1


	//   ....[39]....
        /*0ac0*/ 	.word	0x00008d80
        /*0ac4*/ 	.word	0x000000ff
        /*0ac8*/ 	.word	0x0002a850
        /*0acc*/ 	.short	0x010a
        /*0ace*/ 	.byte	0x05
	.zero		1


	//   ....[40]....
        /*0ad0*/ 	.word	0x00009250
        /*0ad4*/ 	.word	0x000000ff
        /*0ad8*/ 	.word	0x00000000
        /*0adc*/ 	.short	0x0101
        /*0ade*/ 	.byte	0x04
	.zero		1


	//   ....[41]....
        /*0ae0*/ 	.word	0x0000a720
        /*0ae4*/ 	.word	0x00000003
        /*0ae8*/ 	.word	0x00000000
        /*0aec*/ 	.short	0x0101
        /*0aee*/ 	.byte	0x3f
	.zero		1


	//   ....[42]....
        /*0af0*/ 	.word	0x0000d330
        /*0af4*/ 	.word	0x00000007
        /*0af8*/ 	.word	0x0002a840
        /*0afc*/ 	.short	0x010a
        /*0afe*/ 	.byte	0x3f
	.zero		1


	//   ....[43]....
        /*0b00*/ 	.word	0x0000da00
        /*0b04*/ 	.word	0x00000007
        /*0b08*/ 	.word	0x0002a830
        /*0b0c*/ 	.short	0x0107
        /*0b0e*/ 	.byte	0x3f
	.zero		1


	//   ....[44]....
        /*0b10*/ 	.word	0x0000dae0
        /*0b14*/ 	.word	0x00000007
        /*0b18*/ 	.word	0x0002a830
        /*0b1c*/ 	.short	0x0101
        /*0b1e*/ 	.byte	0x3f
	.zero		1


	//   ....[45]....
        /*0b20*/ 	.word	0x0000e6b0
        /*0b24*/ 	.word	0x00000016
        /*0b28*/ 	.word	0x0002a800
        /*0b2c*/ 	.short	0x0107
        /*0b2e*/ 	.byte	0x3f
	.zero		1


	//   ....[46]....
        /*0b30*/ 	.word	0x0000e7b0
        /*0b34*/ 	.word	0x00000016
        /*0b38*/ 	.word	0x0002a800
        /*0b3c*/ 	.short	0x0101
        /*0b3e*/ 	.byte	0x3f
	.zero		1


	//   ....[47]....
        /*0b40*/ 	.word	0x0000e7d0
        /*0b44*/ 	.word	0x00000016
        /*0b48*/ 	.word	0x0002a820
        /*0b4c*/ 	.short	0x010a
        /*0b4e*/ 	.byte	0x3f
	.zero		1


	//   ....[48]....
        /*0b50*/ 	.word	0x0000eb60
        /*0b54*/ 	.word	0x00000006
        /*0b58*/ 	.word	0x0002a840
        /*0b5c*/ 	.short	0x010a
        /*0b5e*/ 	.byte	0x3f
	.zero		1


	//   ....[49]....
        /*0b60*/ 	.word	0x0000f060
        /*0b64*/ 	.word	0x00000006
        /*0b68*/ 	.word	0x0002a830
        /*0b6c*/ 	.short	0x0107
        /*0b6e*/ 	.byte	0x3f
	.zero		1


	//   ....[50]....
        /*0b70*/ 	.word	0x0000f120
        /*0b74*/ 	.word	0x00000006
        /*0b78*/ 	.word	0x0002a830
        /*0b7c*/ 	.short	0x0101
        /*0b7e*/ 	.byte	0x3f
	.zero		1


	//   ....[51]....
        /*0b80*/ 	.word	0x0000f180
        /*0b84*/ 	.word	0x00000004
        /*0b88*/ 	.word	0x0002a860
        /*0b8c*/ 	.short	0x010a
        /*0b8e*/ 	.byte	0x3f
	.zero		1


	//   ....[52]....
        /*0b90*/ 	.word	0x0000f5d0
        /*0b94*/ 	.word	0x00000004
        /*0b98*/ 	.word	0x0002a850
        /*0b9c*/ 	.short	0x0107
        /*0b9e*/ 	.byte	0x3f
	.zero		1


	//   ....[53]....
        /*0ba0*/ 	.word	0x0000f720
        /*0ba4*/ 	.word	0x00000004
        /*0ba8*/ 	.word	0x0002a850
        /*0bac*/ 	.short	0x0101
        /*0bae*/ 	.byte	0x3f
	.zero		1


	//   ....[54]....
        /*0bb0*/ 	.word	0x0000f9b0
        /*0bb4*/ 	.word	0x00000000
        /*0bb8*/ 	.word	0x0002a860
        /*0bbc*/ 	.short	0x010a
        /*0bbe*/ 	.byte	0x3f
	.zero		1


	//   ....[55]....
        /*0bc0*/ 	.word	0x0000fe10
        /*0bc4*/ 	.word	0x00000000
        /*0bc8*/ 	.word	0x0002a850
        /*0bcc*/ 	.short	0x0107
        /*0bce*/ 	.byte	0x3f
	.zero		1


	//   ....[56]....
        /*0bd0*/ 	.word	0x0000fed0
        /*0bd4*/ 	.word	0x00000000
        /*0bd8*/ 	.word	0x0002a850
        /*0bdc*/ 	.short	0x0101
        /*0bde*/ 	.byte	0x3f
	.zero		1


	//   ....[57]....
        /*0be0*/ 	.word	0x00010c00
        /*0be4*/ 	.word	0x00000004
        /*0be8*/ 	.word	0x0002a820
        /*0bec*/ 	.short	0x010a
        /*0bee*/ 	.byte	0x3f
	.zero		1


	//   ....[58]....
        /*0bf0*/ 	.word	0x00010d80
        /*0bf4*/ 	.word	0x00000005
        /*0bf8*/ 	.word	0x0002a840
        /*0bfc*/ 	.short	0x010a
        /*0bfe*/ 	.byte	0x3f
	.zero		1


	//   ....[59]....
        /*0c00*/ 	.word	0x00010e20
        /*0c04*/ 	.word	0x0000001b
        /*0c08*/ 	.word	0x0002a840
        /*0c0c*/ 	.short	0x010a
        /*0c0e*/ 	.byte	0x3f
	.zero		1


	//   ....[60]....
        /*0c10*/ 	.word	0x00010e60
        /*0c14*/ 	.word	0x00000005
        /*0c18*/ 	.word	0x0002a860
        /*0c1c*/ 	.short	0x010a
        /*0c1e*/ 	.byte	0x3f
	.zero		1


	//   ....[61]....
        /*0c20*/ 	.word	0x00010ea0
        /*0c24*/ 	.word	0x0000001b
        /*0c28*/ 	.word	0x0002a860
        /*0c2c*/ 	.short	0x010a
        /*0c2e*/ 	.byte	0x3f
	.zero		1


	//   ....[62]....
        /*0c30*/ 	.word	0x00010f10
        /*0c34*/ 	.word	0x00000003
        /*0c38*/ 	.word	0x0002a800
        /*0c3c*/ 	.short	0x010a
        /*0c3e*/ 	.byte	0x3f
	.zero		1


	//   ....[63]....
        /*0c40*/ 	.word	0x00010f60
        /*0c44*/ 	.word	0x00000000
        /*0c48*/ 	.word	0x0002a830
        /*0c4c*/ 	.short	0x010a
        /*0c4e*/ 	.byte	0x3f
	.zero		1


	//   ....[64]....
        /*0c50*/ 	.word	0x00010fc0
        /*0c54*/ 	.word	0x0000000a
        /*0c58*/ 	.word	0x0002a830
        /*0c5c*/ 	.short	0x010a
        /*0c5e*/ 	.byte	0x3f
	.zero		1


	//   ....[65]....
        /*0c60*/ 	.word	0x00011020
        /*0c64*/ 	.word	0x00000009
        /*0c68*/ 	.word	0x0002a850
        /*0c6c*/ 	.short	0x010a
        /*0c6e*/ 	.byte	0x3f
	.zero		1


	//   ....[66]....
        /*0c70*/ 	.word	0x00011080
        /*0c74*/ 	.word	0x0000000a
        /*0c78*/ 	.word	0x0002a830
        /*0c7c*/ 	.short	0x010a
        /*0c7e*/ 	.byte	0x3f
	.zero		1


	//   ....[67]....
        /*0c80*/ 	.word	0x000110e0
        /*0c84*/ 	.word	0x00000009
        /*0c88*/ 	.word	0x0002a850
        /*0c8c*/ 	.short	0x010a
        /*0c8e*/ 	.byte	0x3f
	.zero		1


	//   ....[68]....
        /*0c90*/ 	.word	0x00011140
        /*0c94*/ 	.word	0x00000003
        /*0c98*/ 	.word	0x0002a850
        /*0c9c*/ 	.short	0x010a
        /*0c9e*/ 	.byte	0x3f
	.zero		1


	//   ....[69]....
        /*0ca0*/ 	.word	0x00011250
        /*0ca4*/ 	.word	0x00000007
        /*0ca8*/ 	.word	0x0002a840
        /*0cac*/ 	.short	0x010a
        /*0cae*/ 	.byte	0x3f
	.zero		1


	//   ....[70]....
        /*0cb0*/ 	.word	0x000125b0
        /*0cb4*/ 	.word	0x00000016
        /*0cb8*/ 	.word	0x0002a820
        /*0cbc*/ 	.short	0x010a
        /*0cbe*/ 	.byte	0x3f
	.zero		1


	//   ....[71]....
        /*0cc0*/ 	.word	0x00012600
        /*0cc4*/ 	.word	0x00000006
        /*0cc8*/ 	.word	0x0002a840
        /*0ccc*/ 	.short	0x010a
        /*0cce*/ 	.byte	0x3f
	.zero		1


	//   ....[72]....
        /*0cd0*/ 	.word	0x00012dc0
        /*0cd4*/ 	.word	0x00000004
        /*0cd8*/ 	.word	0x0002a860
        /*0cdc*/ 	.short	0x010a
        /*0cde*/ 	.byte	0x3f
	.zero		1


	//   ....[73]....
        /*0ce0*/ 	.word	0x000135c0
        /*0ce4*/ 	.word	0x00000000
        /*0ce8*/ 	.word	0x0002a860
        /*0cec*/ 	.short	0x010a
        /*0cee*/ 	.byte	0x3f
	.zero		1


	//   ....[74]....
        /*0cf0*/ 	.word	0x000146f0
        /*0cf4*/ 	.word	0x00000004
        /*0cf8*/ 	.word	0x0002a820
        /*0cfc*/ 	.short	0x010a
        /*0cfe*/ 	.byte	0x3f
	.zero		1


	//   ....[75]....
        /*0d00*/ 	.word	0x00014890
        /*0d04*/ 	.word	0x00000005
        /*0d08*/ 	.word	0x0002a840
        /*0d0c*/ 	.short	0x010a
        /*0d0e*/ 	.byte	0x3f
	.zero		1


	//   ....[76]....
        /*0d10*/ 	.word	0x000148e0
        /*0d14*/ 	.word	0x0000001b
        /*0d18*/ 	.word	0x0002a840
        /*0d1c*/ 	.short	0x010a
        /*0d1e*/ 	.byte	0x3f
	.zero		1


	//   ....[77]....
        /*0d20*/ 	.word	0x00014930
        /*0d24*/ 	.word	0x00000005
        /*0d28*/ 	.word	0x0002a860
        /*0d2c*/ 	.short	0x010a
        /*0d2e*/ 	.byte	0x3f
	.zero		1


	//----- nvinfo : EIATTR_NUM_MBARRIERS
	.align		4
.L_296:
        /*0d30*/ 	.byte	0x03, 0x38
        /*0d32*/ 	.short	0x0016


	//----- nvinfo : EIATTR_EXIT_INSTR_OFFSETS
	.align		4
        /*0d34*/ 	.byte	0x04, 0x1c
        /*0d36*/ 	.short	(.L_298 - .L_297)


	//   ....[0]....
.L_297:
        /*0d38*/ 	.word	0x00000970


	//   ....[1]....
        /*0d3c*/ 	.word	0x0000b5a0


	//   ....[2]....
        /*0d40*/ 	.word	0x00010ef0


	//----- nvinfo : EIATTR_MAX_THREADS
	.align		4
.L_298:
        /*0d44*/ 	.byte	0x04, 0x05
        /*0d46*/ 	.short	(.L_300 - .L_299)
.L_299:
        /*0d48*/ 	.word	0x00000180
        /*0d4c*/ 	.word	0x00000001
        /*0d50*/ 	.word	0x00000001


	//----- nvinfo : EIATTR_CRS_STACK_SIZE
	.align		4
.L_300:
        /*0d54*/ 	.byte	0x04, 0x1e
        /*0d56*/ 	.short	(.L_302 - .L_301)
.L_301:
        /*0d58*/ 	.word	0x00000000


	//----- nvinfo : EIATTR_CBANK_PARAM_SIZE
	.align		4
.L_302:
        /*0d5c*/ 	.byte	0x03, 0x19
        /*0d5e*/ 	.short	0x0af0


	//----- nvinfo : EIATTR_PARAM_CBANK
	.align		4
        /*0d60*/ 	.byte	0x04, 0x0a
        /*0d62*/ 	.short	(.L_304 - .L_303)
	.align		4
.L_303:
        /*0d64*/ 	.word	index@(.nv.constant0._ZN7cutlass13device_kernelIN5flash11enable_sm90INS1_16FlashAttnFwdSm90INS1_25CollectiveMainloopFwdSm90ILi2EN4cute5tupleIJNS5_1CILi1EEES8_S8_EEENS6_IJNS7_ILi128EEENS7_ILi96EEENS7_ILi192EEEEEELi128ENS_6half_tEfNS_4arch4Sm90ELb1ELb0ELb1ELb1ELb1ELb0ELb0ELb1ELb1ELb1ELb0ELb0EEENS1_21CollectiveEpilogueFwdINS6_IJSA_SA_SB_EEES9_SE_SG_Li256ELb1ELb1ELb0ELb0EEENS1_36VarlenDynamicPersistentTileSchedulerILi128ELi96ELi256ELi128ELb0ELb1ELb1ELb1ELb1ELb1EEEEEEEEEvNT_6ParamsE)
        /*0d68*/ 	.short	0x0210
        /*0d6a*/ 	.short	0x0af0


	//----- nvinfo : EIATTR_SW_WAR
	.align		4
.L_304:
        /*0d6c*/ 	.byte	0x04, 0x36
        /*0d6e*/ 	.short	(.L_306 - .L_305)
.L_305:
        /*0d70*/ 	.word	0x00000008
.L_306:


//--------------------- .nv.info._ZN7cutlass13device_kernelIN5flash11enable_sm90INS1_16FlashAttnFwdSm90INS1_25CollectiveMainloopFwdSm90ILi2EN4cute5tupleIJNS5_1CILi1EEES8_S8_EEENS6_IJNS7_ILi128EEENS7_ILi96EEENS7_ILi192EEEEEELi128ENS_6half_tEfNS_4arch4Sm90ELb1ELb0ELb1ELb1ELb1ELb1ELb0ELb1ELb1ELb1ELb0ELb0EEENS1_21CollectiveEpilogueFwdINS6_IJSA_SA_SB_EEES9_SE_SG_Li256ELb1ELb1ELb0ELb0EEENS1_36VarlenDynamicPersistentTileSchedulerILi128ELi96ELi256ELi128ELb0ELb1ELb1ELb1ELb1ELb1EEEEEEEEEvNT_6ParamsE --------------------------
	.section	.nv.info._ZN7cutlass13device_kernelIN5flash11enable_sm90INS1_16FlashAttnFwdSm90INS1_25CollectiveMainloopFwdSm90ILi2EN4cute5tupleIJNS5_1CILi1EEES8_S8_EEENS6_IJNS7_ILi128EEENS7_ILi96EEENS7_ILi192EEEEEELi128ENS_6half_tEfNS_4arch4Sm90ELb1ELb0ELb1ELb1ELb1ELb1ELb0ELb1ELb1ELb1ELb0ELb0EEENS1_21CollectiveEpilogueFwdINS6_IJSA_SA_SB_EEES9_SE_SG_Li256ELb1ELb1ELb0ELb0EEENS1_36VarlenDynamicPersistentTileSchedulerILi128ELi96ELi256ELi128ELb0ELb1ELb1ELb1ELb1ELb1EEEEEEEEEvNT_6ParamsE,"",@"SHT_CUDA_INFO"
	.sectionflags	@""
	.align	4


	//----- nvinfo : EIATTR_CUDA_API_VERSION
	.align		4
        /*0000*/ 	.byte	0x04, 0x37
        /*0002*/ 	.short	(.L_308 - .L_307)
.L_307:
        /*0004*/ 	.word	0x00000082


	//----- nvinfo : EIATTR_KPARAM_INFO
	.align		4
.L_308:
        /*0008*/ 	.byte	0x04, 0x17
        /*000a*/ 	.short	(.L_310 - .L_309)
.L_309:
        /*000c*/ 	.word	0x00000000
        /*0010*/ 	.short	0x0000
        /*0012*/ 	.short	0x0070
        /*0014*/ 	.byte	0x00, 0xf0, 0x01, 0x2a


	//----- nvinfo : EIATTR_SPARSE_MMA_MASK
	.align		4
.L_310:
        /*0018*/ 	.byte	0x03, 0x50
        /*001a*/ 	.short	0x0000


	//----- nvinfo : EIATTR_MAXREG_COUNT
	.align		4
        /*001c*/ 	.byte	0x03, 0x1b
        /*001e*/ 	.short	0x00a8


	//----- nvinfo : EIATTR_NUM_BARRIERS
	.align		4
        /*0020*/ 	.byte	0x02, 0x4c
        /*0022*/ 	.byte	0x10
	.zero		1


	//----- nvinfo : EIATTR_EXTERNS
	.align		4
        /*0024*/ 	.byte	0x04, 0x0f
        /*0026*/ 	.short	(.L_312 - .L_311)


	//   ....[0]....
	.align		4
.L_311:
        /*0028*/ 	.word	index@(__assertfail)


	//----- nvinfo : EIATTR_ANNOTATIONS
	.align		4
.L_312:
        /*002c*/ 	.byte	0x04, 0x55
        /*002e*/ 	.short	(.L_314 - .L_313)


	//   ....[0]....
.L_313:
        /* <DEDUP_REMOVED lines=38> */


	//----- nvinfo : EIATTR_MERCURY_ISA_VERSION
	.align		4
.L_314:
        /*0278*/ 	.byte	0x03, 0x5f
        /*027a*/ 	.short	0x0101


	//----- nvinfo : EIATTR_UNUSED_LOAD_BYTE_OFFSET
	.align		4
        /*027c*/ 	.byte	0x04, 0x44
        /*027e*/ 	.short	(.L_316 - .L_315)


	//   ....[0]....
.L_315:
        /*0280*/ 	.word	0x00000a50
        /*0284*/ 	.word	0x0000fff0


	//   ....[1]....
        /*0288*/ 	.word	0x0001a660
        /*028c*/ 	.word	0x0000fff0


	//----- nvinfo : EIATTR_INT_WARP_WIDE_INSTR_OFFSETS
	.align		4
.L_316:
        /*0290*/ 	.byte	0x04, 0x31
        /*0292*/ 	.short	(.L_318 - .L_317)


	//   ....[0]....
.L_317:
        /*0294*/ 	.word	0x00000130


	//   ....[1]....
        /*0298*/ 	.word	0x00000170


	//   ....[2]....
        /*029c*/ 	.word	0x000001e0


	//   ....[3]....
        /*02a0*/ 	.word	0x0001ed90


	//   ....[4]....
        /*02a4*/ 	.word	0x0001ee20


	//   ....[5]....
        /*02a8*/ 	.word	0x00021d30


	//   ....[6]....
        /*02ac*/ 	.word	0x00021dc0


	//----- nvinfo : EIATTR_COOP_GROUP_MASK_REGIDS
	.align		4
.L_318:
        /*02b0*/ 	.byte	0x04, 0x29
        /*02b2*/ 	.short	(.L_320 - .L_319)


	//   ....[0]....
.L_319:
        /*02b4*/ 	.word	0xffffffff


	//   ....[1]....
        /*02b8*/ 	.word	0xffffffff


	//   ....[2]....
        /*02bc*/ 	.word	0xffffffff


	//   ....[3]....
        /*02c0*/ 	.word	0xffffffff


	//   ....[4]....
        /*02c4*/ 	.word	0xffffffff


	//   ....[5]....
        /*02c8*/ 	.word	0xffffffff


	//   ....[6]....
        /*02cc*/ 	.word	0xffffffff


	//   ....[7]....
        /*02d0*/ 	.word	0xffffffff


	//   ....[8]....
        /*02d4*/ 	.word	0xffffffff


	//   ....[9]....
        /*02d8*/ 	.word	0xffffffff


	//   ....[10]....
        /*02dc*/ 	.word	0xffffffff


	//   ....[11]....
        /*02e0*/ 	.word	0xffffffff


	//   ....[12]....
        /*02e4*/ 	.word	0xffffffff


	//   ....[13]....
        /*02e8*/ 	.word	0xffffffff


	//   ....[14]....
        /*02ec*/ 	.word	0xffffffff


	//   ....[15]....
        /*02f0*/ 	.word	0xffffffff


	//   ....[16]....
        /*02f4*/ 	.word	0xffffffff


	//   ....[17]....
        /*02f8*/ 	.word	0xffffffff


	//   ....[18]....
        /*02fc*/ 	.word	0xffffffff


	//   ....[19]....
        /*0300*/ 	.word	0xffffffff


	//   ....[20]....
        /*0304*/ 	.word	0xffffffff


	//   ....[21]....
        /*0308*/ 	.word	0xffffffff


	//   ....[22]....
        /*030c*/ 	.word	0xffffffff


	//   ....[23]....
        /*0310*/ 	.word	0xffffffff


	//   ....[24]....
        /*0314*/ 	.word	0xffffffff


	//   ....[25]....
        /*0318*/ 	.word	0xffffffff


	//   ....[26]....
        /*031c*/ 	.word	0xffffffff


	//   ....[27]....
        /*0320*/ 	.word	0xffffffff


	//   ....[28]....
        /*0324*/ 	.word	0xffffffff


	//   ....[29]....
        /*0328*/ 	.word	0xffffffff


	//   ....[30]....
        /*032c*/ 	.word	0xffffffff


	//   ....[31]....
        /*0330*/ 	.word	0xffffffff


	//   ....[32]....
        /*0334*/ 	.word	0xffffffff


	//   ....[33]....
        /*0338*/ 	.word	0xffffffff


	//   ....[34]....
        /*033c*/ 	.word	0xffffffff


	//   ....[35]....
        /*0340*/ 	.word	0xffffffff


	//   ....[36]....
        /*0344*/ 	.word	0xffffffff


	//   ....[37]....
        /*0348*/ 	.word	0xffffffff


	//   ....[38]....
        /*034c*/ 	.word	0xffffffff


	//   ....[39]....
        /*0350*/ 	.word	0xffffffff


	//   ....[40]....
        /*0354*/ 	.word	0xffffffff


	//   ....[41]....
        /*0358*/ 	.word	0xffffffff


	//   ....[42]....
        /*035c*/ 	.word	0xffffffff


	//   ....[43]....
        /*0360*/ 	.word	0xffffffff


	//   ....[44]....
        /*0364*/ 	.word	0xffffffff


	//   ....[45]....
        /*0368*/ 	.word	0xffffffff


	//   ....[46]....
        /*036c*/ 	.word	0xffffffff


	//   ....[47]....
        /*0370*/ 	.word	0xffffffff


	//   ....[48]....
        /*0374*/ 	.word	0xffffffff


	//   ....[49]....
        /*0378*/ 	.word	0xffffffff


	//   ....[50]....
        /*037c*/ 	.word	0xffffffff


	//   ....[51]....
        /*0380*/ 	.word	0xffffffff


	//   ....[52]....
        /*0384*/ 	.word	0xffffffff


	//   ....[53]....
        /*0388*/ 	.word	0xffffffff


	//   ....[54]....
        /*038c*/ 	.word	0xffffffff


	//   ....[55]....
        /*0390*/ 	.word	0xffffffff


	//   ....[56]....
        /*0394*/ 	.word	0xffffffff


	//   ....[57]....
        /*0398*/ 	.word	0xffffffff


	//   ....[58]....
        /*039c*/ 	.word	0xffffffff


	//   ....[59]....
        /*03a0*/ 	.word	0xffffffff


	//   ....[60]....
        /*03a4*/ 	.word	0xffffffff


	//   ....[61]....
        /*03a8*/ 	.word	0xffffffff


	//   ....[62]....
        /*03ac*/ 	.word	0xffffffff


	//   ....[63]....
        /*03b0*/ 	.word	0xffffffff


	//   ....[64]....
        /*03b4*/ 	.word	0xffffffff


	//   ....[65]....
        /*03b8*/ 	.word	0xffffffff


	//   ....[66]....
        /*03bc*/ 	.word	0xffffffff


	//   ....[67]....
        /*03c0*/ 	.word	0xffffffff


	//   ....[68]....
        /*03c4*/ 	.word	0xffffffff


	//   ....[69]....
        /*03c8*/ 	.word	0xffffffff


	//   ....[70]....
        /*03cc*/ 	.word	0xffffffff


	//   ....[71]....
        /*03d0*/ 	.word	0xffffffff


	//   ....[72]....
        /*03d4*/ 	.word	0xffffffff


	//   ....[73]....
        /*03d8*/ 	.word	0xffffffff


	//   ....[74]....
        /*03dc*/ 	.word	0xffffffff


	//   ....[75]....
        /*03e0*/ 	.word	0xffffffff


	//   ....[76]....
        /*03e4*/ 	.word	0xffffffff


	//   ....[77]....
        /*03e8*/ 	.word	0xffffffff


	//   ....[78]....
        /*03ec*/ 	.word	0xffffffff


	//   ....[79]....
        /*03f0*/ 	.word	0xffffffff


	//   ....[80]....
        /*03f4*/ 	.word	0xffffffff


	//   ....[81]....
        /*03f8*/ 	.word	0xffffffff


	//   ....[82]....
        /*03fc*/ 	.word	0xffffffff


	//   ....[83]....
        /*0400*/ 	.word	0xffffffff


	//   ....[84]....
        /*0404*/ 	.word	0xffffffff


	//   ....[85]....
        /*0408*/ 	.word	0xffffffff


	//   ....[86]....
        /*040c*/ 	.word	0xffffffff


	//   ....[87]....
        /*0410*/ 	.word	0xffffffff


	//   ....[88]....
        /*0414*/ 	.word	0xffffffff


	//   ....[89]....
        /*0418*/ 	.word	0xffffffff


	//   ....[90]....
        /*041c*/ 	.word	0xffffffff


	//   ....[91]....
        /*0420*/ 	.word	0xffffffff


	//   ....[92]....
        /*0424*/ 	.word	0xffffffff


	//   ....[93]....
        /*0428*/ 	.word	0xffffffff


	//   ....[94]....
        /*042c*/ 	.word	0xffffffff


	//   ....[95]....
        /*0430*/ 	.word	0xffffffff


	//   ....[96]....
        /*0434*/ 	.word	0xffffffff


	//   ....[97]....
        /*0438*/ 	.word	0xffffffff


	//   ....[98]....
        /*043c*/ 	.word	0xffffffff


	//   ....[99]....
        /*0440*/ 	.word	0xffffffff


	//   ....[100]....
        /*0444*/ 	.word	0xffffffff


	//   ....[101]....
        /*0448*/ 	.word	0xffffffff


	//   ....[102]....
        /*044c*/ 	.word	0xffffffff


	//   ....[103]....
        /*0450*/ 	.word	0xffffffff


	//   ....[104]....
        /*0454*/ 	.word	0xffffffff


	//   ....[105]....
        /*0458*/ 	.word	0xffffffff


	//   ....[106]....
        /*045c*/ 	.word	0xffffffff


	//   ....[107]....
        /*0460*/ 	.word	0xffffffff


	//   ....[108]....
        /*0464*/ 	.word	0xffffffff


	//   ....[109]....
        /*0468*/ 	.word	0xffffffff


	//   ....[110]....
        /*046c*/ 	.word	0xffffffff


	//   ....[111]....
        /*0470*/ 	.word	0xffffffff


	//   ....[112]....
        /*0474*/ 	.word	0xffffffff


	//   ....[113]....
        /*0478*/ 	.word	0xffffffff


	//   ....[114]....
        /*047c*/ 	.word	0xffffffff


	//   ....[115]....
        /*0480*/ 	.word	0xffffffff


	//   ....[116]....
        /*0484*/ 	.word	0xffffffff


	//   ....[117]....
        /*0488*/ 	.word	0xffffffff


	//   ....[118]....
        /*048c*/ 	.word	0xffffffff


	//   ....[119]....
        /*0490*/ 	.word	0xffffffff


	//   ....[120]....
        /*0494*/ 	.word	0xffffffff


	//   ....[121]....
        /*0498*/ 	.word	0xffffffff


	//   ....[122]....
        /*049c*/ 	.word	0xffffffff


	//   ....[123]....
        /*04a0*/ 	.word	0xffffffff


	//   ....[124]....
        /*04a4*/ 	.word	0xffffffff


	//   ....[125]....
        /*04a8*/ 	.word	0xffffffff


	//   ....[126]....
        /*04ac*/ 	.word	0xffffffff


	//   ....[127]....
        /*04b0*/ 	.word	0xffffffff


	//   ....[128]....
        /*04b4*/ 	.word	0xffffffff


	//   ....[129]....
        /*04b8*/ 	.word	0xffffffff


	//   ....[130]....
        /*04bc*/ 	.word	0xffffffff


	//   ....[131]....
        /*04c0*/ 	.word	0xffffffff


	//   ....[132]....
        /*04c4*/ 	.word	0xffffffff


	//   ....[133]....
        /*04c8*/ 	.word	0xffffffff


	//   ....[134]....
        /*04cc*/ 	.word	0xffffffff


	//   ....[135]....
        /*04d0*/ 	.word	0xffffffff


	//   ....[136]....
        /*04d4*/ 	.word	0xffffffff


	//   ....[137]....
        /*04d8*/ 	.word	0xffffffff


	//   ....[138]....
        /*04dc*/ 	.word	0xffffffff


	//   ....[139]....
        /*04e0*/ 	.word	0xffffffff


	//   ....[140]....
        /*04e4*/ 	.word	0xffffffff


	//   ....[141]....
        /*04e8*/ 	.word	0xffffffff


	//   ....[142]....
        /*04ec*/ 	.word	0xffffffff


	//   ....[143]....
        /*04f0*/ 	.word	0xffffffff


	//   ....[144]....
        /*04f4*/ 	.word	0xffffffff


	//   ....[145]....
        /*04f8*/ 	.word	0xffffffff


	//   ....[146]....
        /*04fc*/ 	.word	0xffffffff


	//   ....[147]....
        /*0500*/ 	.word	0xffffffff


	//   ....[148]....
        /*0504*/ 	.word	0xffffffff


	//   ....[149]....
        /*0508*/ 	.word	0xffffffff


	//   ....[150]....
        /*050c*/ 	.word	0xffffffff


	//   ....[151]....
        /*0510*/ 	.word	0xffffffff


	//   ....[152]....
        /*0514*/ 	.word	0xffffffff


	//   ....[153]....
        /*0518*/ 	.word	0xffffffff


	//   ....[154]....
        /*051c*/ 	.word	0xffffffff


	//   ....[155]....
        /*0520*/ 	.word	0xffffffff


	//   ....[156]....
        /*0524*/ 	.word	0xffffffff


	//   ....[157]....
        /*0528*/ 	.word	0xffffffff


	//   ....[158]....
        /*052c*/ 	.word	0xffffffff


	//   ....[159]....
        /*0530*/ 	.word	0xffffffff


	//   ....[160]....
        /*0534*/ 	.word	0xffffffff


	//   ....[161]....
        /*0538*/ 	.word	0xffffffff


	//   ....[162]....
        /*053c*/ 	.word	0xffffffff


	//   ....[163]....
        /*0540*/ 	.word	0xffffffff


	//   ....[164]....
        /*0544*/ 	.word	0xffffffff


	//   ....[165]....
        /*0548*/ 	.word	0xffffffff


	//   ....[166]....
        /*054c*/ 	.word	0xffffffff


	//   ....[167]....
        /*0550*/ 	.word	0xffffffff


	//   ....[168]....
        /*0554*/ 	.word	0xffffffff


	//   ....[169]....
        /*0558*/ 	.word	0xffffffff


	//   ....[170]....
        /*055c*/ 	.word	0xffffffff


	//   ....[171]....
        /*0560*/ 	.word	0xffffffff


	//   ....[172]....
        /*0564*/ 	.word	0xffffffff


	//   ....[173]....
        /*0568*/ 	.word	0xffffffff


	//   ....[174]....
        /*056c*/ 	.word	0xffffffff


	//   ....[175]....
        /*0570*/ 	.word	0xffffffff


	//   ....[176]....
        /*0574*/ 	.word	0xffffffff


	//   ....[177]....
        /*0578*/ 	.word	0xffffffff


	//   ....[178]....
        /*057c*/ 	.word	0xffffffff


	//   ....[179]....
        /*0580*/ 	.word	0x0500000f


	//   ....[180]....
        /*0584*/ 	.word	0x0500000f


	//   ....[181]....
        /*0588*/ 	.word	0x0500000f


	//   ....[182]....
        /*058c*/ 	.word	0x0500000f


	//   ....[183]....
        /*0590*/ 	.word	0x0500000f


	//   ....[184]....
        /*0594*/ 	.word	0x0500000f


	//   ....[185]....
        /*0598*/ 	.word	0x0500000f


	//   ....[186]....
        /*059c*/ 	.word	0x0500000f


	//   ....[187]....
        /*05a0*/ 	.word	0x0500000f


	//   ....[188]....
        /*05a4*/ 	.word	0x0500000f


	//   ....[189]....
        /*05a8*/ 	.word	0x0500000f


	//   ....[190]....
        /*05ac*/ 	.word	0x0500000f


	//   ....[191]....
        /*05b0*/ 	.word	0x0500000f


	//   ....[192]....
        /*05b4*/ 	.word	0x0500000f


	//   ....[193]....
        /*05b8*/ 	.word	0x0500000f


	//   ....[194]....
        /*05bc*/ 	.word	0x0500000f


	//   ....[195]....
        /*05c0*/ 	.word	0x0500000f


	//   ....[196]....
        /*05c4*/ 	.word	0x0500000f


	//   ....[197]....
        /*05c8*/ 	.word	0x0500000f


	//   ....[198]....
        /*05cc*/ 	.word	0x0500000f


	//   ....[199]....
        /*05d0*/ 	.word	0x0500000f


	//   ....[200]....
        /*05d4*/ 	.word	0x0500000f


	//   ....[201]....
        /*05d8*/ 	.word	0x0500000f


	//   ....[202]....
        /*05dc*/ 	.word	0x0500000f


	//   ....[203]....
        /*05e0*/ 	.word	0x0500000f


	//   ....[204]....
        /*05e4*/ 	.word	0x0500000f


	//   ....[205]....
        /*05e8*/ 	.word	0x0500000f


	//   ....[206]....
        /*05ec*/ 	.word	0x0500000f


	//   ....[207]....
        /*05f0*/ 	.word	0x0500000f


	//   ....[208]....
        /*05f4*/ 	.word	0x0500000f


	//   ....[209]....
        /*05f8*/ 	.word	0x0500000f


	//   ....[210]....
        /*05fc*/ 	.word	0x0500000f


	//   ....[211]....
        /*0600*/ 	.word	0x0500000f


	//   ....[212]....
        /*0604*/ 	.word	0x0500000f


	//   ....[213]....
        /*0608*/ 	.word	0x0500000f


	//   ....[214]....
        /*060c*/ 	.word	0x0500000f


	//   ....[215]....
        /*0610*/ 	.word	0x0500000f


	//   ....[216]....
        /*0614*/ 	.word	0x0500000f


	//   ....[217]....
        /*0618*/ 	.word	0x0500000f


	//   ....[218]....
        /*061c*/ 	.word	0x0500000f


	//   ....[219]....
        /*0620*/ 	.word	0x0500000f


	//   ....[220]....
        /*0624*/ 	.word	0x0500000f


	//   ....[221]....
        /*0628*/ 	.word	0x0500000f


	//   ....[222]....
        /*062c*/ 	.word	0x0500000f


	//   ....[223]....
        /*0630*/ 	.word	0x0500000f


	//   ....[224]....
        /*0634*/ 	.word	0x0500000f


	//   ....[225]....
        /*0638*/ 	.word	0x0500000f


	//   ....[226]....
        /*063c*/ 	.word	0x0500000f


	//   ....[227]....
        /*0640*/ 	.word	0x0500000f


	//   ....[228]....
        /*0644*/ 	.word	0x0500000f


	//   ....[229]....
        /*0648*/ 	.word	0x0500000f


	//   ....[230]....
        /*064c*/ 	.word	0x0500000f


	//   ....[231]....
        /*0650*/ 	.word	0x0500000f


	//   ....[232]....
        /*0654*/ 	.word	0x0500000f


	//   ....[233]....
        /*0658*/ 	.word	0x0500000f


	//   ....[234]....
        /*065c*/ 	.word	0x0500000f


	//   ....[235]....
        /*0660*/ 	.word	0x0500000f


	//   ....[236]....
        /*0664*/ 	.word	0x0500000f


	//   ....[237]....
        /*0668*/ 	.word	0x0500000f


	//   ....[238]....
        /*066c*/ 	.word	0x0500000f


	//   ....[239]....
        /*0670*/ 	.word	0x0500000f


	//   ....[240]....
        /*0674*/ 	.word	0x0500000f


	//   ....[241]....
        /*0678*/ 	.word	0x0500000f


	//   ....[242]....
        /*067c*/ 	.word	0x0500000f


	//   ....[243]....
        /*0680*/ 	.word	0x0500000f


	//   ....[244]....
        /*0684*/ 	.word	0x0500000f


	//   ....[245]....
        /*0688*/ 	.word	0x0500000f


	//   ....[246]....
        /*068c*/ 	.word	0x0500000f


	//   ....[247]....
        /*0690*/ 	.word	0x0500000f


	//   ....[248]....
        /*0694*/ 	.word	0x0500000f


	//   ....[249]....
        /*0698*/ 	.word	0x0500000f


	//   ....[250]....
        /*069c*/ 	.word	0x0500000f


	//   ....[251]....
        /*06a0*/ 	.word	0x0500000f


	//   ....[252]....
        /*06a4*/ 	.word	0x0500000f


	//   ....[253]....
        /*06a8*/ 	.word	0x0500000f


	//   ....[254]....
        /*06ac*/ 	.word	0x0500000f


	//   ....[255]....
        /*06b0*/ 	.word	0x0500000f


	//   ....[0]....
        /*06b4*/ 	.word	0x0500000f


	//   ....[1]....
        /*06b8*/ 	.word	0x0500000f


	//   ....[2]....
        /*06bc*/ 	.word	0x0500000f


	//   ....[3]....
        /*06c0*/ 	.word	0x0500000f


	//   ....[4]....
        /*06c4*/ 	.word	0x0500000f


	//   ....[5]....
        /*06c8*/ 	.word	0x0500000f


	//   ....[6]....
        /*06cc*/ 	.word	0x0500000f


	//   ....[7]....
        /*06d0*/ 	.word	0x0500000f


	//   ....[8]....
        /*06d4*/ 	.word	0x0500000f


	//   ....[9]....
        /*06d8*/ 	.word	0x0500000f


	//   ....[10]....
        /*06dc*/ 	.word	0x0500000f


	//   ....[11]....
        /*06e0*/ 	.word	0x0500000f


	//   ....[12]....
        /*06e4*/ 	.word	0x0500000f


	//   ....[13]....
        /*06e8*/ 	.word	0x0500000f


	//   ....[14]....
        /*06ec*/ 	.word	0x0500000f


	//   ....[15]....
        /*06f0*/ 	.word	0x0500000f


	//   ....[16]....
        /*06f4*/ 	.word	0x0500000f


	//   ....[17]....
        /*06f8*/ 	.word	0x0500000f


	//   ....[18]....
        /*06fc*/ 	.word	0x0500000f


	//   ....[19]....
        /*0700*/ 	.word	0x0500000f


	//   ....[20]....
        /*0704*/ 	.word	0x0500000f


	//   ....[21]....
        /*0708*/ 	.word	0x0500000f


	//   ....[22]....
        /*070c*/ 	.word	0x0500000f


	//   ....[23]....
        /*0710*/ 	.word	0x0500000f


	//   ....[24]....
        /*0714*/ 	.word	0x0500000f


	//   ....[25]....
        /*0718*/ 	.word	0x0500000f


	//   ....[26]....
        /*071c*/ 	.word	0x0500000f


	//   ....[27]....
        /*0720*/ 	.word	0x0500000f


	//   ....[28]....
        /*0724*/ 	.word	0x0500000f


	//   ....[29]....
        /*0728*/ 	.word	0x0500000f


	//   ....[30]....
        /*072c*/ 	.word	0x0500000f


	//   ....[31]....
        /*0730*/ 	.word	0x0500000f


	//   ....[32]....
        /*0734*/ 	.word	0x0500000f


	//   ....[33]....
        /*0738*/ 	.word	0x0500000f


	//   ....[34]....
        /*073c*/ 	.word	0x0500000f


	//----- nvinfo : EIATTR_COOP_GROUP_INSTR_OFFSETS
	.align		4
.L_320:
        /*0740*/ 	.byte	0x04, 0x28
        /*0742*/ 	.short	(.L_322 - .L_321)


	//   ....[0]....
.L_321:
        /*0744*/ 	.word	0x00000060


	//   ....[1]....
        /*0748*/ 	.word	0x00000140


	//   ....[2]....
        /*074c*/ 	.word	0x00000190


	//   ....[3]....
        /*0750*/ 	.word	0x000003c0


	//   ....[4]....
        /*0754*/ 	.word	0x00000520


	//   ....[5]....
        /*0758*/ 	.word	0x00000640


	//   ....[6]....
        /*075c*/ 	.word	0x000007a0


	//   ....[7]....
        /*0760*/ 	.word	0x00003740


	//   ....[8]....
        /*0764*/ 	.word	0x00003750


	//   ....[9]....
        /*0768*/ 	.word	0x00004d50


	//   ....[10]....
        /*076c*/ 	.word	0x00004d60


	//   ....[11]....
        /*0770*/ 	.word	0x00006d10


	//   ....[12]....
        /*0774*/ 	.word	0x00006d20


	//   ....[13]....
        /*0778*/ 	.word	0x00008460


	//   ....[14]....
        /*077c*/ 	.word	0x00008470


	//   ....[15]....
        /*0780*/ 	.word	0x00009cd0


	//   ....[16]....
        /*0784*/ 	.word	0x00009ce0


	//   ....[17]....
        /*0788*/ 	.word	0x00009f70


	//   ....[18]....
        /*078c*/ 	.word	0x00009f80


	//   ....[19]....
        /*0790*/ 	.word	0x0000a4c0


	//   ....[20]....
        /*0794*/ 	.word	0x0000a4f0


	//   ....[21]....
        /*0798*/ 	.word	0x0000a670


	//   ....[22]....
        /*079c*/ 	.word	0x0000a690


	//   ....[23]....
        /*07a0*/ 	.word	0x0000acd0


	//   ....[24]....
        /*07a4*/ 	.word	0x0000b3d0


	//   ....[25]....
        /*07a8*/ 	.word	0x0000b3e0


	//   ....[26]....
        /*07ac*/ 	.word	0x0000b3f0


	//   ....[27]....
        /*07b0*/ 	.word	0x0000b400


	//   ....[28]....
        /*07b4*/ 	.word	0x0000bbd0


	//   ....[29]....
        /*07b8*/ 	.word	0x0000bbe0


	//   ....[30]....
        /*07bc*/ 	.word	0x0000bbf0


	//   ....[31]....
        /*07c0*/ 	.word	0x0000bc00


	//   ....[32]....
        /*07c4*/ 	.word	0x0000e960


	//   ....[33]....
        /*07c8*/ 	.word	0x0000e970


	//   ....[34]....
        /*07cc*/ 	.word	0x0000e980


	//   ....[35]....
        /*07d0*/ 	.word	0x0000e990


	//   ....[36]....
        /*07d4*/ 	.word	0x0000efc0


	//   ....[37]....
        /*07d8*/ 	.word	0x0000efd0


	//   ....[38]....
        /*07dc*/ 	.word	0x0000efe0


	//   ....[39]....
        /*07e0*/ 	.word	0x0000eff0


	//   ....[40]....
        /*07e4*/ 	.word	0x00012a50


	//   ....[41]....
        /*07e8*/ 	.word	0x00012a90


	//   ....[42]....
        /*07ec*/ 	.word	0x000130e0


	//   ....[43]....
        /*07f0*/ 	.word	0x00013220


	//   ....[44]....
        /*07f4*/ 	.word	0x00013980


	//   ....[45]....
        /*07f8*/ 	.word	0x00013a20


	//   ....[46]....
        /*07fc*/ 	.word	0x00015760


	//   ....[47]....
        /*0800*/ 	.word	0x000157f0


	//   ....[48]....
        /*0804*/ 	.word	0x00015f60


	//   ....[49]....
        /*0808*/ 	.word	0x00016030


	//   ....[50]....
        /*080c*/ 	.word	0x00016710


	//   ....[51]....
        /*0810*/ 	.word	0x00016760


	//   ....[52]....
        /*0814*/ 	.word	0x00018b50


	//   ....[53]....
        /*0818*/ 	.word	0x00018b70


	//   ....[54]....
        /*081c*/ 	.word	0x00018bb0


	//   ....[55]....
        /*0820*/ 	.word	0x00018bc0


	//   ....[56]....
        /*0824*/ 	.word	0x00019f30


	//   ....[57]....
        /*0828*/ 	.word	0x00019fa0


	//   ....[58]....
        /*082c*/ 	.word	0x00019fd0


	//   ....[59]....
        /*0830*/ 	.word	0x00019fe0


	//   ....[60]....
        /*0834*/ 	.word	0x0001b0a0


	//   ....[61]....
        /*0838*/ 	.word	0x0001b0e0


	//   ....[62]....
        /*083c*/ 	.word	0x0001b120


	//   ....[63]....
        /*0840*/ 	.word	0x0001b150


	//   ....[64]....
        /*0844*/ 	.word	0x0001b6d0


	//   ....[65]....
        /*0848*/ 	.word	0x0001b700


	//   ....[66]....
        /*084c*/ 	.word	0x0001b7c0


	//   ....[67]....
        /*0850*/ 	.word	0x0001b7e0


	//   ....[68]....
        /*0854*/ 	.word	0x0001b8a0


	//   ....[69]....
        /*0858*/ 	.word	0x0001b8c0


	//   ....[70]....
        /*085c*/ 	.word	0x0001b990


	//   ....[71]....
        /*0860*/ 	.word	0x0001b9b0


	//   ....[72]....
        /*0864*/ 	.word	0x0001c1d0


	//   ....[73]....
        /*0868*/ 	.word	0x0001c1e0


	//   ....[74]....
        /*086c*/ 	.word	0x0001c2a0


	//   ....[75]....
        /*0870*/ 	.word	0x0001c2c0


	//   ....[76]....
        /*0874*/ 	.word	0x0001c380


	//   ....[77]....
        /*0878*/ 	.word	0x0001c3a0


	//   ....[78]....
        /*087c*/ 	.word	0x0001c470


	//   ....[79]....
        /*0880*/ 	.word	0x0001c490


	//   ....[80]....
        /*0884*/ 	.word	0x0001c5e0


	//   ....[81]....
        /*0888*/ 	.word	0x0001c790


	//   ....[82]....
        /*088c*/ 	.word	0x0001c7c0


	//   ....[83]....
        /*0890*/ 	.word	0x0001c7f0


	//   ....[84]....
        /*0894*/ 	.word	0x0001c820


	//   ....[85]....
        /*0898*/ 	.word	0x0001c850


	//   ....[86]....
        /*089c*/ 	.word	0x0001c880


	//   ....[87]....
        /*08a0*/ 	.word	0x0001c9f0


	//   ....[88]....
        /*08a4*/ 	.word	0x0001ca20


	//   ....[89]....
        /*08a8*/ 	.word	0x0001ca50


	//   ....[90]....
        /*08ac*/ 	.word	0x0001ca80


	//   ....[91]....
        /*08b0*/ 	.word	0x0001cab0


	//   ....[92]....
        /*08b4*/ 	.word	0x0001cae0


	//   ....[93]....
        /*08b8*/ 	.word	0x0001cb70


	//   ....[94]....
        /*08bc*/ 	.word	0x0001cbd0


	//   ....[95]....
        /*08c0*/ 	.word	0x0001cc60


	//   ....[96]....
        /*08c4*/ 	.word	0x0001da50


	//   ....[97]....
        /*08c8*/ 	.word	0x0001fa50


	//   ....[98]....
        /*08cc*/ 	.word	0x0001fa70


	//   ....[99]....
        /*08d0*/ 	.word	0x0001fb20


	//   ....[100]....
        /*08d4*/ 	.word	0x0001fb40


	//   ....[101]....
        /*08d8*/ 	.word	0x0001fbe0


	//   ....[102]....
        /*08dc*/ 	.word	0x0001fc00


	//   ....[103]....
        /*08e0*/ 	.word	0x0001fca0


	//   ....[104]....
        /*08e4*/ 	.word	0x0001fcc0


	//   ....[105]....
        /*08e8*/ 	.word	0x0001fd60


	//   ....[106]....
        /*08ec*/ 	.word	0x0001fd80


	//   ....[107]....
        /*08f0*/ 	.word	0x0001fd90


	//   ....[108]....
        /*08f4*/ 	.word	0x0001fe20


	//   ....[109]....
        /*08f8*/ 	.word	0x000205d0


	//   ....[110]....
        /*08fc*/ 	.word	0x00020600


	//   ....[111]....
        /*0900*/ 	.word	0x00020620


	//   ....[112]....
        /*0904*/ 	.word	0x000206b0


	//   ....[113]....
        /*0908*/ 	.word	0x000206c0


	//   ....[114]....
        /*090c*/ 	.word	0x00020760


	//   ....[115]....
        /*0910*/ 	.word	0x00020770


	//   ....[116]....
        /*0914*/ 	.word	0x00020810


	//   ....[117]....
        /*0918*/ 	.word	0x00020820


	//   ....[118]....
        /*091c*/ 	.word	0x000208c0


	//   ....[119]....
        /*0920*/ 	.word	0x000208d0


	//   ....[120]....
        /*0924*/ 	.word	0x00020970


	//   ....[121]....
        /*0928*/ 	.word	0x00020980


	//   ....[122]....
        /*092c*/ 	.word	0x00020a20


	//   ....[123]....
        /*0930*/ 	.word	0x00020a30


	//   ....[124]....
        /*0934*/ 	.word	0x00020a40


	//   ....[125]....
        /*0938*/ 	.word	0x00021210


	//   ....[126]....
        /*093c*/ 	.word	0x00021220


	//   ....[127]....
        /*0940*/ 	.word	0x00021230


	//   ....[128]....
        /*0944*/ 	.word	0x000212c0


	//   ....[129]....
        /*0948*/ 	.word	0x000212d0


	//   ....[130]....
        /*094c*/ 	.word	0x00021330


	//   ....[131]....
        /*0950*/ 	.word	0x00021360


	//   ....[132]....
        /*0954*/ 	.word	0x000213a0


	//   ....[133]....
        /*0958*/ 	.word	0x000213d0


	//   ....[134]....
        /*095c*/ 	.word	0x00021410


	//   ....[135]....
        /*0960*/ 	.word	0x00021440


	//   ....[136]....
        /*0964*/ 	.word	0x00021480


	//   ....[137]....
        /*0968*/ 	.word	0x00021700


	//   ....[138]....
        /*096c*/ 	.word	0x00021720


	//   ....[139]....
        /*0970*/ 	.word	0x000217b0


	//   ....[140]....
        /*0974*/ 	.word	0x000217c0


	//   ....[141]....
        /*0978*/ 	.word	0x00021830


	//   ....[142]....
        /*097c*/ 	.word	0x00021840


	//   ....[143]....
        /*0980*/ 	.word	0x000218b0


	//   ....[144]....
        /*0984*/ 	.word	0x000218c0


	//   ....[145]....
        /*0988*/ 	.word	0x00021930


	//   ....[146]....
        /*098c*/ 	.word	0x00021940


	//   ....[147]....
        /*0990*/ 	.word	0x00021950


	//   ....[148]....
        /*0994*/ 	.word	0x000219c0


	//   ....[149]....
        /*0998*/ 	.word	0x00021f50


	//   ....[150]....
        /*099c*/ 	.word	0x00021f80


	//   ....[151]....
        /*09a0*/ 	.word	0x00021fa0


	//   ....[152]....
        /*09a4*/ 	.word	0x00021fb0


	//   ....[153]....
        /*09a8*/ 	.word	0x00021ff0


	//   ....[154]....
        /*09ac*/ 	.word	0x00022010


	//   ....[155]....
        /*09b0*/ 	.word	0x00022080


	//   ....[156]....
        /*09b4*/ 	.word	0x000220a0


	//   ....[157]....
        /*09b8*/ 	.word	0x00022100


	//   ....[158]....
        /*09bc*/ 	.word	0x00022120


	//   ....[159]....
        /*09c0*/ 	.word	0x00022170


	//   ....[160]....
        /*09c4*/ 	.word	0x00022190


	//   ....[161]....
        /*09c8*/ 	.word	0x00022570


	//   ....[162]....
        /*09cc*/ 	.word	0x000225a0


	//   ....[163]....
        /*09d0*/ 	.word	0x000225e0


	//   ....[164]....
        /*09d4*/ 	.word	0x00022610


	//   ....[165]....
        /*09d8*/ 	.word	0x00022640


	//   ....[166]....
        /*09dc*/ 	.word	0x00022670


	//   ....[167]....
        /*09e0*/ 	.word	0x000226a0


	//   ....[168]....
        /*09e4*/ 	.word	0x000226d0


	//   ....[169]....
        /*09e8*/ 	.word	0x00022850


	//   ....[170]....
        /*09ec*/ 	.word	0x00022880


	//   ....[171]....
        /*09f0*/ 	.word	0x000228b0


	//   ....[172]....
        /*09f4*/ 	.word	0x000228e0


	//   ....[173]....
        /*09f8*/ 	.word	0x00022910


	//   ....[174]....
        /*09fc*/ 	.word	0x00022940


	//   ....[175]....
        /*0a00*/ 	.word	0x00022a00


	//   ....[176]....
        /*0a04*/ 	.word	0x00022a20


	//   ....[177]....
        /*0a08*/ 	.word	0x00022a90


	//   ....[178]....
        /*0a0c*/ 	.word	0x00023130


	//   ....[179]....
        /*0a10*/ 	.word	0x00023470


	//   ....[180]....
        /*0a14*/ 	.word	0x00023500


	//   ....[181]....
        /*0a18*/ 	.word	0x000235a0


	//   ....[182]....
        /*0a1c*/ 	.word	0x00023630


	//   ....[183]....
        /*0a20*/ 	.word	0x00023720


	//   ....[184]....
        /*0a24*/ 	.word	0x000237b0


	//   ....[185]....
        /*0a28*/ 	.word	0x00023850


	//   ....[186]....
        /*0a2c*/ 	.word	0x000238e0


	//   ....[187]....
        /*0a30*/ 	.word	0x000239d0


	//   ....[188]....
        /*0a34*/ 	.word	0x00023a60


	//   ....[189]....
        /*0a38*/ 	.word	0x00023b00


	//   ....[190]....
        /*0a3c*/ 	.word	0x00023b90


	//   ....[191]....
        /*0a40*/ 	.word	0x00023c80


	//   ....[192]....
        /*0a44*/ 	.word	0x00023d10


	//   ....[193]....
        /*0a48*/ 	.word	0x00023d60


	//   ....[194]....
        /*0a4c*/ 	.word	0x00023db0


	//   ....[195]....
        /*0a50*/ 	.word	0x00023e40


	//   ....[196]....
        /*0a54*/ 	.word	0x00023ed0


	//   ....[197]....
        /*0a58*/ 	.word	0x00023f20


	//   ....[198]....
        /*0a5c*/ 	.word	0x00023f70


	//   ....[199]....
        /*0a60*/ 	.word	0x00024060


	//   ....[200]....
        /*0a64*/ 	.word	0x000240f0


	//   ....[201]....
        /*0a68*/ 	.word	0x00024140


	//   ....[202]....
        /*0a6c*/ 	.word	0x00024190


	//   ....[203]....
        /*0a70*/ 	.word	0x00024220


	//   ....[204]....
        /*0a74*/ 	.word	0x000242b0


	//   ....[205]....
        /*0a78*/ 	.word	0x00024300


	//   ....[206]....
        /*0a7c*/ 	.word	0x00024350


	//   ....[207]....
        /*0a80*/ 	.word	0x00024650


	//   ....[208]....
        /*0a84*/ 	.word	0x00024930


	//   ....[209]....
        /*0a88*/ 	.word	0x00024a20


	//   ....[210]....
        /*0a8c*/ 	.word	0x00024ac0


	//   ....[211]....
        /*0a90*/ 	.word	0x00024b20


	//   ....[212]....
        /*0a94*/ 	.word	0x00024c30


	//   ....[213]....
        /*0a98*/ 	.word	0x00024ca0


	//   ....[214]....
        /*0a9c*/ 	.word	0x00024db0


	//   ....[215]....
        /*0aa0*/ 	.word	0x00024e20


	//   ....[216]....
        /*0aa4*/ 	.word	0x00024f30


	//   ....[217]....
        /*0aa8*/ 	.word	0x00024fa0


	//   ....[218]....
        /*0aac*/ 	.word	0x000250b0


	//   ....[219]....
        /*0ab0*/ 	.word	0x00025120


	//   ....[220]....
        /*0ab4*/ 	.word	0x00025200


	//   ....[221]....
        /*0ab8*/ 	.word	0x00025300


	//   ....[222]....
        /*0abc*/ 	.word	0x00025360


	//   ....[223]....
        /*0ac0*/ 	.word	0x000253c0


	//   ....[224]....
        /*0ac4*/ 	.word	0x000254c0


	//   ....[225]....
        /*0ac8*/ 	.word	0x00025520


	//   ....[226]....
        /*0acc*/ 	.word	0x00025630


	//   ....[227]....
        /*0ad0*/ 	.word	0x00025690


	//   ....[228]....
        /*0ad4*/ 	.word	0x000257a0


	//   ....[229]....
        /*0ad8*/ 	.word	0x00025800


	//   ....[230]....
        /*0adc*/ 	.word	0x00025910


	//   ....[231]....
        /*0ae0*/ 	.word	0x00025970


	//   ....[232]....
        /*0ae4*/ 	.word	0x00025a80


	//   ....[233]....
        /*0ae8*/ 	.word	0x00025ae0


	//   ....[234]....
        /*0aec*/ 	.word	0x00025bf0


	//   ....[235]....
        /*0af0*/ 	.word	0x00025c50


	//   ....[236]....
        /*0af4*/ 	.word	0x00025d40


	//   ....[237]....
        /*0af8*/ 	.word	0x00025e70


	//   ....[238]....
        /*0afc*/ 	.word	0x00025f20


	//   ....[239]....
        /*0b00*/ 	.word	0x00025f90


	//   ....[240]....
        /*0b04*/ 	.word	0x00026080


	//   ....[241]....
        /*0b08*/ 	.word	0x000260e0


	//   ....[242]....
        /*0b0c*/ 	.word	0x000261b0


	//   ....[243]....
        /*0b10*/ 	.word	0x00026210


	//   ....[244]....
        /*0b14*/ 	.word	0x000262e0


	//   ....[245]....
        /*0b18*/ 	.word	0x00026340


	//   ....[246]....
        /*0b1c*/ 	.word	0x00026410


	//   ....[247]....
        /*0b20*/ 	.word	0x00026470


	//   ....[248]....
        /*0b24*/ 	.word	0x00026540


	//   ....[249]....
        /*0b28*/ 	.word	0x00026630


	//   ....[250]....
        /*0b2c*/ 	.word	0x000266d0


	//   ....[251]....
        /*0b30*/ 	.word	0x00026730


	//   ....[252]....
        /*0b34*/ 	.word	0x00026820


	//   ....[253]....
        /*0b38*/ 	.word	0x00026880


	//   ....[254]....
        /*0b3c*/ 	.word	0x00026960


	//   ....[255]....
        /*0b40*/ 	.word	0x000269c0


	//   ....[0]....
        /*0b44*/ 	.word	0x00026aa0


	//   ....[1]....
        /*0b48*/ 	.word	0x00026b00


	//   ....[2]....
        /*0b4c*/ 	.word	0x00026be0


	//   ....[3]....
        /*0b50*/ 	.word	0x00026c40


	//   ....[4]....
        /*0b54*/ 	.word	0x00026d10


	//   ....[5]....
        /*0b58*/ 	.word	0x00026e40


	//   ....[6]....
        /*0b5c*/ 	.word	0x00026f10


	//   ....[7]....
        /*0b60*/ 	.word	0x00026fd0


	//   ....[8]....
        /*0b64*/ 	.word	0x000270a0


	//   ....[9]....
        /*0b68*/ 	.word	0x00027100


	//   ....[10]....
        /*0b6c*/ 	.word	0x000271d0


	//   ....[11]....
        /*0b70*/ 	.word	0x00027230


	//   ....[12]....
        /*0b74*/ 	.word	0x00027310


	//   ....[13]....
        /*0b78*/ 	.word	0x00027370


	//   ....[14]....
        /*0b7c*/ 	.word	0x00027440


	//   ....[15]....
        /*0b80*/ 	.word	0x000274a0


	//   ....[16]....
        /*0b84*/ 	.word	0x00027560


	//   ....[17]....
        /*0b88*/ 	.word	0x000275f0


	//   ....[18]....
        /*0b8c*/ 	.word	0x00027690


	//   ....[19]....
        /*0b90*/ 	.word	0x000277b0


	//   ....[20]....
        /*0b94*/ 	.word	0x00027820


	//   ....[21]....
        /*0b98*/ 	.word	0x00027890


	//   ....[22]....
        /*0b9c*/ 	.word	0x00027900


	//   ....[23]....
        /*0ba0*/ 	.word	0x00027970


	//   ....[24]....
        /*0ba4*/ 	.word	0x000279f0


	//   ....[25]....
        /*0ba8*/ 	.word	0x00027a80


	//   ....[26]....
        /*0bac*/ 	.word	0x00027b10


	//   ....[27]....
        /*0bb0*/ 	.word	0x00027b80


	//   ....[28]....
        /*0bb4*/ 	.word	0x00027bf0


	//   ....[29]....
        /*0bb8*/ 	.word	0x00027c60


	//   ....[30]....
        /*0bbc*/ 	.word	0x00027ce0


	//   ....[31]....
        /*0bc0*/ 	.word	0x00027d50


	//   ....[32]....
        /*0bc4*/ 	.word	0x00027df0


	//   ....[33]....
        /*0bc8*/ 	.word	0x00027e80


	//   ....[34]....
        /*0bcc*/ 	.word	0x00027fa0


	//----- nvinfo : EIATTR_REG_RECONFIG
	.align		4
.L_322:
        /*0bd0*/ 	.byte	0x01, 0x54
	.zero		2


	//----- nvinfo : EIATTR_SYSCALL_OFFSETS
	.align		4
        /*0bd4*/ 	.byte	0x04, 0x46
        /*0bd6*/ 	.short	(.L_324 - .L_323)


	//   ....[0]....
.L_323:
        /*0bd8*/ 	.word	0x00001b00


	//   ....[1]....
        /*0bdc*/ 	.word	0x00001c50


	//   ....[2]....
        /*0be0*/ 	.word	0x0000ae70


	//   ....[3]....
        /*0be4*/ 	.word	0x0000b190


	//   ....[4]....
        /*0be8*/ 	.word	0x0001ef80


	//   ....[5]....
        /*0bec*/ 	.word	0x0001f0d0


	//   ....[6]....
        /*0bf0*/ 	.word	0x0001f1c0


	//   ....[7]....
        /*0bf4*/ 	.word	0x000201d0


	//----- nvinfo : EIATTR_MBARRIER_INSTR_OFFSETS
	.align		4
.L_324:
        /*0bf8*/ 	.byte	0x04, 0x39
        /*0bfa*/ 	.short	(.L_326 - .L_325)


	//   ....[0]....
.L_325:
        /*0bfc*/ 	.word	0x00000270
        /*0c00*/ 	.word	0x000000ff
        /*0c04*/ 	.word	0x0002a800
        /*0c08*/ 	.short	0x0100
        /*0c0a*/ 	.byte	0x08
	.zero		1


	//   ....[1]....
        /*0c0c*/ 	.word	0x00000280
        /*0c10*/ 	.word	0x000000ff
        /*0c14*/ 	.word	0x0002a820
        /*0c18*/ 	.short	0x0100
        /*0c1a*/ 	.byte	0x08
	.zero		1


	//   ....[2]....
        /*0c1c*/ 	.word	0x00000370
        /*0c20*/ 	.word	0x000000ff
        /*0c24*/ 	.word	0x0002a830
        /*0c28*/ 	.short	0x0100
        /*0c2a*/ 	.byte	0x08
	.zero		1


	//   ....[3]....
        /*0c2c*/ 	.word	0x00000380
        /*0c30*/ 	.word	0x000000ff
        /*0c34*/ 	.word	0x0002a840
        /*0c38*/ 	.short	0x0100
        /*0c3a*/ 	.byte	0x08
	.zero		1


	//   ....[4]....
        /*0c3c*/ 	.word	0x00000390
        /*0c40*/ 	.word	0x000000ff
        /*0c44*/ 	.word	0x0002a838
        /*0c48*/ 	.short	0x0100
        /*0c4a*/ 	.byte	0x08
	.zero		1


	//   ....[5]....
        /*0c4c*/ 	.word	0x000003a0
        /*0c50*/ 	.word	0x000000ff
        /*0c54*/ 	.word	0x0002a848
        /*0c58*/ 	.short	0x0100
        /*0c5a*/ 	.byte	0x08
	.zero		1


	//   ....[6]....
        /*0c5c*/ 	.word	0x000004d0
        /*0c60*/ 	.word	0x000000ff
        /*0c64*/ 	.word	0x0002a850
        /*0c68*/ 	.short	0x0100
        /*0c6a*/ 	.byte	0x08
	.zero		1


	//   ....[7]....
        /*0c6c*/ 	.word	0x000004e0
        /*0c70*/ 	.word	0x000000ff
        /*0c74*/ 	.word	0x0002a860
        /*0c78*/ 	.short	0x0100
        /*0c7a*/ 	.byte	0x08
	.zero		1


	//   ....[8]....
        /*0c7c*/ 	.word	0x000004f0
        /*0c80*/ 	.word	0x000000ff
        /*0c84*/ 	.word	0x0002a858
        /*0c88*/ 	.short	0x0100
        /*0c8a*/ 	.byte	0x08
	.zero		1


	//   ....[9]....
        /*0c8c*/ 	.word	0x00000500
        /*0c90*/ 	.word	0x000000ff
        /*0c94*/ 	.word	0x0002a868
        /*0c98*/ 	.short	0x0100
        /*0c9a*/ 	.byte	0x08
	.zero		1


	//   ....[10]....
        /*0c9c*/ 	.word	0x000005f0
        /*0ca0*/ 	.word	0x000000ff
        /*0ca4*/ 	.word	0x0002a870
        /*0ca8*/ 	.short	0x0100
        /*0caa*/ 	.byte	0x06
	.zero		1


	//   ....[11]....
        /*0cac*/ 	.word	0x00000600
        /*0cb0*/ 	.word	0x000000ff
        /*0cb4*/ 	.word	0x0002a880
        /*0cb8*/ 	.short	0x0100
        /*0cba*/ 	.byte	0x06
	.zero		1


	//   ....[12]....
        /*0cbc*/ 	.word	0x00000610
        /*0cc0*/ 	.word	0x000000ff
        /*0cc4*/ 	.word	0x0002a878
        /*0cc8*/ 	.short	0x0100
        /*0cca*/ 	.byte	0x06
	.zero		1


	//   ....[13]....
        /*0ccc*/ 	.word	0x00000620
        /*0cd0*/ 	.word	0x000000ff
        /*0cd4*/ 	.word	0x0002a888
        /*0cd8*/ 	.short	0x0100
        /*0cda*/ 	.byte	0x06
	.zero		1


	//   ....[14]....
        /*0cdc*/ 	.word	0x00000750
        /*0ce0*/ 	.word	0x000000ff
        /*0ce4*/ 	.word	0x0002a890
        /*0ce8*/ 	.short	0x0100
        /*0cea*/ 	.byte	0x08
	.zero		1


	//   ....[15]....
        /*0cec*/ 	.word	0x00000760
        /*0cf0*/ 	.word	0x000000ff
        /*0cf4*/ 	.word	0x0002a8a0
        /*0cf8*/ 	.short	0x0100
        /*0cfa*/ 	.byte	0x08
	.zero		1


	//   ....[16]....
        /*0cfc*/ 	.word	0x00000770
        /*0d00*/ 	.word	0x000000ff
        /*0d04*/ 	.word	0x0002a898
        /*0d08*/ 	.short	0x0100
        /*0d0a*/ 	.byte	0x08
	.zero		1


	//   ....[17]....
        /*0d0c*/ 	.word	0x00000780
        /*0d10*/ 	.word	0x000000ff
        /*0d14*/ 	.word	0x0002a8a8
        /*0d18*/ 	.short	0x0100
        /*0d1a*/ 	.byte	0x08
	.zero		1


	//   ....[18]....
        /*0d1c*/ 	.word	0x000008b0
        /*0d20*/ 	.word	0x000000ff
        /*0d24*/ 	.word	0x0002a8b0
        /*0d28*/ 	.short	0x0100
        /*0d2a*/ 	.byte	0x08
	.zero		1


	//   ....[19]....
        /*0d2c*/ 	.word	0x000008c0
        /*0d30*/ 	.word	0x000000ff
        /*0d34*/ 	.word	0x0002a8c0
        /*0d38*/ 	.short	0x0100
        /*0d3a*/ 	.byte	0x08
	.zero		1


	//   ....[20]....
        /*0d3c*/ 	.word	0x000008d0
        /*0d40*/ 	.word	0x000000ff
        /*0d44*/ 	.word	0x0002a8b8
        /*0d48*/ 	.short	0x0100
        /*0d4a*/ 	.byte	0x08
	.zero		1


	//   ....[21]....
        /*0d4c*/ 	.word	0x000008e0
        /*0d50*/ 	.word	0x000000ff
        /*0d54*/ 	.word	0x0002a8c8
        /*0d58*/ 	.short	0x0100
        /*0d5a*/ 	.byte	0x08
	.zero		1


	//   ....[22]....
        /*0d5c*/ 	.word	0x000036f0
        /*0d60*/ 	.word	0x00000056
        /*0d64*/ 	.word	0x0002a890
        /*0d68*/ 	.short	0x010a
        /*0d6a*/ 	.byte	0x3f
	.zero		1


	//   ....[23]....
        /*0d6c*/ 	.word	0x00006cb0
        /*0d70*/ 	.word	0x00000056
        /*0d74*/ 	.word	0x0002a890
        /*0d78*/ 	.short	0x010a
        /*0d7a*/ 	.byte	0x3f
	.zero		1


	//   ....[24]....
        /*0d7c*/ 	.word	0x00009b10
        /*0d80*/ 	.word	0x00000056
        /*0d84*/ 	.word	0x0002a890
        /*0d88*/ 	.short	0x010a
        /*0d8a*/ 	.byte	0x3f
	.zero		1


	//   ....[25]....
        /*0d8c*/ 	.word	0x0000a2d0
        /*0d90*/ 	.word	0x0000000b
        /*0d94*/ 	.word	0x00000000
        /*0d98*/ 	.short	0x0101
        /*0d9a*/ 	.byte	0x3f
	.zero		1


	//   ....[26]....
        /*0d9c*/ 	.word	0x0000a310
        /*0da0*/ 	.word	0x00000056
        /*0da4*/ 	.word	0x0002a8b0
        /*0da8*/ 	.short	0x010a
        /*0daa*/ 	.byte	0x3f
	.zero		1


	//   ....[27]....
        /*0dac*/ 	.word	0x0000a8c0
        /*0db0*/ 	.word	0x00000056
        /*0db4*/ 	.word	0x00000000
        /*0db8*/ 	.short	0x0101
        /*0dba*/ 	.byte	0x3f
	.zero		1


	//   ....[28]....
        /*0dbc*/ 	.word	0x0000aef0
        /*0dc0*/ 	.word	0x00000002
        /*0dc4*/ 	.word	0x0002a800
        /*0dc8*/ 	.short	0x010a
        /*0dca*/ 	.byte	0x3f
	.zero		1


	//   ....[29]....
        /*0dcc*/ 	.word	0x0000af40
        /*0dd0*/ 	.word	0x00000002
        /*0dd4*/ 	.word	0x0002a800
        /*0dd8*/ 	.short	0x010a
        /*0dda*/ 	.byte	0x3f
	.zero		1


	//   ....[30]....
        /*0ddc*/ 	.word	0x0000c290
        /*0de0*/ 	.word	0x00000002
        /*0de4*/ 	.word	0x0002a800
        /*0de8*/ 	.short	0x010a
        /*0dea*/ 	.byte	0x3f
	.zero		1


	//   ....[31]....
        /*0dec*/ 	.word	0x0000f470
        /*0df0*/ 	.word	0x00000002
        /*0df4*/ 	.word	0x0002a800
        /*0df8*/ 	.short	0x010a
        /*0dfa*/ 	.byte	0x3f
	.zero		1


	//   ....[32]....
        /*0dfc*/ 	.word	0x00011c90
        /*0e00*/ 	.word	0x00000000
        /*0e04*/ 	.word	0x0002a830
        /*0e08*/ 	.short	0x010a
        /*0e0a*/ 	.byte	0x3f
	.zero		1


	//   ....[33]....
        /*0e0c*/ 	.word	0x00011cd0
        /*0e10*/ 	.word	0x00000000
        /*0e14*/ 	.word	0x0002a830
        /*0e18*/ 	.short	0x010a
        /*0e1a*/ 	.byte	0x3f
	.zero		1


	//   ....[34]....
        /*0e1c*/ 	.word	0x00012a20
        /*0e20*/ 	.word	0x00000000
        /*0e24*/ 	.word	0x00000000
        /*0e28*/ 	.short	0x0101
        /*0e2a*/ 	.byte	0x3f
	.zero		1


	//   ....[35]....
        /*0e2c*/ 	.word	0x000145a0
        /*0e30*/ 	.word	0x0000000f
        /*0e34*/ 	.word	0x0002a830
        /*0e38*/ 	.short	0x010a
        /*0e3a*/ 	.byte	0x3f
	.zero		1


	//   ....[36]....
        /*0e3c*/ 	.word	0x00014610
        /*0e40*/ 	.word	0x0000000f
        /*0e44*/ 	.word	0x0002a830
        /*0e48*/ 	.short	0x010a
        /*0e4a*/ 	.byte	0x3f
	.zero		1


	//   ....[37]....
        /*0e4c*/ 	.word	0x00015180
        /*0e50*/ 	.word	0x0000000b
        /*0e54*/ 	.word	0x0002a850
        /*0e58*/ 	.short	0x010a
        /*0e5a*/ 	.byte	0x3f
	.zero		1


	//   ....[38]....
        /*0e5c*/ 	.word	0x00015220
        /*0e60*/ 	.word	0x0000000b
        /*0e64*/ 	.word	0x0002a850
        /*0e68*/ 	.short	0x010a
        /*0e6a*/ 	.byte	0x3f
	.zero		1


	//   ....[39]....
        /*0e6c*/ 	.word	0x00016df0
        /*0e70*/ 	.word	0x00000004
        /*0e74*/ 	.word	0x00000000
        /*0e78*/ 	.short	0x0101
        /*0e7a*/ 	.byte	0x3f
	.zero		1


	//   ....[40]....
        /*0e7c*/ 	.word	0x00017030
        /*0e80*/ 	.word	0x00000066
        /*0e84*/ 	.word	0x00000000
        /*0e88*/ 	.short	0x0101
        /*0e8a*/ 	.byte	0x3f
	.zero		1


	//   ....[41]....
        /*0e8c*/ 	.word	0x000172f0
        /*0e90*/ 	.word	0x0000000a
        /*0e94*/ 	.word	0x0002a830
        /*0e98*/ 	.short	0x010a
        /*0e9a*/ 	.byte	0x3f
	.zero		1


	//   ....[42]....
        /*0e9c*/ 	.word	0x00017360
        /*0ea0*/ 	.word	0x0000000a
        /*0ea4*/ 	.word	0x0002a830
        /*0ea8*/ 	.short	0x010a
        /*0eaa*/ 	.byte	0x3f
	.zero		1


	//   ....[43]....
        /*0eac*/ 	.word	0x00017ed0
        /*0eb0*/ 	.word	0x0000000b
        /*0eb4*/ 	.word	0x0002a850
        /*0eb8*/ 	.short	0x010a
        /*0eba*/ 	.byte	0x3f
	.zero		1


	//   ....[44]....
        /*0ebc*/ 	.word	0x00017f70
        /*0ec0*/ 	.word	0x0000000b
        /*0ec4*/ 	.word	0x0002a850
        /*0ec8*/ 	.short	0x010a
        /*0eca*/ 	.byte	0x3f
	.zero		1


	//   ....[45]....
        /*0ecc*/ 	.word	0x00019390
        /*0ed0*/ 	.word	0x00000004
        /*0ed4*/ 	.word	0x00000000
        /*0ed8*/ 	.short	0x0101
        /*0eda*/ 	.byte	0x3f
	.zero		1


	//   ....[46]....
        /*0edc*/ 	.word	0x00019660
        /*0ee0*/ 	.word	0x00000078
        /*0ee4*/ 	.word	0x00000000
        /*0ee8*/ 	.short	0x0101
        /*0eea*/ 	.byte	0x3f
	.zero		1


	//   ....[47]....
        /*0eec*/ 	.word	0x00019c50
        /*0ef0*/ 	.word	0x0000000c
        /*0ef4*/ 	.word	0x0002a850
        /*0ef8*/ 	.short	0x010a
        /*0efa*/ 	.byte	0x3f
	.zero		1


	//   ....[48]....
        /*0efc*/ 	.word	0x00019cf0
        /*0f00*/ 	.word	0x0000000c
        /*0f04*/ 	.word	0x0002a850
        /*0f08*/ 	.short	0x010a
        /*0f0a*/ 	.byte	0x3f
	.zero		1


	//   ....[49]....
        /*0f0c*/ 	.word	0x0001a1e0
        /*0f10*/ 	.word	0x00000002
        /*0f14*/ 	.word	0x00000000
        /*0f18*/ 	.short	0x0101
        /*0f1a*/ 	.byte	0x3f
	.zero		1


	//   ....[50]....
        /*0f1c*/ 	.word	0x0001b6e0
        /*0f20*/ 	.word	0x00000000
        /*0f24*/ 	.word	0x00000000
        /*0f28*/ 	.short	0x0101
        /*0f2a*/ 	.byte	0x3f
	.zero		1


	//   ....[51]....
        /*0f2c*/ 	.word	0x0001db30
        /*0f30*/ 	.word	0x00000016
        /*0f34*/ 	.word	0x0002a820
        /*0f38*/ 	.short	0x010a
        /*0f3a*/ 	.byte	0x3f
	.zero		1


	//   ....[52]....
        /*0f3c*/ 	.word	0x0001dbc0
        /*0f40*/ 	.word	0x0000000b
        /*0f44*/ 	.word	0x0002a8a0
        /*0f48*/ 	.short	0x010a
        /*0f4a*/ 	.byte	0x3f
	.zero		1


	//   ....[53]....
        /*0f4c*/ 	.word	0x0001e000
        /*0f50*/ 	.word	0x0000000b
        /*0f54*/ 	.word	0x0002a8c0
        /*0f58*/ 	.short	0x010a
        /*0f5a*/ 	.byte	0x3f
	.zero		1


	//   ....[54]....
        /*0f5c*/ 	.word	0x0001e430
        /*0f60*/ 	.word	0x0000000a
        /*0f64*/ 	.word	0x0002a8a0
        /*0f68*/ 	.short	0x010a
        /*0f6a*/ 	.byte	0x3f
	.zero		1


	//   ....[55]....
        /*0f6c*/ 	.word	0x0001e860
        /*0f70*/ 	.word	0x0000000a
        /*0f74*/ 	.word	0x0002a8c0
        /*0f78*/ 	.short	0x010a
        /*0f7a*/ 	.byte	0x3f
	.zero		1


	//   ....[56]....
        /*0f7c*/ 	.word	0x0001f800
        /*0f80*/ 	.word	0x00000007
        /*0f84*/ 	.word	0x0002a840
        /*0f88*/ 	.short	0x010a
        /*0f8a*/ 	.byte	0x3f
	.zero		1


	//   ....[57]....
        /*0f8c*/ 	.word	0x0001fee0
        /*0f90*/ 	.word	0x00000007
        /*0f94*/ 	.word	0x0002a830
        /*0f98*/ 	.short	0x0107
        /*0f9a*/ 	.byte	0x3f
	.zero		1


	//   ....[58]....
        /*0f9c*/ 	.word	0x0001ffa0
        /*0fa0*/ 	.word	0x00000007
        /*0fa4*/ 	.word	0x0002a830
        /*0fa8*/ 	.short	0x0101
        /*0faa*/ 	.byte	0x3f
	.zero		1


	//   ....[59]....
        /*0fac*/ 	.word	0x00020b90
        /*0fb0*/ 	.word	0x00000016
        /*0fb4*/ 	.word	0x0002a800
        /*0fb8*/ 	.short	0x0107
        /*0fba*/ 	.byte	0x3f
	.zero		1


	//   ....[60]....
        /*0fbc*/ 	.word	0x00020c90
        /*0fc0*/ 	.word	0x00000016
        /*0fc4*/ 	.word	0x0002a800
        /*0fc8*/ 	.short	0x0101
        /*0fca*/ 	.byte	0x3f
	.zero		1


	//   ....[61]....
        /*0fcc*/ 	.word	0x00020cb0
        /*0fd0*/ 	.word	0x00000016
        /*0fd4*/ 	.word	0x0002a820
        /*0fd8*/ 	.short	0x010a
        /*0fda*/ 	.byte	0x3f
	.zero		1


	//   ....[62]....
        /*0fdc*/ 	.word	0x00021020
        /*0fe0*/ 	.word	0x00000005
        /*0fe4*/ 	.word	0x0002a840
        /*0fe8*/ 	.short	0x010a
        /*0fea*/ 	.byte	0x3f
	.zero		1


	//   ....[63]....
        /*0fec*/ 	.word	0x00021520
        /*0ff0*/ 	.word	0x00000005
        /*0ff4*/ 	.word	0x0002a830
        /*0ff8*/ 	.short	0x0107
        /*0ffa*/ 	.byte	0x3f
	.zero		1


	//   ....[64]....
        /*0ffc*/ 	.word	0x000215d0
        /*1000*/ 	.word	0x00000005
        /*1004*/ 	.word	0x0002a830
        /*1008*/ 	.short	0x0101
        /*100a*/ 	.byte	0x3f
	.zero		1


	//   ....[65]....
        /*100c*/ 	.word	0x00021630
        /*1010*/ 	.word	0x00000005
        /*1014*/ 	.word	0x0002a860
        /*1018*/ 	.short	0x010a
        /*101a*/ 	.byte	0x3f
	.zero		1


	//   ....[66]....
        /*101c*/ 	.word	0x00021aa0
        /*1020*/ 	.word	0x00000005
        /*1024*/ 	.word	0x0002a850
        /*1028*/ 	.short	0x0107
        /*102a*/ 	.byte	0x3f
	.zero		1


	//   ....[67]....
        /*102c*/ 	.word	0x00021be0
        /*1030*/ 	.word	0x00000005
        /*1034*/ 	.word	0x0002a850
        /*1038*/ 	.short	0x0101
        /*103a*/ 	.byte	0x3f
	.zero		1


	//   ....[68]....
        /*103c*/ 	.word	0x00021e60
        /*1040*/ 	.word	0x00000000
        /*1044*/ 	.word	0x0002a860
        /*1048*/ 	.short	0x010a
        /*104a*/ 	.byte	0x3f
	.zero		1


	//   ....[69]....
        /*104c*/ 	.word	0x000222d0
        /*1050*/ 	.word	0x00000000
        /*1054*/ 	.word	0x0002a850
        /*1058*/ 	.short	0x0107
        /*105a*/ 	.byte	0x3f
	.zero		1


	//   ....[70]....
        /*105c*/ 	.word	0x00022390
        /*1060*/ 	.word	0x00000000
        /*1064*/ 	.word	0x0002a850
        /*1068*/ 	.short	0x0101
        /*106a*/ 	.byte	0x3f
	.zero		1


	//   ....[71]....
        /*106c*/ 	.word	0x000230b0
        /*1070*/ 	.word	0x00000005
        /*1074*/ 	.word	0x0002a820
        /*1078*/ 	.short	0x010a
        /*107a*/ 	.byte	0x3f
	.zero		1


	//   ....[72]....
        /*107c*/ 	.word	0x00023240
        /*1080*/ 	.word	0x00000003
        /*1084*/ 	.word	0x0002a840
        /*1088*/ 	.short	0x010a
        /*108a*/ 	.byte	0x3f
	.zero		1


	//   ....[73]....
        /*108c*/ 	.word	0x000232e0
        /*1090*/ 	.word	0x00000005
        /*1094*/ 	.word	0x0002a840
        /*1098*/ 	.short	0x010a
        /*109a*/ 	.byte	0x3f
	.zero		1


	//   ....[74]....
        /*109c*/ 	.word	0x00023320
        /*10a0*/ 	.word	0x00000003
        /*10a4*/ 	.word	0x0002a860
        /*10a8*/ 	.short	0x010a
        /*10aa*/ 	.byte	0x3f
	.zero		1


	//   ....[75]....
        /*10ac*/ 	.word	0x00023360
        /*10b0*/ 	.word	0x00000005
        /*10b4*/ 	.word	0x0002a860
        /*10b8*/ 	.short	0x010a
        /*10ba*/ 	.byte	0x3f
	.zero		1


	//   ....[76]....
        /*10bc*/ 	.word	0x000233c0
        /*10c0*/ 	.word	0x00000056
        /*10c4*/ 	.word	0x0002a890
        /*10c8*/ 	.short	0x010a
        /*10ca*/ 	.byte	0x3f
	.zero		1


	//   ....[77]....
        /*10cc*/ 	.word	0x00023670
        /*10d0*/ 	.word	0x00000056
        /*10d4*/ 	.word	0x0002a890
        /*10d8*/ 	.short	0x010a
        /*10da*/ 	.byte	0x3f
	.zero		1


	//   ....[78]....
        /*10dc*/ 	.word	0x00023920
        /*10e0*/ 	.word	0x00000056
        /*10e4*/ 	.word	0x0002a890
        /*10e8*/ 	.short	0x010a
        /*10ea*/ 	.byte	0x3f
	.zero		1


	//   ....[79]....
        /*10ec*/ 	.word	0x00023bd0
        /*10f0*/ 	.word	0x00000056
        /*10f4*/ 	.word	0x0002a8b0
        /*10f8*/ 	.short	0x010a
        /*10fa*/ 	.byte	0x3f
	.zero		1


	//   ....[80]....
        /*10fc*/ 	.word	0x00023fb0
        /*1100*/ 	.word	0x00000002
        /*1104*/ 	.word	0x0002a800
        /*1108*/ 	.short	0x010a
        /*110a*/ 	.byte	0x3f
	.zero		1


	//   ....[81]....
        /*110c*/ 	.word	0x00024390
        /*1110*/ 	.word	0x00000002
        /*1114*/ 	.word	0x0002a800
        /*1118*/ 	.short	0x010a
        /*111a*/ 	.byte	0x3f
	.zero		1


	//   ....[82]....
        /*111c*/ 	.word	0x000243e0
        /*1120*/ 	.word	0x00000000
        /*1124*/ 	.word	0x0002a830
        /*1128*/ 	.short	0x010a
        /*112a*/ 	.byte	0x3f
	.zero		1


	//   ....[83]....
        /*112c*/ 	.word	0x00024430
        /*1130*/ 	.word	0x0000000f
        /*1134*/ 	.word	0x0002a830
        /*1138*/ 	.short	0x010a
        /*113a*/ 	.byte	0x3f
	.zero		1


	//   ....[84]....
        /*113c*/ 	.word	0x00024480
        /*1140*/ 	.word	0x0000000b
        /*1144*/ 	.word	0x0002a850
        /*1148*/ 	.short	0x010a
        /*114a*/ 	.byte	0x3f
	.zero		1


	//   ....[85]....
        /*114c*/ 	.word	0x000244d0
        /*1150*/ 	.word	0x0000000a
        /*1154*/ 	.word	0x0002a830
        /*1158*/ 	.short	0x010a
        /*115a*/ 	.byte	0x3f
	.zero		1


	//   ....[86]....
        /*115c*/ 	.word	0x00024520
        /*1160*/ 	.word	0x0000000b
        /*1164*/ 	.word	0x0002a850
        /*1168*/ 	.short	0x010a
        /*116a*/ 	.byte	0x3f
	.zero		1


	//   ....[87]....
        /*116c*/ 	.word	0x00024570
        /*1170*/ 	.word	0x0000000c
        /*1174*/ 	.word	0x0002a850
        /*1178*/ 	.short	0x010a
        /*117a*/ 	.byte	0x3f
	.zero		1


	//   ....[88]....
        /*117c*/ 	.word	0x00024710
        /*1180*/ 	.word	0x00000016
        /*1184*/ 	.word	0x0002a820
        /*1188*/ 	.short	0x010a
        /*118a*/ 	.byte	0x3f
	.zero		1


	//   ....[89]....
        /*118c*/ 	.word	0x00024760
        /*1190*/ 	.word	0x0000000b
        /*1194*/ 	.word	0x0002a8a0
        /*1198*/ 	.short	0x010a
        /*119a*/ 	.byte	0x3f
	.zero		1


	//   ....[90]....
        /*119c*/ 	.word	0x000247b0
        /*11a0*/ 	.word	0x0000000b
        /*11a4*/ 	.word	0x0002a8c0
        /*11a8*/ 	.short	0x010a
        /*11aa*/ 	.byte	0x3f
	.zero		1


	//   ....[91]....
        /*11ac*/ 	.word	0x00024800
        /*11b0*/ 	.word	0x0000000a
        /*11b4*/ 	.word	0x0002a8a0
        /*11b8*/ 	.short	0x010a
        /*11ba*/ 	.byte	0x3f
	.zero		1


	//   ....[92]....
        /*11bc*/ 	.word	0x00024850
        /*11c0*/ 	.word	0x0000000a
        /*11c4*/ 	.word	0x0002a8c0
        /*11c8*/ 	.short	0x010a
        /*11ca*/ 	.byte	0x3f
	.zero		1


	//   ....[93]....
        /*11cc*/ 	.word	0x00024970
        /*11d0*/ 	.word	0x00000007
        /*11d4*/ 	.word	0x0002a840
        /*11d8*/ 	.short	0x010a
        /*11da*/ 	.byte	0x3f
	.zero		1


	//   ....[94]....
        /*11dc*/ 	.word	0x00025d70
        /*11e0*/ 	.word	0x00000016
        /*11e4*/ 	.word	0x0002a820
        /*11e8*/ 	.short	0x010a
        /*11ea*/ 	.byte	0x3f
	.zero		1


	//   ....[95]....
        /*11ec*/ 	.word	0x00025dc0
        /*11f0*/ 	.word	0x00000005
        /*11f4*/ 	.word	0x0002a840
        /*11f8*/ 	.short	0x010a
        /*11fa*/ 	.byte	0x3f
	.zero		1


	//   ....[96]....
        /*11fc*/ 	.word	0x00026580
        /*1200*/ 	.word	0x00000005
        /*1204*/ 	.word	0x0002a860
        /*1208*/ 	.short	0x010a
        /*120a*/ 	.byte	0x3f
	.zero		1


	//   ....[97]....
        /*120c*/ 	.word	0x00026d90
        /*1210*/ 	.word	0x00000000
        /*1214*/ 	.word	0x0002a860
        /*1218*/ 	.short	0x010a
        /*121a*/ 	.byte	0x3f
	.zero		1


	//   ....[98]....
        /*121c*/ 	.word	0x00027ec0
        /*1220*/ 	.word	0x00000005
        /*1224*/ 	.word	0x0002a820
        /*1228*/ 	.short	0x010a
        /*122a*/ 	.byte	0x3f
	.zero		1


	//   ....[99]....
        /*122c*/ 	.word	0x00028060
        /*1230*/ 	.word	0x00000003
        /*1234*/ 	.word	0x0002a840
        /*1238*/ 	.short	0x010a
        /*123a*/ 	.byte	0x3f
	.zero		1


	//   ....[100]....
        /*123c*/ 	.word	0x000280b0
        /*1240*/ 	.word	0x00000005
        /*1244*/ 	.word	0x0002a840
        /*1248*/ 	.short	0x010a
        /*124a*/ 	.byte	0x3f
	.zero		1


	//   ....[101]....
        /*124c*/ 	.word	0x00028100
        /*1250*/ 	.word	0x00000003
        /*1254*/ 	.word	0x0002a860
        /*1258*/ 	.short	0x010a
        /*125a*/ 	.byte	0x3f
	.zero		1


	//----- nvinfo : EIATTR_NUM_MBARRIERS
	.align		4
.L_326:
        /*125c*/ 	.byte	0x03, 0x38
        /*125e*/ 	.short	0x0016


	//----- nvinfo : EIATTR_EXIT_INSTR_OFFSETS
	.align		4
        /*1260*/ 	.byte	0x04, 0x1c
        /*1262*/ 	.short	(.L_328 - .L_327)


	//   ....[0]....
.L_327:
        /*1264*/ 	.word	0x000233b0


	//----- nvinfo : EIATTR_MAX_THREADS
	.align		4
.L_328:
        /*1268*/ 	.byte	0x04, 0x05
        /*126a*/ 	.short	(.L_330 - .L_329)
.L_329:
        /*126c*/ 	.word	0x00000180
        /*1270*/ 	.word	0x00000001
        /*1274*/ 	.word	0x00000001


	//----- nvinfo : EIATTR_CRS_STACK_SIZE
	.align		4
.L_330:
        /*1278*/ 	.byte	0x04, 0x1e
        /*127a*/ 	.short	(.L_332 - .L_331)
.L_331:
        /*127c*/ 	.word	0x00000000


	//----- nvinfo : EIATTR_CBANK_PARAM_SIZE
	.align		4
.L_332:
        /*1280*/ 	.byte	0x03, 0x19
        /*1282*/ 	.short	0x0af0


	//----- nvinfo : EIATTR_PARAM_CBANK
	.align		4
        /*1284*/ 	.byte	0x04, 0x0a
        /*1286*/ 	.short	(.L_334 - .L_333)
	.align		4
.L_333:
        /*1288*/ 	.word	index@(.nv.constant0._ZN7cutlass13device_kernelIN5flash11enable_sm90INS1_16FlashAttnFwdSm90INS1_25CollectiveMainloopFwdSm90ILi2EN4cute5tupleIJNS5_1CILi1EEES8_S8_EEENS6_IJNS7_ILi128EEENS7_ILi96EEENS7_ILi192EEEEEELi128ENS_6half_tEfNS_4arch4Sm90ELb1ELb0ELb1ELb1ELb1ELb1ELb0ELb1ELb1ELb1ELb0ELb0EEENS1_21CollectiveEpilogueFwdINS6_IJSA_SA_SB_EEES9_SE_SG_Li256ELb1ELb1ELb0ELb0EEENS1_36VarlenDynamicPersistentTileSchedulerILi128ELi96ELi256ELi128ELb0ELb1ELb1ELb1ELb1ELb1EEEEEEEEEvNT_6ParamsE)
        /*128c*/ 	.short	0x0210
        /*128e*/ 	.short	0x0af0


	//----- nvinfo : EIATTR_SW_WAR
	.align		4
.L_334:
        /*1290*/ 	.byte	0x04, 0x36
        /*1292*/ 	.short	(.L_336 - .L_335)
.L_335:
        /*1294*/ 	.word	0x00000008
.L_336:


//--------------------- .nv.callgraph             --------------------------
	.section	.nv.callgraph,"",@"SHT_CUDA_CALLGRAPH"
	.align	4
	.sectionentsize	8
	.align		4
        /*0000*/ 	.word	0x00000000
	.align		4
        /*0004*/ 	.word	0xffffffff
	.align		4
        /*0008*/ 	.word	index@(_ZN7cutlass13device_kernelIN5flash11enable_sm90INS1_16FlashAttnFwdSm90INS1_25CollectiveMainloopFwdSm90ILi2EN4cute5tupleIJNS5_1CILi1EEES8_S8_EEENS6_IJNS7_ILi128EEENS7_ILi96EEENS7_ILi192EEEEEELi128ENS_6half_tEfNS_4arch4Sm90ELb0ELb0ELb1ELb0ELb1ELb0ELb0ELb1ELb1ELb1ELb0ELb0EEENS1_21CollectiveEpilogueFwdINS6_IJSA_SA_SB_EEES9_SE_SG_Li256ELb0ELb1ELb0ELb0EEENS1_29StaticPersistentTileSchedulerILb0EEEEEEEEEvNT_6ParamsE)
	.align		4
        /*000c*/ 	.word	index@(__assertfail)
	.align		4
        /*0010*/ 	.word	index@(_ZN7cutlass13device_kernelIN5flash11enable_sm90INS1_16FlashAttnFwdSm90INS1_25CollectiveMainloopFwdSm90ILi2EN4cute5tupleIJNS5_1CILi1EEES8_S8_EEENS6_IJNS7_ILi128EEENS7_ILi96EEENS7_ILi192EEEEEELi128ENS_6half_tEfNS_4arch4Sm90ELb0ELb0ELb1ELb1ELb1ELb0ELb0ELb1ELb1ELb1ELb0ELb0EEENS1_21CollectiveEpilogueFwdINS6_IJSA_SA_SB_EEES9_SE_SG_Li256ELb1ELb1ELb0ELb0EEENS1_36VarlenDynamicPersistentTileSchedulerILi128ELi96ELi256ELi128ELb0ELb1ELb1ELb0ELb1ELb1EEEEEEEEEvNT_6ParamsE)
	.align		4
        /*0014*/ 	.word	index@(__assertfail)
	.align		4
        /*0018*/ 	.word	index@(_ZN7cutlass13device_kernelIN5flash11enable_sm90INS1_16FlashAttnFwdSm90INS1_25CollectiveMainloopFwdSm90ILi2EN4cute5tupleIJNS5_1CILi1EEES8_S8_EEENS6_IJNS7_ILi128EEENS7_ILi96EEENS7_ILi192EEEEEELi128ENS_6half_tEfNS_4arch4Sm90ELb0ELb0ELb1ELb1ELb1ELb1ELb0ELb1ELb1ELb1ELb0ELb0EEENS1_21CollectiveEpilogueFwdINS6_IJSA_SA_SB_EEES9_SE_SG_Li256ELb1ELb1ELb0ELb0EEENS1_36VarlenDynamicPersistentTileSchedulerILi128ELi96ELi256ELi128ELb0ELb1ELb1ELb0ELb1ELb1EEEEEEEEEvNT_6ParamsE)
	.align		4
        /*001c*/ 	.word	index@(__assertfail)
	.align		4
        /*0020*/ 	.word	index@(_ZN7cutlass13device_kernelIN5flash11enable_sm90INS1_16FlashAttnFwdSm90INS1_25CollectiveMainloopFwdSm90ILi2EN4cute5tupleIJNS5_1CILi1EEES8_S8_EEENS6_IJNS7_ILi128EEENS7_ILi96EEENS7_ILi192EEEEEELi128ENS_6half_tEfNS_4arch4Sm90ELb0ELb1ELb1ELb0ELb1ELb0ELb0ELb1ELb1ELb1ELb0ELb0EEENS1_21CollectiveEpilogueFwdINS6_IJSA_SA_SB_EEES9_SE_SG_Li256ELb0ELb1ELb0ELb0EEENS1_30DynamicPersistentTileSchedulerILi256ELi128ELb0ELb1ELb1EEEEEEEEEvNT_6ParamsE)
	.align		4
        /*0024*/ 	.word	index@(__assertfail)
	.align		4
        /*0028*/ 	.word	index@(_ZN7cutlass13device_kernelIN5flash11enable_sm90INS1_16FlashAttnFwdSm90INS1_25CollectiveMainloopFwdSm90ILi2EN4cute5tupleIJNS5_1CILi1EEES8_S8_EEENS6_IJNS7_ILi128EEENS7_ILi96EEENS7_ILi192EEEEEELi128ENS_6half_tEfNS_4arch4Sm90ELb0ELb1ELb1ELb1ELb1ELb0ELb0ELb1ELb1ELb1ELb0ELb0EEENS1_21CollectiveEpilogueFwdINS6_IJSA_SA_SB_EEES9_SE_SG_Li256ELb1ELb1ELb0ELb0EEENS1_36VarlenDynamicPersistentTileSchedulerILi128ELi96ELi256ELi128ELb0ELb1ELb1ELb1ELb0ELb1EEEEEEEEEvNT_6ParamsE)
	.align		4
        /*002c*/ 	.word	index@(__assertfail)
	.align		4
        /*0030*/ 	.word	index@(_ZN7cutlass13device_kernelIN5flash11enable_sm90INS1_16FlashAttnFwdSm90INS1_25CollectiveMainloopFwdSm90ILi2EN4cute5tupleIJNS5_1CILi1EEES8_S8_EEENS6_IJNS7_ILi128EEENS7_ILi96EEENS7_ILi192EEEEEELi128ENS_6half_tEfNS_4arch4Sm90ELb0ELb1ELb1ELb1ELb1ELb1ELb0ELb1ELb1ELb1ELb0ELb0EEENS1_21CollectiveEpilogueFwdINS6_IJSA_SA_SB_EEES9_SE_SG_Li256ELb1ELb1ELb0ELb0EEENS1_36VarlenDynamicPersistentTileSchedulerILi128ELi96ELi256ELi128ELb0ELb1ELb1ELb1ELb0ELb1EEEEEEEEEvNT_6ParamsE)
	.align		4
        /*0034*/ 	.word	index@(__assertfail)
	.align		4
        /*0038*/ 	.word	index@(_ZN7cutlass13device_kernelIN5flash11enable_sm90INS1_16FlashAttnFwdSm90INS1_25CollectiveMainloopFwdSm90ILi2EN4cute5tupleIJNS5_1CILi1EEES8_S8_EEENS6_IJNS7_ILi128EEENS7_ILi96EEENS7_ILi192EEEEEELi128ENS_6half_tEfNS_4arch4Sm90ELb1ELb0ELb1ELb0ELb1ELb0ELb0ELb1ELb1ELb1ELb0ELb0EEENS1_21CollectiveEpilogueFwdINS6_IJSA_SA_SB_EEES9_SE_SG_Li256ELb0ELb1ELb0ELb0EEENS1_30DynamicPersistentTileSchedulerILi256ELi128ELb0ELb1ELb1EEEEEEEEEvNT_6ParamsE)
	.align		4
        /*003c*/ 	.word	index@(__assertfail)
	.align		4
        /*0040*/ 	.word	index@(_ZN7cutlass13device_kernelIN5flash11enable_sm90INS1_16FlashAttnFwdSm90INS1_25CollectiveMainloopFwdSm90ILi2EN4cute5tupleIJNS5_1CILi1EEES8_S8_EEENS6_IJNS7_ILi128EEENS7_ILi96EEENS7_ILi192EEEEEELi128ENS_6half_tEfNS_4arch4Sm90ELb1ELb0ELb1ELb1ELb1ELb0ELb0ELb1ELb1ELb1ELb0ELb0EEENS1_21CollectiveEpilogueFwdINS6_IJSA_SA_SB_EEES9_SE_SG_Li256ELb1ELb1ELb0ELb0EEENS1_36VarlenDynamicPersistentTileSchedulerILi128ELi96ELi256ELi128ELb0ELb1ELb1ELb1ELb1ELb1EEEEEEEEEvNT_6ParamsE)
	.align		4
        /*0044*/ 	.word	index@(__assertfail)
	.align		4
        /*0048*/ 	.word	index@(_ZN7cutlass13device_kernelIN5flash11enable_sm90INS1_16FlashAttnFwdSm90INS1_25CollectiveMainloopFwdSm90ILi2EN4cute5tupleIJNS5_1CILi1EEES8_S8_EEENS6_IJNS7_ILi128EEENS7_ILi96EEENS7_ILi192EEEEEELi128ENS_6half_tEfNS_4arch4Sm90ELb1ELb0ELb1ELb1ELb1ELb1ELb0ELb1ELb1ELb1ELb0ELb0EEENS1_21CollectiveEpilogueFwdINS6_IJSA_SA_SB_EEES9_SE_SG_Li256ELb1ELb1ELb0ELb0EEENS1_36VarlenDynamicPersistentTileSchedulerILi128ELi96ELi256ELi128ELb0ELb1ELb1ELb1ELb1ELb1EEEEEEEEEvNT_6ParamsE)
	.align		4
        /*004c*/ 	.word	index@(__assertfail)
	.align		4
        /*0050*/ 	.word	0x00000000
	.align		4
        /*0054*/ 	.word	0xfffffffe
	.align		4
        /*0058*/ 	.word	0x00000000
	.align		4
        /*005c*/ 	.word	0xfffffffd
	.align		4
        /*0060*/ 	.word	0x00000000
	.align		4
        /*0064*/ 	.word	0xfffffffc


//--------------------- .nv.constant4             --------------------------
	.section	.nv.constant4,"a",@progbits
	.align	8
	.align		8
.nv.constant4:
        /*0000*/ 	.dword	__assertfail
	.align		8
        /*0008*/ 	.dword	__unnamed_1
	.align		8
        /*0010*/ 	.dword	__unnamed_2
	.align		8
        /*0018*/ 	.dword	__unnamed_3
	.align		8
        /*0020*/ 	.dword	__unnamed_4
	.align		8
        /*0028*/ 	.dword	__unnamed_5
	.align		8
        /*0030*/ 	.dword	__unnamed_6
	.align		8
        /*0038*/ 	.dword	_ZN84_INTERNAL_23b5c987_48_flash_fwd_hdim192_128_fp16_paged_softcap_sm90_cu_f3e6f9ee_32314cuda3std3__45__cpo5beginE
	.align		8
        /*0040*/ 	.dword	_ZN84_INTERNAL_23b5c987_48_flash_fwd_hdim192_128_fp16_paged_softcap_sm90_cu_f3e6f9ee_32314cuda3std3__45__cpo3endE
	.align		8
        /*0048*/ 	.dword	_ZN84_INTERNAL_23b5c987_48_flash_fwd_hdim192_128_fp16_paged_softcap_sm90_cu_f3e6f9ee_32314cuda3std3__45__cpo6cbeginE
	.align		8
        /*0050*/ 	.dword	_ZN84_INTERNAL_23b5c987_48_flash_fwd_hdim192_128_fp16_paged_softcap_sm90_cu_f3e6f9ee_32314cuda3std3__45__cpo4cendE
	.align		8
        /*0058*/ 	.dword	_ZN84_INTERNAL_23b5c987_48_flash_fwd_hdim192_128_fp16_paged_softcap_sm90_cu_f3e6f9ee_32314cuda3std3__486_GLOBAL__N__23b5c987_48_flash_fwd_hdim192_128_fp16_paged_softcap_sm90_cu_f3e6f9ee_32316ignoreE
	.align		8
        /*0060*/ 	.dword	_ZN84_INTERNAL_23b5c987_48_flash_fwd_hdim192_128_fp16_paged_softcap_sm90_cu_f3e6f9ee_32314cuda3std3__419piecewise_constructE
	.align		8
        /*0068*/ 	.dword	_ZN84_INTERNAL_23b5c987_48_flash_fwd_hdim192_128_fp16_paged_softcap_sm90_cu_f3e6f9ee_32314cuda3std3__48in_placeE
	.align		8
        /*0070*/ 	.dword	_ZN84_INTERNAL_23b5c987_48_flash_fwd_hdim192_128_fp16_paged_softcap_sm90_cu_f3e6f9ee_32314cuda3std6ranges3__45__cpo4swapE
	.align		8
        /*0078*/ 	.dword	_ZN84_INTERNAL_23b5c987_48_flash_fwd_hdim192_128_fp16_paged_softcap_sm90_cu_f3e6f9ee_32314cuda3std6ranges3__45__cpo9iter_moveE
	.align		8
        /*0080*/ 	.dword	_ZN84_INTERNAL_23b5c987_48_flash_fwd_hdim192_128_fp16_paged_softcap_sm90_cu_f3e6f9ee_32314cute7productE
	.align		8
        /*0088*/ 	.dword	_ZN84_INTERNAL_23b5c987_48_flash_fwd_hdim192_128_fp16_paged_softcap_sm90_cu_f3e6f9ee_32314cute1_E
	.align		8
        /*0090*/ 	.dword	$str$23
	.align		8
        /*0098*/ 	.dword	$str$24


//--------------------- .text._ZN7cutlass13device_kernelIN5flash11enable_sm90INS1_16FlashAttnFwdSm90INS1_25CollectiveMainloopFwdSm90ILi2EN4cute5tupleIJNS5_1CILi1EEES8_S8_EEENS6_IJNS7_ILi128EEENS7_ILi96EEENS7_ILi192EEEEEELi128ENS_6half_tEfNS_4arch4Sm90ELb0ELb0ELb1ELb0ELb1ELb0ELb0ELb1ELb1ELb1ELb0ELb0EEENS1_21CollectiveEpilogueFwdINS6_IJSA_SA_SB_EEES9_SE_SG_Li256ELb0ELb1ELb0ELb0EEENS1_29StaticPersistentTileSchedulerILb0EEEEEEEEEvNT_6ParamsE --------------------------
	.section	.text._ZN7cutlass13device_kernelIN5flash11enable_sm90INS1_16FlashAttnFwdSm90INS1_25CollectiveMainloopFwdSm90ILi2EN4cute5tupleIJNS5_1CILi1EEES8_S8_EEENS6_IJNS7_ILi128EEENS7_ILi96EEENS7_ILi192EEEEEELi128ENS_6half_tEfNS_4arch4Sm90ELb0ELb0ELb1ELb0ELb1ELb0ELb0ELb1ELb1ELb1ELb0ELb0EEENS1_21CollectiveEpilogueFwdINS6_IJSA_SA_SB_EEES9_SE_SG_Li256ELb0ELb1ELb0ELb0EEENS1_29StaticPersistentTileSchedulerILb0EEEEEEEEEvNT_6ParamsE,"ax",@progbits
	.align	128
.text._ZN7cutlass13device_kernelIN5flash11enable_sm90INS1_16FlashAttnFwdSm90INS1_25CollectiveMainloopFwdSm90ILi2EN4cute5tupleIJNS5_1CILi1EEES8_S8_EEENS6_IJNS7_ILi128EEENS7_ILi96EEENS7_ILi192EEEEEELi128ENS_6half_tEfNS_4arch4Sm90ELb0ELb0ELb1ELb0ELb1ELb0ELb0ELb1ELb1ELb1ELb0ELb0EEENS1_21CollectiveEpilogueFwdINS6_IJSA_SA_SB_EEES9_SE_SG_Li256ELb0ELb1ELb0ELb0EEENS1_29StaticPersistentTileSchedulerILb0EEEEEEEEEvNT_6ParamsE:
        .type           _ZN7cutlass13device_kernelIN5flash11enable_sm90INS1_16FlashAttnFwdSm90INS1_25CollectiveMainloopFwdSm90ILi2EN4cute5tupleIJNS5_1CILi1EEES8_S8_EEENS6_IJNS7_ILi128EEENS7_ILi96EEENS7_ILi192EEEEEELi128ENS_6half_tEfNS_4arch4Sm90ELb0ELb0ELb1ELb0ELb1ELb0ELb0ELb1ELb1ELb1ELb0ELb0EEENS1_21CollectiveEpilogueFwdINS6_IJSA_SA_SB_EEES9_SE_SG_Li256ELb0ELb1ELb0ELb0EEENS1_29StaticPersistentTileSchedulerILb0EEEEEEEEEvNT_6ParamsE,@function
        .size           _ZN7cutlass13device_kernelIN5flash11enable_sm90INS1_16FlashAttnFwdSm90INS1_25CollectiveMainloopFwdSm90ILi2EN4cute5tupleIJNS5_1CILi1EEES8_S8_EEENS6_IJNS7_ILi128EEENS7_ILi96EEENS7_ILi192EEEEEELi128ENS_6half_tEfNS_4arch4Sm90ELb0ELb0ELb1ELb0ELb1ELb0ELb0ELb1ELb1ELb1ELb0ELb0EEENS1_21CollectiveEpilogueFwdINS6_IJSA_SA_SB_EEES9_SE_SG_Li256ELb0ELb1ELb0ELb0EEENS1_29StaticPersistentTileSchedulerILb0EEEEEEEEEvNT_6ParamsE,(.L_x_3226 - _ZN7cutlass13device_kernelIN5flash11enable_sm90INS1_16FlashAttnFwdSm90INS1_25CollectiveMainloopFwdSm90ILi2EN4cute5tupleIJNS5_1CILi1EEES8_S8_EEENS6_IJNS7_ILi128EEENS7_ILi96EEENS7_ILi192EEEEEELi128ENS_6half_tEfNS_4arch4Sm90ELb0ELb0ELb1ELb0ELb1ELb0ELb0ELb1ELb1ELb1ELb0ELb0EEENS1_21CollectiveEpilogueFwdINS6_IJSA_SA_SB_EEES9_SE_SG_Li256ELb0ELb1ELb0ELb0EEENS1_29StaticPersistentTileSchedulerILb0EEEEEEEEEvNT_6ParamsE)
        .other          _ZN7cutlass13device_kernelIN5flash11enable_sm90INS1_16FlashAttnFwdSm90INS1_25CollectiveMainloopFwdSm90ILi2EN4cute5tupleIJNS5_1CILi1EEES8_S8_EEENS6_IJNS7_ILi128EEENS7_ILi96EEENS7_ILi192EEEEEELi128ENS_6half_tEfNS_4arch4Sm90ELb0ELb0ELb1ELb0ELb1ELb0ELb0ELb1ELb1ELb1ELb0ELb0EEENS1_21CollectiveEpilogueFwdINS6_IJSA_SA_SB_EEES9_SE_SG_Li256ELb0ELb1ELb0ELb0EEENS1_29StaticPersistentTileSchedulerILb0EEEEEEEEEvNT_6ParamsE,@"STO_CUDA_ENTRY STV_DEFAULT"
_ZN7cutlass13device_kernelIN5flash11enable_sm90INS1_16FlashAttnFwdSm90INS1_25CollectiveMainloopFwdSm90ILi2EN4cute5tupleIJNS5_1CILi1EEES8_S8_EEENS6_IJNS7_ILi128EEENS7_ILi96EEENS7_ILi192EEEEEELi128ENS_6half_tEfNS_4arch4Sm90ELb0ELb0ELb1ELb0ELb1ELb0ELb0ELb1ELb1ELb1ELb0ELb0EEENS1_21CollectiveEpilogueFwdINS6_IJSA_SA_SB_EEES9_SE_SG_Li256ELb0ELb1ELb0ELb0EEENS1_29StaticPersistentTileSchedulerILb0EEEEEEEEEvNT_6ParamsE:
[----:B------:R-:W0:Y:S02]  /*0000*/  LDC R1, c[0x0][0x28] ;  /* 0x00000a00ff017b82 */ /* 0x000e240000000800 */
[----:B0-----:R-:W-:Y:S01]  /*0010*/  VIADD R1, R1, 0xfffffff8 ;  /* 0xfffffff801017836 */ /* 0x001fe20000000000 */
[----:B------:R-:W0:Y:S01]  /*0020*/  S2R R3, SR_TID.X ;  /* 0x0000000000037919 */ /* 0x000e220000002100 */
[----:B------:R-:W-:Y:S01]  /*0030*/  ELECT P0, URZ, PT ;  /* 0x00000000003f782f */ /* 0x000fe20003800000 */
[----:B------:R-:W-:Y:S01]  /*0040*/  UMOV UR4, 0x80 ;  /* 0x0000008000047882 */ /* 0x000fe20000000000 */
[----:B------:R-:W-:Y:S01]  /*0050*/  UMOV UR7, 0x100 ;  /* 0x0000010000077882 */ /* 0x000fe20000000000 */
[----:B0-----:R-:W-:-:S05]  /*0060*/  SHF.R.U32.HI R0, RZ, 0x5, R3 ;  /* 0x00000005ff007819 */ /* 0x001fca0000011603 */
[----:B------:R-:W0:Y:S02]  /*0070*/  SHFL.IDX PT, R2, R0, RZ, 0x1f ;  /* 0x00001fff00027589 */ /* 0x000e2400000e0000 */
[C---:B0-----:R-:W-:Y:S02]  /*0080*/  ISETP.NE.OR P0, PT, R2.reuse, RZ, !P0 ;  /* 0x000000ff0200720c */ /* 0x041fe40004705670 */
[----:B------:R-:W-:Y:S02]  /*0090*/  ISETP.NE.AND P1, PT, R2, RZ, PT ;  /* 0x000000ff0200720c */ /* 0x000fe40003f25270 */
[----:B------:R-:W-:-:S06]  /*00a0*/  SHF.R.U32.HI R2, RZ, 0x7, R3 ;  /* 0x00000007ff027819 */ /* 0x000fcc0000011603 */
[----:B------:R-:W0:Y:S03]  /*00b0*/  SHFL.IDX PT, R2, R2, RZ, 0x1f ;  /* 0x00001fff02027589 */ /* 0x000e2600000e0000 */
[----:B------:R-:W-:Y:S01]  /*00c0*/  VOTEU.ALL UP0, P0 ;  /* 0x00000000003f7886 */ /* 0x000fe20000000000 */
[----:B------:R-:W-:-:S04]  /*00d0*/  VOTEU.ALL UP1, P0 ;  /* 0x00000000003f7886 */ /* 0x000fc80000020000 */
[----:B------:R-:W1:Y:S01]  /*00e0*/  @!UP0 S2UR UR8, SR_CgaCtaId ;  /* 0x00000000000889c3 */ /* 0x000e620000008800 */
[----:B------:R-:W-:Y:S01]  /*00f0*/  @!UP0 UMOV UR6, 0x400 ;  /* 0x0000040000068882 */ /* 0x000fe20000000000 */
[----:B------:R-:W-:-:S04]  /*0100*/  @!UP0 UIADD3 UR4, -UR4, 0x100000, URZ ;  /* 0x0010000004048890 */ /* 0x000fc8000fffe13f */
[----:B------:R-:W-:Y:S02]  /*0110*/  @!UP0 USHF.L.U32 UR5, UR4, 0xb, URZ ;  /* 0x0000000b04058899 */ /* 0x000fe4000800063f */
[----:B------:R-:W-:Y:S02]  /*0120*/  @!UP0 USHF.L.U32 UR4, UR4, 0x1, URZ ;  /* 0x0000000104048899 */ /* 0x000fe4000800063f */
[----:B-1----:R-:W-:Y:S02]  /*0130*/  @!UP0 ULEA UR8, UR8, UR6, 0x18 ;  /* 0x0000000608088291 */ /* 0x002fe4000f8ec03f */
[----:B------:R-:W-:-:S04]  /*0140*/  @!UP0 UIADD3 UR6, -UR7, 0x100000, URZ ;  /* 0x0010000007068890 */ /* 0x000fc8000fffe13f */
[----:B------:R-:W-:Y:S02]  /*0150*/  @!UP0 USHF.L.U32 UR7, UR6, 0xb, URZ ;  /* 0x0000000b06078899 */ /* 0x000fe4000800063f */
[----:B------:R-:W-:Y:S01]  /*0160*/  @!UP0 USHF.L.U32 UR6, UR6, 0x1, URZ ;  /* 0x0000000106068899 */ /* 0x000fe2000800063f */
[----:B------:R-:W-:-:S05]  /*0170*/  VOTEU.ALL UP0, P0 ;  /* 0x00000000003f7886 */ /* 0x000fca0000000000 */
[----:B------:R1:W2:Y:S06]  /*0180*/  @!UP0 SYNCS.EXCH.64 URZ, [UR8+0x2a800], UR4 ;  /* 0x02a80004083f85b2 */ /* 0x0002ac0008000100 */
[----:B------:R1:W3:Y:S02]  /*0190*/  @!UP1 SYNCS.EXCH.64 URZ, [UR8+0x2a820], UR6 ;  /* 0x02a82006083f95b2 */ /* 0x0002e40008000100 */
[----:B01----:R-:W-:Y:S05]  /*01a0*/  @P1 BRA `(.L_x_0) ;  /* 0x0000000000481947 */ /* 0x003fea0003800000 */
[----:B------:R-:W0:Y:S01]  /*01b0*/  S2UR UR5, SR_CgaCtaId ;  /* 0x00000000000579c3 */ /* 0x000e220000008800 */
[----:B------:R-:W-:Y:S01]  /*01c0*/  UMOV UR4, 0x400 ;  /* 0x0000040000047882 */ /* 0x000fe20000000000 */
[----:B------:R-:W-:Y:S01]  /*01d0*/  UMOV UR6, 0x80 ;  /* 0x0000008000067882 */ /* 0x000fe20000000000 */
[----:B------:R-:W-:Y:S01]  /*01e0*/  UMOV UR7, 0x100 ;  /* 0x0000010000077882 */ /* 0x000fe20000000000 */
[----:B------:R-:W-:Y:S01]  /*01f0*/  ELECT P0, URZ, PT ;  /* 0x00000000003f782f */ /* 0x000fe20003800000 */
[----:B0-----:R-:W-:Y:S02]  /*0200*/  ULEA UR8, UR5, UR4, 0x18 ;  /* 0x0000000405087291 */ /* 0x001fe4000f8ec03f */
[----:B------:R-:W-:-:S04]  /*0210*/  UIADD3 UR4, -UR6, 0x100000, URZ ;  /* 0x0010000006047890 */ /* 0x000fc8000fffe13f */
[----:B------:R-:W-:Y:S02]  /*0220*/  USHF.L.U32 UR5, UR4, 0xb, URZ ;  /* 0x0000000b04057899 */ /* 0x000fe4000800063f */
[----:B------:R-:W-:Y:S02]  /*0230*/  USHF.L.U32 UR4, UR4, 0x1, URZ ;  /* 0x0000000104047899 */ /* 0x000fe4000800063f */
[----:B------:R-:W-:-:S04]  /*0240*/  UIADD3 UR6, -UR7, 0x100000, URZ ;  /* 0x0010000007067890 */ /* 0x000fc8000fffe13f */
[----:B------:R-:W-:Y:S02]  /*0250*/  USHF.L.U32 UR7, UR6, 0xb, URZ ;  /* 0x0000000b06077899 */ /* 0x000fe4000800063f */
[----:B------:R-:W-:Y:S01]  /*0260*/  USHF.L.U32 UR6, UR6, 0x1, URZ ;  /* 0x0000000106067899 */ /* 0x000fe2000800063f */
[----:B------:R-:W0:Y:S03]  /*0270*/  FENCE.VIEW.ASYNC.S ;  /* 0x00000000000073c6 */ /* 0x000e260000000000 */
[----:B0-----:R0:W1:Y:S08]  /*0280*/  SYNCS.EXCH.64 URZ, [UR8+0x2a830], UR4 ;  /* 0x02a83004083f75b2 */ /* 0x0010700008000100 */
[----:B------:R0:W4:Y:S01]  /*0290*/  SYNCS.EXCH.64 URZ, [UR8+0x2a840], UR6 ;  /* 0x02a84006083f75b2 */ /* 0x0001220008000100 */
[----:B------:R0:W0:Y:S01]  /*02a0*/  SYNCS.EXCH.64 URZ, [UR8+0x2a838], UR4 ;  /* 0x02a83804083f75b2 */ /* 0x0000220008000100 */
[----:B------:R0:W0:Y:S01]  /*02b0*/  SYNCS.EXCH.64 URZ, [UR8+0x2a848], UR6 ;  /* 0x02a84806083f75b2 */ /* 0x0000220008000100 */
[----:B------:R-:W-:Y:S01]  /*02c0*/  NOP ;  /* 0x0000000000007918 */ /* 0x000fe20000000000 */
.L_x_0:
[----:B------:R-:W5:Y:S01]  /*02d0*/  SHFL.IDX PT, R4, R0, RZ, 0x1f ;  /* 0x00001fff00047589 */ /* 0x000f6200000e0000 */
[----:B------:R-:W-:Y:S01]  /*02e0*/  NOP ;  /* 0x0000000000007918 */ /* 0x000fe20000000000 */
[----:B-----5:R-:W-:-:S13]  /*02f0*/  ISETP.NE.AND P0, PT, R4, RZ, PT ;  /* 0x000000ff0400720c */ /* 0x020fda0003f05270 */
[----:B------:R-:W-:Y:S05]  /*0300*/  @P0 BRA `(.L_x_1) ;  /* 0x0000000000480947 */ /* 0x000fea0003800000 */
[----:B0-----:R-:W0:Y:S01]  /*0310*/  S2UR UR5, SR_CgaCtaId ;  /* 0x00000000000579c3 */ /* 0x001e220000008800 */
        /* <DEDUP_REMOVED lines=12> */
[----:B0-----:R0:W0:Y:S08]  /*03e0*/  SYNCS.EXCH.64 URZ, [UR8+0x2a850], UR4 ;  /* 0x02a85004083f75b2 */ /* 0x0010300008000100 */
[----:B------:R0:W0:Y:S01]  /*03f0*/  SYNCS.EXCH.64 URZ, [UR8+0x2a860], UR6 ;  /* 0x02a86006083f75b2 */ /* 0x0000220008000100 */
[----:B------:R0:W0:Y:S01]  /*0400*/  SYNCS.EXCH.64 URZ, [UR8+0x2a858], UR4 ;  /* 0x02a85804083f75b2 */ /* 0x0000220008000100 */
[----:B------:R0:W0:Y:S01]  /*0410*/  SYNCS.EXCH.64 URZ, [UR8+0x2a868], UR6 ;  /* 0x02a86806083f75b2 */ /* 0x0000220008000100 */
[----:B------:R-:W-:Y:S01]  /*0420*/  NOP ;  /* 0x0000000000007918 */ /* 0x000fe20000000000 */
.L_x_1:
[----:B------:R-:W5:Y:S01]  /*0430*/  SHFL.IDX PT, R4, R0, RZ, 0x1f ;  /* 0x00001fff00047589 */ /* 0x000f6200000e0000 */
[----:B------:R-:W-:Y:S01]  /*0440*/  NOP ;  /* 0x0000000000007918 */ /* 0x000fe20000000000 */
[----:B-----5:R-:W-:-:S13]  /*0450*/  ISETP.NE.AND P0, PT, R4, RZ, PT ;  /* 0x000000ff0400720c */ /* 0x020fda0003f05270 */
[----:B------:R-:W-:Y:S05]  /*0460*/  @P0 BRA `(.L_x_2) ;  /* 0x0000000000380947 */ /* 0x000fea0003800000 */
[----:B0-----:R-:W0:Y:S01]  /*0470*/  S2UR UR5, SR_CgaCtaId ;  /* 0x00000000000579c3 */ /* 0x001e220000008800 */
[----:B------:R-:W-:Y:S01]  /*0480*/  UMOV UR4, 0x400 ;  /* 0x0000040000047882 */ /* 0x000fe20000000000 */
[----:B------:R-:W-:Y:S01]  /*0490*/  UMOV UR7, 0x80 ;  /* 0x0000008000077882 */ /* 0x000fe20000000000 */
[----:B------:R-:W-:Y:S01]  /*04a0*/  ELECT P0, URZ, PT ;  /* 0x00000000003f782f */ /* 0x000fe20003800000 */
[----:B0-----:R-:W-:Y:S02]  /*04b0*/  ULEA UR6, UR5, UR4, 0x18 ;  /* 0x0000000405067291 */ /* 0x001fe4000f8ec03f */
[----:B------:R-:W-:-:S04]  /*04c0*/  UIADD3 UR4, -UR7, 0x100000, URZ ;  /* 0x0010000007047890 */ /* 0x000fc8000fffe13f */
[----:B------:R-:W-:Y:S02]  /*04d0*/  USHF.L.U32 UR5, UR4, 0xb, URZ ;  /* 0x0000000b04057899 */ /* 0x000fe4000800063f */
[----:B------:R-:W-:Y:S01]  /*04e0*/  USHF.L.U32 UR4, UR4, 0x1, URZ ;  /* 0x0000000104047899 */ /* 0x000fe2000800063f */
[----:B------:R-:W0:Y:S11]  /*04f0*/  FENCE.VIEW.ASYNC.S ;  /* 0x00000000000073c6 */ /* 0x000e360000000000 */
[----:B0-----:R0:W0:Y:S01]  /*0500*/  SYNCS.EXCH.64 URZ, [UR6+0x2a870], UR4 ;  /* 0x02a87004063f75b2 */ /* 0x0010220008000100 */
[----:B------:R0:W0:Y:S01]  /*0510*/  SYNCS.EXCH.64 URZ, [UR6+0x2a880], UR4 ;  /* 0x02a88004063f75b2 */ /* 0x0000220008000100 */
[----:B------:R0:W0:Y:S01]  /*0520*/  SYNCS.EXCH.64 URZ, [UR6+0x2a878], UR4 ;  /* 0x02a87804063f75b2 */ /* 0x0000220008000100 */
[----:B------:R0:W0:Y:S01]  /*0530*/  SYNCS.EXCH.64 URZ, [UR6+0x2a888], UR4 ;  /* 0x02a88804063f75b2 */ /* 0x0000220008000100 */
[----:B------:R-:W-:Y:S01]  /*0540*/  NOP ;  /* 0x0000000000007918 */ /* 0x000fe20000000000 */
.L_x_2:
        /* <DEDUP_REMOVED lines=22> */
.L_x_3:
[----:B------:R-:W5:Y:S01]  /*06b0*/  SHFL.IDX PT, R4, R0, RZ, 0x1f ;  /* 0x00001fff00047589 */ /* 0x000f6200000e0000 */
[----:B------:R-:W-:Y:S01]  /*06c0*/  R2UR UR9, R2 ;  /* 0x00000000020972ca */ /* 0x000fe200000e0000 */
        /* <DEDUP_REMOVED lines=21> */
.L_x_4:
[----:B------:R-:W-:Y:S01]  /*0820*/  UISETP.NE.AND UP0, UPT, UR9, URZ, UPT ;  /* 0x0000003f0900728c */ /* 0x000fe2000bf05270 */
[----:B------:R-:W-:Y:S01]  /*0830*/  NOP ;  /* 0x0000000000007918 */ /* 0x000fe20000000000 */
[----:B0-----:R-:W-:Y:S01]  /*0840*/  UMOV UR4, 0x1 ;  /* 0x0000000100047882 */ /* 0x001fe20000000000 */
[----:B------:R-:W-:Y:S01]  /*0850*/  ULDC.64 UR36, c[0x0][0x208] ;  /* 0x0000820000247ab9 */ /* 0x000fe20000000a00 */
[----:B------:R-:W-:Y:S01]  /*0860*/  USEL UR4, UR4, 0x2, !UP0 ;  /* 0x0000000204047887 */ /* 0x000fe2000c000000 */
[----:B-1234-:R-:W-:Y:S01]  /*0870*/  BAR.SYNC.DEFER_BLOCKING 0x0 ;  /* 0x0000000000007b1d */ /* 0x01efe20000010000 */
[----:B------:R-:W-:-:S04]  /*0880*/  PLOP3.LUT P0, PT, PT, PT, UP0, 0x80, 0x0 ;  /* 0x000000000000781c */ /* 0x000fc80003f0f008 */
[----:B------:R-:W-:-:S05]  /*0890*/  IMAD.U32 R2, RZ, RZ, UR4 ;  /* 0x00000004ff027e24 */ /* 0x000fca000f8e00ff */
[----:B------:R0:W-:Y:S04]  /*08a0*/  STL [R1+0x4], R2 ;  /* 0x0000040201007387 */ /* 0x0001e80000100800 */
[----:B------:R-:W-:Y:S05]  /*08b0*/  @!P0 BRA `(.L_x_5) ;  /* 0x0000007000808947 */ /* 0x000fea0003800000 */
.L_x_6:
[----:B------:R-:W-:-:S08]  /*08c0*/  NOP ;  /* 0x0000000000007918 */ /* 0x000fd00000000000 */
[----:B------:R-:W1:Y:S02]  /*08d0*/  USETMAXREG.TRY_ALLOC.CTAPOOL UP0, 0xe8 ;  /* 0x000000e8000079c8 */ /* 0x000e640008000600 */
[----:B-1----:R-:W-:-:S13]  /*08e0*/  PLOP3.LUT P0, PT, PT, PT, UP0, 0x80, 0x0 ;  /* 0x000000000000781c */ /* 0x002fda0003f0f008 */
[----:B------:R-:W-:Y:S05]  /*08f0*/  @!P0 BRA `(.L_x_6) ;  /* 0xfffffffc00f08947 */ /* 0x000fea000383ffff */
[----:B------:R-:W1:Y:S08]  /*0900*/  S2UR UR61, SR_CTAID.X ;  /* 0x00000000003d79c3 */ /* 0x000e700000002500 */
[----:B------:R-:W-:Y:S08]  /*0910*/  BAR.ARV 0x8, 0x180 ;  /* 0x0206000000007b1d */ /* 0x000ff00000002000 */
[----:B------:R-:W1:Y:S02]  /*0920*/  LDC R0, c[0x0][0xc34] ;  /* 0x00030d00ff007b82 */ /* 0x000e640000000800 */
[----:B-1----:R-:W-:-:S13]  /*0930*/  ISETP.LE.AND P0, PT, R0, UR61, PT ;  /* 0x0000003d00007c0c */ /* 0x002fda000bf03270 */
[----:B------:R-:W-:Y:S05]  /*0940*/  @P0 EXIT ;  /* 0x000000000000094d */ /* 0x000fea0003800000 */
[----:B0-----:R-:W2:Y:S01]  /*0950*/  LDL R2, [R1+0x4] ;  /* 0x0000040001027983 */ /* 0x001ea20000100800 */
[----:B------:R-:W-:Y:S01]  /*0960*/  VIADD R17, R3, 0xffffff80 ;  /* 0xffffff8003117836 */ /* 0x000fe20000000000 */
[----:B------:R-:W-:Y:S01]  /*0970*/  UMOV UR39, URZ ;  /* 0x0000003f00277c82 */ /* 0x000fe20008000000 */
[----:B------:R-:W-:Y:S01]  /*0980*/  IMAD.MOV.U32 R164, RZ, RZ, -0x2 ;  /* 0xfffffffeffa47424 */ /* 0x000fe200078e00ff */
[----:B------:R-:W-:Y:S01]  /*0990*/  UMOV UR38, URZ ;  /* 0x0000003f00267c82 */ /* 0x000fe20008000000 */
[----:B------:R-:W-:Y:S01]  /*09a0*/  IMAD.MOV.U32 R18, RZ, RZ, RZ ;  /* 0x000000ffff127224 */ /* 0x000fe200078e00ff */
[----:B------:R-:W-:-:S04]  /*09b0*/  SHF.R.S32.HI R0, RZ, 0x1f, R17 ;  /* 0x0000001fff007819 */ /* 0x000fc80000011411 */
[CC--:B------:R-:W-:Y:S02]  /*09c0*/  LEA.HI R3, R0.reuse, R17.reuse, RZ, 0x7 ;  /* 0x0000001100037211 */ /* 0x0c0fe400078f38ff */
[CC--:B------:R-:W-:Y:S02]  /*09d0*/  LEA.HI R4, R0.reuse, R17.reuse, RZ, 0x4 ;  /* 0x0000001100047211 */ /* 0x0c0fe400078f20ff */
[----:B------:R-:W-:Y:S02]  /*09e0*/  LOP3.LUT R22, R3, 0xffffff80, RZ, 0xc0, !PT ;  /* 0xffffff8003167812 */ /* 0x000fe400078ec0ff */
[----:B------:R-:W-:Y:S02]  /*09f0*/  SHF.R.S32.HI R7, RZ, 0x4, R4 ;  /* 0x00000004ff077819 */ /* 0x000fe40000011404 */
[CC--:B------:R-:W-:Y:S01]  /*0a00*/  LEA.HI R8, R0.reuse, R17.reuse, RZ, 0x2 ;  /* 0x0000001100087211 */ /* 0x0c0fe200078f10ff */
[----:B------:R-:W-:Y:S01]  /*0a10*/  IMAD.IADD R22, R17, 0x1, -R22 ;  /* 0x0000000111167824 */ /* 0x000fe200078e0a16 */
[----:B------:R-:W-:-:S02]  /*0a20*/  LEA.HI R19, R0, R17, RZ, 0x3 ;  /* 0x0000001100137211 */ /* 0x000fc400078f18ff */
[----:B------:R-:W-:Y:S02]  /*0a30*/  LOP3.LUT R8, R8, 0xfffffffc, RZ, 0xc0, !PT ;  /* 0xfffffffc08087812 */ /* 0x000fe400078ec0ff */
[----:B------:R-:W-:-:S03]  /*0a40*/  SHF.R.S32.HI R160, RZ, 0x7, R3 ;  /* 0x00000007ffa07819 */ /* 0x000fc60000011403 */
[----:B------:R-:W-:Y:S01]  /*0a50*/  IMAD.IADD R8, R17, 0x1, -R8 ;  /* 0x0000000111087824 */ /* 0x000fe200078e0a08 */
[----:B------:R-:W-:-:S04]  /*0a60*/  LEA.HI R3, R3, R160, RZ, 0x1 ;  /* 0x000000a003037211 */ /* 0x000fc800078f08ff */
[----:B------:R-:W-:-:S04]  /*0a70*/  LOP3.LUT R3, R3, 0x3fffffe, RZ, 0xc0, !PT ;  /* 0x03fffffe03037812 */ /* 0x000fc800078ec0ff */
[----:B------:R-:W-:Y:S02]  /*0a80*/  IADD3 R3, R160, -R3, RZ ;  /* 0x80000003a0037210 */ /* 0x000fe40007ffe0ff */
[----:B--2---:R-:W-:Y:S02]  /*0a90*/  R2UR UR4, R2 ;  /* 0x00000000020472ca */ /* 0x004fe400000e0000 */
[----:B------:R-:W-:Y:S02]  /*0aa0*/  LEA.HI R2, R0, R17, RZ, 0x5 ;  /* 0x0000001100027211 */ /* 0x000fe400078f28ff */
[----:B------:R-:W-:Y:S02]  /*0ab0*/  LOP3.LUT R0, R19, 0xfffffff8, RZ, 0xc0, !PT ;  /* 0xfffffff813007812 */ /* 0x000fe400078ec0ff */
[----:B------:R-:W-:Y:S02]  /*0ac0*/  SHF.L.U32 R5, R2, 0x5, RZ ;  /* 0x0000000502057819 */ /* 0x000fe400000006ff */
[----:B------:R-:W-:-:S02]  /*0ad0*/  LOP3.LUT R2, R4, 0x3fffff0, RZ, 0xc0, !PT ;  /* 0x03fffff004027812 */ /* 0x000fc400078ec0ff */
[----:B------:R-:W-:Y:S02]  /*0ae0*/  LOP3.LUT R9, R5, 0xfffffc00, RZ, 0xc0, !PT ;  /* 0xfffffc0005097812 */ /* 0x000fe400078ec0ff */
[----:B------:R-:W-:Y:S01]  /*0af0*/  SHF.R.S32.HI R5, RZ, 0x1f, R22 ;  /* 0x0000001fff057819 */ /* 0x000fe20000011416 */
[C---:B------:R-:W-:Y:S01]  /*0b00*/  IMAD.IADD R6, R17.reuse, 0x1, -R2 ;  /* 0x0000000111067824 */ /* 0x040fe200078e0a02 */
[----:B------:R-:W-:Y:S01]  /*0b10*/  LEA.HI R4, R4, R7, RZ, 0x1 ;  /* 0x0000000704047211 */ /* 0x000fe200078f08ff */
[----:B------:R-:W-:Y:S01]  /*0b20*/  IMAD.IADD R17, R17, 0x1, -R0 ;  /* 0x0000000111117824 */ /* 0x000fe200078e0a00 */
[----:B------:R-:W-:Y:S01]  /*0b30*/  LEA.HI R2, R5, R22, RZ, 0x2 ;  /* 0x0000001605027211 */ /* 0x000fe200078f10ff */
[----:B------:R-:W-:Y:S01]  /*0b40*/  IMAD R9, R6, 0x40, R9 ;  /* 0x0000004006097824 */ /* 0x000fe200078e0209 */
[----:B------:R-:W-:Y:S01]  /*0b50*/  LOP3.LUT R4, R4, 0x1ffffffe, RZ, 0xc0, !PT ;  /* 0x1ffffffe04047812 */ /* 0x000fe200078ec0ff */
[----:B------:R-:W-:Y:S01]  /*0b60*/  ULOP3.LUT UR4, UR4, 0x1, URZ, 0xfc, !UPT ;  /* 0x0000000104047892 */ /* 0x000fe2000f8efc3f */
[----:B------:R-:W-:-:S02]  /*0b70*/  SHF.R.S32.HI R6, RZ, 0x2, R2 ;  /* 0x00000002ff067819 */ /* 0x000fc40000011402 */
[----:B------:R-:W-:Y:S02]  /*0b80*/  SHF.R.S32.HI R11, RZ, 0x1f, R2 ;  /* 0x0000001fff0b7819 */ /* 0x000fe40000011402 */
[----:B------:R-:W-:Y:S01]  /*0b90*/  IADD3 R4, R7, -R4, RZ ;  /* 0x8000000407047210 */ /* 0x000fe20007ffe0ff */
[----:B------:R-:W-:Y:S01]  /*0ba0*/  IMAD.U32 R165, RZ, RZ, UR4 ;  /* 0x00000004ffa57e24 */ /* 0x000fe2000f8e00ff */
[----:B------:R-:W-:Y:S02]  /*0bb0*/  LEA.HI R11, R11, R6, RZ, 0x3 ;  /* 0x000000060b0b7211 */ /* 0x000fe400078f18ff */
[----:B------:R-:W-:Y:S01]  /*0bc0*/  LEA.HI R0, R5, R22, RZ, 0x5 ;  /* 0x0000001605007211 */ /* 0x000fe200078f28ff */
[----:B------:R-:W-:Y:S01]  /*0bd0*/  IMAD R163, R4, 0x8, R9 ;  /* 0x0000000804a37824 */ /* 0x000fe200078e0209 */
[----:B------:R-:W-:Y:S02]  /*0be0*/  LOP3.LUT R11, R11, 0xfffffff8, RZ, 0xc0, !PT ;  /* 0xfffffff80b0b7812 */ /* 0x000fe400078ec0ff */
[----:B------:R-:W-:-:S02]  /*0bf0*/  LEA.HI R4, R8, R8, RZ, 0x1 ;  /* 0x0000000808047211 */ /* 0x000fc400078f08ff */
[----:B------:R-:W-:Y:S02]  /*0c00*/  IADD3 R11, R6, -R11, RZ ;  /* 0x8000000b060b7210 */ /* 0x000fe40007ffe0ff */
[----:B------:R-:W-:Y:S02]  /*0c10*/  SHF.R.S32.HI R0, RZ, 0x5, R0 ;  /* 0x00000005ff007819 */ /* 0x000fe40000011400 */
[----:B------:R-:W-:Y:S01]  /*0c20*/  LOP3.LUT R5, R2, 0x7ffffffc, RZ, 0xc0, !PT ;  /* 0x7ffffffc02057812 */ /* 0x000fe200078ec0ff */
[----:B------:R-:W-:Y:S01]  /*0c30*/  IMAD.SHL.U32 R2, R17, 0x8, RZ ;  /* 0x0000000811027824 */ /* 0x000fe200078e00ff */
[----:B------:R-:W-:Y:S01]  /*0c40*/  LOP3.LUT R7, R4, 0x1ffffffe, RZ, 0xc0, !PT ;  /* 0x1ffffffe04077812 */ /* 0x000fe200078ec0ff */
[----:B------:R-:W-:Y:S01]  /*0c50*/  IMAD R0, R0, 0x10, R11 ;  /* 0x0000001000007824 */ /* 0x000fe200078e020b */
[----:B------:R-:W-:Y:S01]  /*0c60*/  SHF.R.S32.HI R19, RZ, 0x3, R19 ;  /* 0x00000003ff137819 */ /* 0x000fe20000011413 */
[----:B------:R-:W-:Y:S01]  /*0c70*/  IMAD.IADD R5, R22, 0x1, -R5 ;  /* 0x0000000116057824 */ /* 0x000fe200078e0a05 */
[----:B------:R-:W-:Y:S01]  /*0c80*/  IADD3 R16, R2, 0x40, RZ ;  /* 0x0000004002107810 */ /* 0x000fe20007ffe0ff */
[----:B------:R-:W-:-:S02]  /*0c90*/  IMAD.IADD R162, R8, 0x1, -R7 ;  /* 0x0000000108a27824 */ /* 0x000fc400078e0a07 */
[----:B------:R-:W-:Y:S01]  /*0ca0*/  IMAD R161, R3, 0x40, R0 ;  /* 0x0000004003a17824 */ /* 0x000fe200078e0200 */
[----:B------:R-:W-:Y:S01]  /*0cb0*/  SHF.R.S32.HI R166, RZ, 0x1f, R16 ;  /* 0x0000001fffa67819 */ /* 0x000fe20000011410 */
[----:B------:R-:W-:Y:S02]  /*0cc0*/  IMAD R164, R5, R164, 0x60 ;  /* 0x0000006005a47424 */ /* 0x000fe400078e02a4 */
[----:B------:R-:W-:-:S07]  /*0cd0*/  IMAD R162, R162, 0x8, R161 ;  /* 0x00000008a2a27824 */ /* 0x000fce00078e02a1 */
.L_x_39:
[----:B------:R-:W0:Y:S01]  /*0ce0*/  SHFL.IDX PT, R0, R160, RZ, 0x1f ;  /* 0x00001fffa0007589 */ /* 0x000e2200000e0000 */
[----:B-1----:R-:W1:Y:S01]  /*0cf0*/  S2UR UR40, SR_CgaCtaId ;  /* 0x00000000002879c3 */ /* 0x002e620000008800 */
[----:B------:R-:W-:Y:S01]  /*0d00*/  ULDC.64 UR8, c[0x0][0x418] ;  /* 0x0001060000087ab9 */ /* 0x000fe20000000a00 */
[----:B------:R-:W-:Y:S01]  /*0d10*/  UMOV UR41, 0x400 ;  /* 0x0000040000297882 */ /* 0x000fe20000000000 */
[----:B------:R-:W-:Y:S01]  /*0d20*/  UISETP.NE.U32.AND UP0, UPT, UR8, URZ, UPT ;  /* 0x0000003f0800728c */ /* 0x000fe2000bf05070 */
[----:B------:R-:W-:Y:S01]  /*0d30*/  ULDC UR4, c[0x0][0xc38] ;  /* 0x00030e0000047ab9 */ /* 0x000fe20000000800 */
[----:B------:R-:W-:Y:S02]  /*0d40*/  ULDC UR6, c[0x0][0x424] ;  /* 0x0001090000067ab9 */ /* 0x000fe40000000800 */
[----:B------:R-:W-:Y:S01]  /*0d50*/  UISETP.NE.AND.EX UP0, UPT, UR9, URZ, UPT, UP0 ;  /* 0x0000003f0900728c */ /* 0x000fe2000bf05300 */
[----:B------:R-:W2:Y:S01]  /*0d60*/  LDC R73, c[0x0][0x2f0] ;  /* 0x0000bc00ff497b82 */ /* 0x000ea20000000800 */
[----:B------:R-:W-:-:S02]  /*0d70*/  UISETP.NE.AND UP1, UPT, UR4, 0x1, UPT ;  /* 0x000000010400788c */ /* 0x000fc4000bf25270 */
[----:B------:R-:W-:Y:S01]  /*0d80*/  USEL UR6, UR6, 0x1, UP0 ;  /* 0x0000000106067887 */ /* 0x000fe20008000000 */
[----:B------:R-:W-:Y:S01]  /*0d90*/  ULDC UR4, c[0x0][0xc44] ;  /* 0x0003110000047ab9 */ /* 0x000fe20000000800 */
[----:B------:R-:W-:Y:S01]  /*0da0*/  UMOV UR13, UR61 ;  /* 0x0000003d000d7c82 */ /* 0x000fe20008000000 */
[----:B------:R-:W-:-:S06]  /*0db0*/  UISETP.NE.AND UP2, UPT, UR4, 0x1, UPT ;  /* 0x000000010400788c */ /* 0x000fcc000bf45270 */
[----:B------:R-:W-:Y:S01]  /*0dc0*/  @UP1 ULDC UR4, c[0x0][0xc3c] ;  /* 0x00030f0000041ab9 */ /* 0x000fe20000000800 */
[----:B------:R-:W-:Y:S01]  /*0dd0*/  @UP1 ULDC UR12, c[0x0][0xc40] ;  /* 0x00031000000c1ab9 */ /* 0x000fe20000000800 */
[----:B------:R-:W-:Y:S01]  /*0de0*/  UIMAD.WIDE.U32 UR4, UR61, UR4, URZ ;  /* 0x000000043d0472a5 */ /* 0x000fe2000f8e003f */
[----:B0-----:R-:W-:Y:S01]  /*0df0*/  R2UR UR7, R0 ;  /* 0x00000000000772ca */ /* 0x001fe200000e0000 */
[----:B-1----:R-:W-:Y:S02]  /*0e00*/  ULEA UR41, UR40, UR41, 0x18 ;  /* 0x0000002928297291 */ /* 0x002fe4000f8ec03f */
[----:B------:R-:W-:Y:S02]  /*0e10*/  @UP1 USHF.R.U32.HI UR13, URZ, UR12, UR5 ;  /* 0x0000000c3f0d1299 */ /* 0x000fe40008011605 */
[----:B------:R-:W-:Y:S01]  /*0e20*/  UIADD3 UR9, UR41, 0xc400, URZ ;  /* 0x0000c40029097890 */ /* 0x000fe2000fffe03f */
[----:B------:R-:W-:-:S03]  /*0e30*/  @UP2 ULDC.64 UR10, c[0x0][0xc48] ;  /* 0x00031200000a2ab9 */ /* 0x000fc60000000a00 */
[----:B------:R-:W-:Y:S01]  /*0e40*/  ULOP3.LUT UP0, URZ, UR9, 0x1bf, URZ, 0xc0, !UPT ;  /* 0x000001bf093f7892 */ /* 0x000fe2000f80c03f */
[----:B--2---:R-:W-:Y:S01]  /*0e50*/  IMAD R73, R73, UR6, RZ ;  /* 0x0000000649497c24 */ /* 0x004fe2000f8e02ff */
[----:B------:R-:W-:Y:S02]  /*0e60*/  UIMAD.WIDE.U32 UR4, UR13, UR10, URZ ;  /* 0x0000000a0d0472a5 */ /* 0x000fe4000f8e003f */
[----:B------:R-:W-:Y:S01]  /*0e70*/  IMAD.U32 R23, RZ, RZ, UR13 ;  /* 0x0000000dff177e24 */ /* 0x000fe2000f8e00ff */
[----:B------:R-:W-:Y:S01]  /*0e80*/  ULEA.HI UR8, UR7, UR7, URZ, 0x1 ;  /* 0x0000000707087291 */ /* 0x000fe2000f8f083f */
[----:B------:R-:W-:Y:S01]  /*0e90*/  PLOP3.LUT P0, PT, PT, PT, UP0, 0x80, 0x0 ;  /* 0x000000000000781c */ /* 0x000fe20003f0f008 */
[----:B------:R-:W-:Y:S02]  /*0ea0*/  UMOV UR60, UR13 ;  /* 0x0000000d003c7c82 */ /* 0x000fe40008000000 */
[----:B------:R-:W-:Y:S01]  /*0eb0*/  ULOP3.LUT UR8, UR8, 0x1e, URZ, 0xc0, !UPT ;  /* 0x0000001e08087892 */ /* 0x000fe2000f8ec03f */
[----:B------:R-:W-:Y:S01]  /*0ec0*/  IADD3 R0, R73, 0x5f, RZ ;  /* 0x0000005f49007810 */ /* 0x000fe20007ffe0ff */
[----:B------:R-:W-:-:S02]  /*0ed0*/  @UP2 USHF.R.U32.HI UR60, URZ, UR11, UR5 ;  /* 0x0000000b3f3c2299 */ /* 0x000fc40008011605 */
[----:B------:R-:W-:Y:S02]  /*0ee0*/  UIADD3 UR8, UR7, -UR8, URZ ;  /* 0x8000000807087290 */ /* 0x000fe4000fffe03f */
[----:B------:R-:W-:Y:S02]  /*0ef0*/  IMAD.HI R0, R0, 0x2aaaaaab, RZ ;  /* 0x2aaaaaab00007827 */ /* 0x000fe400078e02ff */
[----:B------:R-:W-:-:S03]  /*0f00*/  ULEA UR8, UR8, UR9, 0xd ;  /* 0x0000000908087291 */ /* 0x000fc6000f8e683f */
[----:B------:R-:W-:Y:S01]  /*0f10*/  SHF.R.U32.HI R3, RZ, 0x1f, R0 ;  /* 0x0000001fff037819 */ /* 0x000fe20000011600 */
[----:B------:R-:W-:-:S03]  /*0f20*/  USHF.R.U32.HI UR8, URZ, 0x4, UR8 ;  /* 0x000000043f087899 */ /* 0x000fc60008011608 */
[----:B------:R-:W-:Y:S01]  /*0f30*/  LEA.HI.SX32 R88, R0, R3, 0x1c ;  /* 0x0000000300587211 */ /* 0x000fe200078fe2ff */
[----:B------:R-:W-:Y:S01]  /*0f40*/  ULOP3.LUT UR42, UR8, 0x3fff, URZ, 0xc0, !UPT ;  /* 0x00003fff082a7892 */ /* 0x000fe2000f8ec03f */
[----:B---3-5:R-:W-:Y:S11]  /*0f50*/  @!P0 BRA `(.L_x_7) ;  /* 0x0000000000408947 */ /* 0x028ff60003800000 */
[----:B------:R-:W-:Y:S01]  /*0f60*/  MOV R0, 0x0 ;  /* 0x0000000000007802 */ /* 0x000fe20000000f00 */
[----:B------:R-:W-:Y:S01]  /*0f70*/  ULDC.64 UR4, c[0x4][0x90] ;  /* 0x0100240000047ab9 */ /* 0x000fe20000000a00 */
[----:B------:R-:W-:Y:S01]  /*0f80*/  ULDC.64 UR6, c[0x4][0x30] ;  /* 0x01000c0000067ab9 */ /* 0x000fe20000000a00 */
[----:B------:R-:W-:Y:S01]  /*0f90*/  IMAD.U32 R4, RZ, RZ, UR4 ;  /* 0x00000004ff047e24 */ /* 0x000fe2000f8e00ff */
[----:B------:R0:W1:Y:S01]  /*0fa0*/  LDC.64 R14, c[0x4][R0] ;  /* 0x01000000000e7b82 */ /* 0x0000620000000a00 */
[----:B------:R-:W-:Y:S01]  /*0fb0*/  IMAD.U32 R5, RZ, RZ, UR5 ;  /* 0x00000005ff057e24 */ /* 0x000fe2000f8e00ff */
[----:B------:R-:W-:Y:S01]  /*0fc0*/  ULDC.64 UR4, c[0x4][0x98] ;  /* 0x0100260000047ab9 */ /* 0x000fe20000000a00 */
[----:B------:R-:W-:Y:S01]  /*0fd0*/  IMAD.U32 R10, RZ, RZ, UR6 ;  /* 0x00000006ff0a7e24 */ /* 0x000fe2000f8e00ff */
[----:B------:R-:W-:Y:S01]  /*0fe0*/  MOV R6, UR4 ;  /* 0x0000000400067c02 */ /* 0x000fe20008000f00 */
[----:B------:R-:W-:Y:S01]  /*0ff0*/  IMAD.U32 R7, RZ, RZ, UR5 ;  /* 0x00000005ff077e24 */ /* 0x000fe2000f8e00ff */
[----:B------:R-:W-:Y:S01]  /*1000*/  MOV R11, UR7 ;  /* 0x00000007000b7c02 */ /* 0x000fe20008000f00 */
[----:B------:R-:W-:Y:S01]  /*1010*/  IMAD.MOV.U32 R8, RZ, RZ, 0x70 ;  /* 0x00000070ff087424 */ /* 0x000fe200078e00ff */
[----:B------:R-:W-:Y:S01]  /*1020*/  MOV R13, RZ ;  /* 0x000000ff000d7202 */ /* 0x000fe20000000f00 */
[----:B0-----:R-:W-:-:S07]  /*1030*/  IMAD.MOV.U32 R12, RZ, RZ, 0x1 ;  /* 0x00000001ff0c7424 */ /* 0x001fce00078e00ff */
[----:B------:R-:W-:-:S07]  /*1040*/  LEPC R20, `(.L_x_7) ;  /* 0x000000001014794e */ /* 0x000fce0000000000 */
[----:B-1----:R-:W-:Y:S05]  /*1050*/  CALL.ABS.NOINC R14 ;  /* 0x000000000e007343 */ /* 0x002fea0003c00000 */
.L_x_7:
[----:B------:R-:W-:Y:S02]  /*1060*/  LOP3.LUT R0, R18, 0x1, RZ, 0xc0, !PT ;  /* 0x0000000112007812 */ /* 0x000fe400078ec0ff */
[----:B------:R-:W-:Y:S02]  /*1070*/  R2UR UR4, R165 ;  /* 0x00000000a50472ca */ /* 0x000fe400000e0000 */
[----:B------:R-:W-:-:S04]  /*1080*/  SHF.L.U32 R0, R0, 0x1f, RZ ;  /* 0x0000001f00007819 */ /* 0x000fc800000006ff */
[----:B------:R-:W0:Y:S07]  /*1090*/  SYNCS.PHASECHK.TRANS64.TRYWAIT P1, [UR41+0x2a800], R0 ;  /* 0x02a80000ff0075a7 */ /* 0x000e2e0008020169 */
[----:B------:R-:W-:-:S05]  /*10a0*/  IMAD.U32 R3, RZ, RZ, UR4 ;  /* 0x00000004ff037e24 */ /* 0x000fca000f8e00ff */
[----:B------:R-:W-:Y:S01]  /*10b0*/  ISETP.NE.AND P0, PT, R3, 0x3, PT ;  /* 0x000000030300780c */ /* 0x000fe20003f05270 */
[----:B0-----:R-:W-:-:S12]  /*10c0*/  @!P1 BRA `(.L_x_8) ;  /* 0x000000a000789947 */ /* 0x001fd80003800000 */
.L_x_89:
[----:B------:R-:W-:Y:S05]  /*10d0*/  @!P0 BRA `(.L_x_9) ;  /* 0x0000000000048947 */ /* 0x000fea0003800000 */
[----:B------:R-:W-:Y:S01]  /*10e0*/  BPT.TRAP 0x1 ;  /* 0x000000040000795c */ /* 0x000fe20000300000 */
.L_x_9:
[----:B0-----:R-:W-:Y:S01]  /*10f0*/  IMAD.U32 R0, RZ, RZ, UR38 ;  /* 0x00000026ff007e24 */ /* 0x001fe2000f8e00ff */
[----:B------:R-:W-:-:S04]  /*1100*/  MOV R3, UR39 ;  /* 0x0000002700037c02 */ /* 0x000fc80008000f00 */
[----:B------:R-:W-:Y:S02]  /*1110*/  LEA R0, R0, UR41, 0x3 ;  /* 0x0000002900007c11 */ /* 0x000fe4000f8e18ff */
[----:B------:R-:W-:-:S04]  /*1120*/  SHF.L.U32 R3, R3, 0x1f, RZ ;  /* 0x0000001f03037819 */ /* 0x000fc800000006ff */
[----:B------:R0:W1:Y:S01]  /*1130*/  SYNCS.PHASECHK.TRANS64.TRYWAIT P1, [R0+URZ+0x2a830], R3 ;  /* 0x02a83003000075a7 */ /* 0x000062000802017f */
[----:B------:R-:W-:Y:S05]  /*1140*/  @!P0 BRA `(.L_x_10) ;  /* 0x0000000000048947 */ /* 0x000fea0003800000 */
[----:B------:R-:W-:Y:S01]  /*1150*/  BPT.TRAP 0x1 ;  /* 0x000000040000795c */ /* 0x000fe20000300000 */
.L_x_10:
[----:B------:R-:W-:Y:S01]  /*1160*/  IMAD.MOV.U32 R87, RZ, RZ, RZ ;  /* 0x000000ffff577224 */ /* 0x000fe200078e00ff */
[----:B-1----:R-:W-:Y:S06]  /*1170*/  @P1 BRA `(.L_x_11) ;  /* 0x0000000000081947 */ /* 0x002fec0003800000 */
[----:B------:R-:W1:Y:S02]  /*1180*/  SYNCS.PHASECHK.TRANS64.TRYWAIT P1, [R0+URZ+0x2a830], R3 ;  /* 0x02a83003000075a7 */ /* 0x000e64000802017f */
[----:B-1----:R-:W-:Y:S05]  /*1190*/  @!P1 BRA `(.L_x_12) ;  /* 0x000000a0005c9947 */ /* 0x002fea0003800000 */
.L_x_11:
[----:B------:R-:W-:Y:S05]  /*11a0*/  WARPSYNC.ALL ;  /* 0x0000000000007948 */ /* 0x000fea0003800000 */
[----:B------:R-:W-:Y:S01]  /*11b0*/  UIADD3 UR41, UR41, 0x18400, URZ ;  /* 0x0001840029297890 */ /* 0x000fe2000fffe03f */
[----:B------:R-:W-:Y:S01]  /*11c0*/  WARPGROUP.ARRIVE ;  /* 0x00000000000079c5 */ /* 0x000fe20000000000 */
[----:B------:R-:W-:Y:S02]  /*11d0*/  ULOP3.LUT UR4, UR42, 0x10000, URZ, 0xfc, !UPT ;  /* 0x000100002a047892 */ /* 0x000fe4000f8efc3f */
[----:B------:R-:W-:Y:S01]  /*11e0*/  USHF.R.U32.HI UR41, URZ, 0x4, UR41 ;  /* 0x000000043f297899 */ /* 0x000fe20008011629 */
[----:B------:R-:W-:Y:S01]  /*11f0*/  UMOV UR13, 0x40000040 ;  /* 0x40000040000d7882 */ /* 0x000fe20000000000 */
[----:B------:R-:W-:-:S02]  /*1200*/  UMOV UR15, 0x40000040 ;  /* 0x40000040000f7882 */ /* 0x000fc40000000000 */
[----:B------:R-:W-:Y:S01]  /*1210*/  ULOP3.LUT UR10, UR41, 0x3fff, URZ, 0xc0, !UPT ;  /* 0x00003fff290a7892 */ /* 0x000fe2000f8ec03f */
[----:B------:R-:W-:Y:S01]  /*1220*/  MOV R11, UR13 ;  /* 0x0000000d000b7c02 */ /* 0x000fe20008000f00 */
[----:B------:R-:W-:Y:S01]  /*1230*/  UMOV UR12, UR4 ;  /* 0x00000004000c7c82 */ /* 0x000fe20008000000 */
[----:B------:R-:W-:Y:S01]  /*1240*/  UIADD3 UR6, UR4, 0x2, URZ ;  /* 0x0000000204067890 */ /* 0x000fe2000fffe03f */
[----:B------:R-:W-:Y:S01]  /*1250*/  IMAD.U32 R10, RZ, RZ, UR12 ;  /* 0x0000000cff0a7e24 */ /* 0x000fe2000f8e00ff */
[----:B------:R-:W-:Y:S02]  /*1260*/  ULOP3.LUT UR10, UR10, 0x10000, URZ, 0xfc, !UPT ;  /* 0x000100000a0a7892 */ /* 0x000fe4000f8efc3f */
[----:B------:R-:W-:Y:S02]  /*1270*/  UIADD3 UR56, UR4, 0x4, URZ ;  /* 0x0000000404387890 */ /* 0x000fe4000fffe03f */
[----:B------:R-:W-:Y:S01]  /*1280*/  UIMAD UR5, UR38, 0x900, UR10 ;  /* 0x00000900260578a4 */ /* 0x000fe2000f8e020a */
[----:B------:R-:W-:Y:S01]  /*1290*/  UMOV UR57, 0x40000040 ;  /* 0x4000004000397882 */ /* 0x000fe20000000000 */
[----:B------:R-:W-:-:S02]  /*12a0*/  UMOV UR59, 0x40000040 ;  /* 0x40000040003b7882 */ /* 0x000fc40000000000 */
[----:B------:R-:W-:Y:S02]  /*12b0*/  UIADD3 UR7, UR5, 0x2, URZ ;  /* 0x0000000205077890 */ /* 0x000fe4000fffe03f */
[----:B------:R-:W-:Y:S02]  /*12c0*/  UIADD3 UR58, UR5, 0x4, URZ ;  /* 0x00000004053a7890 */ /* 0x000fe4000fffe03f */
[----:B------:R-:W-:Y:S01]  /*12d0*/  UMOV UR14, UR5 ;  /* 0x00000005000e7c82 */ /* 0x000fe20008000000 */
[----:B------:R-:W-:Y:S01]  /*12e0*/  UIADD3 UR52, UR4, 0x6, URZ ;  /* 0x0000000604347890 */ /* 0x000fe2000fffe03f */
[----:B------:R-:W-:Y:S01]  /*12f0*/  HGMMA.64x96x16.F32 R24, gdesc[UR12], RZ, !UPT, gsb0 ;  /* 0x016000000c1879f0 */ /* 0x000fe2000c0008ff */
[----:B------:R-:W-:Y:S01]  /*1300*/  UMOV UR12, UR6 ;  /* 0x00000006000c7c82 */ /* 0x000fe20008000000 */
[----:B------:R-:W-:Y:S01]  /*1310*/  UMOV UR13, 0x40000040 ;  /* 0x40000040000d7882 */ /* 0x000fe20000000000 */
[----:B------:R-:W-:Y:S01]  /*1320*/  UMOV UR14, UR7 ;  /* 0x00000007000e7c82 */ /* 0x000fe20008000000 */
[----:B------:R-:W-:Y:S01]  /*1330*/  UMOV UR15, 0x40000040 ;  /* 0x40000040000f7882 */ /* 0x000fe20000000000 */
[----:B------:R-:W-:Y:S01]  /*1340*/  UIADD3 UR54, UR5, 0x6, URZ ;  /* 0x0000000605367890 */ /* 0x000fe2000fffe03f */
[----:B------:R-:W-:Y:S01]  /*1350*/  IMAD.U32 R8, RZ, RZ, UR12 ;  /* 0x0000000cff087e24 */ /* 0x000fe2000f8e00ff */
[----:B------:R-:W-:Y:S01]  /*1360*/  UMOV UR53, 0x40000040 ;  /* 0x4000004000357882 */ /* 0x000fe20000000000 */
[----:B------:R-:W-:Y:S01]  /*1370*/  UMOV UR55, 0x40000040 ;  /* 0x4000004000377882 */ /* 0x000fe20000000000 */
[----:B------:R-:W-:Y:S01]  /*1380*/  UIADD3 UR48, UR4, 0x400, URZ ;  /* 0x0000040004307890 */ /* 0x000fe2000fffe03f */
[----:B------:R-:W-:Y:S01]  /*1390*/  IMAD.U32 R9, RZ, RZ, UR13 ;  /* 0x0000000dff097e24 */ /* 0x000fe2000f8e00ff */
[----:B------:R-:W-:Y:S01]  /*13a0*/  UIADD3 UR50, UR5, 0x300, URZ ;  /* 0x0000030005327890 */ /* 0x000fe2000fffe03f */
[----:B------:R-:W-:Y:S01]  /*13b0*/  UMOV UR49, 0x40000040 ;  /* 0x4000004000317882 */ /* 0x000fe20000000000 */
[----:B------:R-:W-:Y:S01]  /*13c0*/  UMOV UR51, 0x40000040 ;  /* 0x4000004000337882 */ /* 0x000fe20000000000 */
[----:B------:R-:W-:-:S02]  /*13d0*/  UIADD3 UR16, UR4, 0x404, URZ ;  /* 0x0000040404107890 */ /* 0x000fc4000fffe03f */
[----:B------:R-:W-:Y:S01]  /*13e0*/  UIADD3 UR18, UR5, 0x304, URZ ;  /* 0x0000030405127890 */ /* 0x000fe2000fffe03f */
[----:B------:R-:W-:Y:S01]  /*13f0*/  UMOV UR17, 0x40000040 ;  /* 0x4000004000117882 */ /* 0x000fe20000000000 */
[----:B------:R-:W-:Y:S01]  /*1400*/  UMOV UR19, 0x40000040 ;  /* 0x4000004000137882 */ /* 0x000fe20000000000 */
[----:B------:R-:W-:Y:S02]  /*1410*/  UIADD3 UR20, UR4, 0x406, URZ ;  /* 0x0000040604147890 */ /* 0x000fe4000fffe03f */
[----:B------:R-:W-:Y:S01]  /*1420*/  UIADD3 UR22, UR5, 0x306, URZ ;  /* 0x0000030605167890 */ /* 0x000fe2000fffe03f */
[----:B------:R-:W-:Y:S01]  /*1430*/  UMOV UR21, 0x40000040 ;  /* 0x4000004000157882 */ /* 0x000fe20000000000 */
[----:B------:R-:W-:Y:S01]  /*1440*/  UMOV UR23, 0x40000040 ;  /* 0x4000004000177882 */ /* 0x000fe20000000000 */
[----:B------:R-:W-:Y:S02]  /*1450*/  UIADD3 UR24, UR4, 0x800, URZ ;  /* 0x0000080004187890 */ /* 0x000fe4000fffe03f */
        /* <DEDUP_REMOVED lines=15> */
[----:B------:R-:W-:-:S02]  /*1550*/  WARPGROUP.DEPBAR.LE gsb0, 0x0 ;  /* 0x00008000000079c5 */ /* 0x000fc40000010000 */
[----:B------:R-:W-:-:S06]  /*1560*/  WARPGROUP.ARRIVE ;  /* 0x00000000000079c5 */ /* 0x000fcc0000000000 */
[----:B------:R-:W-:Y:S01]  /*1570*/  HGMMA.64x96x16.F32 R24, gdesc[UR12], R24, gsb0 ;  /* 0x016000000c1879f0 */ /* 0x000fe20008000818 */
[----:B------:R-:W-:Y:S02]  /*1580*/  UIADD3 UR12, UR4, 0x402, URZ ;  /* 0x00000402040c7890 */ /* 0x000fe4000fffe03f */
[----:B------:R-:W-:Y:S01]  /*1590*/  UIADD3 UR14, UR5, 0x302, URZ ;  /* 0x00000302050e7890 */ /* 0x000fe2000fffe03f */
[----:B------:R-:W-:Y:S01]  /*15a0*/  UMOV UR13, 0x40000040 ;  /* 0x40000040000d7882 */ /* 0x000fe20000000000 */
[----:B------:R-:W-:Y:S01]  /*15b0*/  UMOV UR15, 0x40000040 ;  /* 0x40000040000f7882 */ /* 0x000fe20000000000 */
[----:B------:R-:W-:Y:S02]  /*15c0*/  WARPGROUP.DEPBAR.LE gsb0, 0x0 ;  /* 0x00008000000079c5 */ /* 0x000fe40000010000 */
[----:B------:R-:W-:-:S06]  /*15d0*/  WARPGROUP.ARRIVE ;  /* 0x00000000000079c5 */ /* 0x000fcc0000000000 */
[----:B------:R-:W-:Y:S03]  /*15e0*/  HGMMA.64x96x16.F32 R24, gdesc[UR56], R24, gsb0 ;  /* 0x01600000381879f0 */ /* 0x000fe60008000818 */
        /* <DEDUP_REMOVED lines=28> */
[----:B------:R-:W-:Y:S05]  /*17b0*/  @!P0 BRA `(.L_x_13) ;  /* 0x0000000000048947 */ /* 0x000fea0003800000 */
[----:B------:R-:W-:Y:S01]  /*17c0*/  BPT.TRAP 0x1 ;  /* 0x000000040000795c */ /* 0x000fe20000300000 */
.L_x_13:
[----:B------:R-:W-:Y:S01]  /*17d0*/  ULDC UR4, c[0x0][0x9d8] ;  /* 0x0002760000047ab9 */ /* 0x000fe20000000800 */
[----:B------:R-:W-:Y:S01]  /*17e0*/  IADD3 R5, R164, R73, RZ ;  /* 0x00000049a4057210 */ /* 0x000fe20007ffe0ff */
[----:B------:R-:W-:Y:S01]  /*17f0*/  FMUL.FTZ R24, R24, UR4 ;  /* 0x0000000418187c20 */ /* 0x000fe20008410000 */
[----:B------:R-:W-:Y:S01]  /*1800*/  FMUL.FTZ R25, R25, UR4 ;  /* 0x0000000419197c20 */ /* 0x000fe20008410000 */
[----:B------:R-:W-:Y:S01]  /*1810*/  FMUL.FTZ R28, R28, UR4 ;  /* 0x000000041c1c7c20 */ /* 0x000fe20008410000 */
[----:B------:R-:W-:Y:S01]  /*1820*/  FMUL.FTZ R29, R29, UR4 ;  /* 0x000000041d1d7c20 */ /* 0x000fe20008410000 */
[----:B------:R-:W-:Y:S01]  /*1830*/  FMUL.FTZ R32, R32, UR4 ;  /* 0x0000000420207c20 */ /* 0x000fe20008410000 */
[----:B------:R-:W-:Y:S01]  /*1840*/  IMAD R5, R88, -0x60, R5 ;  /* 0xffffffa058057824 */ /* 0x000fe200078e0205 */
[----:B------:R-:W2:Y:S01]  /*1850*/  MUFU.TANH R24, R24 ;  /* 0x0000001800187308 */ /* 0x000ea20000002400 */
[----:B------:R-:W-:Y:S01]  /*1860*/  FMUL.FTZ R33, R33, UR4 ;  /* 0x0000000421217c20 */ /* 0x000fe20008410000 */
[----:B------:R-:W-:Y:S01]  /*1870*/  FMUL.FTZ R26, R26, UR4 ;  /* 0x000000041a1a7c20 */ /* 0x000fe20008410000 */
[----:B------:R-:W-:Y:S01]  /*1880*/  FMUL.FTZ R36, R36, UR4 ;  /* 0x0000000424247c20 */ /* 0x000fe20008410000 */
[----:B------:R-:W-:Y:S01]  /*1890*/  ISETP.GT.AND P6, PT, R5, RZ, PT ;  /* 0x000000ff0500720c */ /* 0x000fe20003fc4270 */
[----:B------:R-:W-:Y:S01]  /*18a0*/  FMUL.FTZ R27, R27, UR4 ;  /* 0x000000041b1b7c20 */ /* 0x000fe20008410000 */
[----:B------:R-:W-:Y:S01]  /*18b0*/  ISETP.GT.AND P5, PT, R5, 0x1, PT ;  /* 0x000000010500780c */ /* 0x000fe20003fa4270 */
[----:B------:R-:W-:Y:S01]  /*18c0*/  FMUL.FTZ R37, R37, UR4 ;  /* 0x0000000425257c20 */ /* 0x000fe20008410000 */
[----:B------:R-:W3:Y:S01]  /*18d0*/  MUFU.TANH R25, R25 ;  /* 0x0000001900197308 */ /* 0x000ee20000002400 */
[----:B------:R-:W-:Y:S01]  /*18e0*/  ISETP.GT.AND P4, PT, R5, 0x8, PT ;  /* 0x000000080500780c */ /* 0x000fe20003f84270 */
[----:B------:R-:W-:Y:S01]  /*18f0*/  FMUL.FTZ R30, R30, UR4 ;  /* 0x000000041e1e7c20 */ /* 0x000fe20008410000 */
[----:B------:R-:W-:Y:S01]  /*1900*/  FMUL.FTZ R31, R31, UR4 ;  /* 0x000000041f1f7c20 */ /* 0x000fe20008410000 */
[C---:B------:R-:W-:Y:S01]  /*1910*/  ISETP.GT.AND P3, PT, R5.reuse, 0x9, PT ;  /* 0x000000090500780c */ /* 0x040fe20003f64270 */
[----:B------:R-:W-:Y:S01]  /*1920*/  FMUL.FTZ R40, R40, UR4 ;  /* 0x0000000428287c20 */ /* 0x000fe20008410000 */
[----:B------:R-:W-:Y:S01]  /*1930*/  FMUL.FTZ R34, R34, UR4 ;  /* 0x0000000422227c20 */ /* 0x000fe20008410000 */
[----:B------:R-:W-:Y:S01]  /*1940*/  ISETP.GT.AND P2, PT, R5, 0x10, PT ;  /* 0x000000100500780c */ /* 0x000fe20003f44270 */
[----:B------:R-:W4:Y:S01]  /*1950*/  MUFU.TANH R28, R28 ;  /* 0x0000001c001c7308 */ /* 0x000f220000002400 */
[----:B--2---:R-:W-:Y:S01]  /*1960*/  FSEL R24, R24, -INF , P6 ;  /* 0xff80000018187808 */ /* 0x004fe20003000000 */
[----:B------:R-:W-:Y:S01]  /*1970*/  FMUL.FTZ R41, R41, UR4 ;  /* 0x0000000429297c20 */ /* 0x000fe20008410000 */
[----:B------:R-:W-:Y:S01]  /*1980*/  FMUL.FTZ R35, R35, UR4 ;  /* 0x0000000423237c20 */ /* 0x000fe20008410000 */
[----:B------:R-:W-:Y:S01]  /*1990*/  ISETP.GT.AND P1, PT, R5, 0x11, PT ;  /* 0x000000110500780c */ /* 0x000fe20003f24270 */
[----:B------:R-:W-:Y:S01]  /*19a0*/  FMUL.FTZ R44, R44, UR4 ;  /* 0x000000042c2c7c20 */ /* 0x000fe20008410000 */
[----:B------:R-:W-:Y:S01]  /*19b0*/  FMUL.FTZ R38, R38, UR4 ;  /* 0x0000000426267c20 */ /* 0x000fe20008410000 */
[----:B------:R-:W-:Y:S01]  /*19c0*/  FMUL.FTZ R45, R45, UR4 ;  /* 0x000000042d2d7c20 */ /* 0x000fe20008410000 */
[----:B------:R-:W2:Y:S01]  /*19d0*/  MUFU.TANH R29, R29 ;  /* 0x0000001d001d7308 */ /* 0x000ea20000002400 */
[----:B---3--:R-:W-:Y:S01]  /*19e0*/  FSEL R25, R25, -INF , P5 ;  /* 0xff80000019197808 */ /* 0x008fe20002800000 */
[----:B------:R-:W-:Y:S01]  /*19f0*/  FMUL.FTZ R39, R39, UR4 ;  /* 0x0000000427277c20 */ /* 0x000fe20008410000 */
[----:B------:R-:W-:Y:S01]  /*1a00*/  FMUL.FTZ R48, R48, UR4 ;  /* 0x0000000430307c20 */ /* 0x000fe20008410000 */
[----:B------:R-:W-:Y:S01]  /*1a10*/  FMUL.FTZ R42, R42, UR4 ;  /* 0x000000042a2a7c20 */ /* 0x000fe20008410000 */
[----:B------:R-:W-:Y:S01]  /*1a20*/  FMNMX.FTZ R7, R24, R25, !PT ;  /* 0x0000001918077209 */ /* 0x000fe20007810000 */
[----:B------:R-:W-:Y:S01]  /*1a30*/  FMUL.FTZ R49, R49, UR4 ;  /* 0x0000000431317c20 */ /* 0x000fe20008410000 */
[----:B------:R-:W-:Y:S01]  /*1a40*/  FMUL.FTZ R43, R43, UR4 ;  /* 0x000000042b2b7c20 */ /* 0x000fe20008410000 */
[----:B------:R-:W3:Y:S01]  /*1a50*/  MUFU.TANH R32, R32 ;  /* 0x0000002000207308 */ /* 0x000ee20000002400 */
[----:B----4-:R-:W-:Y:S01]  /*1a60*/  FSEL R28, R28, -INF , P4 ;  /* 0xff8000001c1c7808 */ /* 0x010fe20002000000 */
[----:B------:R-:W-:Y:S01]  /*1a70*/  FMUL.FTZ R52, R52, UR4 ;  /* 0x0000000434347c20 */ /* 0x000fe20008410000 */
[----:B------:R-:W-:Y:S01]  /*1a80*/  FMUL.FTZ R46, R46, UR4 ;  /* 0x000000042e2e7c20 */ /* 0x000fe20008410000 */
[----:B------:R-:W-:Y:S01]  /*1a90*/  FMUL.FTZ R53, R53, UR4 ;  /* 0x0000000435357c20 */ /* 0x000fe20008410000 */
[----:B------:R-:W-:Y:S01]  /*1aa0*/  FMNMX.FTZ R7, R28, R7, !PT ;  /* 0x000000071c077209 */ /* 0x000fe20007810000 */
[----:B------:R-:W-:Y:S01]  /*1ab0*/  FMUL.FTZ R47, R47, UR4 ;  /* 0x000000042f2f7c20 */ /* 0x000fe20008410000 */
[----:B------:R-:W-:Y:S01]  /*1ac0*/  FMUL.FTZ R56, R56, UR4 ;  /* 0x0000000438387c20 */ /* 0x000fe20008410000 */
[----:B------:R-:W4:Y:S01]  /*1ad0*/  MUFU.TANH R4, R26 ;  /* 0x0000001a00047308 */ /* 0x000f220000002400 */
[----:B--2---:R-:W-:Y:S01]  /*1ae0*/  FSEL R12, R29, -INF , P3 ;  /* 0xff8000001d0c7808 */ /* 0x004fe20001800000 */
[----:B------:R-:W-:Y:S01]  /*1af0*/  FMUL.FTZ R50, R50, UR4 ;  /* 0x0000000432327c20 */ /* 0x000fe20008410000 */
[----:B------:R-:W-:Y:S01]  /*1b00*/  FMUL.FTZ R57, R57, UR4 ;  /* 0x0000000439397c20 */ /* 0x000fe20008410000 */
[----:B------:R-:W-:Y:S01]  /*1b10*/  FMUL.FTZ R51, R51, UR4 ;  /* 0x0000000433337c20 */ /* 0x000fe20008410000 */
[----:B------:R-:W-:Y:S01]  /*1b20*/  FMNMX.FTZ R7, R12, R7, !PT ;  /* 0x000000070c077209 */ /* 0x000fe20007810000 */
[----:B------:R-:W-:Y:S01]  /*1b30*/  FMUL.FTZ R60, R60, UR4 ;  /* 0x000000043c3c7c20 */ /* 0x000fe20008410000 */
[----:B------:R-:W-:Y:S01]  /*1b40*/  FMUL.FTZ R54, R54, UR4 ;  /* 0x0000000436367c20 */ /* 0x000fe20008410000 */
[----:B------:R-:W-:Y:S01]  /*1b50*/  MUFU.TANH R33, R33 ;  /* 0x0000002100217308 */ /* 0x000fe20000002400 */
[----:B---3--:R-:W-:Y:S01]  /*1b60*/  FSEL R32, R32, -INF , P2 ;  /* 0xff80000020207808 */ /* 0x008fe20001000000 */
[----:B------:R-:W-:Y:S01]  /*1b70*/  FMUL.FTZ R61, R61, UR4 ;  /* 0x000000043d3d7c20 */ /* 0x000fe20008410000 */
[----:B------:R-:W-:Y:S01]  /*1b80*/  FMUL.FTZ R55, R55, UR4 ;  /* 0x0000000437377c20 */ /* 0x000fe20008410000 */
[----:B------:R-:W-:Y:S01]  /*1b90*/  FMUL.FTZ R64, R64, UR4 ;  /* 0x0000000440407c20 */ /* 0x000fe20008410000 */
[----:B------:R-:W-:Y:S01]  /*1ba0*/  FMNMX.FTZ R7, R32, R7, !PT ;  /* 0x0000000720077209 */ /* 0x000fe20007810000 */
[----:B------:R-:W-:Y:S01]  /*1bb0*/  FMUL.FTZ R58, R58, UR4 ;  /* 0x000000043a3a7c20 */ /* 0x000fe20008410000 */
[----:B------:R-:W-:Y:S01]  /*1bc0*/  FMUL.FTZ R65, R65, UR4 ;  /* 0x0000000441417c20 */ /* 0x000fe20008410000 */
[----:B01----:R-:W0:Y:S01]  /*1bd0*/  MUFU.TANH R3, R27 ;  /* 0x0000001b00037308 */ /* 0x003e220000002400 */
[----:B----4-:R-:W-:Y:S01]  /*1be0*/  FSEL R4, R4, -INF , P6 ;  /* 0xff80000004047808 */ /* 0x010fe20003000000 */
[----:B------:R-:W-:Y:S01]  /*1bf0*/  FMUL.FTZ R59, R59, UR4 ;  /* 0x000000043b3b7c20 */ /* 0x000fe20008410000 */
[----:B------:R-:W-:Y:S01]  /*1c00*/  ISETP.GT.AND P6, PT, R5, 0x18, PT ;  /* 0x000000180500780c */ /* 0x000fe20003fc4270 */
[----:B------:R-:W-:Y:S01]  /*1c10*/  FMUL.FTZ R68, R68, UR4 ;  /* 0x0000000444447c20 */ /* 0x000fe20008410000 */
[----:B------:R-:W-:Y:S01]  /*1c20*/  FMUL.FTZ R69, R69, UR4 ;  /* 0x0000000445457c20 */ /* 0x000fe20008410000 */
[----:B------:R-:W-:Y:S01]  /*1c30*/  FMUL.FTZ R62, R62, UR4 ;  /* 0x000000043e3e7c20 */ /* 0x000fe20008410000 */
[----:B------:R-:W-:Y:S01]  /*1c40*/  FMUL.FTZ R63, R63, UR4 ;  /* 0x000000043f3f7c20 */ /* 0x000fe20008410000 */
[----:B------:R-:W1:Y:S01]  /*1c50*/  MUFU.TANH R36, R36 ;  /* 0x0000002400247308 */ /* 0x000e620000002400 */
[----:B------:R-:W-:Y:S01]  /*1c60*/  ULDC UR5, c[0x0][0x988] ;  /* 0x0002620000057ab9 */ /* 0x000fe20000000800 */
[----:B------:R-:W-:Y:S01]  /*1c70*/  FMUL.FTZ R66, R66, UR4 ;  /* 0x0000000442427c20 */ /* 0x000fe20008410000 */
[----:B------:R-:W-:Y:S01]  /*1c80*/  P2R R21, PR, RZ, 0x1 ;  /* 0x00000001ff157803 */ /* 0x000fe20000000000 */
[----:B------:R-:W-:Y:S01]  /*1c90*/  FMUL.FTZ R67, R67, UR4 ;  /* 0x0000000443437c20 */ /* 0x000fe20008410000 */
[----:B------:R-:W-:Y:S01]  /*1ca0*/  FMUL.FTZ R70, R70, UR4 ;  /* 0x0000000446467c20 */ /* 0x000fe20008410000 */
[----:B------:R-:W-:Y:S01]  /*1cb0*/  FMUL.FTZ R71, R71, UR4 ;  /* 0x0000000447477c20 */ /* 0x000fe20008410000 */
[----:B------:R-:W-:Y:S01]  /*1cc0*/  R2UR UR4, R0 ;  /* 0x00000000000472ca */ /* 0x000fe200000e0000 */
[----:B------:R2:W3:Y:S01]  /*1cd0*/  MUFU.TANH R14, R30 ;  /* 0x0000001e000e7308 */ /* 0x0004e20000002400 */
[----:B0-----:R-:W-:Y:S01]  /*1ce0*/  FSEL R3, R3, -INF , P5 ;  /* 0xff80000003037808 */ /* 0x001fe20002800000 */
[--C-:B------:R-:W-:Y:S01]  /*1cf0*/  IMAD.MOV.U32 R85, RZ, RZ, R87.reuse ;  /* 0x000000ffff557224 */ /* 0x100fe200078e0057 */
[----:B------:R-:W-:Y:S01]  /*1d00*/  ISETP.GT.AND P5, PT, R5, 0x19, PT ;  /* 0x000000190500780c */ /* 0x000fe20003fa4270 */
[--C-:B------:R-:W-:Y:S01]  /*1d10*/  IMAD.MOV.U32 R83, RZ, RZ, R87.reuse ;  /* 0x000000ffff537224 */ /* 0x100fe200078e0057 */
[-C--:B------:R-:W-:Y:S01]  /*1d20*/  MOV R81, R87.reuse ;  /* 0x0000005700517202 */ /* 0x080fe20000000f00 */
[--C-:B------:R-:W-:Y:S01]  /*1d30*/  IMAD.MOV.U32 R79, RZ, RZ, R87.reuse ;  /* 0x000000ffff4f7224 */ /* 0x100fe200078e0057 */
[----:B------:R-:W-:Y:S01]  /*1d40*/  MOV R75, R87 ;  /* 0x00000057004b7202 */ /* 0x000fe20000000f00 */
[----:B------:R-:W0:Y:S01]  /*1d50*/  MUFU.TANH R37, R37 ;  /* 0x0000002500257308 */ /* 0x000e220000002400 */
[----:B--2---:R-:W-:Y:S01]  /*1d60*/  FSEL R30, R33, -INF , P1 ;  /* 0xff800000211e7808 */ /* 0x004fe20000800000 */
[----:B------:R-:W-:Y:S01]  /*1d70*/  IMAD.MOV.U32 R77, RZ, RZ, R87 ;  /* 0x000000ffff4d7224 */ /* 0x000fe200078e0057 */
[----:B-1----:R-:W-:Y:S01]  /*1d80*/  FSEL R36, R36, -INF , P6 ;  /* 0xff80000024247808 */ /* 0x002fe20003000000 */
[----:B------:R-:W-:Y:S01]  /*1d90*/  UIADD3 UR4, UR4, 0x2a840, URZ ;  /* 0x0002a84004047890 */ /* 0x000fe2000fffe03f */
[----:B------:R-:W-:-:S03]  /*1da0*/  FMNMX.FTZ R7, R30, R7, !PT ;  /* 0x000000071e077209 */ /* 0x000fc60007810000 */
[----:B------:R-:W1:Y:S01]  /*1db0*/  MUFU.TANH R31, R31 ;  /* 0x0000001f001f7308 */ /* 0x000e620000002400 */
[----:B---3--:R-:W-:Y:S01]  /*1dc0*/  FSEL R14, R14, -INF , P4 ;  /* 0xff8000000e0e7808 */ /* 0x008fe20002000000 */
[----:B------:R-:W-:Y:S01]  /*1dd0*/  UPRMT UR4, UR40, 0x654, UR4 ;  /* 0x0000065428047896 */ /* 0x000fe20008000004 */
[----:B------:R-:W-:Y:S02]  /*1de0*/  ISETP.GT.AND P4, PT, R5, 0x20, PT ;  /* 0x000000200500780c */ /* 0x000fe40003f84270 */
[----:B------:R-:W-:-:S03]  /*1df0*/  FMNMX.FTZ R7, R36, R7, !PT ;  /* 0x0000000724077209 */ /* 0x000fc60007810000 */
[----:B------:R-:W2:Y:S01]  /*1e00*/  MUFU.TANH R40, R40 ;  /* 0x0000002800287308 */ /* 0x000ea20000002400 */
[----:B0-----:R-:W-:Y:S02]  /*1e10*/  FSEL R72, R37, -INF , P5 ;  /* 0xff80000025487808 */ /* 0x001fe40002800000 */
[----:B------:R-:W-:Y:S02]  /*1e20*/  SYNCS.ARRIVE.TRANS64.RED.A1T0 RZ, [UR4], RZ ;  /* 0x000000ffffff79a7 */ /* 0x000fe40008100404 */
[----:B------:R-:W-:-:S03]  /*1e30*/  FMNMX.FTZ R7, R72, R7, !PT ;  /* 0x0000000748077209 */ /* 0x000fc60007810000 */
[----:B------:R-:W0:Y:S01]  /*1e40*/  MUFU.TANH R34, R34 ;  /* 0x0000002200227308 */ /* 0x000e220000002400 */
[----:B-1----:R-:W-:Y:S02]  /*1e50*/  FSEL R20, R31, -INF , P3 ;  /* 0xff8000001f147808 */ /* 0x002fe40001800000 */
[----:B------:R-:W-:-:S05]  /*1e60*/  ISETP.GT.AND P3, PT, R5, 0x21, PT ;  /* 0x000000210500780c */ /* 0x000fca0003f64270 */
[----:B------:R-:W1:Y:S01]  /*1e70*/  MUFU.TANH R41, R41 ;  /* 0x0000002900297308 */ /* 0x000e620000002400 */
[----:B--2---:R-:W-:-:S04]  /*1e80*/  FSEL R74, R40, -INF , P4 ;  /* 0xff800000284a7808 */ /* 0x004fc80002000000 */
[----:B------:R-:W-:-:S03]  /*1e90*/  FMNMX.FTZ R7, R74, R7, !PT ;  /* 0x000000074a077209 */ /* 0x000fc60007810000 */
[----:B------:R-:W2:Y:S01]  /*1ea0*/  MUFU.TANH R35, R35 ;  /* 0x0000002300237308 */ /* 0x000ea20000002400 */
[----:B0-----:R-:W-:Y:S02]  /*1eb0*/  FSEL R34, R34, -INF , P2 ;  /* 0xff80000022227808 */ /* 0x001fe40001000000 */
[----:B------:R-:W-:-:S05]  /*1ec0*/  ISETP.GT.AND P2, PT, R5, 0x28, PT ;  /* 0x000000280500780c */ /* 0x000fca0003f44270 */
[----:B------:R-:W0:Y:S01]  /*1ed0*/  MUFU.TANH R44, R44 ;  /* 0x0000002c002c7308 */ /* 0x000e220000002400 */
[----:B-1----:R-:W-:-:S04]  /*1ee0*/  FSEL R76, R41, -INF , P3 ;  /* 0xff800000294c7808 */ /* 0x002fc80001800000 */
[----:B------:R-:W-:-:S03]  /*1ef0*/  FMNMX.FTZ R7, R76, R7, !PT ;  /* 0x000000074c077209 */ /* 0x000fc60007810000 */
[----:B------:R-:W1:Y:S01]  /*1f00*/  MUFU.TANH R38, R38 ;  /* 0x0000002600267308 */ /* 0x000e620000002400 */
[----:B--2---:R-:W-:Y:S02]  /*1f10*/  FSEL R26, R35, -INF , P1 ;  /* 0xff800000231a7808 */ /* 0x004fe40000800000 */
[----:B------:R-:W-:-:S05]  /*1f20*/  ISETP.GT.AND P1, PT, R5, 0x29, PT ;  /* 0x000000290500780c */ /* 0x000fca0003f24270 */
[----:B------:R-:W2:Y:S01]  /*1f30*/  MUFU.TANH R45, R45 ;  /* 0x0000002d002d7308 */ /* 0x000ea20000002400 */
[----:B0-----:R-:W-:-:S04]  /*1f40*/  FSEL R78, R44, -INF , P2 ;  /* 0xff8000002c4e7808 */ /* 0x001fc80001000000 */
[----:B------:R-:W-:-:S03]  /*1f50*/  FMNMX.FTZ R7, R78, R7, !PT ;  /* 0x000000074e077209 */ /* 0x000fc60007810000 */
[----:B------:R-:W0:Y:S01]  /*1f60*/  MUFU.TANH R39, R39 ;  /* 0x0000002700277308 */ /* 0x000e220000002400 */
[----:B-1----:R-:W-:Y:S02]  /*1f70*/  FSEL R38, R38, -INF , P6 ;  /* 0xff80000026267808 */ /* 0x002fe40003000000 */
[----:B------:R-:W-:-:S05]  /*1f80*/  ISETP.GT.AND P6, PT, R5, 0x30, PT ;  /* 0x000000300500780c */ /* 0x000fca0003fc4270 */
[----:B------:R-:W1:Y:S01]  /*1f90*/  MUFU.TANH R48, R48 ;  /* 0x0000003000307308 */ /* 0x000e620000002400 */
[----:B--2---:R-:W-:Y:S02]  /*1fa0*/  FSEL R80, R45, -INF , P1 ;  /* 0xff8000002d507808 */ /* 0x004fe40000800000 */
[----:B------:R-:W-:Y:S02]  /*1fb0*/  MOV R45, R87 ;  /* 0x00000057002d7202 */ /* 0x000fe40000000f00 */
        /* <DEDUP_REMOVED lines=11> */
[----:B0-----:R-:W-:Y:S01]  /*2070*/  FSEL R84, R49, -INF , P5 ;  /* 0xff80000031547808 */ /* 0x001fe20002800000 */
[----:B------:R-:W-:-:S03]  /*2080*/  IMAD.MOV.U32 R49, RZ, RZ, R87 ;  /* 0x000000ffff317224 */ /* 0x000fc600078e0057 */
        /* <DEDUP_REMOVED lines=11> */
[----:B-1----:R-:W-:Y:S01]  /*2140*/  FSEL R90, R53, -INF , P3 ;  /* 0xff800000355a7808 */ /* 0x002fe20001800000 */
[----:B------:R-:W-:-:S03]  /*2150*/  IMAD.MOV.U32 R53, RZ, RZ, R87 ;  /* 0x000000ffff357224 */ /* 0x000fc600078e0057 */
[----:B------:R-:W-:-:S03]  /*2160*/  FMNMX.FTZ R7, R90, R7, !PT ;  /* 0x000000075a077209 */ /* 0x000fc60007810000 */
[----:B------:R-:W1:Y:S01]  /*2170*/  MUFU.TANH R50, R50 ;  /* 0x0000003200327308 */ /* 0x000e620000002400 */
[----:B--2---:R-:W-:Y:S01]  /*2180*/  FSEL R48, R47, -INF , P1 ;  /* 0xff8000002f307808 */ /* 0x004fe20000800000 */
[----:B------:R-:W-:Y:S01]  /*2190*/  IMAD.MOV.U32 R47, RZ, RZ, R87 ;  /* 0x000000ffff2f7224 */ /* 0x000fe200078e0057 */
        /* <DEDUP_REMOVED lines=13> */
[----:B------:R-:W-:Y:S02]  /*2270*/  ISETP.GT.AND P5, PT, R5, 0x49, PT ;  /* 0x000000490500780c */ /* 0x000fe40003fa4270 */
[----:B------:R-:W-:-:S03]  /*2280*/  MOV R51, R87 ;  /* 0x0000005700337202 */ /* 0x000fc60000000f00 */
        /* <DEDUP_REMOVED lines=11> */
[----:B-1----:R-:W-:Y:S01]  /*2340*/  FSEL R56, R55, -INF , P3 ;  /* 0xff80000037387808 */ /* 0x002fe20001800000 */
[----:B------:R-:W-:Y:S01]  /*2350*/  IMAD.MOV.U32 R55, RZ, RZ, R87 ;  /* 0x000000ffff377224 */ /* 0x000fe200078e0057 */
        /* <DEDUP_REMOVED lines=18> */
[----:B------:R-:W-:Y:S01]  /*2480*/  MUFU.TANH R63, R63 ;  /* 0x0000003f003f7308 */ /* 0x000fe20000002400 */
[----:B-1----:R-:W-:Y:S02]  /*2490*/  FSEL R102, R69, -INF , P1 ;  /* 0xff80000045667808 */ /* 0x002fe40000800000 */
[----:B------:R-:W-:Y:S02]  /*24a0*/  MOV R69, R87 ;  /* 0x0000005700457202 */ /* 0x000fe40000000f00 */
[----:B------:R-:W-:Y:S01]  /*24b0*/  FMNMX.FTZ R5, R102, R7, !PT ;  /* 0x0000000766057209 */ /* 0x000fe20007810000 */
[----:B------:R-:W-:Y:S02]  /*24c0*/  IMAD.U32 R7, RZ, RZ, UR5 ;  /* 0x00000005ff077e24 */ /* 0x000fe4000f8e00ff */
[----:B------:R-:W0:Y:S01]  /*24d0*/  MUFU.TANH R66, R66 ;  /* 0x0000004200427308 */ /* 0x000e220000002400 */
[----:B--2---:R-:W-:Y:S01]  /*24e0*/  FSEL R62, R62, -INF , P6 ;  /* 0xff8000003e3e7808 */ /* 0x004fe20003000000 */
[----:B------:R-:W1:Y:S06]  /*24f0*/  SHFL.BFLY PT, R6, R5, 0x2, 0x1f ;  /* 0x0c401f0005067f89 */ /* 0x000e6c00000e0000 */
[----:B------:R-:W-:Y:S08]  /*2500*/  MUFU.TANH R67, R67 ;  /* 0x0000004300437308 */ /* 0x000ff00000002400 */
[----:B------:R-:W2:Y:S01]  /*2510*/  MUFU.TANH R70, R70 ;  /* 0x0000004600467308 */ /* 0x000ea20000002400 */
[----:B0-----:R-:W-:-:S07]  /*2520*/  FSEL R66, R66, -INF , P4 ;  /* 0xff80000042427808 */ /* 0x001fce0002000000 */
[----:B------:R-:W0:Y:S01]  /*2530*/  MUFU.TANH R71, R71 ;  /* 0x0000004700477308 */ /* 0x000e220000002400 */
[----:B-1----:R-:W-:Y:S02]  /*2540*/  FMNMX.FTZ R13, R5, R6, !PT ;  /* 0x00000006050d7209 */ /* 0x002fe40007810000 */
[----:B------:R-:W-:-:S03]  /*2550*/  FMNMX.FTZ R5, R4, R3, !PT ;  /* 0x0000000304057209 */ /* 0x000fc60007810000 */
[----:B------:R-:W1:Y:S01]  /*2560*/  SHFL.BFLY PT, R6, R13, 0x1, 0x1f ;  /* 0x0c201f000d067f89 */ /* 0x000e6200000e0000 */
[----:B------:R-:W-:Y:S02]  /*2570*/  FMNMX.FTZ R5, R14, R5, !PT ;  /* 0x000000050e057209 */ /* 0x000fe40007810000 */
[----:B--2---:R-:W-:Y:S02]  /*2580*/  FSEL R70, R70, -INF , P2 ;  /* 0xff80000046467808 */ /* 0x004fe40001000000 */
[----:B------:R-:W-:-:S04]  /*2590*/  FMNMX.FTZ R5, R20, R5, !PT ;  /* 0x0000000514057209 */ /* 0x000fc80007810000 */
[----:B------:R-:W-:-:S04]  /*25a0*/  FMNMX.FTZ R5, R34, R5, !PT ;  /* 0x0000000522057209 */ /* 0x000fc80007810000 */
[----:B------:R-:W-:-:S04]  /*25b0*/  FMNMX.FTZ R5, R26, R5, !PT ;  /* 0x000000051a057209 */ /* 0x000fc80007810000 */
[----:B------:R-:W-:-:S04]  /*25c0*/  FMNMX.FTZ R5, R38, R5, !PT ;  /* 0x0000000526057209 */ /* 0x000fc80007810000 */
[----:B------:R-:W-:Y:S02]  /*25d0*/  FMNMX.FTZ R5, R40, R5, !PT ;  /* 0x0000000528057209 */ /* 0x000fe40007810000 */
[----:B-1----:R-:W-:Y:S02]  /*25e0*/  FMNMX.FTZ R6, R13, R6, !PT ;  /* 0x000000060d067209 */ /* 0x002fe40007810000 */
[----:B------:R-:W-:Y:S02]  /*25f0*/  FMNMX.FTZ R5, R42, R5, !PT ;  /* 0x000000052a057209 */ /* 0x000fe40007810000 */
[C---:B------:R-:W-:Y:S01]  /*2600*/  FSETP.NEU.FTZ.AND P0, PT, R6.reuse, -INF , PT ;  /* 0xff8000000600780b */ /* 0x040fe20003f1d000 */
[----:B------:R-:W-:Y:S01]  /*2610*/  FMUL.FTZ R15, R6, R7 ;  /* 0x00000007060f7220 */ /* 0x000fe20000410000 */
[----:B------:R-:W-:-:S04]  /*2620*/  FMNMX.FTZ R5, R44, R5, !PT ;  /* 0x000000052c057209 */ /* 0x000fc80007810000 */
[----:B------:R-:W-:Y:S02]  /*2630*/  FMNMX.FTZ R5, R46, R5, !PT ;  /* 0x000000052e057209 */ /* 0x000fe40007810000 */
[----:B------:R-:W-:Y:S02]  /*2640*/  FSEL R15, R15, RZ, P0 ;  /* 0x000000ff0f0f7208 */ /* 0x000fe40000000000 */
[----:B------:R-:W-:Y:S02]  /*2650*/  FMNMX.FTZ R5, R48, R5, !PT ;  /* 0x0000000530057209 */ /* 0x000fe40007810000 */
[----:B------:R-:W-:Y:S01]  /*2660*/  ISETP.NE.AND P0, PT, R21, RZ, PT ;  /* 0x000000ff1500720c */ /* 0x000fe20003f05270 */
[--C-:B------:R-:W-:Y:S01]  /*2670*/  FFMA.FTZ R24, R24, R7, -R15.reuse ;  /* 0x0000000718187223 */ /* 0x100fe2000001080f */
[----:B------:R-:W-:Y:S01]  /*2680*/  FMNMX.FTZ R5, R50, R5, !PT ;  /* 0x0000000532057209 */ /* 0x000fe20007810000 */
[-CC-:B------:R-:W-:Y:S01]  /*2690*/  FFMA.FTZ R28, R28, R7.reuse, -R15.reuse ;  /* 0x000000071c1c7223 */ /* 0x180fe2000001080f */
[--C-:B------:R-:W-:Y:S01]  /*26a0*/  FFMA.FTZ R30, R30, R7, -R15.reuse ;  /* 0x000000071e1e7223 */ /* 0x100fe2000001080f */
[----:B------:R1:W-:Y:S01]  /*26b0*/  MUFU.EX2 R136, R24 ;  /* 0x0000001800887308 */ /* 0x0003e20000000800 */
[----:B------:R-:W-:Y:S01]  /*26c0*/  FMNMX.FTZ R5, R52, R5, !PT ;  /* 0x0000000534057209 */ /* 0x000fe20007810000 */
[-CC-:B------:R-:W-:Y:S01]  /*26d0*/  FFMA.FTZ R12, R12, R7.reuse, -R15.reuse ;  /* 0x000000070c0c7223 */ /* 0x180fe2000001080f */
[-CC-:B------:R-:W-:Y:S01]  /*26e0*/  FFMA.FTZ R25, R25, R7.reuse, -R15.reuse ;  /* 0x0000000719197223 */ /* 0x180fe2000001080f */
[--C-:B------:R-:W-:Y:S01]  /*26f0*/  FFMA.FTZ R32, R32, R7, -R15.reuse ;  /* 0x0000000720207223 */ /* 0x100fe2000001080f */
[----:B------:R-:W-:Y:S01]  /*2700*/  FMNMX.FTZ R5, R54, R5, !PT ;  /* 0x0000000536057209 */ /* 0x000fe20007810000 */
[-CC-:B------:R-:W-:Y:S01]  /*2710*/  FFMA.FTZ R36, R36, R7.reuse, -R15.reuse ;  /* 0x0000000724247223 */ /* 0x180fe2000001080f */
[--C-:B------:R-:W-:Y:S01]  /*2720*/  FFMA.FTZ R72, R72, R7, -R15.reuse ;  /* 0x0000000748487223 */ /* 0x100fe2000001080f */
[----:B------:R2:W-:Y:S01]  /*2730*/  MUFU.EX2 R138, R28 ;  /* 0x0000001c008a7308 */ /* 0x0005e20000000800 */
[----:B------:R-:W-:Y:S01]  /*2740*/  FMNMX.FTZ R5, R56, R5, !PT ;  /* 0x0000000538057209 */ /* 0x000fe20007810000 */
[-CC-:B------:R-:W-:Y:S01]  /*2750*/  FFMA.FTZ R74, R74, R7.reuse, -R15.reuse ;  /* 0x000000074a4a7223 */ /* 0x180fe2000001080f */
[----:B-1----:R-:W-:Y:S01]  /*2760*/  FSEL R24, R63, -INF , P5 ;  /* 0xff8000003f187808 */ /* 0x002fe20002800000 */
[--C-:B------:R-:W-:Y:S01]  /*2770*/  FFMA.FTZ R76, R76, R7, -R15.reuse ;  /* 0x000000074c4c7223 */ /* 0x100fe2000001080f */
[----:B------:R-:W-:Y:S01]  /*2780*/  FMNMX.FTZ R5, R58, R5, !PT ;  /* 0x000000053a057209 */ /* 0x000fe20007810000 */
[-CC-:B------:R-:W-:Y:S01]  /*2790*/  FFMA.FTZ R78, R78, R7.reuse, -R15.reuse ;  /* 0x000000074e4e7223 */ /* 0x180fe2000001080f */
[--C-:B------:R-:W-:Y:S01]  /*27a0*/  FFMA.FTZ R80, R80, R7, -R15.reuse ;  /* 0x0000000750507223 */ /* 0x100fe2000001080f */
[----:B------:R0:W-:Y:S01]  /*27b0*/  MUFU.EX2 R27, R30 ;  /* 0x0000001e001b7308 */ /* 0x0001e20000000800 */
[----:B------:R-:W-:Y:S01]  /*27c0*/  FMNMX.FTZ R5, R60, R5, !PT ;  /* 0x000000053c057209 */ /* 0x000fe20007810000 */
[-CC-:B------:R-:W-:Y:S01]  /*27d0*/  FFMA.FTZ R82, R82, R7.reuse, -R15.reuse ;  /* 0x0000000752527223 */ /* 0x180fe2000001080f */
[----:B--2---:R-:W-:Y:S01]  /*27e0*/  FSEL R28, R67, -INF , P3 ;  /* 0xff800000431c7808 */ /* 0x004fe20001800000 */
[--C-:B------:R-:W-:Y:S01]  /*27f0*/  FFMA.FTZ R84, R84, R7, -R15.reuse ;  /* 0x0000000754547223 */ /* 0x100fe2000001080f */
[----:B------:R-:W-:Y:S01]  /*2800*/  FMNMX.FTZ R5, R62, R5, !PT ;  /* 0x000000053e057209 */ /* 0x000fe20007810000 */
[-CC-:B------:R-:W-:Y:S01]  /*2810*/  FFMA.FTZ R86, R86, R7.reuse, -R15.reuse ;  /* 0x0000000756567223 */ /* 0x180fe2000001080f */
[--C-:B------:R-:W-:Y:S01]  /*2820*/  FFMA.FTZ R90, R90, R7, -R15.reuse ;  /* 0x000000075a5a7223 */ /* 0x100fe2000001080f */
[----:B------:R1:W-:Y:S01]  /*2830*/  MUFU.EX2 R21, R12 ;  /* 0x0000000c00157308 */ /* 0x0003e20000000800 */
[----:B------:R-:W-:Y:S01]  /*2840*/  FMNMX.FTZ R5, R24, R5, !PT ;  /* 0x0000000518057209 */ /* 0x000fe20007810000 */
[-CC-:B------:R-:W-:Y:S01]  /*2850*/  FFMA.FTZ R92, R92, R7.reuse, -R15.reuse ;  /* 0x000000075c5c7223 */ /* 0x180fe2000001080f */
[----:B0-----:R-:W-:Y:S01]  /*2860*/  FSEL R30, R71, -INF , P1 ;  /* 0xff800000471e7808 */ /* 0x001fe20000800000 */
[--C-:B------:R-:W-:Y:S01]  /*2870*/  FFMA.FTZ R94, R94, R7, -R15.reuse ;  /* 0x000000075e5e7223 */ /* 0x100fe2000001080f */
[----:B------:R-:W-:Y:S01]  /*2880*/  FMNMX.FTZ R5, R66, R5, !PT ;  /* 0x0000000542057209 */ /* 0x000fe20007810000 */
[-CC-:B------:R-:W-:Y:S01]  /*2890*/  FFMA.FTZ R96, R96, R7.reuse, -R15.reuse ;  /* 0x0000000760607223 */ /* 0x180fe2000001080f */
[--C-:B------:R-:W-:Y:S01]  /*28a0*/  FFMA.FTZ R98, R98, R7, -R15.reuse ;  /* 0x0000000762627223 */ /* 0x100fe2000001080f */
[----:B------:R-:W-:Y:S01]  /*28b0*/  MUFU.EX2 R25, R25 ;  /* 0x0000001900197308 */ /* 0x000fe20000000800 */
[----:B------:R-:W-:Y:S01]  /*28c0*/  FMNMX.FTZ R5, R28, R5, !PT ;  /* 0x000000051c057209 */ /* 0x000fe20007810000 */
[-CC-:B------:R-:W-:Y:S01]  /*28d0*/  FFMA.FTZ R64, R64, R7.reuse, -R15.reuse ;  /* 0x0000000740407223 */ /* 0x180fe2000001080f */
[-CC-:B------:R-:W-:Y:S01]  /*28e0*/  FFMA.FTZ R100, R100, R7.reuse, -R15.reuse ;  /* 0x0000000764647223 */ /* 0x180fe2000001080f */
[--C-:B------:R-:W-:Y:S01]  /*28f0*/  FFMA.FTZ R68, R68, R7, -R15.reuse ;  /* 0x0000000744447223 */ /* 0x100fe2000001080f */
[----:B------:R-:W-:Y:S01]  /*2900*/  FMNMX.FTZ R5, R70, R5, !PT ;  /* 0x0000000546057209 */ /* 0x000fe20007810000 */
[----:B------:R-:W-:Y:S01]  /*2910*/  FFMA.FTZ R15, R102, R7, -R15 ;  /* 0x00000007660f7223 */ /* 0x000fe2000001080f */
[--C-:B------:R-:W-:Y:S01]  /*2920*/  IMAD.MOV.U32 R71, RZ, RZ, R87.reuse ;  /* 0x000000ffff477224 */ /* 0x100fe200078e0057 */
[----:B------:R-:W0:Y:S01]  /*2930*/  MUFU.EX2 R32, R32 ;  /* 0x0000002000207308 */ /* 0x000e220000000800 */
[----:B------:R-:W-:Y:S01]  /*2940*/  FMNMX.FTZ R5, R30, R5, !PT ;  /* 0x000000051e057209 */ /* 0x000fe20007810000 */
[----:B------:R-:W-:Y:S01]  /*2950*/  IMAD.MOV.U32 R67, RZ, RZ, R87 ;  /* 0x000000ffff437224 */ /* 0x000fe200078e0057 */
[----:B------:R-:W-:-:S03]  /*2960*/  MOV R63, R87 ;  /* 0x00000057003f7202 */ /* 0x000fc60000000f00 */
[----:B-1----:R-:W1:Y:S02]  /*2970*/  SHFL.BFLY PT, R12, R5, 0x2, 0x1f ;  /* 0x0c401f00050c7f89 */ /* 0x002e6400000e0000 */
[----:B------:R-:W-:Y:S08]  /*2980*/  MUFU.EX2 R36, R36 ;  /* 0x0000002400247308 */ /* 0x000ff00000000800 */
[----:B------:R2:W3:Y:S01]  /*2990*/  MUFU.EX2 R29, R72 ;  /* 0x00000048001d7308 */ /* 0x0004e20000000800 */
[----:B0-----:R-:W-:-:S07]  /*29a0*/  F2FP.F16.F32.PACK_AB R140, R27, R32 ;  /* 0x000000201b8c723e */ /* 0x001fce00000000ff */
[----:B------:R-:W-:Y:S01]  /*29b0*/  MUFU.EX2 R74, R74 ;  /* 0x0000004a004a7308 */ /* 0x000fe20000000800 */
[----:B--2---:R-:W-:Y:S02]  /*29c0*/  MOV R72, R87 ;  /* 0x0000005700487202 */ /* 0x004fe40000000f00 */
[----:B-1----:R-:W-:-:S05]  /*29d0*/  FMNMX.FTZ R13, R5, R12, !PT ;  /* 0x0000000c050d7209 */ /* 0x002fca0007810000 */
[----:B------:R0:W1:Y:S01]  /*29e0*/  MUFU.EX2 R31, R76 ;  /* 0x0000004c001f7308 */ /* 0x0000620000000800 */
[----:B---3--:R-:W-:Y:S01]  /*29f0*/  F2FP.F16.F32.PACK_AB R142, R29, R36 ;  /* 0x000000241d8e723e */ /* 0x008fe200000000ff */
[----:B------:R-:W2:Y:S06]  /*2a00*/  SHFL.BFLY PT, R12, R13, 0x1, 0x1f ;  /* 0x0c201f000d0c7f89 */ /* 0x000eac00000e0000 */
[----:B------:R-:W-:Y:S01]  /*2a10*/  MUFU.EX2 R78, R78 ;  /* 0x0000004e004e7308 */ /* 0x000fe20000000800 */
[----:B0-----:R-:W-:-:S07]  /*2a20*/  IMAD.MOV.U32 R76, RZ, RZ, R87 ;  /* 0x000000ffff4c7224 */ /* 0x001fce00078e0057 */
[----:B------:R0:W3:Y:S01]  /*2a30*/  MUFU.EX2 R33, R80 ;  /* 0x0000005000217308 */ /* 0x0000e20000000800 */
[----:B-1----:R-:W-:-:S07]  /*2a40*/  F2FP.F16.F32.PACK_AB R144, R31, R74 ;  /* 0x0000004a1f90723e */ /* 0x002fce00000000ff */
[----:B------:R-:W-:Y:S01]  /*2a50*/  MUFU.EX2 R82, R82 ;  /* 0x0000005200527308 */ /* 0x000fe20000000800 */
[----:B0-----:R-:W-:Y:S01]  /*2a60*/  IMAD.MOV.U32 R80, RZ, RZ, R87 ;  /* 0x000000ffff507224 */ /* 0x001fe200078e0057 */
[----:B--2---:R-:W-:-:S04]  /*2a70*/  FMNMX.FTZ R12, R13, R12, !PT ;  /* 0x0000000c0d0c7209 */ /* 0x004fc80007810000 */
[C---:B------:R-:W-:Y:S01]  /*2a80*/  FSETP.NEU.FTZ.AND P1, PT, R12.reuse, -INF , PT ;  /* 0xff8000000c00780b */ /* 0x040fe20003f3d000 */
[----:B------:R-:W-:Y:S01]  /*2a90*/  FMUL.FTZ R41, R12, R7 ;  /* 0x000000070c297220 */ /* 0x000fe20000410000 */
[----:B------:R-:W0:Y:S01]  /*2aa0*/  MUFU.EX2 R35, R84 ;  /* 0x0000005400237308 */ /* 0x000e220000000800 */
[----:B---3--:R-:W-:-:S03]  /*2ab0*/  F2FP.F16.F32.PACK_AB R146, R33, R78 ;  /* 0x0000004e2192723e */ /* 0x008fc600000000ff */
[----:B------:R-:W-:Y:S02]  /*2ac0*/  FSEL R41, R41, RZ, P1 ;  /* 0x000000ff29297208 */ /* 0x000fe40000800000 */
[----:B------:R-:W-:Y:S01]  /*2ad0*/  ISETP.GE.AND P1, PT, R73, 0x61, PT ;  /* 0x000000614900780c */ /* 0x000fe20003f26270 */
[----:B------:R-:W-:Y:S01]  /*2ae0*/  IMAD.MOV.U32 R73, RZ, RZ, R87 ;  /* 0x000000ffff497224 */ /* 0x000fe200078e0057 */
[----:B------:R-:W-:Y:S01]  /*2af0*/  MUFU.EX2 R86, R86 ;  /* 0x0000005600567308 */ /* 0x000fe20000000800 */
[-CC-:B------:R-:W-:Y:S01]  /*2b00*/  FFMA.FTZ R4, R4, R7.reuse, -R41.reuse ;  /* 0x0000000704047223 */ /* 0x180fe20000010829 */
[-CC-:B------:R-:W-:Y:S01]  /*2b10*/  FFMA.FTZ R3, R3, R7.reuse, -R41.reuse ;  /* 0x0000000703037223 */ /* 0x180fe20000010829 */
[-CC-:B------:R-:W-:Y:S01]  /*2b20*/  FFMA.FTZ R14, R14, R7.reuse, -R41.reuse ;  /* 0x000000070e0e7223 */ /* 0x180fe20000010829 */
[-CC-:B------:R-:W-:Y:S01]  /*2b30*/  FFMA.FTZ R20, R20, R7.reuse, -R41.reuse ;  /* 0x0000000714147223 */ /* 0x180fe20000010829 */
[-CC-:B------:R-:W-:Y:S01]  /*2b40*/  FFMA.FTZ R34, R34, R7.reuse, -R41.reuse ;  /* 0x0000000722227223 */ /* 0x180fe20000010829 */
[-CC-:B------:R-:W-:Y:S01]  /*2b50*/  FFMA.FTZ R26, R26, R7.reuse, -R41.reuse ;  /* 0x000000071a1a7223 */ /* 0x180fe20000010829 */
[-CC-:B------:R-:W-:Y:S01]  /*2b60*/  FFMA.FTZ R38, R38, R7.reuse, -R41.reuse ;  /* 0x0000000726267223 */ /* 0x180fe20000010829 */
        /* <DEDUP_REMOVED lines=8> */
[----:B------:R1:W2:Y:S01]  /*2bf0*/  MUFU.EX2 R137, R3 ;  /* 0x0000000300897308 */ /* 0x0002a20000000800 */
[-CC-:B------:R-:W-:Y:S01]  /*2c00*/  FFMA.FTZ R54, R54, R7.reuse, -R41.reuse ;  /* 0x0000000736367223 */ /* 0x180fe20000010829 */
[-CC-:B------:R-:W-:Y:S01]  /*2c10*/  FFMA.FTZ R56, R56, R7.reuse, -R41.reuse ;  /* 0x0000000738387223 */ /* 0x180fe20000010829 */
[-CC-:B------:R-:W-:Y:S01]  /*2c20*/  FFMA.FTZ R58, R58, R7.reuse, -R41.reuse ;  /* 0x000000073a3a7223 */ /* 0x180fe20000010829 */
[-CC-:B------:R-:W-:Y:S01]  /*2c30*/  FFMA.FTZ R60, R60, R7.reuse, -R41.reuse ;  /* 0x000000073c3c7223 */ /* 0x180fe20000010829 */
[-CC-:B------:R-:W-:Y:S01]  /*2c40*/  FFMA.FTZ R62, R62, R7.reuse, -R41.reuse ;  /* 0x000000073e3e7223 */ /* 0x180fe20000010829 */
[-CC-:B------:R-:W-:Y:S01]  /*2c50*/  FFMA.FTZ R24, R24, R7.reuse, -R41.reuse ;  /* 0x0000000718187223 */ /* 0x180fe20000010829 */
[-C--:B------:R-:W-:Y:S01]  /*2c60*/  FFMA.FTZ R66, R66, R7.reuse, -R41 ;  /* 0x0000000742427223 */ /* 0x080fe20000010829 */
[----:B------:R-:W3:Y:S01]  /*2c70*/  MUFU.EX2 R14, R14 ;  /* 0x0000000e000e7308 */ /* 0x000ee20000000800 */
[----:B-1----:R-:W-:Y:S01]  /*2c80*/  FADD.FTZ R3, R136, R25 ;  /* 0x0000001988037221 */ /* 0x002fe20000010000 */
[-CC-:B------:R-:W-:Y:S01]  /*2c90*/  FFMA.FTZ R28, R28, R7.reuse, -R41.reuse ;  /* 0x000000071c1c7223 */ /* 0x180fe20000010829 */
[-CC-:B------:R-:W-:Y:S01]  /*2ca0*/  FFMA.FTZ R70, R70, R7.reuse, -R41.reuse ;  /* 0x0000000746467223 */ /* 0x180fe20000010829 */
[----:B------:R-:W-:Y:S01]  /*2cb0*/  FFMA.FTZ R30, R30, R7, -R41 ;  /* 0x000000071e1e7223 */ /* 0x000fe20000010829 */
[----:B------:R-:W-:Y:S01]  /*2cc0*/  F2FP.F16.F32.PACK_AB R136, R25, R136 ;  /* 0x000000881988723e */ /* 0x000fe200000000ff */
[--C-:B------:R-:W-:Y:S01]  /*2cd0*/  IMAD.MOV.U32 R41, RZ, RZ, R87.reuse ;  /* 0x000000ffff297224 */ /* 0x100fe200078e0057 */
[----:B0-----:R-:W-:Y:S01]  /*2ce0*/  F2FP.F16.F32.PACK_AB R148, R35, R82 ;  /* 0x000000522394723e */ /* 0x001fe200000000ff */
[----:B------:R0:W1:Y:S01]  /*2cf0*/  MUFU.EX2 R139, R20 ;  /* 0x00000014008b7308 */ /* 0x0000620000000800 */
[----:B------:R-:W-:Y:S01]  /*2d00*/  MOV R84, R87 ;  /* 0x0000005700547202 */ /* 0x000fe20000000f00 */
[----:B------:R-:W-:-:S06]  /*2d10*/  IMAD.MOV.U32 R25, RZ, RZ, R87 ;  /* 0x000000ffff197224 */ /* 0x000fcc00078e0057 */
[----:B------:R-:W4:Y:S01]  /*2d20*/  MUFU.EX2 R34, R34 ;  /* 0x0000002200227308 */ /* 0x000f220000000800 */
[----:B0-----:R-:W-:Y:S01]  /*2d30*/  FADD.FTZ R20, R138, R3 ;  /* 0x000000038a147221 */ /* 0x001fe20000010000 */
[----:B------:R-:W-:-:S03]  /*2d40*/  F2FP.F16.F32.PACK_AB R138, R21, R138 ;  /* 0x0000008a158a723e */ /* 0x000fc600000000ff */
[----:B------:R-:W-:-:S03]  /*2d50*/  FADD.FTZ R3, R21, R20 ;  /* 0x0000001415037221 */ /* 0x000fc60000010000 */
[----:B------:R0:W5:Y:S01]  /*2d60*/  MUFU.EX2 R141, R26 ;  /* 0x0000001a008d7308 */ /* 0x0001620000000800 */
[----:B------:R-:W-:Y:S01]  /*2d70*/  FADD.FTZ R20, R32, R3 ;  /* 0x0000000320147221 */ /* 0x000fe20000010000 */
[----:B--2---:R-:W-:Y:S01]  /*2d80*/  FADD.FTZ R3, R4, R137 ;  /* 0x0000008904037221 */ /* 0x004fe20000010000 */
[----:B------:R-:W-:Y:S01]  /*2d90*/  F2FP.F16.F32.PACK_AB R137, R137, R4 ;  /* 0x000000048989723e */ /* 0x000fe200000000ff */
[----:B------:R-:W-:Y:S02]  /*2da0*/  IMAD.MOV.U32 R32, RZ, RZ, R87 ;  /* 0x000000ffff207224 */ /* 0x000fe400078e0057 */
[----:B------:R-:W-:Y:S01]  /*2db0*/  FADD.FTZ R43, R27, R20 ;  /* 0x000000141b2b7221 */ /* 0x000fe20000010000 */
[----:B---3--:R-:W-:Y:S01]  /*2dc0*/  FADD.FTZ R20, R14, R3 ;  /* 0x000000030e147221 */ /* 0x008fe20000010000 */
[----:B------:R-:W-:Y:S01]  /*2dd0*/  MOV R4, 0x3f800000 ;  /* 0x3f80000000047802 */ /* 0x000fe20000000f00 */
[----:B------:R-:W2:Y:S01]  /*2de0*/  MUFU.EX2 R38, R38 ;  /* 0x0000002600267308 */ /* 0x000ea20000000800 */
[----:B0-----:R-:W-:Y:S01]  /*2df0*/  FADD.FTZ R26, R36, R43 ;  /* 0x0000002b241a7221 */ /* 0x001fe20000010000 */
[C---:B-1----:R-:W-:Y:S01]  /*2e00*/  FADD.FTZ R3, R139.reuse, R20 ;  /* 0x000000148b037221 */ /* 0x042fe20000010000 */
[----:B------:R-:W-:-:S02]  /*2e10*/  F2FP.F16.F32.PACK_AB R139, R139, R14 ;  /* 0x0000000e8b8b723e */ /* 0x000fc400000000ff */
[----:B------:R-:W-:Y:S01]  /*2e20*/  FADD.FTZ R43, R29, R26 ;  /* 0x0000001a1d2b7221 */ /* 0x000fe20000010000 */
[----:B----4-:R-:W-:Y:S01]  /*2e30*/  FADD.FTZ R20, R34, R3 ;  /* 0x0000000322147221 */ /* 0x010fe20000010000 */
[-C--:B------:R-:W-:Y:S01]  /*2e40*/  MOV R36, R87.reuse ;  /* 0x0000005700247202 */ /* 0x080fe20000000f00 */
[----:B------:R0:W1:Y:S01]  /*2e50*/  MUFU.EX2 R143, R40 ;  /* 0x00000028008f7308 */ /* 0x0000620000000800 */
[----:B------:R-:W-:Y:S01]  /*2e60*/  FADD.FTZ R26, R74, R43 ;  /* 0x0000002b4a1a7221 */ /* 0x000fe20000010000 */
[C---:B-----5:R-:W-:Y:S01]  /*2e70*/  FADD.FTZ R3, R141.reuse, R20 ;  /* 0x000000148d037221 */ /* 0x060fe20000010000 */
[----:B------:R-:W-:Y:S01]  /*2e80*/  F2FP.F16.F32.PACK_AB R141, R141, R34 ;  /* 0x000000228d8d723e */ /* 0x000fe200000000ff */
[--C-:B------:R-:W-:Y:S02]  /*2e90*/  IMAD.MOV.U32 R74, RZ, RZ, R87.reuse ;  /* 0x000000ffff4a7224 */ /* 0x100fe400078e0057 */
[----:B------:R-:W-:Y:S01]  /*2ea0*/  FADD.FTZ R43, R31, R26 ;  /* 0x0000001a1f2b7221 */ /* 0x000fe20000010000 */
[----:B------:R-:W-:Y:S01]  /*2eb0*/  IMAD.MOV.U32 R34, RZ, RZ, R87 ;  /* 0x000000ffff227224 */ /* 0x000fe200078e0057 */
[-C--:B------:R-:W-:Y:S01]  /*2ec0*/  MOV R27, R87.reuse ;  /* 0x00000057001b7202 */ /* 0x080fe20000000f00 */
[----:B------:R-:W3:Y:S01]  /*2ed0*/  MUFU.EX2 R42, R42 ;  /* 0x0000002a002a7308 */ /* 0x000ee20000000800 */
[----:B--2---:R-:W-:Y:S01]  /*2ee0*/  FADD.FTZ R20, R38, R3 ;  /* 0x0000000326147221 */ /* 0x004fe20000010000 */
[----:B------:R-:W-:Y:S01]  /*2ef0*/  FADD.FTZ R26, R78, R43 ;  /* 0x0000002b4e1a7221 */ /* 0x000fe20000010000 */
[----:B------:R-:W-:Y:S01]  /*2f00*/  MOV R78, R87 ;  /* 0x00000057004e7202 */ /* 0x000fe20000000f00 */
[----:B0-----:R-:W-:-:S02]  /*2f10*/  IMAD.MOV.U32 R40, RZ, RZ, R87 ;  /* 0x000000ffff287224 */ /* 0x001fc400078e0057 */
[----:B------:R-:W-:Y:S01]  /*2f20*/  FADD.FTZ R43, R33, R26 ;  /* 0x0000001a212b7221 */ /* 0x000fe20000010000 */
[----:B------:R-:W-:Y:S01]  /*2f30*/  MOV R33, R87 ;  /* 0x0000005700217202 */ /* 0x000fe20000000f00 */
[----:B------:R0:W2:Y:S01]  /*2f40*/  MUFU.EX2 R145, R44 ;  /* 0x0000002c00917308 */ /* 0x0000a20000000800 */
[C---:B-1----:R-:W-:Y:S01]  /*2f50*/  FADD.FTZ R3, R143.reuse, R20 ;  /* 0x000000148f037221 */ /* 0x042fe20000010000 */
[----:B------:R-:W-:Y:S01]  /*2f60*/  FADD.FTZ R20, R82, R43 ;  /* 0x0000002b52147221 */ /* 0x000fe20000010000 */
[----:B------:R-:W-:Y:S01]  /*2f70*/  F2FP.F16.F32.PACK_AB R143, R143, R38 ;  /* 0x000000268f8f723e */ /* 0x000fe200000000ff */
[--C-:B------:R-:W-:Y:S02]  /*2f80*/  IMAD.MOV.U32 R82, RZ, RZ, R87.reuse ;  /* 0x000000ffff527224 */ /* 0x100fe400078e0057 */
[----:B------:R-:W-:Y:S01]  /*2f90*/  FADD.FTZ R43, R35, R20 ;  /* 0x00000014232b7221 */ /* 0x000fe20000010000 */
[----:B------:R-:W-:Y:S01]  /*2fa0*/  IMAD.MOV.U32 R38, RZ, RZ, R87 ;  /* 0x000000ffff267224 */ /* 0x000fe200078e0057 */
[----:B------:R-:W1:Y:S01]  /*2fb0*/  MUFU.EX2 R46, R46 ;  /* 0x0000002e002e7308 */ /* 0x000e620000000800 */
[----:B---3--:R-:W-:Y:S01]  /*2fc0*/  FADD.FTZ R0, R42, R3 ;  /* 0x000000032a007221 */ /* 0x008fe20000010000 */
[----:B------:R-:W-:Y:S01]  /*2fd0*/  FADD.FTZ R20, R86, R43 ;  /* 0x0000002b56147221 */ /* 0x000fe20000010000 */
[----:B0-----:R-:W-:-:S02]  /*2fe0*/  IMAD.MOV.U32 R44, RZ, RZ, R87 ;  /* 0x000000ffff2c7224 */ /* 0x001fc400078e0057 */
[--C-:B------:R-:W-:Y:S02]  /*2ff0*/  IMAD.MOV.U32 R35, RZ, RZ, R87.reuse ;  /* 0x000000ffff237224 */ /* 0x100fe400078e0057 */
[--C-:B------:R-:W-:Y:S01]  /*3000*/  IMAD.MOV.U32 R31, RZ, RZ, R87.reuse ;  /* 0x000000ffff1f7224 */ /* 0x100fe200078e0057 */
[----:B------:R0:W3:Y:S01]  /*3010*/  MUFU.EX2 R147, R48 ;  /* 0x0000003000937308 */ /* 0x0000e20000000800 */
[C---:B--2---:R-:W-:Y:S01]  /*3020*/  FADD.FTZ R3, R145.reuse, R0 ;  /* 0x0000000091037221 */ /* 0x044fe20000010000 */
[----:B------:R-:W-:Y:S01]  /*3030*/  F2FP.F16.F32.PACK_AB R145, R145, R42 ;  /* 0x0000002a9191723e */ /* 0x000fe200000000ff */
[--C-:B------:R-:W-:Y:S01]  /*3040*/  IMAD.MOV.U32 R29, RZ, RZ, R87.reuse ;  /* 0x000000ffff1d7224 */ /* 0x100fe200078e0057 */
[----:B------:R-:W-:Y:S01]  /*3050*/  MOV R42, R87 ;  /* 0x00000057002a7202 */ /* 0x000fe20000000f00 */
[----:B------:R-:W-:-:S03]  /*3060*/  IMAD.MOV.U32 R26, RZ, RZ, R87 ;  /* 0x000000ffff1a7224 */ /* 0x000fc600078e0057 */
[----:B------:R-:W2:Y:S01]  /*3070*/  MUFU.EX2 R50, R50 ;  /* 0x0000003200327308 */ /* 0x000ea20000000800 */
[----:B-1----:R-:W-:Y:S01]  /*3080*/  FADD.FTZ R0, R46, R3 ;  /* 0x000000032e007221 */ /* 0x002fe20000010000 */
[----:B0-----:R-:W-:-:S06]  /*3090*/  MOV R48, R87 ;  /* 0x0000005700307202 */ /* 0x001fcc0000000f00 */
[----:B------:R0:W1:Y:S01]  /*30a0*/  MUFU.EX2 R149, R52 ;  /* 0x0000003400957308 */ /* 0x0000620000000800 */
[C---:B---3--:R-:W-:Y:S01]  /*30b0*/  FADD.FTZ R3, R147.reuse, R0 ;  /* 0x0000000093037221 */ /* 0x048fe20000010000 */
[----:B------:R-:W-:Y:S01]  /*30c0*/  F2FP.F16.F32.PACK_AB R147, R147, R46 ;  /* 0x0000002e9393723e */ /* 0x000fe200000000ff */
[----:B------:R-:W-:-:S05]  /*30d0*/  IMAD.MOV.U32 R46, RZ, RZ, R87 ;  /* 0x000000ffff2e7224 */ /* 0x000fca00078e0057 */
[----:B------:R-:W3:Y:S01]  /*30e0*/  MUFU.EX2 R54, R54 ;  /* 0x0000003600367308 */ /* 0x000ee20000000800 */
[----:B--2---:R-:W-:Y:S01]  /*30f0*/  FADD.FTZ R0, R50, R3 ;  /* 0x0000000332007221 */ /* 0x004fe20000010000 */
[----:B0-----:R-:W-:-:S06]  /*3100*/  IMAD.MOV.U32 R52, RZ, RZ, R87 ;  /* 0x000000ffff347224 */ /* 0x001fcc00078e0057 */
[----:B------:R0:W2:Y:S01]  /*3110*/  MUFU.EX2 R151, R56 ;  /* 0x0000003800977308 */ /* 0x0000a20000000800 */
[C---:B-1----:R-:W-:Y:S01]  /*3120*/  FADD.FTZ R3, R149.reuse, R0 ;  /* 0x0000000095037221 */ /* 0x042fe20000010000 */
[----:B------:R-:W-:Y:S01]  /*3130*/  F2FP.F16.F32.PACK_AB R149, R149, R50 ;  /* 0x000000329595723e */ /* 0x000fe200000000ff */
[----:B------:R-:W-:-:S05]  /*3140*/  IMAD.MOV.U32 R50, RZ, RZ, R87 ;  /* 0x000000ffff327224 */ /* 0x000fca00078e0057 */
[----:B------:R-:W1:Y:S01]  /*3150*/  MUFU.EX2 R37, R90 ;  /* 0x0000005a00257308 */ /* 0x000e620000000800 */
[----:B---3--:R-:W-:Y:S01]  /*3160*/  FADD.FTZ R0, R54, R3 ;  /* 0x0000000336007221 */ /* 0x008fe20000010000 */
[----:B0-----:R-:W-:-:S06]  /*3170*/  IMAD.MOV.U32 R56, RZ, RZ, R87 ;  /* 0x000000ffff387224 */ /* 0x001fcc00078e0057 */
[----:B------:R-:W0:Y:S01]  /*3180*/  MUFU.EX2 R58, R58 ;  /* 0x0000003a003a7308 */ /* 0x000e220000000800 */
[C---:B--2---:R-:W-:Y:S01]  /*3190*/  FADD.FTZ R3, R151.reuse, R0 ;  /* 0x0000000097037221 */ /* 0x044fe20000010000 */
[----:B------:R-:W-:Y:S02]  /*31a0*/  F2FP.F16.F32.PACK_AB R151, R151, R54 ;  /* 0x000000369797723e */ /* 0x000fe400000000ff */
[----:B------:R-:W-:-:S04]  /*31b0*/  MOV R54, R87 ;  /* 0x0000005700367202 */ /* 0x000fc80000000f00 */
[----:B------:R-:W2:Y:S01]  /*31c0*/  MUFU.EX2 R92, R92 ;  /* 0x0000005c005c7308 */ /* 0x000ea20000000800 */
[C---:B-1----:R-:W-:Y:S01]  /*31d0*/  FADD.FTZ R43, R37.reuse, R20 ;  /* 0x00000014252b7221 */ /* 0x042fe20000010000 */
[----:B------:R-:W-:Y:S01]  /*31e0*/  F2FP.F16.F32.PACK_AB R150, R37, R86 ;  /* 0x000000562596723e */ /* 0x000fe200000000ff */
[--C-:B------:R-:W-:Y:S02]  /*31f0*/  IMAD.MOV.U32 R86, RZ, RZ, R87.reuse ;  /* 0x000000ffff567224 */ /* 0x100fe400078e0057 */
[----:B------:R-:W-:-:S03]  /*3200*/  IMAD.MOV.U32 R37, RZ, RZ, R87 ;  /* 0x000000ffff257224 */ /* 0x000fc600078e0057 */
[----:B------:R1:W3:Y:S01]  /*3210*/  MUFU.EX2 R153, R60 ;  /* 0x0000003c00997308 */ /* 0x0002e20000000800 */
[----:B0-----:R-:W-:-:S07]  /*3220*/  FADD.FTZ R0, R58, R3 ;  /* 0x000000033a007221 */ /* 0x001fce0000010000 */
[----:B------:R-:W0:Y:S01]  /*3230*/  MUFU.EX2 R5, R94 ;  /* 0x0000005e00057308 */ /* 0x000e220000000800 */
[----:B--2---:R-:W-:Y:S01]  /*3240*/  FADD.FTZ R20, R92, R43 ;  /* 0x0000002b5c147221 */ /* 0x004fe20000010000 */
[----:B-1----:R-:W-:Y:S01]  /*3250*/  MOV R60, R87 ;  /* 0x00000057003c7202 */ /* 0x002fe20000000f00 */
[----:B------:R-:W-:-:S05]  /*3260*/  IMAD.MOV.U32 R43, RZ, RZ, R87 ;  /* 0x000000ffff2b7224 */ /* 0x000fca00078e0057 */
[----:B------:R-:W1:Y:S01]  /*3270*/  MUFU.EX2 R62, R62 ;  /* 0x0000003e003e7308 */ /* 0x000e620000000800 */
[C---:B---3--:R-:W-:Y:S01]  /*3280*/  FADD.FTZ R3, R153.reuse, R0 ;  /* 0x0000000099037221 */ /* 0x048fe20000010000 */
[----:B------:R-:W-:Y:S01]  /*3290*/  F2FP.F16.F32.PACK_AB R153, R153, R58 ;  /* 0x0000003a9999723e */ /* 0x000fe200000000ff */
[----:B------:R-:W-:-:S05]  /*32a0*/  IMAD.MOV.U32 R58, RZ, RZ, R87 ;  /* 0x000000ffff3a7224 */ /* 0x000fca00078e0057 */
[----:B------:R-:W2:Y:S01]  /*32b0*/  MUFU.EX2 R96, R96 ;  /* 0x0000006000607308 */ /* 0x000ea20000000800 */
[C---:B0-----:R-:W-:Y:S01]  /*32c0*/  FADD.FTZ R21, R5.reuse, R20 ;  /* 0x0000001405157221 */ /* 0x041fe20000010000 */
[----:B------:R-:W-:-:S06]  /*32d0*/  F2FP.F16.F32.PACK_AB R152, R5, R92 ;  /* 0x0000005c0598723e */ /* 0x000fcc00000000ff */
[----:B------:R0:W3:Y:S01]  /*32e0*/  MUFU.EX2 R155, R24 ;  /* 0x00000018009b7308 */ /* 0x0000e20000000800 */
[----:B-1----:R-:W-:-:S07]  /*32f0*/  FADD.FTZ R0, R62, R3 ;  /* 0x000000033e007221 */ /* 0x002fce0000010000 */
[----:B------:R-:W1:Y:S01]  /*3300*/  MUFU.EX2 R39, R98 ;  /* 0x0000006200277308 */ /* 0x000e620000000800 */
[----:B--2---:R-:W-:Y:S01]  /*3310*/  FADD.FTZ R20, R96, R21 ;  /* 0x0000001560147221 */ /* 0x004fe20000010000 */
[----:B0-----:R-:W-:-:S06]  /*3320*/  MOV R24, R87 ;  /* 0x0000005700187202 */ /* 0x001fcc0000000f00 */
[----:B------:R-:W0:Y:S01]  /*3330*/  MUFU.EX2 R66, R66 ;  /* 0x0000004200427308 */ /* 0x000e220000000800 */
[C---:B---3--:R-:W-:Y:S01]  /*3340*/  FADD.FTZ R5, R155.reuse, R0 ;  /* 0x000000009b057221 */ /* 0x048fe20000010000 */
[----:B------:R-:W-:Y:S01]  /*3350*/  F2FP.F16.F32.PACK_AB R155, R155, R62 ;  /* 0x0000003e9b9b723e */ /* 0x000fe200000000ff */
[----:B------:R-:W-:-:S05]  /*3360*/  IMAD.MOV.U32 R62, RZ, RZ, R87 ;  /* 0x000000ffff3e7224 */ /* 0x000fca00078e0057 */
[----:B------:R-:W2:Y:S01]  /*3370*/  MUFU.EX2 R64, R64 ;  /* 0x0000004000407308 */ /* 0x000ea20000000800 */
[C---:B-1----:R-:W-:Y:S01]  /*3380*/  FADD.FTZ R21, R39.reuse, R20 ;  /* 0x0000001427157221 */ /* 0x042fe20000010000 */
[----:B------:R-:W-:Y:S02]  /*3390*/  F2FP.F16.F32.PACK_AB R154, R39, R96 ;  /* 0x00000060279a723e */ /* 0x000fe400000000ff */
[----:B------:R-:W-:-:S04]  /*33a0*/  MOV R39, R87 ;  /* 0x0000005700277202 */ /* 0x000fc80000000f00 */
[----:B------:R1:W3:Y:S01]  /*33b0*/  MUFU.EX2 R157, R28 ;  /* 0x0000001c009d7308 */ /* 0x0002e20000000800 */
[----:B0-----:R-:W-:-:S07]  /*33c0*/  FADD.FTZ R0, R66, R5 ;  /* 0x0000000542007221 */ /* 0x001fce0000010000 */
[----:B------:R-:W0:Y:S01]  /*33d0*/  MUFU.EX2 R13, R100 ;  /* 0x00000064000d7308 */ /* 0x000e220000000800 */
[----:B--2---:R-:W-:Y:S01]  /*33e0*/  FADD.FTZ R20, R64, R21 ;  /* 0x0000001540147221 */ /* 0x004fe20000010000 */
[----:B-1----:R-:W-:-:S06]  /*33f0*/  IMAD.MOV.U32 R28, RZ, RZ, R87 ;  /* 0x000000ffff1c7224 */ /* 0x002fcc00078e0057 */
[----:B------:R-:W1:Y:S01]  /*3400*/  MUFU.EX2 R70, R70 ;  /* 0x0000004600467308 */ /* 0x000e620000000800 */
[C---:B---3--:R-:W-:Y:S01]  /*3410*/  FADD.FTZ R5, R157.reuse, R0 ;  /* 0x000000009d057221 */ /* 0x048fe20000010000 */
[----:B------:R-:W-:Y:S02]  /*3420*/  F2FP.F16.F32.PACK_AB R157, R157, R66 ;  /* 0x000000429d9d723e */ /* 0x000fe400000000ff */
[----:B------:R-:W-:-:S04]  /*3430*/  MOV R66, R87 ;  /* 0x0000005700427202 */ /* 0x000fc80000000f00 */
[----:B------:R-:W2:Y:S01]  /*3440*/  MUFU.EX2 R68, R68 ;  /* 0x0000004400447308 */ /* 0x000ea20000000800 */
[C---:B0-----:R-:W-:Y:S01]  /*3450*/  FADD.FTZ R21, R13.reuse, R20 ;  /* 0x000000140d157221 */ /* 0x041fe20000010000 */
[----:B------:R-:W-:Y:S01]  /*3460*/  F2FP.F16.F32.PACK_AB R156, R13, R64 ;  /* 0x000000400d9c723e */ /* 0x000fe200000000ff */
[----:B------:R-:W-:-:S05]  /*3470*/  IMAD.MOV.U32 R64, RZ, RZ, R87 ;  /* 0x000000ffff407224 */ /* 0x000fca00078e0057 */
[----:B------:R0:W3:Y:S01]  /*3480*/  MUFU.EX2 R159, R30 ;  /* 0x0000001e009f7308 */ /* 0x0000e20000000800 */
[----:B-1----:R-:W-:Y:S01]  /*3490*/  FADD.FTZ R0, R70, R5 ;  /* 0x0000000546007221 */ /* 0x002fe20000010000 */
[----:B------:R-:W-:-:S06]  /*34a0*/  IMAD.MOV.U32 R5, RZ, RZ, 0x3f800000 ;  /* 0x3f800000ff057424 */ /* 0x000fcc00078e00ff */
[----:B------:R-:W1:Y:S01]  /*34b0*/  MUFU.EX2 R15, R15 ;  /* 0x0000000f000f7308 */ /* 0x000e620000000800 */
[----:B--2---:R-:W-:Y:S01]  /*34c0*/  FADD.FTZ R20, R68, R21 ;  /* 0x0000001544147221 */ /* 0x004fe20000010000 */
[----:B0-----:R-:W-:Y:S01]  /*34d0*/  MOV R30, R87 ;  /* 0x00000057001e7202 */ /* 0x001fe20000000f00 */
[C---:B---3--:R-:W-:Y:S01]  /*34e0*/  FADD.FTZ R0, R159.reuse, R0 ;  /* 0x000000009f007221 */ /* 0x048fe20000010000 */
[----:B------:R-:W-:Y:S01]  /*34f0*/  F2FP.F16.F32.PACK_AB R159, R159, R70 ;  /* 0x000000469f9f723e */ /* 0x000fe200000000ff */
[--C-:B------:R-:W-:Y:S01]  /*3500*/  IMAD.MOV.U32 R70, RZ, RZ, R87.reuse ;  /* 0x000000ffff467224 */ /* 0x100fe200078e0057 */
[C---:B-1----:R-:W-:Y:S01]  /*3510*/  F2FP.F16.F32.PACK_AB R158, R15.reuse, R68 ;  /* 0x000000440f9e723e */ /* 0x042fe200000000ff */
[----:B------:R-:W-:Y:S01]  /*3520*/  FADD.FTZ R3, R15, R20 ;  /* 0x000000140f037221 */ /* 0x000fe20000010000 */
[----:B------:R-:W-:Y:S01]  /*3530*/  IMAD.MOV.U32 R68, RZ, RZ, R87 ;  /* 0x000000ffff447224 */ /* 0x000fe200078e0057 */
[----:B------:R-:W-:Y:S06]  /*3540*/  @!P1 BRA `(.L_x_14) ;  /* 0x0000002400309947 */ /* 0x000fec0003800000 */
[----:B------:R-:W-:Y:S01]  /*3550*/  VIADD R13, R88, 0xfffffffe ;  /* 0xfffffffe580d7836 */ /* 0x000fe20000000000 */
[----:B------:R-:W-:Y:S01]  /*3560*/  MOV R15, R6 ;  /* 0x00000006000f7202 */ /* 0x000fe20000000f00 */
[----:B------:R-:W-:Y:S01]  /*3570*/  IMAD.MOV.U32 R21, RZ, RZ, R12 ;  /* 0x000000ffff157224 */ /* 0x000fe200078e000c */
[----:B------:R-:W-:Y:S01]  /*3580*/  CS2R R86, SRZ ;  /* 0x0000000000567805 */ /* 0x000fe2000001ff00 */
[----:B------:R-:W-:Y:S01]  /*3590*/  IMAD.MOV.U32 R5, RZ, RZ, 0x3f800000 ;  /* 0x3f800000ff057424 */ /* 0x000fe200078e00ff */
[----:B------:R-:W-:Y:S02]  /*35a0*/  CS2R R82, SRZ ;  /* 0x0000000000527805 */ /* 0x000fe4000001ff00 */
[----:B------:R-:W-:Y:S02]  /*35b0*/  CS2R R78, SRZ ;  /* 0x00000000004e7805 */ /* 0x000fe4000001ff00 */
[----:B------:R-:W-:Y:S02]  /*35c0*/  CS2R R74, SRZ ;  /* 0x00000000004a7805 */ /* 0x000fe4000001ff00 */
[----:B------:R-:W-:-:S02]  /*35d0*/  CS2R R70, SRZ ;  /* 0x0000000000467805 */ /* 0x000fc4000001ff00 */
[----:B------:R-:W-:Y:S02]  /*35e0*/  CS2R R66, SRZ ;  /* 0x0000000000427805 */ /* 0x000fe4000001ff00 */
[----:B------:R-:W-:Y:S02]  /*35f0*/  CS2R R62, SRZ ;  /* 0x00000000003e7805 */ /* 0x000fe4000001ff00 */
        /* <DEDUP_REMOVED lines=24> */
[----:B------:R-:W-:Y:S01]  /*3780*/  CS2R R24, SRZ ;  /* 0x0000000000187805 */ /* 0x000fe2000001ff00 */
[----:B------:R-:W-:Y:S01]  /*3790*/  UMOV UR4, UR39 ;  /* 0x0000002700047c82 */ /* 0x000fe20008000000 */
[----:B------:R-:W-:Y:S01]  /*37a0*/  UMOV UR5, UR38 ;  /* 0x0000002600057c82 */ /* 0x000fe20008000000 */
[----:B------:R-:W-:-:S05]  /*37b0*/  ULDC UR6, c[0x0][0x9d8] ;  /* 0x0002760000067ab9 */ /* 0x000fca0000000800 */
.L_x_25:
[----:B------:R-:W-:-:S04]  /*37c0*/  UISETP.NE.AND UP0, UPT, UR5, 0x1, UPT ;  /* 0x000000010500788c */ /* 0x000fc8000bf05270 */
[----:B------:R-:W-:-:S04]  /*37d0*/  USEL UR39, URZ, 0x1, UP0 ;  /* 0x000000013f277887 */ /* 0x000fc80008000000 */
[----:B------:R-:W-:Y:S01]  /*37e0*/  ULOP3.LUT UR39, UR4, UR39, URZ, 0x3c, !UPT ;  /* 0x0000002704277292 */ /* 0x000fe2000f8e3c3f */
[----:B------:R-:W-:Y:S11]  /*37f0*/  @!P0 BRA `(.L_x_15) ;  /* 0x0000000000048947 */ /* 0x000ff60003800000 */
[----:B------:R-:W-:Y:S01]  /*3800*/  BPT.TRAP 0x1 ;  /* 0x000000040000795c */ /* 0x000fe20000300000 */
.L_x_15:
[----:B------:R-:W0:Y:S01]  /*3810*/  S2UR UR11, SR_CgaCtaId ;  /* 0x00000000000b79c3 */ /* 0x000e220000008800 */
[----:B------:R-:W-:Y:S01]  /*3820*/  UIADD3 UR38, UR5, 0x1, URZ ;  /* 0x0000000105267890 */ /* 0x000fe2000fffe03f */
[----:B------:R-:W-:Y:S01]  /*3830*/  IMAD.U32 R6, RZ, RZ, UR39 ;  /* 0x00000027ff067e24 */ /* 0x000fe2000f8e00ff */
[----:B------:R-:W-:Y:S02]  /*3840*/  UMOV UR7, 0x400 ;  /* 0x0000040000077882 */ /* 0x000fe40000000000 */
[----:B------:R-:W-:Y:S02]  /*3850*/  UISETP.NE.AND UP0, UPT, UR38, 0x2, UPT ;  /* 0x000000022600788c */ /* 0x000fe4000bf05270 */
[----:B------:R-:W-:Y:S02]  /*3860*/  SHF.L.U32 R6, R6, 0x1f, RZ ;  /* 0x0000001f06067819 */ /* 0x000fe400000006ff */
[----:B------:R-:W-:Y:S02]  /*3870*/  USEL UR38, UR38, URZ, UP0 ;  /* 0x0000003f26267287 */ /* 0x000fe40008000000 */
[----:B0-----:R-:W-:-:S04]  /*3880*/  ULEA UR7, UR11, UR7, 0x18 ;  /* 0x000000070b077291 */ /* 0x001fc8000f8ec03f */
[----:B------:R-:W-:-:S09]  /*3890*/  ULEA UR8, UR38, UR7, 0x3 ;  /* 0x0000000726087291 */ /* 0x000fd2000f8e183f */
[----:B------:R0:W1:Y:S01]  /*38a0*/  SYNCS.PHASECHK.TRANS64.TRYWAIT P1, [UR8+0x2a830], R6 ;  /* 0x02a83006ff0075a7 */ /* 0x0000620008020148 */
[----:B------:R-:W-:Y:S05]  /*38b0*/  @!P0 BRA `(.L_x_16) ;  /* 0x0000000000048947 */ /* 0x000fea0003800000 */
[----:B------:R-:W-:Y:S01]  /*38c0*/  BPT.TRAP 0x1 ;  /* 0x000000040000795c */ /* 0x000fe20000300000 */
.L_x_16:
[----:B-1----:R-:W-:Y:S05]  /*38d0*/  @P1 BRA `(.L_x_17) ;  /* 0x0000000000081947 */ /* 0x002fea0003800000 */
[----:B------:R-:W1:Y:S02]  /*38e0*/  SYNCS.PHASECHK.TRANS64.TRYWAIT P1, [UR8+0x2a830], R6 ;  /* 0x02a83006ff0075a7 */ /* 0x000e640008020148 */
[----:B-1----:R-:W-:Y:S05]  /*38f0*/  @!P1 BRA `(.L_x_18) ;  /* 0x0000007800989947 */ /* 0x002fea0003800000 */
.L_x_17:
[----:B------:R-:W-:Y:S01]  /*3900*/  R2UR UR40, R10 ;  /* 0x000000000a2872ca */ /* 0x000fe200000e0000 */
[----:B------:R-:W-:Y:S01]  /*3910*/  UIMAD UR9, UR38, 0x900, UR10 ;  /* 0x00000900260978a4 */ /* 0x000fe2000f8e020a */
[----:B------:R-:W-:Y:S01]  /*3920*/  R2UR UR41, R11 ;  /* 0x000000000b2972ca */ /* 0x000fe200000e0000 */
[----:B------:R-:W-:Y:S01]  /*3930*/  WARPGROUP.ARRIVE ;  /* 0x00000000000079c5 */ /* 0x000fe20000000000 */
[----:B------:R-:W-:Y:S01]  /*3940*/  UMOV UR43, 0x40000040 ;  /* 0x40000040002b7882 */ /* 0x000fe20000000000 */
[----:B------:R-:W-:Y:S01]  /*3950*/  UIADD3 UR14, UR9, 0x302, URZ ;  /* 0x00000302090e7890 */ /* 0x000fe2000fffe03f */
[-C--:B------:R-:W-:Y:S01]  /*3960*/  FMUL.FTZ R24, R24, R4.reuse ;  /* 0x0000000418187220 */ /* 0x080fe20000410000 */
[----:B------:R-:W-:Y:S01]  /*3970*/  UMOV UR15, 0x40000040 ;  /* 0x40000040000f7882 */ /* 0x000fe20000000000 */
[----:B------:R-:W-:Y:S01]  /*3980*/  UMOV UR42, UR9 ;  /* 0x00000009002a7c82 */ /* 0x000fe20008000000 */
[----:B------:R-:W-:Y:S01]  /*3990*/  UIADD3 UR18, UR9, 0x304, URZ ;  /* 0x0000030409127890 */ /* 0x000fe2000fffe03f */
[-C--:B------:R-:W-:Y:S01]  /*39a0*/  FMUL.FTZ R25, R25, R4.reuse ;  /* 0x0000000419197220 */ /* 0x080fe20000410000 */
[----:B------:R-:W-:Y:S01]  /*39b0*/  UMOV UR19, 0x40000040 ;  /* 0x4000004000137882 */ /* 0x000fe20000000000 */
[----:B------:R-:W-:Y:S01]  /*39c0*/  UIADD3 UR22, UR9, 0x306, URZ ;  /* 0x0000030609167890 */ /* 0x000fe2000fffe03f */
[-C--:B------:R-:W-:Y:S01]  /*39d0*/  FMUL.FTZ R28, R28, R4.reuse ;  /* 0x000000041c1c7220 */ /* 0x080fe20000410000 */
[----:B------:R-:W-:Y:S01]  /*39e0*/  UMOV UR23, 0x40000040 ;  /* 0x4000004000177882 */ /* 0x000fe20000000000 */
[----:B------:R-:W-:Y:S01]  /*39f0*/  HGMMA.64x96x16.F32 R88, gdesc[UR40], RZ, !UPT, gsb0 ;  /* 0x01600000285879f0 */ /* 0x000fe2000c0008ff */
[----:B------:R-:W-:Y:S01]  /*3a00*/  R2UR UR40, R8 ;  /* 0x00000000082872ca */ /* 0x000fe200000e0000 */
[----:B------:R-:W-:Y:S01]  /*3a10*/  UIADD3 UR42, UR9, 0x2, URZ ;  /* 0x00000002092a7890 */ /* 0x000fe2000fffe03f */
[----:B------:R-:W-:Y:S01]  /*3a20*/  R2UR UR41, R9 ;  /* 0x00000000092972ca */ /* 0x000fe200000e0000 */
[----:B------:R-:W-:Y:S01]  /*3a30*/  UMOV UR43, 0x40000040 ;  /* 0x40000040002b7882 */ /* 0x000fe20000000000 */
[----:B------:R-:W-:Y:S01]  /*3a40*/  UIADD3 UR26, UR9, 0x600, URZ ;  /* 0x00000600091a7890 */ /* 0x000fe2000fffe03f */
[-C--:B------:R-:W-:Y:S01]  /*3a50*/  FMUL.FTZ R29, R29, R4.reuse ;  /* 0x000000041d1d7220 */ /* 0x080fe20000410000 */
[----:B------:R-:W-:Y:S01]  /*3a60*/  UMOV UR27, 0x40000040 ;  /* 0x40000040001b7882 */ /* 0x000fe20000000000 */
[----:B------:R-:W-:Y:S01]  /*3a70*/  UIADD3 UR30, UR9, 0x602, URZ ;  /* 0x00000602091e7890 */ /* 0x000fe2000fffe03f */
[-C--:B------:R-:W-:Y:S01]  /*3a80*/  FMUL.FTZ R32, R32, R4.reuse ;  /* 0x0000000420207220 */ /* 0x080fe20000410000 */
[----:B------:R-:W-:Y:S01]  /*3a90*/  UMOV UR31, 0x40000040 ;  /* 0x40000040001f7882 */ /* 0x000fe20000000000 */
[----:B------:R-:W-:Y:S01]  /*3aa0*/  UIADD3 UR34, UR9, 0x604, URZ ;  /* 0x0000060409227890 */ /* 0x000fe2000fffe03f */
[-C--:B------:R-:W-:Y:S01]  /*3ab0*/  FMUL.FTZ R33, R33, R4.reuse ;  /* 0x0000000421217220 */ /* 0x080fe20000410000 */
[----:B------:R-:W-:Y:S01]  /*3ac0*/  UMOV UR35, 0x40000040 ;  /* 0x4000004000237882 */ /* 0x000fe20000000000 */
[-C--:B------:R-:W-:Y:S01]  /*3ad0*/  FMUL.FTZ R36, R36, R4.reuse ;  /* 0x0000000424247220 */ /* 0x080fe20000410000 */
        /* <DEDUP_REMOVED lines=24> */
[----:B------:R-:W-:Y:S01]  /*3c60*/  FMUL.FTZ R85, R85, R4 ;  /* 0x0000000455557220 */ /* 0x000fe20000410000 */
        /* <DEDUP_REMOVED lines=32> */
[----:B------:R-:W-:-:S02]  /*3e70*/  WARPGROUP.DEPBAR.LE gsb0, 0x0 ;  /* 0x00008000000079c5 */ /* 0x000fc40000010000 */
[----:B------:R-:W-:-:S06]  /*3e80*/  WARPGROUP.ARRIVE ;  /* 0x00000000000079c5 */ /* 0x000fcc0000000000 */
[----:B------:R-:W-:Y:S01]  /*3e90*/  HGMMA.64x96x16.F32 R88, gdesc[UR40], R88, gsb0 ;  /* 0x01600000285879f0 */ /* 0x000fe20008000858 */
[----:B------:R-:W-:Y:S01]  /*3ea0*/  UIADD3 UR42, UR9, 0x4, URZ ;  /* 0x00000004092a7890 */ /* 0x000fe2000fffe03f */
[----:B------:R-:W-:Y:S01]  /*3eb0*/  UMOV UR40, UR56 ;  /* 0x0000003800287c82 */ /* 0x000fe20008000000 */
[----:B------:R-:W-:Y:S01]  /*3ec0*/  UMOV UR41, UR57 ;  /* 0x0000003900297c82 */ /* 0x000fe20008000000 */
[----:B------:R-:W-:Y:S01]  /*3ed0*/  UMOV UR43, 0x40000040 ;  /* 0x40000040002b7882 */ /* 0x000fe20000000000 */
[----:B------:R-:W-:Y:S02]  /*3ee0*/  WARPGROUP.DEPBAR.LE gsb0, 0x0 ;  /* 0x00008000000079c5 */ /* 0x000fe40000010000 */
        /* <DEDUP_REMOVED lines=44> */
.L_x_19:
[----:B------:R-:W-:Y:S01]  /*41b0*/  ULEA UR9, UR5, UR7, 0x3 ;  /* 0x0000000705097291 */ /* 0x000fe2000f8e183f */
[----:B------:R-:W-:-:S04]  /*41c0*/  MOV R4, UR4 ;  /* 0x0000000400047c02 */ /* 0x000fc80008000f00 */
[----:B------:R-:W-:-:S04]  /*41d0*/  SHF.L.U32 R4, R4, 0x1f, RZ ;  /* 0x0000001f04047819 */ /* 0x000fc800000006ff */
[----:B------:R2:W3:Y:S01]  /*41e0*/  SYNCS.PHASECHK.TRANS64.TRYWAIT P1, [UR9+0x2a850], R4 ;  /* 0x02a85004ff0075a7 */ /* 0x0004e20008020149 */
[----:B------:R-:W-:Y:S05]  /*41f0*/  @!P0 BRA `(.L_x_20) ;  /* 0x0000000000048947 */ /* 0x000fea0003800000 */
[----:B------:R-:W-:Y:S01]  /*4200*/  BPT.TRAP 0x1 ;  /* 0x000000040000795c */ /* 0x000fe20000300000 */
.L_x_20:
[----:B---3--:R-:W-:Y:S05]  /*4210*/  @P1 BRA `(.L_x_21) ;  /* 0x0000000000081947 */ /* 0x008fea0003800000 */
[----:B------:R-:W3:Y:S02]  /*4220*/  SYNCS.PHASECHK.TRANS64.TRYWAIT P1, [UR9+0x2a850], R4 ;  /* 0x02a85004ff0075a7 */ /* 0x000ee40008020149 */
[----:B---3--:R-:W-:Y:S05]  /*4230*/  @!P1 BRA `(.L_x_22) ;  /* 0x0000007000609947 */ /* 0x008fea0003800000 */
.L_x_21:
[----:B------:R-:W-:Y:S01]  /*4240*/  UIADD3 UR7, UR7, 0x400, URZ ;  /* 0x0000040007077890 */ /* 0x000fe2000fffe03f */
[----:B------:R-:W-:Y:S01]  /*4250*/  WARPGROUP.ARRIVE ;  /* 0x00000000000079c5 */ /* 0x000fe20000000000 */
[----:B------:R-:W-:Y:S02]  /*4260*/  UMOV UR15, 0x40000040 ;  /* 0x40000040000f7882 */ /* 0x000fe40000000000 */
[----:B------:R-:W-:-:S04]  /*4270*/  USHF.R.U32.HI UR7, URZ, 0x4, UR7 ;  /* 0x000000043f077899 */ /* 0x000fc80008011607 */
[----:B------:R-:W-:-:S04]  /*4280*/  ULOP3.LUT UR7, UR7, 0x3fff, URZ, 0xc0, !UPT ;  /* 0x00003fff07077892 */ /* 0x000fc8000f8ec03f */
[----:B------:R-:W-:-:S04]  /*4290*/  ULOP3.LUT UR4, UR7, 0x3000000, URZ, 0xfc, !UPT ;  /* 0x0300000007047892 */ /* 0x000fc8000f8efc3f */
[----:B------:R-:W-:-:S07]  /*42a0*/  UIMAD UR4, UR5, 0x600, UR4 ;  /* 0x00000600050478a4 */ /* 0x000fce000f8e0204 */
[----:B------:R-:W-:Y:S02]  /*42b0*/  UMOV UR14, UR4 ;  /* 0x00000004000e7c82 */ /* 0x000fe40008000000 */
[----:B------:R-:W-:Y:S01]  /*42c0*/  HGMMA.64x128x16.F32 R24, R136, gdesc[UR12].tnspB, R24, gsb0 ;  /* 0x41e0000c88187df0 */ /* 0x000fe20008000818 */
[----:B------:R-:W-:Y:S01]  /*42d0*/  UIADD3 UR14, UR4, 0x80, URZ ;  /* 0x00000080040e7890 */ /* 0x000fe2000fffe03f */
[----:B------:R-:W-:Y:S01]  /*42e0*/  UMOV UR15, 0x40000040 ;  /* 0x40000040000f7882 */ /* 0x000fe20000000000 */
[----:B------:R-:W-:Y:S02]  /*42f0*/  WARPGROUP.DEPBAR.LE gsb0, 0x0 ;  /* 0x00008000000079c5 */ /* 0x000fe40000010000 */
[----:B------:R-:W-:-:S07]  /*4300*/  WARPGROUP.ARRIVE ;  /* 0x00000000000079c5 */ /* 0x000fce0000000000 */
        /* <DEDUP_REMOVED lines=20> */
[----:B------:R-:W-:Y:S03]  /*4450*/  HGMMA.64x128x16.F32 R24, R156, gdesc[UR12].tnspB, R24, gsb0 ;  /* 0x41e0000c9c187df0 */ /* 0x000fe60008000818 */
[----:B------:R-:W-:Y:S02]  /*4460*/  WARPGROUP.DEPBAR.LE gsb0, 0x0 ;  /* 0x00008000000079c5 */ /* 0x000fe40000010000 */
[----:B------:R-:W-:Y:S05]  /*4470*/  @!P0 BRA `(.L_x_23) ;  /* 0x0000000000048947 */ /* 0x000fea0003800000 */
[----:B------:R-:W-:Y:S01]  /*4480*/  BPT.TRAP 0x1 ;  /* 0x000000040000795c */ /* 0x000fe20000300000 */
.L_x_23:
[----:B------:R-:W-:Y:S01]  /*4490*/  FMUL.FTZ R136, R88, UR6 ;  /* 0x0000000658887c20 */ /* 0x000fe20008410000 */
[----:B------:R-:W-:Y:S01]  /*44a0*/  FMUL.FTZ R14, R90, UR6 ;  /* 0x000000065a0e7c20 */ /* 0x000fe20008410000 */
[----:B------:R-:W-:Y:S01]  /*44b0*/  FMUL.FTZ R138, R89, UR6 ;  /* 0x00000006598a7c20 */ /* 0x000fe20008410000 */
[----:B------:R-:W-:Y:S01]  /*44c0*/  FMUL.FTZ R20, R91, UR6 ;  /* 0x000000065b147c20 */ /* 0x000fe20008410000 */
[----:B------:R-:W-:Y:S01]  /*44d0*/  FMUL.FTZ R140, R92, UR6 ;  /* 0x000000065c8c7c20 */ /* 0x000fe20008410000 */
[----:B------:R-:W-:Y:S01]  /*44e0*/  FMUL.FTZ R88, R94, UR6 ;  /* 0x000000065e587c20 */ /* 0x000fe20008410000 */
[----:B------:R-:W3:Y:S01]  /*44f0*/  MUFU.TANH R136, R136 ;  /* 0x0000008800887308 */ /* 0x000ee20000002400 */
[----:B------:R-:W-:Y:S01]  /*4500*/  FMUL.FTZ R142, R93, UR6 ;  /* 0x000000065d8e7c20 */ /* 0x000fe20008410000 */
[----:B------:R-:W-:Y:S01]  /*4510*/  FMUL.FTZ R90, R95, UR6 ;  /* 0x000000065f5a7c20 */ /* 0x000fe20008410000 */
[----:B------:R-:W-:Y:S01]  /*4520*/  FMUL.FTZ R144, R96, UR6 ;  /* 0x0000000660907c20 */ /* 0x000fe20008410000 */
[----:B------:R-:W-:Y:S01]  /*4530*/  FMUL.FTZ R92, R98, UR6 ;  /* 0x00000006625c7c20 */ /* 0x000fe20008410000 */
[----:B------:R-:W-:Y:S01]  /*4540*/  FMUL.FTZ R146, R97, UR6 ;  /* 0x0000000661927c20 */ /* 0x000fe20008410000 */
[----:B------:R-:W-:Y:S01]  /*4550*/  FMUL.FTZ R94, R99, UR6 ;  /* 0x00000006635e7c20 */ /* 0x000fe20008410000 */
[----:B------:R-:W-:Y:S01]  /*4560*/  FMUL.FTZ R148, R100, UR6 ;  /* 0x0000000664947c20 */ /* 0x000fe20008410000 */
[----:B------:R-:W1:Y:S01]  /*4570*/  MUFU.TANH R14, R14 ;  /* 0x0000000e000e7308 */ /* 0x000e620000002400 */
[----:B------:R-:W-:Y:S01]  /*4580*/  FMUL.FTZ R96, R102, UR6 ;  /* 0x0000000666607c20 */ /* 0x000fe20008410000 */
[----:B------:R-:W-:Y:S01]  /*4590*/  FMUL.FTZ R150, R101, UR6 ;  /* 0x0000000665967c20 */ /* 0x000fe20008410000 */
[----:B------:R-:W-:Y:S01]  /*45a0*/  FMUL.FTZ R98, R103, UR6 ;  /* 0x0000000667627c20 */ /* 0x000fe20008410000 */
[----:B------:R-:W-:Y:S01]  /*45b0*/  FMUL.FTZ R152, R104, UR6 ;  /* 0x0000000668987c20 */ /* 0x000fe20008410000 */
[----:B------:R-:W-:Y:S01]  /*45c0*/  FMUL.FTZ R100, R106, UR6 ;  /* 0x000000066a647c20 */ /* 0x000fe20008410000 */
[----:B------:R-:W-:Y:S01]  /*45d0*/  FMUL.FTZ R154, R105, UR6 ;  /* 0x00000006699a7c20 */ /* 0x000fe20008410000 */
[----:B------:R-:W-:Y:S01]  /*45e0*/  FMUL.FTZ R102, R107, UR6 ;  /* 0x000000066b667c20 */ /* 0x000fe20008410000 */
[----:B------:R-:W4:Y:S01]  /*45f0*/  MUFU.TANH R138, R138 ;  /* 0x0000008a008a7308 */ /* 0x000f220000002400 */
[----:B---3--:R-:W-:Y:S01]  /*4600*/  FMNMX.FTZ R5, R136, R15, !PT ;  /* 0x0000000f88057209 */ /* 0x008fe20007810000 */
[----:B------:R-:W-:Y:S01]  /*4610*/  FMUL.FTZ R156, R108, UR6 ;  /* 0x000000066c9c7c20 */ /* 0x000fe20008410000 */
[----:B------:R-:W-:Y:S01]  /*4620*/  FMUL.FTZ R104, R110, UR6 ;  /* 0x000000066e687c20 */ /* 0x000fe20008410000 */
[----:B------:R-:W-:Y:S01]  /*4630*/  FMUL.FTZ R158, R109, UR6 ;  /* 0x000000066d9e7c20 */ /* 0x000fe20008410000 */
[----:B------:R-:W-:Y:S01]  /*4640*/  FMUL.FTZ R106, R111, UR6 ;  /* 0x000000066f6a7c20 */ /* 0x000fe20008410000 */
[----:B------:R-:W-:Y:S01]  /*4650*/  FMUL.FTZ R168, R112, UR6 ;  /* 0x0000000670a87c20 */ /* 0x000fe20008410000 */
[----:B------:R-:W-:Y:S01]  /*4660*/  FMUL.FTZ R108, R114, UR6 ;  /* 0x00000006726c7c20 */ /* 0x000fe20008410000 */
[----:B------:R-:W3:Y:S01]  /*4670*/  MUFU.TANH R20, R20 ;  /* 0x0000001400147308 */ /* 0x000ee20000002400 */
[----:B-1----:R-:W-:Y:S01]  /*4680*/  FMNMX.FTZ R7, R14, R21, !PT ;  /* 0x000000150e077209 */ /* 0x002fe20007810000 */
[----:B------:R-:W-:Y:S01]  /*4690*/  FMUL.FTZ R170, R113, UR6 ;  /* 0x0000000671aa7c20 */ /* 0x000fe20008410000 */
[----:B------:R-:W-:Y:S01]  /*46a0*/  FMUL.FTZ R110, R115, UR6 ;  /* 0x00000006736e7c20 */ /* 0x000fe20008410000 */
[----:B------:R-:W-:Y:S01]  /*46b0*/  FMUL.FTZ R172, R116, UR6 ;  /* 0x0000000674ac7c20 */ /* 0x000fe20008410000 */
[----:B------:R-:W-:Y:S01]  /*46c0*/  FMUL.FTZ R112, R118, UR6 ;  /* 0x0000000676707c20 */ /* 0x000fe20008410000 */
[----:B------:R-:W-:Y:S01]  /*46d0*/  FMUL.FTZ R174, R117, UR6 ;  /* 0x0000000675ae7c20 */ /* 0x000fe20008410000 */
[----:B------:R-:W-:Y:S01]  /*46e0*/  FMUL.FTZ R114, R119, UR6 ;  /* 0x0000000677727c20 */ /* 0x000fe20008410000 */
[----:B------:R-:W1:Y:S01]  /*46f0*/  MUFU.TANH R140, R140 ;  /* 0x0000008c008c7308 */ /* 0x000e620000002400 */
[----:B----4-:R-:W-:Y:S01]  /*4700*/  FMNMX.FTZ R5, R138, R5, !PT ;  /* 0x000000058a057209 */ /* 0x010fe20007810000 */
        /* <DEDUP_REMOVED lines=17> */
[----:B--2---:R-:W-:Y:S01]  /*4820*/  FMUL.FTZ R4, R134, UR6 ;  /* 0x0000000686047c20 */ /* 0x004fe20008410000 */
[----:B------:R-:W-:Y:S01]  /*4830*/  FMUL.FTZ R134, R135, UR6 ;  /* 0x0000000687867c20 */ /* 0x000fe20008410000 */
[----:B------:R-:W-:Y:S01]  /*4840*/  FMUL.FTZ R133, R133, UR6 ;  /* 0x0000000685857c20 */ /* 0x000fe20008410000 */
[----:B------:R-:W-:-:S02]  /*4850*/  UIADD3 UR8, UR8, 0x2a840, URZ ;  /* 0x0002a84008087890 */ /* 0x000fc4000fffe03f */
[----:B------:R-:W1:Y:S01]  /*4860*/  MUFU.TANH R90, R90 ;  /* 0x0000005a005a7308 */ /* 0x000e620000002400 */
[----:B----4-:R-:W-:Y:S01]  /*4870*/  FMNMX.FTZ R7, R88, R7, !PT ;  /* 0x0000000758077209 */ /* 0x010fe20007810000 */
[----:B------:R-:W-:-:S06]  /*4880*/  UPRMT UR8, UR11, 0x654, UR8 ;  /* 0x000006540b087896 */ /* 0x000fcc0008000008 */
[----:B------:R-:W2:Y:S01]  /*4890*/  MUFU.TANH R144, R144 ;  /* 0x0000009000907308 */ /* 0x000ea20000002400 */
[----:B---3--:R-:W-:Y:S02]  /*48a0*/  FMNMX.FTZ R5, R142, R5, !PT ;  /* 0x000000058e057209 */ /* 0x008fe40007810000 */
[----:B------:R-:W-:Y:S05]  /*48b0*/  SYNCS.ARRIVE.TRANS64.RED.A1T0 RZ, [UR8], RZ ;  /* 0x000000ffffff79a7 */ /* 0x000fea0008100408 */
[----:B------:R-:W3:Y:S01]  /*48c0*/  MUFU.TANH R92, R92 ;  /* 0x0000005c005c7308 */ /* 0x000ee20000002400 */
[----:B-1----:R-:W-:-:S07]  /*48d0*/  FMNMX.FTZ R7, R90, R7, !PT ;  /* 0x000000075a077209 */ /* 0x002fce0007810000 */
[----:B------:R-:W1:Y:S01]  /*48e0*/  MUFU.TANH R146, R146 ;  /* 0x0000009200927308 */ /* 0x000e620000002400 */
[----:B--2---:R-:W-:-:S07]  /*48f0*/  FMNMX.FTZ R5, R144, R5, !PT ;  /* 0x0000000590057209 */ /* 0x004fce0007810000 */
[----:B------:R-:W2:Y:S01]  /*4900*/  MUFU.TANH R94, R94 ;  /* 0x0000005e005e7308 */ /* 0x000ea20000002400 */
[----:B---3--:R-:W-:-:S07]  /*4910*/  FMNMX.FTZ R7, R92, R7, !PT ;  /* 0x000000075c077209 */ /* 0x008fce0007810000 */
        /* <DEDUP_REMOVED lines=71> */
[----:B---3--:R-:W-:Y:S02]  /*4d90*/  FMNMX.FTZ R7, R132, R7, !PT ;  /* 0x0000000784077209 */ /* 0x008fe40007810000 */
[----:B-1----:R-:W-:-:S05]  /*4da0*/  FMNMX.FTZ R5, R186, R5, !PT ;  /* 0x00000005ba057209 */ /* 0x002fca0007810000 */
[----:B0-----:R-:W0:Y:S01]  /*4db0*/  SHFL.BFLY PT, R6, R5, 0x2, 0x1f ;  /* 0x0c401f0005067f89 */ /* 0x001e2200000e0000 */
[----:B--2---:R-:W-:-:S05]  /*4dc0*/  FMNMX.FTZ R4, R134, R7, !PT ;  /* 0x0000000786047209 */ /* 0x004fca0007810000 */
[----:B------:R-:W1:Y:S01]  /*4dd0*/  SHFL.BFLY PT, R7, R4, 0x2, 0x1f ;  /* 0x0c401f0004077f89 */ /* 0x000e6200000e0000 */
[----:B0-----:R-:W-:-:S05]  /*4de0*/  FMNMX.FTZ R89, R5, R6, !PT ;  /* 0x0000000605597209 */ /* 0x001fca0007810000 */
[----:B------:R-:W0:Y:S01]  /*4df0*/  SHFL.BFLY PT, R6, R89, 0x1, 0x1f ;  /* 0x0c201f0059067f89 */ /* 0x000e2200000e0000 */
[----:B-1----:R-:W-:Y:S02]  /*4e00*/  FMNMX.FTZ R91, R4, R7, !PT ;  /* 0x00000007045b7209 */ /* 0x002fe40007810000 */
[----:B------:R-:W1:Y:S03]  /*4e10*/  LDC R7, c[0x0][0x988] ;  /* 0x00026200ff077b82 */ /* 0x000e660000000800 */
[----:B------:R-:W2:Y:S01]  /*4e20*/  SHFL.BFLY PT, R12, R91, 0x1, 0x1f ;  /* 0x0c201f005b0c7f89 */ /* 0x000ea200000e0000 */
[----:B0-----:R-:W-:-:S05]  /*4e30*/  FMNMX.FTZ R6, R89, R6, !PT ;  /* 0x0000000659067209 */ /* 0x001fca0007810000 */
[CC--:B-1----:R-:W-:Y:S01]  /*4e40*/  FMUL.FTZ R107, R6.reuse, R7.reuse ;  /* 0x00000007066b7220 */ /* 0x0c2fe20000410000 */
[----:B------:R-:W-:Y:S01]  /*4e50*/  FADD.FTZ R188, -R6, R15 ;  /* 0x0000000f06bc7221 */ /* 0x000fe20000010100 */
[----:B--2---:R-:W-:Y:S02]  /*4e60*/  FMNMX.FTZ R12, R91, R12, !PT ;  /* 0x0000000c5b0c7209 */ /* 0x004fe40007810000 */
[-CC-:B------:R-:W-:Y:S01]  /*4e70*/  FFMA.FTZ R15, R136, R7.reuse, -R107.reuse ;  /* 0x00000007880f7223 */ /* 0x180fe2000001086b */
[-C--:B------:R-:W-:Y:S01]  /*4e80*/  FMUL.FTZ R188, R188, R7.reuse ;  /* 0x00000007bcbc7220 */ /* 0x080fe20000410000 */
[-CC-:B------:R-:W-:Y:S01]  /*4e90*/  FFMA.FTZ R136, R138, R7.reuse, -R107.reuse ;  /* 0x000000078a887223 */ /* 0x180fe2000001086b */
[-C--:B------:R-:W-:Y:S01]  /*4ea0*/  FFMA.FTZ R138, R140, R7.reuse, -R107 ;  /* 0x000000078c8a7223 */ /* 0x080fe2000001086b */
[CC--:B------:R-:W-:Y:S01]  /*4eb0*/  FMUL.FTZ R109, R12.reuse, R7.reuse ;  /* 0x000000070c6d7220 */ /* 0x0c0fe20000410000 */
[----:B------:R-:W-:Y:S01]  /*4ec0*/  FADD.FTZ R190, -R12, R21 ;  /* 0x000000150cbe7221 */ /* 0x000fe20000010100 */
[----:B------:R-:W-:Y:S01]  /*4ed0*/  MUFU.EX2 R4, R188 ;  /* 0x000000bc00047308 */ /* 0x000fe20000000800 */
[-C--:B------:R-:W-:Y:S01]  /*4ee0*/  FFMA.FTZ R21, R142, R7.reuse, -R107 ;  /* 0x000000078e157223 */ /* 0x080fe2000001086b */
[-CC-:B------:R-:W-:Y:S01]  /*4ef0*/  FFMA.FTZ R14, R14, R7.reuse, -R109.reuse ;  /* 0x000000070e0e7223 */ /* 0x180fe2000001086d */
[-C--:B------:R-:W-:Y:S01]  /*4f00*/  FMUL.FTZ R190, R190, R7.reuse ;  /* 0x00000007bebe7220 */ /* 0x080fe20000410000 */
[-CC-:B------:R-:W-:Y:S01]  /*4f10*/  FFMA.FTZ R137, R20, R7.reuse, -R109.reuse ;  /* 0x0000000714897223 */ /* 0x180fe2000001086d */
[-CC-:B------:R-:W-:Y:S01]  /*4f20*/  FFMA.FTZ R139, R88, R7.reuse, -R109.reuse ;  /* 0x00000007588b7223 */ /* 0x180fe2000001086d */
[-C--:B------:R-:W-:Y:S01]  /*4f30*/  FFMA.FTZ R90, R90, R7.reuse, -R109 ;  /* 0x000000075a5a7223 */ /* 0x080fe2000001086d */
[-C--:B------:R-:W-:Y:S01]  /*4f40*/  FFMA.FTZ R140, R144, R7.reuse, -R107 ;  /* 0x00000007908c7223 */ /* 0x080fe2000001086b */
[----:B------:R-:W-:Y:S01]  /*4f50*/  MUFU.EX2 R5, R190 ;  /* 0x000000be00057308 */ /* 0x000fe20000000800 */
[-C--:B------:R-:W-:Y:S01]  /*4f60*/  FFMA.FTZ R92, R92, R7.reuse, -R109 ;  /* 0x000000075c5c7223 */ /* 0x080fe2000001086d */
[-C--:B------:R-:W-:Y:S01]  /*4f70*/  FFMA.FTZ R89, R146, R7.reuse, -R107 ;  /* 0x0000000792597223 */ /* 0x080fe2000001086b */
[-C--:B------:R-:W-:Y:S01]  /*4f80*/  FFMA.FTZ R94, R94, R7.reuse, -R109 ;  /* 0x000000075e5e7223 */ /* 0x080fe2000001086d */
[-C--:B------:R-:W-:Y:S01]  /*4f90*/  FFMA.FTZ R142, R148, R7.reuse, -R107 ;  /* 0x00000007948e7223 */ /* 0x080fe2000001086b */
[-C--:B------:R-:W-:Y:S01]  /*4fa0*/  FFMA.FTZ R96, R96, R7.reuse, -R109 ;  /* 0x0000000760607223 */ /* 0x080fe2000001086d */
[-C--:B------:R-:W-:Y:S01]  /*4fb0*/  FFMA.FTZ R91, R150, R7.reuse, -R107 ;  /* 0x00000007965b7223 */ /* 0x080fe2000001086b */
[-C--:B------:R-:W-:Y:S01]  /*4fc0*/  FFMA.FTZ R98, R98, R7.reuse, -R109 ;  /* 0x0000000762627223 */ /* 0x080fe2000001086d */
[----:B------:R-:W0:Y:S01]  /*4fd0*/  MUFU.EX2 R15, R15 ;  /* 0x0000000f000f7308 */ /* 0x000e220000000800 */
[-C--:B------:R-:W-:Y:S01]  /*4fe0*/  FFMA.FTZ R144, R152, R7.reuse, -R107 ;  /* 0x0000000798907223 */ /* 0x080fe2000001086b */
[-C--:B------:R-:W-:Y:S01]  /*4ff0*/  FFMA.FTZ R100, R100, R7.reuse, -R109 ;  /* 0x0000000764647223 */ /* 0x080fe2000001086d */
[-C--:B------:R-:W-:Y:S01]  /*5000*/  FFMA.FTZ R93, R154, R7.reuse, -R107 ;  /* 0x000000079a5d7223 */ /* 0x080fe2000001086b */
[-C--:B------:R-:W-:Y:S01]  /*5010*/  FFMA.FTZ R102, R102, R7.reuse, -R109 ;  /* 0x0000000766667223 */ /* 0x080fe2000001086d */
[-C--:B------:R-:W-:Y:S01]  /*5020*/  FFMA.FTZ R146, R156, R7.reuse, -R107 ;  /* 0x000000079c927223 */ /* 0x080fe2000001086b */
[-C--:B------:R-:W-:Y:S01]  /*5030*/  FFMA.FTZ R104, R104, R7.reuse, -R109 ;  /* 0x0000000768687223 */ /* 0x080fe2000001086d */
[-C--:B------:R-:W-:Y:S01]  /*5040*/  FFMA.FTZ R95, R158, R7.reuse, -R107 ;  /* 0x000000079e5f7223 */ /* 0x080fe2000001086b */
[----:B------:R-:W1:Y:S01]  /*5050*/  MUFU.EX2 R14, R14 ;  /* 0x0000000e000e7308 */ /* 0x000e620000000800 */
[-C--:B------:R-:W-:Y:S01]  /*5060*/  FFMA.FTZ R106, R106, R7.reuse, -R109 ;  /* 0x000000076a6a7223 */ /* 0x080fe2000001086d */
[-C--:B------:R-:W-:Y:S01]  /*5070*/  FFMA.FTZ R148, R168, R7.reuse, -R107 ;  /* 0x00000007a8947223 */ /* 0x080fe2000001086b */
[-C--:B------:R-:W-:Y:S01]  /*5080*/  FFMA.FTZ R108, R108, R7.reuse, -R109 ;  /* 0x000000076c6c7223 */ /* 0x080fe2000001086d */
[-C--:B------:R-:W-:Y:S01]  /*5090*/  FFMA.FTZ R97, R170, R7.reuse, -R107 ;  /* 0x00000007aa617223 */ /* 0x080fe2000001086b */
[-C--:B------:R-:W-:Y:S01]  /*50a0*/  FFMA.FTZ R110, R110, R7.reuse, -R109 ;  /* 0x000000076e6e7223 */ /* 0x080fe2000001086d */
[-C--:B------:R-:W-:Y:S01]  /*50b0*/  FFMA.FTZ R150, R172, R7.reuse, -R107 ;  /* 0x00000007ac967223 */ /* 0x080fe2000001086b */
[----:B------:R-:W-:Y:S01]  /*50c0*/  FFMA.FTZ R112, R112, R7, -R109 ;  /* 0x0000000770707223 */ /* 0x000fe2000001086d */
[----:B------:R-:W2:Y:S01]  /*50d0*/  MUFU.EX2 R136, R136 ;  /* 0x0000008800887308 */ /* 0x000ea20000000800 */
[----:B0-----:R-:W-:Y:S01]  /*50e0*/  FFMA.FTZ R3, R4, R3, R15 ;  /* 0x0000000304037223 */ /* 0x001fe2000001000f */
[-C--:B------:R-:W-:Y:S01]  /*50f0*/  FFMA.FTZ R99, R174, R7.reuse, -R107 ;  /* 0x00000007ae637223 */ /* 0x080fe2000001086b */
[-C--:B------:R-:W-:Y:S01]  /*5100*/  FFMA.FTZ R114, R114, R7.reuse, -R109 ;  /* 0x0000000772727223 */ /* 0x080fe2000001086d */
[-C--:B------:R-:W-:Y:S01]  /*5110*/  FFMA.FTZ R152, R120, R7.reuse, -R107 ;  /* 0x0000000778987223 */ /* 0x080fe2000001086b */
[-C--:B------:R-:W-:Y:S01]  /*5120*/  FFMA.FTZ R116, R116, R7.reuse, -R109 ;  /* 0x0000000774747223 */ /* 0x080fe2000001086d */
[-C--:B------:R-:W-:Y:S01]  /*5130*/  FFMA.FTZ R101, R176, R7.reuse, -R107 ;  /* 0x00000007b0657223 */ /* 0x080fe2000001086b */
[-C--:B------:R-:W-:Y:S01]  /*5140*/  FFMA.FTZ R118, R118, R7.reuse, -R109 ;  /* 0x0000000776767223 */ /* 0x080fe2000001086d */
[----:B------:R-:W0:Y:S01]  /*5150*/  MUFU.EX2 R137, R137 ;  /* 0x0000008900897308 */ /* 0x000e220000000800 */
[----:B-1----:R-:W-:Y:S01]  /*5160*/  FFMA.FTZ R0, R5, R0, R14 ;  /* 0x0000000005007223 */ /* 0x002fe2000001000e */
[-C--:B------:R-:W-:Y:S01]  /*5170*/  FFMA.FTZ R154, R124, R7.reuse, -R107 ;  /* 0x000000077c9a7223 */ /* 0x080fe2000001086b */
[-C--:B------:R-:W-:Y:S01]  /*5180*/  FFMA.FTZ R122, R122, R7.reuse, -R109 ;  /* 0x000000077a7a7223 */ /* 0x080fe2000001086d */
[-C--:B------:R-:W-:Y:S01]  /*5190*/  FFMA.FTZ R103, R178, R7.reuse, -R107 ;  /* 0x00000007b2677223 */ /* 0x080fe2000001086b */
[-C--:B------:R-:W-:Y:S01]  /*51a0*/  FFMA.FTZ R126, R126, R7.reuse, -R109 ;  /* 0x000000077e7e7223 */ /* 0x080fe2000001086d */
[-C--:B------:R-:W-:Y:S01]  /*51b0*/  FFMA.FTZ R156, R128, R7.reuse, -R107 ;  /* 0x00000007809c7223 */ /* 0x080fe2000001086b */
[-C--:B------:R-:W-:Y:S01]  /*51c0*/  FFMA.FTZ R130, R130, R7.reuse, -R109 ;  /* 0x0000000782827223 */ /* 0x080fe2000001086d */
[----:B------:R-:W1:Y:S01]  /*51d0*/  MUFU.EX2 R138, R138 ;  /* 0x0000008a008a7308 */ /* 0x000e620000000800 */
[----:B--2---:R-:W-:Y:S01]  /*51e0*/  FADD.FTZ R3, R136, R3 ;  /* 0x0000000388037221 */ /* 0x004fe20000010000 */
[-C--:B------:R-:W-:Y:S01]  /*51f0*/  FFMA.FTZ R105, R180, R7.reuse, -R107 ;  /* 0x00000007b4697223 */ /* 0x080fe2000001086b */
[-C--:B------:R-:W-:Y:S01]  /*5200*/  FFMA.FTZ R182, R182, R7.reuse, -R109 ;  /* 0x00000007b6b67223 */ /* 0x080fe2000001086d */
[-C--:B------:R-:W-:Y:S01]  /*5210*/  FFMA.FTZ R158, R184, R7.reuse, -R107 ;  /* 0x00000007b89e7223 */ /* 0x080fe2000001086b */
[-C--:B------:R-:W-:Y:S01]  /*5220*/  FFMA.FTZ R132, R132, R7.reuse, -R109 ;  /* 0x0000000784847223 */ /* 0x080fe2000001086d */
[-C--:B------:R-:W-:Y:S01]  /*5230*/  FFMA.FTZ R107, R186, R7.reuse, -R107 ;  /* 0x00000007ba6b7223 */ /* 0x080fe2000001086b */
[----:B------:R-:W-:Y:S01]  /*5240*/  FFMA.FTZ R109, R134, R7, -R109 ;  /* 0x00000007866d7223 */ /* 0x000fe2000001086d */
[----:B------:R-:W2:Y:S01]  /*5250*/  MUFU.EX2 R139, R139 ;  /* 0x0000008b008b7308 */ /* 0x000ea20000000800 */
[----:B0-----:R-:W-:-:S07]  /*5260*/  FADD.FTZ R0, R137, R0 ;  /* 0x0000000089007221 */ /* 0x001fce0000010000 */
[----:B------:R-:W0:Y:S01]  /*5270*/  MUFU.EX2 R21, R21 ;  /* 0x0000001500157308 */ /* 0x000e220000000800 */
[----:B-1----:R-:W-:-:S07]  /*5280*/  FADD.FTZ R20, R138, R3 ;  /* 0x000000038a147221 */ /* 0x002fce0000010000 */
[----:B------:R-:W1:Y:S01]  /*5290*/  MUFU.EX2 R90, R90 ;  /* 0x0000005a005a7308 */ /* 0x000e620000000800 */
[----:B--2---:R-:W-:-:S07]  /*52a0*/  FADD.FTZ R0, R139, R0 ;  /* 0x000000008b007221 */ /* 0x004fce0000010000 */
        /* <DEDUP_REMOVED lines=79> */
[----:B0-----:R-:W-:Y:S01]  /*57a0*/  FADD.FTZ R0, R159, R0 ;  /* 0x000000009f007221 */ /* 0x001fe20000010000 */
[----:B-1----:R-:W-:-:S03]  /*57b0*/  FADD.FTZ R3, R107, R20 ;  /* 0x000000146b037221 */ /* 0x002fc60000010000 */
[----:B--2---:R-:W-:Y:S01]  /*57c0*/  FADD.FTZ R0, R109, R0 ;  /* 0x000000006d007221 */ /* 0x004fe20000010000 */
[----:B------:R-:W-:Y:S06]  /*57d0*/  @!P0 BRA `(.L_x_24) ;  /* 0x0000000000048947 */ /* 0x000fec0003800000 */
[----:B------:R-:W-:Y:S01]  /*57e0*/  BPT.TRAP 0x1 ;  /* 0x000000040000795c */ /* 0x000fe20000300000 */
.L_x_24:
[----:B------:R-:W-:Y:S01]  /*57f0*/  UIADD3 UR9, UR9, 0x2a860, URZ ;  /* 0x0002a86009097890 */ /* 0x000fe2000fffe03f */
[C---:B------:R-:W-:Y:S01]  /*5800*/  ISETP.GT.AND P1, PT, R13.reuse, RZ, PT ;  /* 0x000000ff0d00720c */ /* 0x040fe20003f24270 */
[----:B------:R-:W-:Y:S01]  /*5810*/  UMOV UR4, UR39 ;  /* 0x0000002700047c82 */ /* 0x000fe20008000000 */
[----:B------:R-:W-:Y:S01]  /*5820*/  UMOV UR5, UR38 ;  /* 0x0000002600057c82 */ /* 0x000fe20008000000 */
[----:B------:R-:W-:Y:S01]  /*5830*/  UPRMT UR9, UR11, 0x654, UR9 ;  /* 0x000006540b097896 */ /* 0x000fe20008000009 */
[----:B------:R-:W-:Y:S01]  /*5840*/  F2FP.F16.F32.PACK_AB R136, R136, R15 ;  /* 0x0000000f8888723e */ /* 0x000fe200000000ff */
[----:B------:R-:W-:Y:S01]  /*5850*/  VIADD R13, R13, 0xffffffff ;  /* 0xffffffff0d0d7836 */ /* 0x000fe20000000000 */
[----:B------:R-:W-:Y:S01]  /*5860*/  F2FP.F16.F32.PACK_AB R138, R21, R138 ;  /* 0x0000008a158a723e */ /* 0x000fe200000000ff */
[----:B------:R-:W-:Y:S01]  /*5870*/  IMAD.MOV.U32 R21, RZ, RZ, R12 ;  /* 0x000000ffff157224 */ /* 0x000fe200078e000c */
[----:B------:R-:W-:Y:S02]  /*5880*/  F2FP.F16.F32.PACK_AB R137, R137, R14 ;  /* 0x0000000e8989723e */ /* 0x000fe400000000ff */
[----:B------:R-:W-:-:S02]  /*5890*/  F2FP.F16.F32.PACK_AB R139, R90, R139 ;  /* 0x0000008b5a8b723e */ /* 0x000fc400000000ff */
[----:B------:R-:W-:Y:S01]  /*58a0*/  SYNCS.ARRIVE.TRANS64.RED.A1T0 RZ, [UR9], RZ ;  /* 0x000000ffffff79a7 */ /* 0x000fe20008100409 */
[----:B------:R-:W-:Y:S02]  /*58b0*/  F2FP.F16.F32.PACK_AB R140, R89, R140 ;  /* 0x0000008c598c723e */ /* 0x000fe400000000ff */
[----:B------:R-:W-:Y:S02]  /*58c0*/  F2FP.F16.F32.PACK_AB R141, R94, R141 ;  /* 0x0000008d5e8d723e */ /* 0x000fe400000000ff */
[----:B------:R-:W-:Y:S02]  /*58d0*/  F2FP.F16.F32.PACK_AB R142, R91, R142 ;  /* 0x0000008e5b8e723e */ /* 0x000fe400000000ff */
[----:B------:R-:W-:Y:S02]  /*58e0*/  F2FP.F16.F32.PACK_AB R143, R98, R143 ;  /* 0x0000008f628f723e */ /* 0x000fe400000000ff */
[----:B------:R-:W-:Y:S02]  /*58f0*/  F2FP.F16.F32.PACK_AB R144, R93, R144 ;  /* 0x000000905d90723e */ /* 0x000fe400000000ff */
[----:B------:R-:W-:-:S02]  /*5900*/  F2FP.F16.F32.PACK_AB R145, R102, R145 ;  /* 0x000000916691723e */ /* 0x000fc400000000ff */
        /* <DEDUP_REMOVED lines=14> */
[----:B------:R-:W-:Y:S01]  /*59f0*/  MOV R15, R6 ;  /* 0x00000006000f7202 */ /* 0x000fe20000000f00 */
[----:B------:R-:W-:Y:S06]  /*5a00*/  @P1 BRA `(.L_x_25) ;  /* 0xffffffdc006c1947 */ /* 0x000fec000383ffff */
.L_x_14:
[----:B------:R-:W-:Y:S06]  /*5a10*/  BAR.ARV 0x8, 0x180 ;  /* 0x0206000000007b1d */ /* 0x000fec0000002000 */
        /* <DEDUP_REMOVED lines=64> */
[----:B------:R-:W-:Y:S06]  /*5e20*/  @!P0 BRA `(.L_x_26) ;  /* 0x0000000000048947 */ /* 0x000fec0003800000 */
[----:B------:R-:W-:Y:S01]  /*5e30*/  BPT.TRAP 0x1 ;  /* 0x000000040000795c */ /* 0x000fe20000300000 */
.L_x_26:
[----:B------:R-:W0:Y:S01]  /*5e40*/  S2UR UR13, SR_CgaCtaId ;  /* 0x00000000000d79c3 */ /* 0x000e220000008800 */
[----:B------:R-:W-:Y:S01]  /*5e50*/  UMOV UR4, 0x400 ;  /* 0x0000040000047882 */ /* 0x000fe20000000000 */
[----:B------:R-:W-:-:S05]  /*5e60*/  IMAD.U32 R4, RZ, RZ, UR39 ;  /* 0x00000027ff047e24 */ /* 0x000fca000f8e00ff */
[----:B------:R-:W-:Y:S01]  /*5e70*/  SHF.L.U32 R4, R4, 0x1f, RZ ;  /* 0x0000001f04047819 */ /* 0x000fe200000006ff */
[----:B0-----:R-:W-:-:S04]  /*5e80*/  ULEA UR4, UR13, UR4, 0x18 ;  /* 0x000000040d047291 */ /* 0x001fc8000f8ec03f */
[----:B------:R-:W-:-:S09]  /*5e90*/  ULEA UR10, UR38, UR4, 0x3 ;  /* 0x00000004260a7291 */ /* 0x000fd2000f8e183f */
[----:B------:R0:W1:Y:S01]  /*5ea0*/  SYNCS.PHASECHK.TRANS64.TRYWAIT P1, [UR10+0x2a850], R4 ;  /* 0x02a85004ff0075a7 */ /* 0x000062000802014a */
[----:B------:R-:W-:Y:S05]  /*5eb0*/  @!P0 BRA `(.L_x_27) ;  /* 0x0000000000048947 */ /* 0x000fea0003800000 */
[----:B------:R-:W-:Y:S01]  /*5ec0*/  BPT.TRAP 0x1 ;  /* 0x000000040000795c */ /* 0x000fe20000300000 */
.L_x_27:
[----:B-1----:R-:W-:Y:S05]  /*5ed0*/  @P1 BRA `(.L_x_28) ;  /* 0x0000000000081947 */ /* 0x002fea0003800000 */
[----:B------:R-:W1:Y:S02]  /*5ee0*/  SYNCS.PHASECHK.TRANS64.TRYWAIT P1, [UR10+0x2a850], R4 ;  /* 0x02a85004ff0075a7 */ /* 0x000e64000802014a */
[----:B-1----:R-:W-:Y:S05]  /*5ef0*/  @!P1 BRA `(.L_x_29) ;  /* 0x0000005400489947 */ /* 0x002fea0003800000 */
.L_x_28:
[----:B------:R-:W-:Y:S01]  /*5f00*/  UIADD3 UR5, UR4, 0x400, URZ ;  /* 0x0000040004057890 */ /* 0x000fe2000fffe03f */
[----:B------:R-:W-:Y:S01]  /*5f10*/  WARPGROUP.ARRIVE ;  /* 0x00000000000079c5 */ /* 0x000fe20000000000 */
[----:B------:R-:W-:Y:S01]  /*5f20*/  UMOV UR7, 0x40000040 ;  /* 0x4000004000077882 */ /* 0x000fe20000000000 */
[----:B------:R-:W-:Y:S01]  /*5f30*/  UMOV UR15, 0x40000040 ;  /* 0x40000040000f7882 */ /* 0x000fe20000000000 */
[----:B------:R-:W-:Y:S01]  /*5f40*/  USHF.R.U32.HI UR5, URZ, 0x4, UR5 ;  /* 0x000000043f057899 */ /* 0x000fe20008011605 */
[----:B01----:R-:W0:Y:S01]  /*5f50*/  SHFL.BFLY PT, R4, R3, 0x2, 0x1f ;  /* 0x0c401f0003047f89 */ /* 0x003e2200000e0000 */
[----:B------:R-:W-:Y:S02]  /*5f60*/  MOV R11, RZ ;  /* 0x000000ff000b7202 */ /* 0x000fe40000000f00 */
[----:B------:R-:W-:Y:S01]  /*5f70*/  ULOP3.LUT UR5, UR5, 0x3fff, URZ, 0xc0, !UPT ;  /* 0x00003fff05057892 */ /* 0x000fe2000f8ec03f */
[----:B------:R-:W1:Y:S03]  /*5f80*/  SHFL.BFLY PT, R5, R0, 0x2, 0x1f ;  /* 0x0c401f0000057f89 */ /* 0x000e6600000e0000 */
[----:B------:R-:W-:-:S04]  /*5f90*/  ULOP3.LUT UR5, UR5, 0x3000000, URZ, 0xfc, !UPT ;  /* 0x0300000005057892 */ /* 0x000fc8000f8efc3f */
[----:B------:R-:W-:-:S04]  /*5fa0*/  UIMAD UR6, UR38, 0x600, UR5 ;  /* 0x00000600260678a4 */ /* 0x000fc8000f8e0205 */
[----:B------:R-:W-:-:S05]  /*5fb0*/  UIADD3 UR8, UR6, 0x80, URZ ;  /* 0x0000008006087890 */ /* 0x000fca000fffe03f */
[----:B------:R-:W-:Y:S01]  /*5fc0*/  HGMMA.64x128x16.F32 R24, R136, gdesc[UR4].tnspB, R24, gsb0 ;  /* 0x41e0000488187df0 */ /* 0x000fe20008000818 */
[----:B------:R-:W-:Y:S01]  /*5fd0*/  UMOV UR7, 0x40000040 ;  /* 0x4000004000077882 */ /* 0x000fe20000000000 */
[----:B------:R-:W-:Y:S01]  /*5fe0*/  UMOV UR14, UR8 ;  /* 0x00000008000e7c82 */ /* 0x000fe20008000000 */
[----:B------:R-:W-:Y:S01]  /*5ff0*/  UIADD3 UR8, UR6, 0x100, URZ ;  /* 0x0000010006087890 */ /* 0x000fe2000fffe03f */
[----:B0-----:R-:W-:Y:S01]  /*6000*/  FADD.FTZ R4, R4, R3 ;  /* 0x0000000304047221 */ /* 0x001fe20000010000 */
[----:B------:R-:W-:Y:S02]  /*6010*/  IMAD.MOV.U32 R3, RZ, RZ, -0x800000 ;  /* 0xff800000ff037424 */ /* 0x000fe400078e00ff */
[----:B-1----:R-:W-:Y:S01]  /*6020*/  FADD.FTZ R8, R5, R0 ;  /* 0x0000000005087221 */ /* 0x002fe20000010000 */
[----:B------:R-:W-:Y:S01]  /*6030*/  IMAD.MOV.U32 R0, RZ, RZ, -0x800000 ;  /* 0xff800000ff007424 */ /* 0x000fe200078e00ff */
[----:B------:R-:W0:Y:S04]  /*6040*/  SHFL.BFLY PT, R5, R4, 0x1, 0x1f ;  /* 0x0c201f0004057f89 */ /* 0x000e2800000e0000 */
[----:B------:R-:W1:Y:S01]  /*6050*/  SHFL.BFLY PT, R9, R8, 0x1, 0x1f ;  /* 0x0c201f0008097f89 */ /* 0x000e6200000e0000 */
[----:B0-----:R-:W-:Y:S01]  /*6060*/  FADD.FTZ R14, R4, R5 ;  /* 0x00000005040e7221 */ /* 0x001fe20000010000 */
[----:B------:R-:W-:-:S02]  /*6070*/  IMAD.MOV.U32 R5, RZ, RZ, RZ ;  /* 0x000000ffff057224 */ /* 0x000fc400078e00ff */
[----:B-1----:R-:W-:Y:S02]  /*6080*/  FADD.FTZ R15, R8, R9 ;  /* 0x00000009080f7221 */ /* 0x002fe40000010000 */
[----:B------:R-:W-:-:S03]  /*6090*/  FSETP.NE.FTZ.AND P1, PT, R14, RZ, PT ;  /* 0x000000ff0e00720b */ /* 0x000fc60003f35000 */
[----:B------:R-:W-:-:S10]  /*60a0*/  FSETP.NE.FTZ.AND P2, PT, R15, RZ, PT ;  /* 0x000000ff0f00720b */ /* 0x000fd40003f55000 */
[----:B------:R-:W0:Y:S01]  /*60b0*/  @P1 MUFU.LG2 R10, R14 ;  /* 0x0000000e000a1308 */ /* 0x000e220000000c00 */
[C---:B------:R-:W-:Y:S02]  /*60c0*/  @P1 FMUL.FTZ R9, R7.reuse, 0.69314718246459960938 ;  /* 0x3f31721807091820 */ /* 0x040fe40000410000 */
[----:B------:R-:W-:-:S05]  /*60d0*/  @P2 FMUL.FTZ R4, R7, 0.69314718246459960938 ;  /* 0x3f31721807042820 */ /* 0x000fca0000410000 */
[----:B------:R-:W1:Y:S08]  /*60e0*/  @P2 MUFU.LG2 R13, R15 ;  /* 0x0000000f000d2308 */ /* 0x000e700000000c00 */
[----:B------:R2:W3:Y:S01]  /*60f0*/  @P1 MUFU.RCP R5, R14 ;  /* 0x0000000e00051308 */ /* 0x0004e20000001000 */
[----:B0-----:R-:W-:-:S04]  /*6100*/  @P1 FMUL.FTZ R10, R10, 0.69314718246459960938 ;  /* 0x3f3172180a0a1820 */ /* 0x001fc80000410000 */
[----:B------:R-:W-:-:S03]  /*6110*/  @P1 FFMA.FTZ R3, R9, R6, R10 ;  /* 0x0000000609031223 */ /* 0x000fc6000001000a */
[----:B------:R2:W0:Y:S01]  /*6120*/  @P2 MUFU.RCP R11, R15 ;  /* 0x0000000f000b2308 */ /* 0x0004220000001000 */
[----:B-1----:R-:W-:-:S04]  /*6130*/  @P2 FMUL.FTZ R13, R13, 0.69314718246459960938 ;  /* 0x3f3172180d0d2820 */ /* 0x002fc80000410000 */
[----:B------:R-:W-:Y:S01]  /*6140*/  @P2 FFMA.FTZ R0, R4, R12, R13 ;  /* 0x0000000c04002223 */ /* 0x000fe2000001000d */
[----:B------:R-:W-:Y:S02]  /*6150*/  WARPGROUP.DEPBAR.LE gsb0, 0x0 ;  /* 0x00008000000079c5 */ /* 0x000fe40000010000 */
[----:B------:R-:W-:-:S06]  /*6160*/  WARPGROUP.ARRIVE ;  /* 0x00000000000079c5 */ /* 0x000fcc0000000000 */
[----:B------:R-:W-:Y:S01]  /*6170*/  HGMMA.64x128x16.F32 R24, R140, gdesc[UR12].tnspB, R24, gsb0 ;  /* 0x41e0000c8c187df0 */ /* 0x000fe20008000818 */
[----:B------:R-:W-:Y:S01]  /*6180*/  UMOV UR14, UR8 ;  /* 0x00000008000e7c82 */ /* 0x000fe20008000000 */
[----:B------:R-:W-:Y:S01]  /*6190*/  UMOV UR15, 0x40000040 ;  /* 0x40000040000f7882 */ /* 0x000fe20000000000 */
[----:B------:R-:W-:Y:S01]  /*61a0*/  UIADD3 UR8, UR6, 0x180, URZ ;  /* 0x0000018006087890 */ /* 0x000fe2000fffe03f */
[----:B------:R-:W-:Y:S02]  /*61b0*/  WARPGROUP.DEPBAR.LE gsb0, 0x0 ;  /* 0x00008000000079c5 */ /* 0x000fe40000010000 */
[----:B------:R-:W-:-:S06]  /*61c0*/  WARPGROUP.ARRIVE ;  /* 0x00000000000079c5 */ /* 0x000fcc0000000000 */
[----:B------:R-:W-:Y:S01]  /*61d0*/  HGMMA.64x128x16.F32 R24, R144, gdesc[UR12].tnspB, R24, gsb0 ;  /* 0x41e0000c90187df0 */ /* 0x000fe20008000818 */
[----:B------:R-:W-:Y:S01]  /*61e0*/  UMOV UR14, UR8 ;  /* 0x00000008000e7c82 */ /* 0x000fe20008000000 */
[----:B------:R-:W-:Y:S01]  /*61f0*/  UMOV UR15, 0x40000040 ;  /* 0x40000040000f7882 */ /* 0x000fe20000000000 */
[----:B------:R-:W-:Y:S02]  /*6200*/  UIADD3 UR8, UR6, 0x200, URZ ;  /* 0x0000020006087890 */ /* 0x000fe4000fffe03f */
[----:B------:R-:W-:Y:S01]  /*6210*/  UIADD3 UR6, UR6, 0x280, URZ ;  /* 0x0000028006067890 */ /* 0x000fe2000fffe03f */
[----:B------:R-:W-:Y:S02]  /*6220*/  WARPGROUP.DEPBAR.LE gsb0, 0x0 ;  /* 0x00008000000079c5 */ /* 0x000fe40000010000 */
[----:B------:R-:W-:-:S06]  /*6230*/  WARPGROUP.ARRIVE ;  /* 0x00000000000079c5 */ /* 0x000fcc0000000000 */
[----:B------:R-:W-:Y:S01]  /*6240*/  HGMMA.64x128x16.F32 R24, R148, gdesc[UR12].tnspB, R24, gsb0 ;  /* 0x41e0000c94187df0 */ /* 0x000fe20008000818 */
[----:B------:R-:W-:Y:S01]  /*6250*/  UMOV UR14, UR8 ;  /* 0x00000008000e7c82 */ /* 0x000fe20008000000 */
[----:B------:R-:W-:Y:S01]  /*6260*/  UMOV UR15, 0x40000040 ;  /* 0x40000040000f7882 */ /* 0x000fe20000000000 */
[----:B------:R-:W-:Y:S02]  /*6270*/  WARPGROUP.DEPBAR.LE gsb0, 0x0 ;  /* 0x00008000000079c5 */ /* 0x000fe40000010000 */
[----:B------:R-:W-:-:S07]  /*6280*/  WARPGROUP.ARRIVE ;  /* 0x00000000000079c5 */ /* 0x000fce0000000000 */
[----:B------:R-:W-:Y:S03]  /*6290*/  HGMMA.64x128x16.F32 R24, R152, gdesc[UR12].tnspB, R24, gsb0 ;  /* 0x41e0000c98187df0 */ /* 0x000fe60008000818 */
[----:B------:R-:W-:Y:S02]  /*62a0*/  WARPGROUP.DEPBAR.LE gsb0, 0x0 ;  /* 0x00008000000079c5 */ /* 0x000fe40000010000 */
[----:B------:R-:W-:-:S07]  /*62b0*/  WARPGROUP.ARRIVE ;  /* 0x00000000000079c5 */ /* 0x000fce0000000000 */
[----:B------:R-:W-:Y:S03]  /*62c0*/  HGMMA.64x128x16.F32 R24, R156, gdesc[UR4].tnspB, R24, gsb0 ;  /* 0x41e000049c187df0 */ /* 0x000fe60008000818 */
[----:B------:R-:W-:Y:S02]  /*62d0*/  WARPGROUP.DEPBAR.LE gsb0, 0x0 ;  /* 0x00008000000079c5 */ /* 0x000fe40000010000 */
[----:B0-23--:R-:W-:Y:S05]  /*62e0*/  @!P0 BRA `(.L_x_30) ;  /* 0x0000000000048947 */ /* 0x00dfea0003800000 */
[----:B------:R-:W-:Y:S01]  /*62f0*/  BPT.TRAP 0x1 ;  /* 0x000000040000795c */ /* 0x000fe20000300000 */
.L_x_30:
[----:B------:R-:W0:Y:S01]  /*6300*/  S2UR UR5, SR_SWINHI ;  /* 0x00000000000579c3 */ /* 0x000e220000002f00 */
        /* <DEDUP_REMOVED lines=23> */
[----:B------:R-:W-:Y:S01]  /*6480*/  UMOV UR6, UR4 ;  /* 0x0000000400067c82 */ /* 0x000fe20008000000 */
[----:B0-----:R-:W-:Y:S01]  /*6490*/  UMOV UR7, UR5 ;  /* 0x0000000500077c82 */ /* 0x001fe20008000000 */
[----:B------:R-:W-:Y:S01]  /*64a0*/  FMUL.FTZ R68, R68, R5 ;  /* 0x0000000544447220 */ /* 0x000fe20000410000 */
[----:B------:R-:W-:Y:S01]  /*64b0*/  MOV R36, UR6 ;  /* 0x0000000600247c02 */ /* 0x000fe20008000f00 */
[----:B------:R-:W-:-:S02]  /*64c0*/  IMAD.U32 R37, RZ, RZ, UR7 ;  /* 0x00000007ff257e24 */ /* 0x000fc4000f8e00ff */
        /* <DEDUP_REMOVED lines=8> */
[----:B------:R-:W-:Y:S01]  /*6550*/  IMAD.WIDE R4, R163, 0x2, R36 ;  /* 0x00000002a3047825 */ /* 0x000fe200078e0224 */
[----:B------:R-:W-:-:S03]  /*6560*/  R2UR UR14, R23 ;  /* 0x00000000170e72ca */ /* 0x000fc600000e0000 */
[-C--:B------:R-:W-:Y:S01]  /*6570*/  FMUL.FTZ R109, R38, R11.reuse ;  /* 0x0000000b266d7220 */ /* 0x080fe20000410000 */
[----:B------:R-:W-:Y:S01]  /*6580*/  UIADD3 UR5, -UR60, URZ, URZ ;  /* 0x0000003f3c057290 */ /* 0x000fe2000fffe13f */
[----:B------:R-:W-:Y:S01]  /*6590*/  IMAD R9, R19, 0x40, R2 ;  /* 0x0000004013097824 */ /* 0x000fe200078e0202 */
[C---:B------:R-:W-:Y:S01]  /*65a0*/  IADD3 R23, P3, R4.reuse, 0x4000, RZ ;  /* 0x0000400004177810 */ /* 0x040fe20007f7e0ff */
[----:B------:R-:W-:Y:S01]  /*65b0*/  ULDC UR11, c[0x0][0xc44] ;  /* 0x00031100000b7ab9 */ /* 0x000fe20000000800 */
[C---:B------:R-:W-:Y:S01]  /*65c0*/  IADD3 R29, P1, R4.reuse, 0x4040, RZ ;  /* 0x00004040041d7810 */ /* 0x040fe20007f3e0ff */
[----:B------:R-:W-:Y:S01]  /*65d0*/  ULDC.64 UR8, c[0x0][0xb90] ;  /* 0x0002e40000087ab9 */ /* 0x000fe20000000a00 */
[----:B------:R-:W-:Y:S01]  /*65e0*/  LOP3.LUT R8, R23, 0x380, RZ, 0xc0, !PT ;  /* 0x0000038017087812 */ /* 0x000fe200078ec0ff */
[----:B------:R-:W-:Y:S01]  /*65f0*/  FMUL.FTZ R96, R43, R11 ;  /* 0x0000000b2b607220 */ /* 0x000fe20000410000 */
[----:B------:R-:W-:Y:S01]  /*6600*/  IADD3 R13, P6, R4, 0x20, RZ ;  /* 0x00000020040d7810 */ /* 0x000fe20007fde0ff */
[----:B------:R-:W-:Y:S01]  /*6610*/  IMAD.X R43, RZ, RZ, R5, P1 ;  /* 0x000000ffff2b7224 */ /* 0x000fe200008e0605 */
[----:B------:R-:W-:Y:S01]  /*6620*/  SHF.R.U64 R8, R8, 0x3, RZ ;  /* 0x0000000308087819 */ /* 0x000fe200000012ff */
[----:B------:R-:W-:Y:S01]  /*6630*/  UIMAD UR11, UR11, UR5, UR14 ;  /* 0x000000050b0b72a4 */ /* 0x000fe2000f8e020e */
[----:B------:R-:W-:Y:S01]  /*6640*/  IMAD.WIDE R36, R9, 0x2, R36 ;  /* 0x0000000209247825 */ /* 0x000fe200078e0224 */
[----:B------:R-:W0:Y:S01]  /*6650*/  LDC R101, c[0x0][0xc38] ;  /* 0x00030e00ff657b82 */ /* 0x000e220000000800 */
[----:B------:R-:W-:Y:S01]  /*6660*/  LOP3.LUT R38, R8, R23, RZ, 0x3c, !PT ;  /* 0x0000001708267212 */ /* 0x000fe200078e3cff */
[----:B------:R-:W-:Y:S01]  /*6670*/  USHF.R.S32.HI UR12, URZ, 0x1f, UR11 ;  /* 0x0000001f3f0c7899 */ /* 0x000fe2000801140b */
[----:B------:R-:W-:Y:S01]  /*6680*/  LOP3.LUT R8, R13, 0x380, RZ, 0xc0, !PT ;  /* 0x000003800d087812 */ /* 0x000fe200078ec0ff */
[----:B------:R-:W-:Y:S01]  /*6690*/  UIMAD.WIDE.U32 UR6, UR11, UR8, URZ ;  /* 0x000000080b0672a5 */ /* 0x000fe2000f8e003f */
[-C--:B------:R-:W-:Y:S01]  /*66a0*/  FMUL.FTZ R107, R35, R11.reuse ;  /* 0x0000000b236b7220 */ /* 0x080fe20000410000 */
[----:B------:R-:W-:Y:S01]  /*66b0*/  UIMAD UR5, UR12, UR8, URZ ;  /* 0x000000080c0572a4 */ /* 0x000fe2000f8e023f */
[----:B------:R-:W-:Y:S01]  /*66c0*/  IMAD.X R15, RZ, RZ, R5, P6 ;  /* 0x000000ffff0f7224 */ /* 0x000fe200030e0605 */
[----:B------:R-:W1:Y:S01]  /*66d0*/  LDC R23, c[0x0][0xbe8] ;  /* 0x0002fa00ff177b82 */ /* 0x000e620000000800 */
[----:B------:R-:W-:Y:S01]  /*66e0*/  SHF.R.U64 R8, R8, 0x3, RZ ;  /* 0x0000000308087819 */ /* 0x000fe200000012ff */
[----:B------:R-:W-:Y:S01]  /*66f0*/  UIMAD UR5, UR11, UR9, UR5 ;  /* 0x000000090b0572a4 */ /* 0x000fe2000f8e0205 */
[----:B------:R-:W-:Y:S01]  /*6700*/  IADD3 R35, P6, R36, 0x1000, RZ ;  /* 0x0000100024237810 */ /* 0x000fe20007fde0ff */
[----:B------:R-:W-:Y:S01]  /*6710*/  FMUL.FTZ R108, R34, R11 ;  /* 0x0000000b226c7220 */ /* 0x000fe20000410000 */
[----:B------:R-:W-:Y:S01]  /*6720*/  IADD3 R45, P0, R4, 0x4060, RZ ;  /* 0x00004060042d7810 */ /* 0x000fe20007f1e0ff */
[----:B------:R-:W-:Y:S01]  /*6730*/  UIADD3 UR5, UR7, UR5, URZ ;  /* 0x0000000507057290 */ /* 0x000fe2000fffe03f */
[----:B------:R-:W-:Y:S01]  /*6740*/  LOP3.LUT R14, R8, R13, RZ, 0x3c, !PT ;  /* 0x0000000d080e7212 */ /* 0x000fe200078e3cff */
[----:B------:R-:W-:Y:S01]  /*6750*/  IMAD.U32 R13, RZ, RZ, UR7 ;  /* 0x00000007ff0d7e24 */ /* 0x000fe2000f8e00ff */
[----:B------:R-:W-:Y:S01]  /*6760*/  LOP3.LUT R34, R35, 0x380, RZ, 0xc0, !PT ;  /* 0x0000038023227812 */ /* 0x000fe200078ec0ff */
[-C--:B------:R-:W-:Y:S01]  /*6770*/  FMUL.FTZ R103, R27, R11.reuse ;  /* 0x0000000b1b677220 */ /* 0x080fe20000410000 */
[----:B------:R-:W-:Y:S01]  /*6780*/  LOP3.LUT R9, R4, 0x380, RZ, 0xc0, !PT ;  /* 0x0000038004097812 */ /* 0x000fe200078ec0ff */
[-C--:B------:R-:W-:Y:S01]  /*6790*/  FMUL.FTZ R104, R26, R11.reuse ;  /* 0x0000000b1a687220 */ /* 0x080fe20000410000 */
[----:B------:R-:W-:Y:S01]  /*67a0*/  MOV R13, UR5 ;  /* 0x00000005000d7c02 */ /* 0x000fe20008000f00 */
[----:B------:R-:W-:Y:S01]  /*67b0*/  UIADD3 UR5, UR10, 0x2a860, URZ ;  /* 0x0002a8600a057890 */ /* 0x000fe2000fffe03f */
[----:B------:R-:W-:Y:S01]  /*67c0*/  LOP3.LUT R44, R45, 0x380, RZ, 0xc0, !PT ;  /* 0x000003802d2c7812 */ /* 0x000fe200078ec0ff */
[-C--:B------:R-:W-:Y:S01]  /*67d0*/  FMUL.FTZ R105, R31, R11.reuse ;  /* 0x0000000b1f697220 */ /* 0x080fe20000410000 */
[----:B------:R-:W-:Y:S01]  /*67e0*/  SHF.R.U64 R34, R34, 0x3, RZ ;  /* 0x0000000322227819 */ /* 0x000fe200000012ff */
[----:B------:R-:W-:Y:S01]  /*67f0*/  UPRMT UR5, UR13, 0x654, UR5 ;  /* 0x000006540d057896 */ /* 0x000fe20008000005 */
[----:B------:R-:W-:Y:S01]  /*6800*/  SHF.R.U64 R9, R9, 0x3, RZ ;  /* 0x0000000309097819 */ /* 0x000fe200000012ff */
[-C--:B------:R-:W-:Y:S01]  /*6810*/  FMUL.FTZ R106, R30, R11.reuse ;  /* 0x0000000b1e6a7220 */ /* 0x080fe20000410000 */
[----:B------:R-:W-:Y:S01]  /*6820*/  SHF.R.U64 R44, R44, 0x3, RZ ;  /* 0x000000032c2c7819 */ /* 0x000fe200000012ff */
[-C--:B------:R-:W-:Y:S01]  /*6830*/  FMUL.FTZ R102, R39, R11.reuse ;  /* 0x0000000b27667220 */ /* 0x080fe20000410000 */
[----:B------:R-:W-:Y:S01]  /*6840*/  IADD3 R27, P2, R4, 0x4020, RZ ;  /* 0x00004020041b7810 */ /* 0x000fe20007f5e0ff */
[-C--:B------:R-:W-:Y:S01]  /*6850*/  FMUL.FTZ R99, R42, R11.reuse ;  /* 0x0000000b2a637220 */ /* 0x080fe20000410000 */
[----:B-1----:R-:W-:Y:S01]  /*6860*/  ISETP.NE.AND P1, PT, R23, 0x1, PT ;  /* 0x000000011700780c */ /* 0x002fe20003f25270 */
[-C--:B------:R-:W-:Y:S01]  /*6870*/  FMUL.FTZ R47, R47, R11.reuse ;  /* 0x0000000b2f2f7220 */ /* 0x080fe20000410000 */
[----:B------:R-:W-:Y:S01]  /*6880*/  IADD3 R25, P4, R4, 0x60, RZ ;  /* 0x0000006004197810 */ /* 0x000fe20007f9e0ff */
[-C--:B------:R-:W-:Y:S01]  /*6890*/  FMUL.FTZ R46, R46, R11.reuse ;  /* 0x0000000b2e2e7220 */ /* 0x080fe20000410000 */
[----:B------:R-:W-:Y:S01]  /*68a0*/  IADD3 R21, P5, R4, 0x40, RZ ;  /* 0x0000004004157810 */ /* 0x000fe20007fbe0ff */
[----:B------:R-:W-:Y:S01]  /*68b0*/  FMUL.FTZ R51, R51, R11 ;  /* 0x0000000b33337220 */ /* 0x000fe20000410000 */
[----:B------:R-:W-:Y:S01]  /*68c0*/  LOP3.LUT R34, R34, R35, RZ, 0x3c, !PT ;  /* 0x0000002322227212 */ /* 0x000fe200078e3cff */
[----:B------:R-:W-:Y:S01]  /*68d0*/  IMAD.X R35, RZ, RZ, R37, P6 ;  /* 0x000000ffff237224 */ /* 0x000fe200030e0625 */
[----:B------:R-:W-:Y:S01]  /*68e0*/  LOP3.LUT R4, R9, R4, RZ, 0x3c, !PT ;  /* 0x0000000409047212 */ /* 0x000fe200078e3cff */
[-C--:B------:R-:W-:Y:S01]  /*68f0*/  FMUL.FTZ R50, R50, R11.reuse ;  /* 0x0000000b32327220 */ /* 0x080fe20000410000 */
[----:B------:R-:W-:Y:S01]  /*6900*/  IADD3 R111, P6, R36, 0x7000, RZ ;  /* 0x00007000246f7810 */ /* 0x000fe20007fde0ff */
[-C--:B------:R-:W-:Y:S01]  /*6910*/  FMUL.FTZ R55, R55, R11.reuse ;  /* 0x0000000b37377220 */ /* 0x080fe20000410000 */
[-C--:B------:R-:W-:Y:S01]  /*6920*/  FMUL.FTZ R54, R54, R11.reuse ;  /* 0x0000000b36367220 */ /* 0x080fe20000410000 */
[----:B------:R-:W1:Y:S01]  /*6930*/  @P1 LDC R112, c[0x0][0xbec] ;  /* 0x0002fb00ff701b82 */ /* 0x000e620000000800 */
[-C--:B------:R-:W-:Y:S01]  /*6940*/  FMUL.FTZ R59, R59, R11.reuse ;  /* 0x0000000b3b3b7220 */ /* 0x080fe20000410000 */
[-C--:B------:R-:W-:Y:S01]  /*6950*/  FMUL.FTZ R58, R58, R11.reuse ;  /* 0x0000000b3a3a7220 */ /* 0x080fe20000410000 */
[-C--:B------:R-:W-:Y:S01]  /*6960*/  FMUL.FTZ R63, R63, R11.reuse ;  /* 0x0000000b3f3f7220 */ /* 0x080fe20000410000 */
[-C--:B------:R-:W-:Y:S01]  /*6970*/  FMUL.FTZ R62, R62, R11.reuse ;  /* 0x0000000b3e3e7220 */ /* 0x080fe20000410000 */
[-C--:B------:R-:W-:Y:S01]  /*6980*/  FMUL.FTZ R67, R67, R11.reuse ;  /* 0x0000000b43437220 */ /* 0x080fe20000410000 */
[-C--:B------:R-:W-:Y:S01]  /*6990*/  FMUL.FTZ R66, R66, R11.reuse ;  /* 0x0000000b42427220 */ /* 0x080fe20000410000 */
[-C--:B------:R-:W-:Y:S01]  /*69a0*/  FMUL.FTZ R71, R71, R11.reuse ;  /* 0x0000000b47477220 */ /* 0x080fe20000410000 */
[----:B------:R-:W2:Y:S01]  /*69b0*/  @P1 LDC R113, c[0x0][0xbf0] ;  /* 0x0002fc00ff711b82 */ /* 0x000ea20000000800 */
        /* <DEDUP_REMOVED lines=9> */
[----:B------:R-:W-:Y:S01]  /*6a50*/  LOP3.LUT R44, R44, R45, RZ, 0x3c, !PT ;  /* 0x0000002d2c2c7212 */ /* 0x000fe200078e3cff */
[--C-:B------:R-:W-:Y:S01]  /*6a60*/  IMAD.X R41, RZ, RZ, R5.reuse, P2 ;  /* 0x000000ffff297224 */ /* 0x100fe200010e0605 */
[-C--:B------:R-:W-:Y:S01]  /*6a70*/  IADD3.X R45, RZ, R5.reuse, RZ, P0, !PT ;  /* 0x00000005ff2d7210 */ /* 0x080fe200007fe4ff */
[----:B------:R-:W-:Y:S01]  /*6a80*/  IMAD.X R11, RZ, RZ, R5, P4 ;  /* 0x000000ffff0b7224 */ /* 0x000fe200020e0605 */
[-C--:B------:R-:W-:Y:S01]  /*6a90*/  IADD3.X R39, RZ, R5.reuse, RZ, P3, !PT ;  /* 0x00000005ff277210 */ /* 0x080fe20001ffe4ff */
[----:B------:R-:W-:Y:S01]  /*6aa0*/  IMAD R98, RZ, RZ, -UR14 ;  /* 0x8000000eff627e24 */ /* 0x000fe2000f8e02ff */
[-C--:B------:R-:W-:Y:S01]  /*6ab0*/  IADD3.X R9, RZ, R5.reuse, RZ, P5, !PT ;  /* 0x00000005ff097210 */ /* 0x080fe20002ffe4ff */
[----:B------:R-:W-:Y:S01]  /*6ac0*/  SYNCS.ARRIVE.TRANS64.RED.A1T0 RZ, [UR5], RZ ;  /* 0x000000ffffff79a7 */ /* 0x000fe20008100405 */
[----:B------:R-:W-:Y:S01]  /*6ad0*/  MOV R110, R4 ;  /* 0x00000004006e7202 */ /* 0x000fe20000000f00 */
[----:B0-----:R-:W-:Y:S01]  /*6ae0*/  IMAD R98, R101, R98, UR61 ;  /* 0x0000003d65627e24 */ /* 0x001fe2000f8e0262 */
[----:B------:R-:W-:Y:S01]  /*6af0*/  LOP3.LUT R5, R111, 0x380, RZ, 0xc0, !PT ;  /* 0x000003806f057812 */ /* 0x000fe200078ec0ff */
[----:B------:R-:W-:Y:S01]  /*6b00*/  USHF.R.S32.HI UR10, URZ, 0x1f, UR60 ;  /* 0x0000001f3f0a7899 */ /* 0x000fe2000801143c */
[----:B------:R-:W-:Y:S01]  /*6b10*/  LOP3.LUT R10, R27, 0x380, RZ, 0xc0, !PT ;  /* 0x000003801b0a7812 */ /* 0x000fe200078ec0ff */
[----:B------:R-:W-:Y:S01]  /*6b20*/  ULDC UR5, c[0x0][0xa88] ;  /* 0x0002a20000057ab9 */ /* 0x000fe20000000800 */
[----:B------:R-:W-:Y:S01]  /*6b30*/  F2FP.F16.F32.PACK_AB R4, R20, R97 ;  /* 0x000000611404723e */ /* 0x000fe200000000ff */
[----:B------:R-:W0:Y:S01]  /*6b40*/  LDC.64 R100, c[0x0][0xb98] ;  /* 0x0002e600ff647b82 */ /* 0x000e220000000a00 */
[----:B------:R-:W-:Y:S01]  /*6b50*/  SHF.R.U64 R20, R5, 0x3, RZ ;  /* 0x0000000305147819 */ /* 0x000fe200000012ff */
[----:B------:R-:W-:Y:S01]  /*6b60*/  ULDC.64 UR8, c[0x0][0xae8] ;  /* 0x0002ba0000087ab9 */ /* 0x000fe20000000a00 */
[----:B------:R-:W-:-:S02]  /*6b70*/  SHF.R.U64 R10, R10, 0x3, RZ ;  /* 0x000000030a0a7819 */ /* 0x000fc400000012ff */
[----:B------:R-:W-:Y:S02]  /*6b80*/  LOP3.LUT R20, R20, R111, RZ, 0x3c, !PT ;  /* 0x0000006f14147212 */ /* 0x000fe400078e3cff */
[----:B------:R-:W-:Y:S02]  /*6b90*/  LOP3.LUT R40, R10, R27, RZ, 0x3c, !PT ;  /* 0x0000001b0a287212 */ /* 0x000fe400078e3cff */
[----:B------:R-:W-:Y:S02]  /*6ba0*/  LEA R111, R98, R162, 0x7 ;  /* 0x000000a2626f7211 */ /* 0x000fe400078e38ff */
[----:B------:R-:W-:Y:S02]  /*6bb0*/  LOP3.LUT R10, R25, 0x380, RZ, 0xc0, !PT ;  /* 0x00000380190a7812 */ /* 0x000fe400078ec0ff */
[----:B------:R-:W-:Y:S01]  /*6bc0*/  MOV R97, R44 ;  /* 0x0000002c00617202 */ /* 0x000fe20000000f00 */
[----:B-1----:R-:W-:Y:S01]  /*6bd0*/  @P1 IMAD.HI.U32 R44, R111, R112, RZ ;  /* 0x000000706f2c1227 */ /* 0x002fe200078e00ff */
[----:B------:R-:W-:-:S02]  /*6be0*/  SHF.R.U64 R10, R10, 0x3, RZ ;  /* 0x000000030a0a7819 */ /* 0x000fc400000012ff */
[----:B------:R-:W-:Y:S01]  /*6bf0*/  LOP3.LUT R12, R29, 0x380, RZ, 0xc0, !PT ;  /* 0x000003801d0c7812 */ /* 0x000fe200078ec0ff */
[----:B------:R-:W-:Y:S01]  /*6c00*/  IMAD.MOV.U32 R45, RZ, RZ, R111 ;  /* 0x000000ffff2d7224 */ /* 0x000fe200078e006f */
[----:B------:R-:W-:Y:S02]  /*6c10*/  LOP3.LUT R10, R10, R25, RZ, 0x3c, !PT ;  /* 0x000000190a0a7212 */ /* 0x000fe400078e3cff */
[----:B------:R-:W-:Y:S02]  /*6c20*/  SHF.R.U64 R12, R12, 0x3, RZ ;  /* 0x000000030c0c7819 */ /* 0x000fe400000012ff */
[----:B------:R-:W-:Y:S02]  /*6c30*/  IADD3 R25, P0, R36, 0x6000, RZ ;  /* 0x0000600024197810 */ /* 0x000fe40007f1e0ff */
[----:B--2---:R-:W-:Y:S02]  /*6c40*/  @P1 SHF.R.U32.HI R45, RZ, R113, R44 ;  /* 0x00000071ff2d1219 */ /* 0x004fe4000001162c */
[----:B------:R-:W-:-:S02]  /*6c50*/  F2FP.F16.F32.PACK_AB R6, R6, R7 ;  /* 0x000000070606723e */ /* 0x000fc400000000ff */
[----:B------:R-:W-:Y:S02]  /*6c60*/  F2FP.F16.F32.PACK_AB R5, R103, R104 ;  /* 0x000000686705723e */ /* 0x000fe400000000ff */
[----:B------:R-:W-:Y:S01]  /*6c70*/  F2FP.F16.F32.PACK_AB R7, R105, R106 ;  /* 0x0000006a6907723e */ /* 0x000fe200000000ff */
[----:B------:R-:W-:Y:S01]  /*6c80*/  BAR.SYNC.DEFER_BLOCKING 0x1, 0x100 ;  /* 0x0044000000007b1d */ /* 0x000fe20000010000 */
[----:B------:R-:W-:Y:S01]  /*6c90*/  LOP3.LUT R42, R12, R29, RZ, 0x3c, !PT ;  /* 0x0000001d0c2a7212 */ /* 0x000fe200078e3cff */
[----:B------:R-:W-:Y:S01]  /*6ca0*/  IMAD.U32 R12, RZ, RZ, UR6 ;  /* 0x00000006ff0c7e24 */ /* 0x000fe2000f8e00ff */
[----:B------:R-:W-:Y:S02]  /*6cb0*/  LOP3.LUT R24, R25, 0x380, RZ, 0xc0, !PT ;  /* 0x0000038019187812 */ /* 0x000fe400078ec0ff */
[----:B------:R-:W-:Y:S01]  /*6cc0*/  MOV R105, R38 ;  /* 0x0000002600697202 */ /* 0x000fe20000000f00 */
[----:B------:R-:W-:Y:S01]  /*6cd0*/  IMAD.MOV R38, RZ, RZ, -R45 ;  /* 0x000000ffff267224 */ /* 0x000fe200078e0a2d */
[----:B------:R-:W-:Y:S01]  /*6ce0*/  SHF.R.U64 R24, R24, 0x3, RZ ;  /* 0x0000000318187819 */ /* 0x000fe200000012ff */
[----:B0-----:R-:W-:Y:S01]  /*6cf0*/  IMAD.WIDE.U32 R12, R100, UR60, R12 ;  /* 0x0000003c640c7c25 */ /* 0x001fe2000f8e000c */
[----:B------:R-:W-:Y:S01]  /*6d00*/  MOV R106, R10 ;  /* 0x0000000a006a7202 */ /* 0x000fe20000000f00 */
[----:B------:R-:W-:Y:S01]  /*6d10*/  ULDC.64 UR6, c[0x0][0xb88] ;  /* 0x0002e20000067ab9 */ /* 0x000fe20000000a00 */
[----:B------:R-:W-:Y:S01]  /*6d20*/  LOP3.LUT R24, R24, R25, RZ, 0x3c, !PT ;  /* 0x0000001918187212 */ /* 0x000fe200078e3cff */
[----:B------:R-:W-:Y:S01]  /*6d30*/  IMAD R11, R23, R38, R111 ;  /* 0x00000026170b7224 */ /* 0x000fe200078e026f */
[----:B------:R-:W-:-:S02]  /*6d40*/  IADD3.X R25, RZ, R37, RZ, P0, !PT ;  /* 0x00000025ff197210 */ /* 0x000fc400007fe4ff */
[C---:B------:R-:W-:Y:S02]  /*6d50*/  IADD3 R29, P3, R36.reuse, 0x4000, RZ ;  /* 0x00004000241d7810 */ /* 0x040fe40007f7e0ff */
[----:B------:R-:W-:Y:S02]  /*6d60*/  SHF.R.S32.HI R39, RZ, 0x1f, R45 ;  /* 0x0000001fff277819 */ /* 0x000fe4000001142d */
[----:B------:R-:W-:Y:S02]  /*6d70*/  SHF.R.S32.HI R10, RZ, 0x1f, R11 ;  /* 0x0000001fff0a7819 */ /* 0x000fe4000001140b */
[----:B------:R-:W-:Y:S02]  /*6d80*/  IADD3 R12, P0, R45, R12, RZ ;  /* 0x0000000c2d0c7210 */ /* 0x000fe40007f1e0ff */
[----:B------:R-:W-:Y:S01]  /*6d90*/  LOP3.LUT R8, R21, 0x380, RZ, 0xc0, !PT ;  /* 0x0000038015087812 */ /* 0x000fe200078ec0ff */
[----:B------:R0:W-:Y:S01]  /*6da0*/  STSM.16.M88.4 [R110], R4 ;  /* 0x000000046e007844 */ /* 0x0001e20000000200 */
[----:B------:R-:W-:Y:S01]  /*6db0*/  IADD3 R27, P2, R36, 0x5000, RZ ;  /* 0x00005000241b7810 */ /* 0x000fe20007f5e0ff */
[----:B------:R-:W-:Y:S01]  /*6dc0*/  IMAD R10, R10, UR6, RZ ;  /* 0x000000060a0a7c24 */ /* 0x000fe2000f8e02ff */
[----:B------:R-:W-:-:S02]  /*6dd0*/  LOP3.LUT R28, R29, 0x380, RZ, 0xc0, !PT ;  /* 0x000003801d1c7812 */ /* 0x000fc400078ec0ff */
[----:B------:R-:W-:Y:S02]  /*6de0*/  SHF.R.U64 R8, R8, 0x3, RZ ;  /* 0x0000000308087819 */ /* 0x000fe400000012ff */
[----:B------:R-:W-:Y:S02]  /*6df0*/  LOP3.LUT R26, R27, 0x380, RZ, 0xc0, !PT ;  /* 0x000003801b1a7812 */ /* 0x000fe400078ec0ff */
[----:B------:R-:W-:Y:S02]  /*6e00*/  MOV R104, R40 ;  /* 0x0000002800687202 */ /* 0x000fe40000000f00 */
[----:B------:R-:W-:Y:S02]  /*6e10*/  MOV R15, R14 ;  /* 0x0000000e000f7202 */ /* 0x000fe40000000f00 */
[----:B------:R-:W-:Y:S02]  /*6e20*/  SHF.R.U64 R28, R28, 0x3, RZ ;  /* 0x000000031c1c7819 */ /* 0x000fe400000012ff */
[----:B------:R-:W-:Y:S01]  /*6e30*/  LEA R41, R98, R161, 0x7 ;  /* 0x000000a162297211 */ /* 0x000fe200078e38ff */
[----:B0-----:R-:W-:Y:S01]  /*6e40*/  IMAD R4, R100, UR10, RZ ;  /* 0x0000000a64047c24 */ /* 0x001fe2000f8e02ff */
[----:B------:R-:W-:-:S02]  /*6e50*/  F2FP.F16.F32.PACK_AB R5, R107, R108 ;  /* 0x0000006c6b05723e */ /* 0x000fc400000000ff */
[----:B------:R-:W-:Y:S01]  /*6e60*/  F2FP.F16.F32.PACK_AB R6, R92, R93 ;  /* 0x0000005d5c06723e */ /* 0x000fe200000000ff */
[----:B------:R-:W-:Y:S01]  /*6e70*/  IMAD R101, R101, UR60, R4 ;  /* 0x0000003c65657c24 */ /* 0x000fe2000f8e0204 */
[----:B------:R-:W-:Y:S02]  /*6e80*/  F2FP.F16.F32.PACK_AB R4, R94, R95 ;  /* 0x0000005f5e04723e */ /* 0x000fe400000000ff */
[----:B------:R-:W-:Y:S02]  /*6e90*/  F2FP.F16.F32.PACK_AB R7, R102, R109 ;  /* 0x0000006d6607723e */ /* 0x000fe400000000ff */
[----:B------:R-:W-:Y:S01]  /*6ea0*/  IADD3.X R13, R39, R13, R101, P0, !PT ;  /* 0x0000000d270d7210 */ /* 0x000fe200007fe465 */
[C---:B------:R-:W-:Y:S01]  /*6eb0*/  IMAD R39, R11.reuse, UR7, R10 ;  /* 0x000000070b277c24 */ /* 0x040fe2000f8e020a */
[----:B------:R-:W-:Y:S01]  /*6ec0*/  LOP3.LUT R8, R8, R21, RZ, 0x3c, !PT ;  /* 0x0000001508087212 */ /* 0x000fe200078e3cff */
[----:B------:R0:W-:Y:S01]  /*6ed0*/  STSM.16.M88.4 [R15], R4 ;  /* 0x000000040f007844 */ /* 0x0001e20000000200 */
[----:B------:R-:W-:Y:S01]  /*6ee0*/  SHF.R.U64 R26, R26, 0x3, RZ ;  /* 0x000000031a1a7819 */ /* 0x000fe200000012ff */
[----:B------:R-:W-:Y:S01]  /*6ef0*/  IMAD.WIDE.U32 R12, R11, UR6, R12 ;  /* 0x000000060b0c7c25 */ /* 0x000fe2000f8e000c */
[----:B------:R-:W-:Y:S01]  /*6f00*/  F2FP.F16.F32.PACK_AB R10, R89, R90 ;  /* 0x0000005a590a723e */ /* 0x000fe200000000ff */
[----:B------:R-:W-:Y:S01]  /*6f10*/  ULDC.64 UR6, c[0x0][0xb50] ;  /* 0x0002d40000067ab9 */ /* 0x000fe20000000a00 */
[----:B------:R-:W-:Y:S01]  /*6f20*/  LOP3.LUT R28, R28, R29, RZ, 0x3c, !PT ;  /* 0x0000001d1c1c7212 */ /* 0x000fe200078e3cff */
[----:B------:R-:W-:Y:S01]  /*6f30*/  IMAD R90, R23, UR5, RZ ;  /* 0x00000005175a7c24 */ /* 0x000fe2000f8e02ff */
[----:B------:R-:W-:Y:S01]  /*6f40*/  MOV R14, R8 ;  /* 0x00000008000e7202 */ /* 0x000fe20000000f00 */
[----:B------:R-:W-:Y:S01]  /*6f50*/  IMAD.X R29, RZ, RZ, R37, P3 ;  /* 0x000000ffff1d7224 */ /* 0x000fe200018e0625 */
[----:B------:R-:W-:-:S02]  /*6f60*/  LOP3.LUT P0, RZ, R22, 0x3, RZ, 0xc0, !PT ;  /* 0x0000000316ff7812 */ /* 0x000fc4000780c0ff */
[----:B------:R-:W-:Y:S02]  /*6f70*/  F2FP.F16.F32.PACK_AB R8, R88, R91 ;  /* 0x0000005b5808723e */ /* 0x000fe400000000ff */
[----:B------:R-:W-:Y:S02]  /*6f80*/  F2FP.F16.F32.PACK_AB R9, R96, R99 ;  /* 0x000000636009723e */ /* 0x000fe400000000ff */
[----:B------:R-:W-:Y:S01]  /*6f90*/  F2FP.F16.F32.PACK_AB R11, R47, R46 ;  /* 0x0000002e2f0b723e */ /* 0x000fe200000000ff */
[----:B0-----:R-:W-:Y:S01]  /*6fa0*/  VIADD R5, R41, 0x8 ;  /* 0x0000000829057836 */ /* 0x001fe20000000000 */
[----:B------:R-:W-:Y:S01]  /*6fb0*/  LEA R38, P3, R12, UR6, 0x2 ;  /* 0x000000060c267c11 */ /* 0x000fe2000f8610ff */
[----:B------:R-:W-:Y:S01]  /*6fc0*/  IMAD.IADD R7, R13, 0x1, R39 ;  /* 0x000000010d077824 */ /* 0x000fe200078e0227 */
[----:B------:R-:W-:Y:S01]  /*6fd0*/  LOP3.LUT R26, R26, R27, RZ, 0x3c, !PT ;  /* 0x0000001b1a1a7212 */ /* 0x000fe200078e3cff */
[----:B------:R-:W-:Y:S01]  /*6fe0*/  IMAD.X R27, RZ, RZ, R37, P2 ;  /* 0x000000ffff1b7224 */ /* 0x000fe200010e0625 */
[-C--:B------:R-:W-:Y:S01]  /*6ff0*/  ISETP.GE.OR P2, PT, R41, R90.reuse, P0 ;  /* 0x0000005a2900720c */ /* 0x080fe20000746670 */
[----:B------:R0:W-:Y:S01]  /*7000*/  STSM.16.M88.4 [R14], R8 ;  /* 0x000000080e007844 */ /* 0x0001e20000000200 */
[----:B------:R-:W-:-:S02]  /*7010*/  ISETP.GE.OR P0, PT, R5, R90, P0 ;  /* 0x0000005a0500720c */ /* 0x000fc40000706670 */
[----:B------:R-:W-:Y:S01]  /*7020*/  LEA.HI.X R39, R12, UR7, R7, 0x2, P3 ;  /* 0x000000070c277c11 */ /* 0x000fe200098f1407 */
[----:B------:R-:W-:Y:S01]  /*7030*/  SHFL.IDX PT, R88, R38, RZ, 0x1c1f ;  /* 0x001c1fff26587589 */ /* 0x000fe200000e0000 */
[----:B------:R-:W-:Y:S02]  /*7040*/  F2FP.F16.F32.PACK_AB R4, R49, R48 ;  /* 0x000000303104723e */ /* 0x000fe400000000ff */
[----:B------:R-:W-:Y:S01]  /*7050*/  F2FP.F16.F32.PACK_AB R5, R51, R50 ;  /* 0x000000323305723e */ /* 0x000fe200000000ff */
[----:B------:R-:W1:Y:S01]  /*7060*/  SHFL.IDX PT, R89, R39, RZ, 0x1c1f ;  /* 0x001c1fff27597589 */ /* 0x000e6200000e0000 */
[----:B------:R-:W-:Y:S02]  /*7070*/  F2FP.F16.F32.PACK_AB R6, R53, R52 ;  /* 0x000000343506723e */ /* 0x000fe400000000ff */
[----:B------:R-:W-:Y:S02]  /*7080*/  F2FP.F16.F32.PACK_AB R7, R55, R54 ;  /* 0x000000363707723e */ /* 0x000fe400000000ff */
[----:B------:R-:W-:-:S02]  /*7090*/  F2FP.F16.F32.PACK_AB R12, R57, R56 ;  /* 0x00000038390c723e */ /* 0x000fc400000000ff */
[----:B------:R-:W-:Y:S01]  /*70a0*/  F2FP.F16.F32.PACK_AB R13, R59, R58 ;  /* 0x0000003a3b0d723e */ /* 0x000fe200000000ff */
[----:B------:R-:W-:Y:S01]  /*70b0*/  STSM.16.M88.4 [R106], R4 ;  /* 0x000000046a007844 */ /* 0x000fe20000000200 */
[----:B0-----:R-:W-:Y:S01]  /*70c0*/  F2FP.F16.F32.PACK_AB R14, R61, R60 ;  /* 0x0000003c3d0e723e */ /* 0x001fe200000000ff */
[----:B------:R-:W0:Y:S01]  /*70d0*/  @P1 LDC R59, c[0x0][0xbec] ;  /* 0x0002fb00ff3b1b82 */ /* 0x000e220000000800 */
[----:B------:R-:W-:Y:S01]  /*70e0*/  F2FP.F16.F32.PACK_AB R15, R63, R62 ;  /* 0x0000003e3f0f723e */ /* 0x000fe200000000ff */
[----:B------:R-:W-:Y:S01]  /*70f0*/  SHFL.IDX PT, R56, R38, 0x1, 0x1c1f ;  /* 0x003c1f0026387f89 */ /* 0x000fe200000e0000 */
[----:B------:R-:W-:Y:S02]  /*7100*/  F2FP.F16.F32.PACK_AB R72, R73, R72 ;  /* 0x000000484948723e */ /* 0x000fe400000000ff */
[----:B------:R-:W-:Y:S01]  /*7110*/  F2FP.F16.F32.PACK_AB R8, R65, R64 ;  /* 0x000000404108723e */ /* 0x000fe200000000ff */
[----:B------:R-:W-:Y:S01]  /*7120*/  STSM.16.M88.4 [R105], R12 ;  /* 0x0000000c69007844 */ /* 0x000fe20000000200 */
[----:B------:R-:W-:Y:S01]  /*7130*/  F2FP.F16.F32.PACK_AB R9, R67, R66 ;  /* 0x000000424309723e */ /* 0x000fe200000000ff */
[----:B------:R-:W2:Y:S01]  /*7140*/  @P1 LDC R61, c[0x0][0xbf0] ;  /* 0x0002fc00ff3d1b82 */ /* 0x000ea20000000800 */
[----:B------:R-:W-:Y:S01]  /*7150*/  F2FP.F16.F32.PACK_AB R10, R69, R68 ;  /* 0x00000044450a723e */ /* 0x000fe200000000ff */
[----:B------:R-:W3:Y:S01]  /*7160*/  SHFL.IDX PT, R57, R39, 0x1, 0x1c1f ;  /* 0x003c1f0027397f89 */ /* 0x000ee200000e0000 */
[----:B------:R-:W-:-:S02]  /*7170*/  F2FP.F16.F32.PACK_AB R11, R71, R70 ;  /* 0x00000046470b723e */ /* 0x000fc400000000ff */
[----:B------:R-:W-:Y:S02]  /*7180*/  F2FP.F16.F32.PACK_AB R73, R75, R74 ;  /* 0x0000004a4b49723e */ /* 0x000fe400000000ff */
[----:B------:R-:W-:Y:S01]  /*7190*/  F2FP.F16.F32.PACK_AB R80, R81, R80 ;  /* 0x000000505150723e */ /* 0x000fe200000000ff */
[----:B------:R-:W-:Y:S01]  /*71a0*/  STSM.16.M88.4 [R104], R8 ;  /* 0x0000000868007844 */ /* 0x000fe20000000200 */
[----:B------:R-:W-:Y:S02]  /*71b0*/  MOV R103, R42 ;  /* 0x0000002a00677202 */ /* 0x000fe40000000f00 */
[----:B------:R-:W-:Y:S02]  /*71c0*/  F2FP.F16.F32.PACK_AB R74, R77, R76 ;  /* 0x0000004c4d4a723e */ /* 0x000fe400000000ff */
[----:B------:R-:W-:Y:S02]  /*71d0*/  F2FP.F16.F32.PACK_AB R75, R79, R78 ;  /* 0x0000004e4f4b723e */ /* 0x000fe400000000ff */
[----:B------:R-:W-:-:S02]  /*71e0*/  F2FP.F16.F32.PACK_AB R81, R83, R82 ;  /* 0x000000525351723e */ /* 0x000fc400000000ff */
[----:B------:R-:W-:Y:S01]  /*71f0*/  F2FP.F16.F32.PACK_AB R82, R85, R84 ;  /* 0x000000545552723e */ /* 0x000fe200000000ff */
[----:B------:R-:W-:Y:S01]  /*7200*/  STSM.16.M88.4 [R103], R72 ;  /* 0x0000004867007844 */ /* 0x000fe20000000200 */
[----:B------:R-:W-:Y:S02]  /*7210*/  F2FP.F16.F32.PACK_AB R83, R87, R86 ;  /* 0x000000565753723e */ /* 0x000fe400000000ff */
[C---:B------:R-:W-:Y:S02]  /*7220*/  LOP3.LUT R21, R36.reuse, 0x380, RZ, 0xc0, !PT ;  /* 0x0000038024157812 */ /* 0x040fe400078ec0ff */
[C---:B------:R-:W-:Y:S01]  /*7230*/  IADD3 R33, P5, R36.reuse, 0x2000, RZ ;  /* 0x0000200024217810 */ /* 0x040fe20007fbe0ff */
[----:B------:R-:W-:Y:S01]  /*7240*/  STSM.16.M88.4 [R97], R80 ;  /* 0x0000005061007844 */ /* 0x000fe20000000200 */
[----:B------:R-:W-:Y:S01]  /*7250*/  SHF.R.U64 R21, R21, 0x3, RZ ;  /* 0x0000000315157819 */ /* 0x000fe200000012ff */
[----:B------:R-:W-:Y:S01]  /*7260*/  UIMAD UR5, UR12, UR8, URZ ;  /* 0x000000080c0572a4 */ /* 0x000fe2000f8e023f */
[----:B------:R-:W-:Y:S01]  /*7270*/  BAR.SYNC.DEFER_BLOCKING 0x1, 0x100 ;  /* 0x0044000000007b1d */ /* 0x000fe20000010000 */
[----:B------:R-:W-:-:S02]  /*7280*/  IADD3 R31, P4, R36, 0x3000, RZ ;  /* 0x00003000241f7810 */ /* 0x000fc40007f9e0ff */
[----:B------:R-:W-:Y:S01]  /*7290*/  LOP3.LUT R36, R21, R36, RZ, 0x3c, !PT ;  /* 0x0000002415247212 */ /* 0x000fe200078e3cff */
[----:B------:R-:W-:Y:S01]  /*72a0*/  IMAD.X R21, RZ, RZ, R37, P6 ;  /* 0x000000ffff157224 */ /* 0x000fe200030e0625 */
[----:B------:R-:W-:Y:S01]  /*72b0*/  UIMAD.WIDE.U32 UR6, UR11, UR8, URZ ;  /* 0x000000080b0672a5 */ /* 0x000fe2000f8e003f */
[----:B------:R-:W-:Y:S01]  /*72c0*/  LOP3.LUT R32, R33, 0x380, RZ, 0xc0, !PT ;  /* 0x0000038021207812 */ /* 0x000fe200078ec0ff */
[----:B------:R-:W-:Y:S01]  /*72d0*/  UIMAD UR5, UR11, UR9, UR5 ;  /* 0x000000090b0572a4 */ /* 0x000fe2000f8e0205 */
[----:B------:R-:W-:Y:S02]  /*72e0*/  LOP3.LUT R30, R31, 0x380, RZ, 0xc0, !PT ;  /* 0x000003801f1e7812 */ /* 0x000fe400078ec0ff */
[----:B------:R-:W-:Y:S01]  /*72f0*/  ULDC.64 UR8, c[0x0][0xaf0] ;  /* 0x0002bc0000087ab9 */ /* 0x000fe20000000a00 */
[----:B-1----:R1:W-:Y:S01]  /*7300*/  @!P2 ST.E desc[UR36][R88.64], R3 ;  /* 0x000000035800a985 */ /* 0x0023e2000c101924 */
[----:B------:R-:W-:Y:S01]  /*7310*/  UIADD3 UR7, UR7, UR5, URZ ;  /* 0x0000000507077290 */ /* 0x000fe2000fffe03f */
[----:B------:R-:W-:-:S02]  /*7320*/  SHF.R.U64 R32, R32, 0x3, RZ ;  /* 0x0000000320207819 */ /* 0x000fc400000012ff */
[----:B---3--:R0:W-:Y:S01]  /*7330*/  @!P0 ST.E desc[UR36][R56.64], R0 ;  /* 0x0000000038008985 */ /* 0x0081e2000c101924 */
[----:B------:R-:W-:Y:S02]  /*7340*/  SHF.R.U64 R30, R30, 0x3, RZ ;  /* 0x000000031e1e7819 */ /* 0x000fe400000012ff */
[----:B-1----:R-:W-:Y:S01]  /*7350*/  LEA R3, R17, R19, 0x5 ;  /* 0x0000001311037211 */ /* 0x002fe200078e28ff */
[----:B------:R1:W5:Y:S01]  /*7360*/  LD.E.128 R44, desc[UR36][R34.64] ;  /* 0x00000024222c7980 */ /* 0x000362000c101d00 */
[----:B------:R-:W-:Y:S01]  /*7370*/  UIMAD UR5, UR10, UR8, URZ ;  /* 0x000000080a0572a4 */ /* 0x000fe2000f8e023f */
[----:B------:R-:W-:Y:S01]  /*7380*/  LOP3.LUT R32, R32, R33, RZ, 0x3c, !PT ;  /* 0x0000002120207212 */ /* 0x000fe200078e3cff */
[----:B------:R-:W-:Y:S01]  /*7390*/  UIMAD.WIDE.U32 UR6, UR60, UR8, UR6 ;  /* 0x000000083c0672a5 */ /* 0x000fe2000f8e0006 */
[----:B------:R3:W5:Y:S01]  /*73a0*/  LD.E.128 R52, desc[UR36][R28.64] ;  /* 0x000000241c347980 */ /* 0x000762000c101d00 */
[----:B------:R-:W-:-:S03]  /*73b0*/  LOP3.LUT R30, R30, R31, RZ, 0x3c, !PT ;  /* 0x0000001f1e1e7212 */ /* 0x000fc600078e3cff */
[----:B------:R4:W5:Y:S01]  /*73c0*/  LD.E.128 R8, desc[UR36][R20.64] ;  /* 0x0000002414087980 */ /* 0x000962000c101d00 */
[----:B-1----:R-:W1:Y:S01]  /*73d0*/  LDC.64 R34, c[0x0][0xae0] ;  /* 0x0002b800ff227b82 */ /* 0x002e620000000a00 */
[----:B------:R-:W-:Y:S01]  /*73e0*/  UIMAD UR5, UR60, UR9, UR5 ;  /* 0x000000093c0572a4 */ /* 0x000fe2000f8e0205 */
[----:B------:R-:W-:Y:S01]  /*73f0*/  IMAD.X R33, RZ, RZ, R37, P5 ;  /* 0x000000ffff217224 */ /* 0x000fe200028e0625 */
[----:B------:R-:W-:Y:S01]  /*7400*/  IADD3.X R31, RZ, R37, RZ, P4, !PT ;  /* 0x00000025ff1f7210 */ /* 0x000fe200027fe4ff */
[----:B---3--:R-:W-:Y:S01]  /*7410*/  IMAD R28, R98, 0x80, R3 ;  /* 0x00000080621c7824 */ /* 0x008fe200078e0203 */
[----:B------:R-:W-:Y:S01]  /*7420*/  UIADD3 UR7, UR7, UR5, URZ ;  /* 0x0000000507077290 */ /* 0x000fe2000fffe03f */
[----:B------:R-:W5:Y:S02]  /*7430*/  LD.E.128 R36, desc[UR36][R36.64] ;  /* 0x0000002424247980 */ /* 0x000f64000c101d00 */
[----:B0-----:R-:W-:Y:S02]  /*7440*/  @P1 IMAD.HI.U32 R0, R28, R59, RZ ;  /* 0x0000003b1c001227 */ /* 0x001fe400078e00ff */
[----:B------:R-:W5:Y:S02]  /*7450*/  LD.E.128 R40, desc[UR36][R32.64] ;  /* 0x0000002420287980 */ /* 0x000f64000c101d00 */
[----:B----4-:R-:W-:Y:S01]  /*7460*/  IMAD.MOV.U32 R20, RZ, RZ, R28 ;  /* 0x000000ffff147224 */ /* 0x010fe200078e001c */
[----:B--2---:R-:W-:Y:S01]  /*7470*/  @P1 SHF.R.U32.HI R20, RZ, R61, R0 ;  /* 0x0000003dff141219 */ /* 0x004fe20000011600 */
[----:B------:R-:W5:Y:S03]  /*7480*/  LD.E.128 R4, desc[UR36][R30.64] ;  /* 0x000000241e047980 */ /* 0x000f66000c101d00 */
[----:B------:R-:W-:Y:S01]  /*7490*/  IADD3 R0, -R20, RZ, RZ ;  /* 0x000000ff14007210 */ /* 0x000fe20007ffe1ff */
[----:B------:R-:W5:Y:S01]  /*74a0*/  LD.E.128 R48, desc[UR36][R26.64] ;  /* 0x000000241a307980 */ /* 0x000f62000c101d00 */
[----:B------:R-:W-:-:S03]  /*74b0*/  SHF.R.S32.HI R3, RZ, 0x1f, R20 ;  /* 0x0000001fff037819 */ /* 0x000fc60000011414 */
[----:B------:R-:W-:Y:S01]  /*74c0*/  IMAD R23, R23, R0, R28 ;  /* 0x0000000017177224 */ /* 0x000fe200078e021c */
[----:B------:R0:W5:Y:S01]  /*74d0*/  LD.E.128 R12, desc[UR36][R24.64] ;  /* 0x00000024180c7980 */ /* 0x000162000c101d00 */
[-C--:B-1----:R-:W-:Y:S01]  /*74e0*/  IMAD R3, R3, R34.reuse, RZ ;  /* 0x0000002203037224 */ /* 0x082fe200078e02ff */
[----:B------:R-:W-:Y:S01]  /*74f0*/  @!PT LDS RZ, [RZ] ;  /* 0x00000000fffff984 */ /* 0x000fe20000000800 */
[----:B------:R-:W-:Y:S01]  /*7500*/  @!PT LDS RZ, [RZ] ;  /* 0x00000000fffff984 */ /* 0x000fe20000000800 */
[----:B------:R-:W-:Y:S01]  /*7510*/  @!PT LDS RZ, [RZ] ;  /* 0x00000000fffff984 */ /* 0x000fe20000000800 */
[----:B------:R-:W-:Y:S01]  /*7520*/  @!PT LDS RZ, [RZ] ;  /* 0x00000000fffff984 */ /* 0x000fe20000000800 */
[----:B------:R1:W-:Y:S06]  /*7530*/  MEMBAR.ALL.CTA ;  /* 0x0000000000007992 */ /* 0x0003ec0000008000 */
[----:B-1----:R-:W1:Y:S01]  /*7540*/  FENCE.VIEW.ASYNC.S ;  /* 0x00000000000073c6 */ /* 0x002e620000000000 */
[C---:B------:R-:W-:Y:S01]  /*7550*/  IMAD R3, R20.reuse, R35, R3 ;  /* 0x0000002314037224 */ /* 0x040fe200078e0203 */
[----:B------:R-:W-:Y:S01]  /*7560*/  SHF.R.S32.HI R0, RZ, 0x1f, R23 ;  /* 0x0000001fff007819 */ /* 0x000fe20000011417 */
[----:B------:R-:W-:Y:S01]  /*7570*/  IMAD.WIDE.U32 R20, R20, R34, UR6 ;  /* 0x0000000614147e25 */ /* 0x000fe2000f8e0022 */
[----:B------:R-:W-:-:S03]  /*7580*/  ULDC.64 UR6, c[0x0][0xad8] ;  /* 0x0002b60000067ab9 */ /* 0x000fc60000000a00 */
[----:B------:R-:W-:Y:S02]  /*7590*/  IMAD.IADD R21, R21, 0x1, R3 ;  /* 0x0000000115157824 */ /* 0x000fe400078e0203 */
[----:B------:R-:W-:Y:S02]  /*75a0*/  IMAD R0, R0, UR6, RZ ;  /* 0x0000000600007c24 */ /* 0x000fe4000f8e02ff */
[----:B------:R-:W-:Y:S01]  /*75b0*/  IMAD R29, R98, 0x80, R19 ;  /* 0x00000080621d7824 */ /* 0x000fe200078e0213 */
[----:B------:R-:W-:Y:S01]  /*75c0*/  UIADD3 UR4, UR4, 0x2a820, URZ ;  /* 0x0002a82004047890 */ /* 0x000fe2000fffe03f */
[C---:B0-----:R-:W-:Y:S02]  /*75d0*/  IMAD R25, R23.reuse, UR7, R0 ;  /* 0x0000000717197c24 */ /* 0x041fe4000f8e0200 */
[----:B------:R-:W-:Y:S01]  /*75e0*/  IMAD.WIDE.U32 R20, R23, UR6, R20 ;  /* 0x0000000617147c25 */ /* 0x000fe2000f8e0014 */
[----:B------:R-:W-:Y:S01]  /*75f0*/  UIADD3 UR38, UR38, 0x1, URZ ;  /* 0x0000000126267890 */ /* 0x000fe2000fffe03f */
[----:B------:R-:W-:Y:S01]  /*7600*/  ISETP.GE.AND P1, PT, R29, R90, PT ;  /* 0x0000005a1d00720c */ /* 0x000fe20003f26270 */
[----:B------:R-:W-:Y:S01]  /*7610*/  ULDC.64 UR6, c[0x0][0xa80] ;  /* 0x0002a00000067ab9 */ /* 0x000fe20000000a00 */
[----:B------:R-:W-:Y:S01]  /*7620*/  IMAD.IADD R21, R21, 0x1, R25 ;  /* 0x0000000115157824 */ /* 0x000fe200078e0219 */
[----:B------:R-:W-:Y:S01]  /*7630*/  UPRMT UR4, URZ, 0x654, UR4 ;  /* 0x000006543f047896 */ /* 0x000fe20008000004 */
[----:B------:R-:W-:Y:S01]  /*7640*/  LEA R0, P2, R20, UR6, 0x1 ;  /* 0x0000000614007c11 */ /* 0x000fe2000f8408ff */
[----:B------:R-:W-:Y:S01]  /*7650*/  UISETP.NE.AND UP0, UPT, UR38, 0x2, UPT ;  /* 0x000000022600788c */ /* 0x000fe2000bf05270 */
[----:B------:R-:W-:-:S02]  /*7660*/  IADD3 R3, R29, 0x20, RZ ;  /* 0x000000201d037810 */ /* 0x000fc40007ffe0ff */
[----:B------:R-:W-:Y:S01]  /*7670*/  LEA.HI.X R23, R20, UR7, R21, 0x1, P2 ;  /* 0x0000000714177c11 */ /* 0x000fe200090f0c15 */
[----:B------:R-:W-:Y:S01]  /*7680*/  USEL UR6, URZ, 0x1, UP0 ;  /* 0x000000013f067887 */ /* 0x000fe20008000000 */
[-C--:B------:R-:W-:Y:S01]  /*7690*/  ISETP.GE.AND P3, PT, R3, R90.reuse, PT ;  /* 0x0000005a0300720c */ /* 0x080fe20003f66270 */
[----:B------:R-:W-:Y:S01]  /*76a0*/  ULDC UR5, c[0x0][0xc] ;  /* 0x0000030000057ab9 */ /* 0x000fe20000000800 */
[----:B------:R-:W-:Y:S01]  /*76b0*/  VIADD R3, R29, 0x40 ;  /* 0x000000401d037836 */ /* 0x000fe20000000000 */
[----:B------:R-:W-:Y:S01]  /*76c0*/  UIADD3 UR61, UR5, UR61, URZ ;  /* 0x0000003d053d7290 */ /* 0x000fe2000fffe03f */
[----:B-1----:R0:W1:Y:S01]  /*76d0*/  SHFL.IDX PT, R26, R0, RZ, 0x181f ;  /* 0x00181fff001a7589 */ /* 0x00206200000e0000 */
[----:B------:R-:W-:Y:S01]  /*76e0*/  USEL UR38, UR38, URZ, UP0 ;  /* 0x0000003f26267287 */ /* 0x000fe20008000000 */
[----:B------:R-:W-:Y:S01]  /*76f0*/  SYNCS.ARRIVE.TRANS64.RED.A1T0 RZ, [UR4], RZ ;  /* 0x000000ffffff79a7 */ /* 0x000fe20008100404 */
[----:B------:R-:W-:Y:S01]  /*7700*/  ULOP3.LUT UR39, UR39, UR6, URZ, 0x3c, !UPT ;  /* 0x0000000627277292 */ /* 0x000fe2000f8e3c3f */
[----:B------:R0:W2:Y:S01]  /*7710*/  SHFL.IDX PT, R27, R23, RZ, 0x181f ;  /* 0x00181fff171b7589 */ /* 0x0000a200000e0000 */
[----:B------:R-:W-:Y:S01]  /*7720*/  BSSY B0, `(.L_x_31) ;  /* 0x000000b000007945 */ /* 0x000fe20003800000 */
[----:B------:R-:W-:-:S03]  /*7730*/  ISETP.GE.AND P0, PT, R3, R90, PT ;  /* 0x0000005a0300720c */ /* 0x000fc60003f06270 */
[----:B------:R-:W-:Y:S10]  /*7740*/  @P1 BRA `(.L_x_32) ;  /* 0x0000000000201947 */ /* 0x000ff40003800000 */
[----:B------:R-:W-:Y:S02]  /*7750*/  ULDC UR4, c[0x0][0xac8] ;  /* 0x0002b20000047ab9 */ /* 0x000fe40000000800 */
[----:B------:R-:W-:Y:S02]  /*7760*/  ISETP.GE.AND P2, PT, R16, UR4, PT ;  /* 0x0000000410007c0c */ /* 0x000fe4000bf46270 */
[----:B------:R-:W-:-:S11]  /*7770*/  ISETP.GE.AND P1, PT, R2, UR4, PT ;  /* 0x0000000402007c0c */ /* 0x000fd6000bf26270 */
[----:B-1----:R-:W-:Y:S02]  /*7780*/  @!P2 LEA R24, P4, R16, R26, 0x1 ;  /* 0x0000001a1018a211 */ /* 0x002fe400078808ff */
[----:B--2---:R-:W-:Y:S02]  /*7790*/  @!P1 IMAD.WIDE R20, R2, 0x2, R26 ;  /* 0x0000000202149825 */ /* 0x004fe400078e021a */
[----:B------:R-:W-:-:S03]  /*77a0*/  @!P2 LEA.HI.X R25, R16, R27, R166, 0x1, P4 ;  /* 0x0000001b1019a211 */ /* 0x000fc600020f0ca6 */
[----:B-----5:R3:W-:Y:S04]  /*77b0*/  @!P1 ST.E.128 desc[UR36][R20.64], R36 ;  /* 0x0000002414009985 */ /* 0x0207e8000c101d24 */
[----:B------:R3:W-:Y:S02]  /*77c0*/  @!P2 ST.E.128 desc[UR36][R24.64], R52 ;  /* 0x000000341800a985 */ /* 0x0007e4000c101d24 */
.L_x_32:
[----:B------:R-:W-:Y:S05]  /*77d0*/  BSYNC B0 ;  /* 0x0000000000007941 */ /* 0x000fea0003800000 */
.L_x_31:
[----:B--2---:R2:W4:Y:S01]  /*77e0*/  SHFL.IDX PT, R27, R23, 0x1, 0x181f ;  /* 0x00381f00171b7f89 */ /* 0x00452200000e0000 */
[----:B------:R-:W-:Y:S03]  /*77f0*/  BSSY B0, `(.L_x_33) ;  /* 0x000000b000007945 */ /* 0x000fe60003800000 */
[----:B-1----:R2:W1:Y:S01]  /*7800*/  SHFL.IDX PT, R26, R0, 0x1, 0x181f ;  /* 0x00381f00001a7f89 */ /* 0x00246200000e0000 */
[----:B------:R-:W-:Y:S05]  /*7810*/  @P3 BRA `(.L_x_34) ;  /* 0x0000000000203947 */ /* 0x000fea0003800000 */
[----:B------:R-:W-:Y:S02]  /*7820*/  ULDC UR4, c[0x0][0xac8] ;  /* 0x0002b20000047ab9 */ /* 0x000fe40000000800 */
[----:B------:R-:W-:Y:S02]  /*7830*/  ISETP.GE.AND P3, PT, R16, UR4, PT ;  /* 0x0000000410007c0c */ /* 0x000fe4000bf66270 */
[----:B------:R-:W-:-:S11]  /*7840*/  ISETP.GE.AND P2, PT, R2, UR4, PT ;  /* 0x0000000402007c0c */ /* 0x000fd6000bf46270 */
[----:B-1-3--:R-:W-:Y:S02]  /*7850*/  @!P3 LEA R24, P1, R16, R26, 0x1 ;  /* 0x0000001a1018b211 */ /* 0x00afe400078208ff */
[----:B----4-:R-:W-:Y:S02]  /*7860*/  @!P2 IMAD.WIDE R20, R2, 0x2, R26 ;  /* 0x000000020214a825 */ /* 0x010fe400078e021a */
[----:B------:R-:W-:-:S03]  /*7870*/  @!P3 LEA.HI.X R25, R16, R27, R166, 0x1, P1 ;  /* 0x0000001b1019b211 */ /* 0x000fc600008f0ca6 */
[----:B-----5:R1:W-:Y:S04]  /*7880*/  @!P2 ST.E.128 desc[UR36][R20.64], R44 ;  /* 0x0000002c1400a985 */ /* 0x0203e8000c101d24 */
[----:B------:R1:W-:Y:S02]  /*7890*/  @!P3 ST.E.128 desc[UR36][R24.64], R48 ;  /* 0x000000301800b985 */ /* 0x0003e4000c101d24 */
.L_x_34:
[----:B------:R-:W-:Y:S05]  /*78a0*/  BSYNC B0 ;  /* 0x0000000000007941 */ /* 0x000fea0003800000 */
.L_x_33:
[----:B----4-:R4:W0:Y:S01]  /*78b0*/  SHFL.IDX PT, R27, R23, 0x2, 0x181f ;  /* 0x00581f00171b7f89 */ /* 0x01082200000e0000 */
[----:B------:R-:W-:Y:S03]  /*78c0*/  BSSY B0, `(.L_x_35) ;  /* 0x000000b000007945 */ /* 0x000fe60003800000 */
[----:B-1----:R4:W1:Y:S01]  /*78d0*/  SHFL.IDX PT, R26, R0, 0x2, 0x181f ;  /* 0x00581f00001a7f89 */ /* 0x00286200000e0000 */
[----:B------:R-:W-:Y:S05]  /*78e0*/  @P0 BRA `(.L_x_36) ;  /* 0x0000000000200947 */ /* 0x000fea0003800000 */
[----:B------:R-:W-:Y:S02]  /*78f0*/  ULDC UR4, c[0x0][0xac8] ;  /* 0x0002b20000047ab9 */ /* 0x000fe40000000800 */
[----:B------:R-:W-:Y:S02]  /*7900*/  ISETP.GE.AND P2, PT, R16, UR4, PT ;  /* 0x0000000410007c0c */ /* 0x000fe4000bf46270 */
[----:B------:R-:W-:-:S11]  /*7910*/  ISETP.GE.AND P1, PT, R2, UR4, PT ;  /* 0x0000000402007c0c */ /* 0x000fd6000bf26270 */
[----:B-1-3--:R-:W-:Y:S02]  /*7920*/  @!P2 LEA R24, P0, R16, R26, 0x1 ;  /* 0x0000001a1018a211 */ /* 0x00afe400078008ff */
[----:B0-----:R-:W-:Y:S02]  /*7930*/  @!P1 IMAD.WIDE R20, R2, 0x2, R26 ;  /* 0x0000000202149825 */ /* 0x001fe400078e021a */
[----:B------:R-:W-:-:S03]  /*7940*/  @!P2 LEA.HI.X R25, R16, R27, R166, 0x1, P0 ;  /* 0x0000001b1019a211 */ /* 0x000fc600000f0ca6 */
[----:B-----5:R0:W-:Y:S04]  /*7950*/  @!P1 ST.E.128 desc[UR36][R20.64], R40 ;  /* 0x0000002814009985 */ /* 0x0201e8000c101d24 */
[----:B------:R0:W-:Y:S02]  /*7960*/  @!P2 ST.E.128 desc[UR36][R24.64], R12 ;  /* 0x0000000c1800a985 */ /* 0x0001e4000c101d24 */
.L_x_36:
[----:B------:R-:W-:Y:S05]  /*7970*/  BSYNC B0 ;  /* 0x0000000000007941 */ /* 0x000fea0003800000 */
.L_x_35:
[----:B------:R-:W-:Y:S01]  /*7980*/  IADD3 R3, R29, 0x60, RZ ;  /* 0x000000601d037810 */ /* 0x000fe20007ffe0ff */
[----:B0--3--:R0:W3:Y:S01]  /*7990*/  SHFL.IDX PT, R21, R23, 0x3, 0x181f ;  /* 0x00781f0017157f89 */ /* 0x0090e200000e0000 */
[----:B------:R-:W-:Y:S01]  /*79a0*/  BSSY B0, `(.L_x_37) ;  /* 0x000000d000007945 */ /* 0x000fe20003800000 */
[----:B------:R-:W-:Y:S01]  /*79b0*/  VIADD R18, R18, 0x1 ;  /* 0x0000000112127836 */ /* 0x000fe20000000000 */
[----:B------:R-:W-:Y:S01]  /*79c0*/  ISETP.GE.AND P0, PT, R3, R90, PT ;  /* 0x0000005a0300720c */ /* 0x000fe20003f06270 */
[----:B------:R0:W0:-:S12]  /*79d0*/  SHFL.IDX PT, R20, R0, 0x3, 0x181f ;  /* 0x00781f0000147f89 */ /* 0x00001800000e0000 */
[----:B------:R-:W-:Y:S05]  /*79e0*/  @P0 BRA `(.L_x_38) ;  /* 0x0000000000200947 */ /* 0x000fea0003800000 */
[----:B------:R-:W-:Y:S02]  /*79f0*/  ULDC UR4, c[0x0][0xac8] ;  /* 0x0002b20000047ab9 */ /* 0x000fe40000000800 */
[----:B------:R-:W-:Y:S02]  /*7a00*/  ISETP.GE.AND P2, PT, R16, UR4, PT ;  /* 0x0000000410007c0c */ /* 0x000fe4000bf46270 */
[----:B------:R-:W-:-:S11]  /*7a10*/  ISETP.GE.AND P1, PT, R2, UR4, PT ;  /* 0x0000000402007c0c */ /* 0x000fd6000bf26270 */
[----:B0----5:R-:W-:Y:S02]  /*7a20*/  @!P2 LEA R14, P0, R16, R20, 0x1 ;  /* 0x00000014100ea211 */ /* 0x021fe400078008ff */
[----:B---3--:R-:W-:Y:S02]  /*7a30*/  @!P1 IMAD.WIDE R12, R2, 0x2, R20 ;  /* 0x00000002020c9825 */ /* 0x008fe400078e0214 */
[----:B------:R-:W-:-:S03]  /*7a40*/  @!P2 LEA.HI.X R15, R16, R21, R166, 0x1, P0 ;  /* 0x00000015100fa211 */ /* 0x000fc600000f0ca6 */
[----:B------:R0:W-:Y:S04]  /*7a50*/  @!P1 ST.E.128 desc[UR36][R12.64], R4 ;  /* 0x000000040c009985 */ /* 0x0001e8000c101d24 */
[----:B------:R0:W-:Y:S02]  /*7a60*/  @!P2 ST.E.128 desc[UR36][R14.64], R8 ;  /* 0x000000080e00a985 */ /* 0x0001e4000c101d24 */
.L_x_38:
[----:B------:R-:W-:Y:S05]  /*7a70*/  BSYNC B0 ;  /* 0x0000000000007941 */ /* 0x000fea0003800000 */
.L_x_37:
[----:B0-2-4-:R-:W0:Y:S02]  /*7a80*/  LDC R0, c[0x0][0xc34] ;  /* 0x00030d00ff007b82 */ /* 0x015e240000000800 */
[----:B0-----:R-:W-:-:S13]  /*7a90*/  ISETP.LE.AND P0, PT, R0, UR61, PT ;  /* 0x0000003d00007c0c */ /* 0x001fda000bf03270 */
[----:B------:R-:W-:Y:S05]  /*7aa0*/  @!P0 BRA `(.L_x_39) ;  /* 0xffffff90008c8947 */ /* 0x000fea000383ffff */
[----:B------:R-:W-:Y:S05]  /*7ab0*/  EXIT ;  /* 0x000000000000794d */ /* 0x000fea0003800000 */
.L_x_5:
[----:B------:R-:W-:-:S08]  /*7ac0*/  NOP ;  /* 0x0000000000007918 */ /* 0x000fd00000000000 */
[----:B0-----:R-:W0:-:S00]  /*7ad0*/  USETMAXREG.DEALLOC.CTAPOOL 0x28 ;  /* 0x00000028000079c8 */ /* 0x001e0000080e0500 */
[----:B------:R-:W1:Y:S01]  /*7ae0*/  S2UR UR9, SR_CTAID.X ;  /* 0x00000000000979c3 */ /* 0x000e620000002500 */
[----:B0-----:R-:W-:Y:S01]  /*7af0*/  IMAD.MOV.U32 R0, RZ, RZ, 0x1 ;  /* 0x00000001ff007424 */ /* 0x001fe200078e00ff */
[----:B------:R-:W-:Y:S01]  /*7b00*/  MOV R22, RZ ;  /* 0x000000ff00167202 */ /* 0x000fe20000000f00 */
[----:B------:R-:W-:-:S05]  /*7b10*/  IMAD.MOV.U32 R25, RZ, RZ, 0x1 ;  /* 0x00000001ff197424 */ /* 0x000fca00078e00ff */
[----:B------:R-:W1:Y:S02]  /*7b20*/  LDC R2, c[0x0][0xc34] ;  /* 0x00030d00ff027b82 */ /* 0x000e640000000800 */
[----:B-1----:R-:W-:-:S13]  /*7b30*/  ISETP.LE.AND P0, PT, R2, UR9, PT ;  /* 0x0000000902007c0c */ /* 0x002fda000bf03270 */
[----:B------:R-:W-:Y:S05]  /*7b40*/  @P0 BRA `(.L_x_40) ;  /* 0x0000003000fc0947 */ /* 0x000fea0003800000 */
[----:B------:R-:W2:Y:S01]  /*7b50*/  LDL R4, [R1+0x4] ;  /* 0x0000040001047983 */ /* 0x000ea20000100800 */
[----:B------:R-:W-:Y:S01]  /*7b60*/  IMAD.SHL.U32 R27, R3, 0x8, RZ ;  /* 0x00000008031b7824 */ /* 0x000fe200078e00ff */
[----:B------:R-:W-:Y:S01]  /*7b70*/  ULDC.64 UR38, c[0x0][0x2f0] ;  /* 0x0000bc0000267ab9 */ /* 0x000fe20000000a00 */
[----:B------:R-:W-:Y:S01]  /*7b80*/  ULDC.64 UR4, c[0x0][0x418] ;  /* 0x0001060000047ab9 */ /* 0x000fe20000000a00 */
[----:B------:R-:W-:Y:S01]  /*7b90*/  ULDC UR7, c[0x0][0x320] ;  /* 0x0000c80000077ab9 */ /* 0x000fe20000000800 */
[----:B------:R-:W-:Y:S01]  /*7ba0*/  UISETP.NE.U32.AND UP0, UPT, UR4, URZ, UPT ;  /* 0x0000003f0400728c */ /* 0x000fe2000bf05070 */
[C---:B------:R-:W-:Y:S01]  /*7bb0*/  LOP3.LUT R0, R27.reuse, 0x1f8, RZ, 0xc0, !PT ;  /* 0x000001f81b007812 */ /* 0x040fe200078ec0ff */
[----:B------:R-:W-:Y:S01]  /*7bc0*/  ULDC UR8, c[0x0][0x2b8] ;  /* 0x0000ae0000087ab9 */ /* 0x000fe20000000800 */
[----:B------:R-:W-:Y:S01]  /*7bd0*/  LOP3.LUT R37, R27, 0x38, RZ, 0xc0, !PT ;  /* 0x000000381b257812 */ /* 0x000fe200078ec0ff */
[----:B------:R-:W-:Y:S01]  /*7be0*/  UISETP.NE.AND.EX UP0, UPT, UR5, URZ, UPT, UP0 ;  /* 0x0000003f0500728c */ /* 0x000fe2000bf05300 */
[----:B------:R-:W-:Y:S01]  /*7bf0*/  LOP3.LUT R0, R0, 0x38, R3, 0x78, !PT ;  /* 0x0000003800007812 */ /* 0x000fe200078e7803 */
[----:B------:R-:W-:Y:S01]  /*7c00*/  ULDC UR4, c[0x0][0x424] ;  /* 0x0001090000047ab9 */ /* 0x000fe20000000800 */
[----:B------:R-:W-:Y:S01]  /*7c10*/  LOP3.LUT R16, R16, 0xfffffffe, RZ, 0xc0, !PT ;  /* 0xfffffffe10107812 */ /* 0x000fe200078ec0ff */
[----:B------:R-:W-:Y:S01]  /*7c20*/  USEL UR4, UR4, 0x1, UP0 ;  /* 0x0000000104047887 */ /* 0x000fe20008000000 */
[----:B------:R-:W-:Y:S01]  /*7c30*/  LOP3.LUT R27, R0, 0x200, R27, 0xf8, !PT ;  /* 0x00000200001b7812 */ /* 0x000fe200078ef81b */
[----:B------:R-:W0:Y:S01]  /*7c40*/  S2UR UR6, SR_CgaCtaId ;  /* 0x00000000000679c3 */ /* 0x000e220000008800 */
[C---:B------:R-:W-:Y:S01]  /*7c50*/  LOP3.LUT R0, R37.reuse, 0x40, RZ, 0xfc, !PT ;  /* 0x0000004025007812 */ /* 0x040fe200078efcff */
[----:B------:R-:W-:Y:S01]  /*7c60*/  UIMAD UR38, UR4, UR38, URZ ;  /* 0x00000026042672a4 */ /* 0x000fe2000f8e023f */
[----:B------:R-:W-:Y:S01]  /*7c70*/  LOP3.LUT R16, R16, 0xfffffff7, RZ, 0xc0, !PT ;  /* 0xfffffff710107812 */ /* 0x000fe200078ec0ff */
[----:B------:R1:W-:Y:S01]  /*7c80*/  STL [R1], RZ ;  /* 0x000000ff01007387 */ /* 0x0003e20000100800 */
[C---:B------:R-:W-:Y:S01]  /*7c90*/  ISETP.GE.AND P0, PT, R0.reuse, UR39, PT ;  /* 0x0000002700007c0c */ /* 0x040fe2000bf06270 */
[----:B------:R-:W-:Y:S01]  /*7ca0*/  UIADD3 UR4, UR38, 0x5f, URZ ;  /* 0x0000005f26047890 */ /* 0x000fe2000fffe03f */
[----:B------:R-:W-:Y:S01]  /*7cb0*/  ISETP.GE.AND P1, PT, R0, UR7, PT ;  /* 0x0000000700007c0c */ /* 0x000fe2000bf26270 */
[----:B------:R-:W-:Y:S01]  /*7cc0*/  IMAD.U32 R36, RZ, RZ, UR9 ;  /* 0x00000009ff247e24 */ /* 0x000fe2000f8e00ff */
[----:B------:R-:W-:Y:S01]  /*7cd0*/  LOP3.LUT R2, R37, 0x80, RZ, 0xfc, !PT ;  /* 0x0000008025027812 */ /* 0x000fe200078efcff */
[----:B------:R-:W-:Y:S01]  /*7ce0*/  UIMAD.WIDE UR4, UR4, 0x2aaaaaab, URZ ;  /* 0x2aaaaaab040478a5 */ /* 0x000fe2000f8e023f */
[----:B------:R-:W-:Y:S01]  /*7cf0*/  SHF.R.U32.HI R34, RZ, 0x3, R3 ;  /* 0x00000003ff227819 */ /* 0x000fe20000011603 */
[----:B------:R-:W-:Y:S01]  /*7d00*/  IMAD.MOV.U32 R22, RZ, RZ, RZ ;  /* 0x000000ffff167224 */ /* 0x000fe200078e00ff */
[----:B------:R-:W-:Y:S01]  /*7d10*/  ISETP.GE.AND P2, PT, R2, UR39, PT ;  /* 0x0000002702007c0c */ /* 0x000fe2000bf46270 */
[----:B------:R-:W-:Y:S01]  /*7d20*/  USHF.R.U32.HI UR4, URZ, 0x1f, UR5 ;  /* 0x0000001f3f047899 */ /* 0x000fe20008011605 */
[----:B------:R-:W-:Y:S01]  /*7d30*/  SHF.L.U32 R3, R3, 0x4, RZ ;  /* 0x0000000403037819 */ /* 0x000fe200000006ff */
[----:B------:R-:W-:Y:S01]  /*7d40*/  ULDC UR40, c[0x0][0x448] ;  /* 0x0001120000287ab9 */ /* 0x000fe20000000800 */
[----:B------:R-:W-:Y:S01]  /*7d50*/  LOP3.LUT R34, R34, 0xf, RZ, 0xc0, !PT ;  /* 0x0000000f22227812 */ /* 0x000fe200078ec0ff */
[----:B------:R-:W-:Y:S01]  /*7d60*/  ULEA.HI.SX32 UR5, UR5, UR4, 0x1c ;  /* 0x0000000405057291 */ /* 0x000fe2000f8fe23f */
[----:B------:R-:W-:Y:S01]  /*7d70*/  @P0 LOP3.LUT R16, R16, 0x8, RZ, 0xfc, !PT ;  /* 0x0000000810100812 */ /* 0x000fe200078efcff */
[----:B------:R-:W-:Y:S01]  /*7d80*/  ULDC UR44, c[0x0][0xc] ;  /* 0x00000300002c7ab9 */ /* 0x000fe20000000800 */
[----:B------:R-:W-:Y:S01]  /*7d90*/  ISETP.GE.AND P0, PT, R0, UR8, PT ;  /* 0x0000000800007c0c */ /* 0x000fe2000bf06270 */
[----:B------:R-:W-:Y:S01]  /*7da0*/  UIADD3 UR43, UR5, -0x1, URZ ;  /* 0xffffffff052b7890 */ /* 0x000fe2000fffe03f */
[----:B------:R-:W-:Y:S01]  /*7db0*/  @P1 LOP3.LUT R16, R16, 0x1, RZ, 0xfc, !PT ;  /* 0x0000000110101812 */ /* 0x000fe200078efcff */
[----:B------:R-:W-:Y:S01]  /*7dc0*/  ULDC UR4, c[0x0][0x288] ;  /* 0x0000a20000047ab9 */ /* 0x000fe20000000800 */
[----:B------:R-:W-:Y:S01]  /*7dd0*/  ISETP.GE.AND P1, PT, R2, UR8, PT ;  /* 0x0000000802007c0c */ /* 0x000fe2000bf26270 */
[----:B------:R-:W-:Y:S01]  /*7de0*/  UIMAD UR40, UR40, UR4, URZ ;  /* 0x00000004282872a4 */ /* 0x000fe2000f8e023f */
[----:B------:R-:W-:Y:S01]  /*7df0*/  LOP3.LUT R16, R16, 0xfffffdff, RZ, 0xc0, !PT ;  /* 0xfffffdff10107812 */ /* 0x000fe200078ec0ff */
[----:B------:R-:W-:Y:S01]  /*7e00*/  UIADD3 UR41, UR5, -0x2, URZ ;  /* 0xfffffffe05297890 */ /* 0x000fe2000fffe03f */
[----:B------:R-:W-:Y:S01]  /*7e10*/  LOP3.LUT R26, R34, 0x70, R3, 0xf8, !PT ;  /* 0x00000070221a7812 */ /* 0x000fe200078ef803 */
[----:B------:R-:W-:Y:S01]  /*7e20*/  IMAD.U32 R3, RZ, RZ, UR43 ;  /* 0x0000002bff037e24 */ /* 0x000fe2000f8e00ff */
[----:B------:R-:W-:-:S03]  /*7e30*/  MOV R25, 0x1 ;  /* 0x0000000100197802 */ /* 0x000fc60000000f00 */
[----:B------:R-:W-:Y:S02]  /*7e40*/  @P0 LOP3.LUT R16, R16, 0x200, RZ, 0xfc, !PT ;  /* 0x0000020010100812 */ /* 0x000fe400078efcff */
[----:B------:R-:W-:Y:S01]  /*7e50*/  ISETP.GE.AND P0, PT, R37, UR39, PT ;  /* 0x0000002725007c0c */ /* 0x000fe2000bf06270 */
[----:B------:R-:W-:Y:S01]  /*7e60*/  UMOV UR39, 0x400 ;  /* 0x0000040000277882 */ /* 0x000fe20000000000 */
[----:B------:R-:W-:Y:S01]  /*7e70*/  LOP3.LUT R16, R16, 0xfffffffb, RZ, 0xc0, !PT ;  /* 0xfffffffb10107812 */ /* 0x000fe200078ec0ff */
[----:B0-----:R-:W-:Y:S02]  /*7e80*/  ULEA UR39, UR6, UR39, 0x18 ;  /* 0x0000002706277291 */ /* 0x001fe4000f8ec03f */
[----:B------:R-:W-:Y:S01]  /*7e90*/  UIMAD UR6, UR43, -0x60, UR38 ;  /* 0xffffffa02b0678a4 */ /* 0x000fe2000f8e0226 */
[----:B------:R-:W-:-:S03]  /*7ea0*/  @P2 LOP3.LUT R16, R16, 0x4, RZ, 0xfc, !PT ;  /* 0x0000000410102812 */ /* 0x000fc600078efcff */
[----:B------:R-:W-:Y:S02]  /*7eb0*/  LEA R0, R27, UR39, 0x1 ;  /* 0x000000271b007c11 */ /* 0x000fe4000f8e08ff */
[----:B------:R-:W-:Y:S02]  /*7ec0*/  LOP3.LUT R16, R16, 0xfffffeff, RZ, 0xc0, !PT ;  /* 0xfffffeff10107812 */ /* 0x000fe400078ec0ff */
[----:B------:R-:W-:Y:S02]  /*7ed0*/  IADD3 R33, -R34, UR6, RZ ;  /* 0x0000000622217c10 */ /* 0x000fe4000fffe1ff */
[----:B------:R-:W-:Y:S02]  /*7ee0*/  @P1 LOP3.LUT R16, R16, 0x100, RZ, 0xfc, !PT ;  /* 0x0000010010101812 */ /* 0x000fe400078efcff */
[----:B------:R-:W-:Y:S02]  /*7ef0*/  ISETP.GE.AND P1, PT, R37, UR7, PT ;  /* 0x0000000725007c0c */ /* 0x000fe4000bf26270 */
[----:B------:R-:W-:-:S04]  /*7f00*/  LOP3.LUT R16, R16, 0xffffffef, RZ, 0xc0, !PT ;  /* 0xffffffef10107812 */ /* 0x000fc800078ec0ff */
[----:B------:R-:W-:-:S04]  /*7f10*/  @P0 LOP3.LUT R16, R16, 0x10, RZ, 0xfc, !PT ;  /* 0x0000001010100812 */ /* 0x000fc800078efcff */
[----:B------:R-:W-:Y:S02]  /*7f20*/  LOP3.LUT R16, R16, 0xffffff7f, RZ, 0xc0, !PT ;  /* 0xffffff7f10107812 */ /* 0x000fe400078ec0ff */
[----:B--2---:R-:W-:Y:S01]  /*7f30*/  R2UR UR10, R4 ;  /* 0x00000000040a72ca */ /* 0x004fe200000e0000 */
[----:B------:R-:W-:-:S05]  /*7f40*/  IMAD R4, R3, 0x60, R26 ;  /* 0x0000006003047824 */ /* 0x000fca00078e021a */
[----:B------:R-:W-:-:S04]  /*7f50*/  ISETP.GE.AND P0, PT, R4, UR38, PT ;  /* 0x0000002604007c0c */ /* 0x000fc8000bf06270 */
[----:B------:R-:W-:Y:S02]  /*7f60*/  ISETP.LT.U32.AND P2, PT, R26, 0x60, !P0 ;  /* 0x000000601a00780c */ /* 0x000fe40004741070 */
[----:B------:R-:W-:Y:S01]  /*7f70*/  ISETP.GE.AND P0, PT, R37, UR8, PT ;  /* 0x0000000825007c0c */ /* 0x000fe2000bf06270 */
[----:B------:R-:W-:-:S10]  /*7f80*/  ULOP3.LUT UR42, UR10, 0x2, URZ, 0xfc, !UPT ;  /* 0x000000020a2a7892 */ /* 0x000fd4000f8efc3f */
[----:B------:R-:W-:-:S04]  /*7f90*/  @P2 LOP3.LUT R16, R16, 0x80, RZ, 0xfc, !PT ;  /* 0x0000008010102812 */ /* 0x000fc800078efcff */
[----:B------:R-:W-:-:S04]  /*7fa0*/  LOP3.LUT R16, R16, 0xfffffbff, RZ, 0xc0, !PT ;  /* 0xfffffbff10107812 */ /* 0x000fc800078ec0ff */
[----:B------:R-:W-:-:S04]  /*7fb0*/  LOP3.LUT R16, R16, 0xfffffffd, RZ, 0xc0, !PT ;  /* 0xfffffffd10107812 */ /* 0x000fc800078ec0ff */
[----:B------:R-:W-:-:S04]  /*7fc0*/  @P1 LOP3.LUT R16, R16, 0x2, RZ, 0xfc, !PT ;  /* 0x0000000210101812 */ /* 0x000fc800078efcff */
[----:B-1----:R-:W-:-:S07]  /*7fd0*/  @P0 LOP3.LUT R16, R16, 0x400, RZ, 0xfc, !PT ;  /* 0x0000040010100812 */ /* 0x002fce00078efcff */
.L_x_75:
[----:B0-----:R-:W0:Y:S01]  /*7fe0*/  LDC R0, c[0x0][0xc38] ;  /* 0x00030e00ff007b82 */ /* 0x001e220000000800 */
[----:B------:R-:W-:Y:S01]  /*7ff0*/  IMAD.MOV.U32 R24, RZ, RZ, R36 ;  /* 0x000000ffff187224 */ /* 0x000fe200078e0024 */
[----:B------:R-:W-:Y:S05]  /*8000*/  YIELD ;  /* 0x0000000000007946 */ /* 0x000fea0003800000 */
[----:B------:R-:W-:Y:S01]  /*8010*/  ULDC.64 UR4, c[0x0][0xa28] ;  /* 0x00028a0000047ab9 */ /* 0x000fe20000000a00 */
[----:B------:R-:W-:Y:S01]  /*8020*/  IMAD.MOV.U32 R31, RZ, RZ, RZ ;  /* 0x000000ffff1f7224 */ /* 0x000fe200078e00ff */
[----:B0-----:R-:W-:-:S13]  /*8030*/  ISETP.NE.AND P0, PT, R0, 0x1, PT ;  /* 0x000000010000780c */ /* 0x001fda0003f05270 */
[----:B------:R-:W0:Y:S08]  /*8040*/  @P0 LDC R3, c[0x0][0xc3c] ;  /* 0x00030f00ff030b82 */ /* 0x000e300000000800 */
[----:B------:R-:W1:Y:S01]  /*8050*/  @P0 LDC R5, c[0x0][0xc40] ;  /* 0x00031000ff050b82 */ /* 0x000e620000000800 */
[----:B0-----:R-:W-:-:S05]  /*8060*/  @P0 IMAD.HI.U32 R0, R36, R3, RZ ;  /* 0x0000000324000227 */ /* 0x001fca00078e00ff */
[----:B-1----:R-:W-:Y:S02]  /*8070*/  @P0 SHF.R.U32.HI R24, RZ, R5, R0 ;  /* 0x00000005ff180219 */ /* 0x002fe40000011600 */
[----:B------:R-:W0:Y:S02]  /*8080*/  LDC R0, c[0x0][0xc44] ;  /* 0x00031100ff007b82 */ /* 0x000e240000000800 */
[----:B------:R-:W-:Y:S02]  /*8090*/  MOV R23, R24 ;  /* 0x0000001800177202 */ /* 0x000fe40000000f00 */
[----:B0-----:R-:W-:-:S13]  /*80a0*/  ISETP.NE.AND P0, PT, R0, 0x1, PT ;  /* 0x000000010000780c */ /* 0x001fda0003f05270 */
[----:B------:R-:W0:Y:S02]  /*80b0*/  @P0 LDC.64 R2, c[0x0][0xc48] ;  /* 0x00031200ff020b82 */ /* 0x000e240000000a00 */
[----:B0-----:R-:W-:-:S05]  /*80c0*/  @P0 IMAD.HI.U32 R0, R24, R2, RZ ;  /* 0x0000000218000227 */ /* 0x001fca00078e00ff */
[----:B------:R-:W-:Y:S02]  /*80d0*/  @P0 SHF.R.U32.HI R23, RZ, R3, R0 ;  /* 0x00000003ff170219 */ /* 0x000fe40000011600 */
[----:B------:R-:W-:-:S04]  /*80e0*/  ISETP.NE.U32.AND P0, PT, RZ, UR4, PT ;  /* 0x00000004ff007c0c */ /* 0x000fc8000bf05070 */
[----:B------:R-:W-:-:S13]  /*80f0*/  ISETP.NE.AND.EX P0, PT, RZ, UR5, PT, P0 ;  /* 0x00000005ff007c0c */ /* 0x000fda000bf05300 */
[----:B------:R-:W0:Y:S01]  /*8100*/  @P0 LDC.64 R2, c[0x0][0xa28] ;  /* 0x00028a00ff020b82 */ /* 0x000e220000000a00 */
[----:B------:R-:W-:-:S04]  /*8110*/  UIADD3 UR4, UR39, 0x18400, URZ ;  /* 0x0001840027047890 */ /* 0x000fc8000fffe03f */
[----:B------:R-:W-:Y:S01]  /*8120*/  ULOP3.LUT UP0, URZ, UR4, 0x3ff, URZ, 0xc0, !UPT ;  /* 0x000003ff043f7892 */ /* 0x000fe2000f80c03f */
[----:B0-----:R-:W-:-:S05]  /*8130*/  @P0 IMAD.WIDE R2, R23, 0x4, R2 ;  /* 0x0000000417020825 */ /* 0x001fca00078e0202 */
[----:B------:R0:W5:Y:S01]  /*8140*/  @P0 LDG.E R31, desc[UR36][R2.64] ;  /* 0x00000024021f0981 */ /* 0x000162000c1e1900 */
[----:B------:R-:W-:-:S13]  /*8150*/  PLOP3.LUT P0, PT, PT, PT, UP0, 0x80, 0x0 ;  /* 0x000000000000781c */ /* 0x000fda0003f0f008 */
[----:B0-----:R-:W-:Y:S05]  /*8160*/  @!P0 BRA `(.L_x_41) ;  /* 0x0000000000408947 */ /* 0x001fea0003800000 */
[----:B------:R-:W-:Y:S01]  /*8170*/  MOV R2, 0x0 ;  /* 0x0000000000027802 */ /* 0x000fe20000000f00 */
[----:B------:R-:W-:Y:S01]  /*8180*/  ULDC.64 UR4, c[0x4][0x90] ;  /* 0x0100240000047ab9 */ /* 0x000fe20000000a00 */
[----:B------:R-:W-:Y:S01]  /*8190*/  ULDC.64 UR6, c[0x4][0x98] ;  /* 0x0100260000067ab9 */ /* 0x000fe20000000a00 */
[----:B------:R-:W-:Y:S01]  /*81a0*/  IMAD.U32 R4, RZ, RZ, UR4 ;  /* 0x00000004ff047e24 */ /* 0x000fe2000f8e00ff */
[----:B------:R-:W-:Y:S01]  /*81b0*/  MOV R5, UR5 ;  /* 0x0000000500057c02 */ /* 0x000fe20008000f00 */
[----:B------:R-:W-:Y:S01]  /*81c0*/  ULDC.64 UR4, c[0x4][0x8] ;  /* 0x0100020000047ab9 */ /* 0x000fe20000000a00 */
[----:B------:R-:W0:Y:S01]  /*81d0*/  LDC.64 R2, c[0x4][R2] ;  /* 0x0100000002027b82 */ /* 0x000e220000000a00 */
[----:B------:R-:W-:Y:S01]  /*81e0*/  IMAD.U32 R6, RZ, RZ, UR6 ;  /* 0x00000006ff067e24 */ /* 0x000fe2000f8e00ff */
[----:B------:R-:W-:Y:S01]  /*81f0*/  MOV R10, UR4 ;  /* 0x00000004000a7c02 */ /* 0x000fe20008000f00 */
[----:B------:R-:W-:Y:S01]  /*8200*/  IMAD.U32 R7, RZ, RZ, UR7 ;  /* 0x00000007ff077e24 */ /* 0x000fe2000f8e00ff */
[----:B------:R-:W-:Y:S01]  /*8210*/  MOV R12, 0x1 ;  /* 0x00000001000c7802 */ /* 0x000fe20000000f00 */
[----:B------:R-:W-:-:S02]  /*8220*/  IMAD.U32 R11, RZ, RZ, UR5 ;  /* 0x00000005ff0b7e24 */ /* 0x000fc4000f8e00ff */
[----:B------:R-:W-:Y:S02]  /*8230*/  IMAD.MOV.U32 R8, RZ, RZ, 0x70 ;  /* 0x00000070ff087424 */ /* 0x000fe400078e00ff */
[----:B------:R-:W-:-:S07]  /*8240*/  IMAD.MOV.U32 R13, RZ, RZ, RZ ;  /* 0x000000ffff0d7224 */ /* 0x000fce00078e00ff */
[----:B------:R-:W-:-:S07]  /*8250*/  LEPC R20, `(.L_x_41) ;  /* 0x000000001014794e */ /* 0x000fce0000000000 */
[----:B0----5:R-:W-:Y:S05]  /*8260*/  CALL.ABS.NOINC R2 ;  /* 0x0000000002007343 */ /* 0x021fea0003c00000 */
.L_x_41:
[----:B------:R-:W-:-:S04]  /*8270*/  UIADD3 UR4, UR39, 0x400, URZ ;  /* 0x0000040027047890 */ /* 0x000fc8000fffe03f */
[----:B------:R-:W-:-:S06]  /*8280*/  ULOP3.LUT UP0, URZ, UR4, 0x3ff, URZ, 0xc0, !UPT ;  /* 0x000003ff043f7892 */ /* 0x000fcc000f80c03f */
[----:B------:R-:W-:-:S13]  /*8290*/  PLOP3.LUT P0, PT, PT, PT, UP0, 0x80, 0x0 ;  /* 0x000000000000781c */ /* 0x000fda0003f0f008 */
[----:B------:R-:W-:Y:S05]  /*82a0*/  @!P0 BRA `(.L_x_42) ;  /* 0x00000000007c8947 */ /* 0x000fea0003800000 */
[----:B------:R-:W-:Y:S01]  /*82b0*/  MOV R17, 0x0 ;  /* 0x0000000000117802 */ /* 0x000fe20000000f00 */
[----:B------:R-:W-:Y:S01]  /*82c0*/  ULDC.64 UR6, c[0x4][0x90] ;  /* 0x0100240000067ab9 */ /* 0x000fe20000000a00 */
[----:B------:R-:W-:Y:S01]  /*82d0*/  ULDC.64 UR8, c[0x4][0x98] ;  /* 0x0100260000087ab9 */ /* 0x000fe20000000a00 */
[----:B------:R-:W-:Y:S01]  /*82e0*/  ULDC.64 UR4, c[0x4][0x10] ;  /* 0x0100040000047ab9 */ /* 0x000fe20000000a00 */
[----:B------:R0:W1:Y:S01]  /*82f0*/  LDC.64 R2, c[0x4][R17] ;  /* 0x0100000011027b82 */ /* 0x0000620000000a00 */
[----:B------:R-:W-:Y:S01]  /*8300*/  IMAD.U32 R4, RZ, RZ, UR6 ;  /* 0x00000006ff047e24 */ /* 0x000fe2000f8e00ff */
[----:B------:R-:W-:Y:S01]  /*8310*/  MOV R5, UR7 ;  /* 0x0000000700057c02 */ /* 0x000fe20008000f00 */
[----:B------:R-:W-:Y:S01]  /*8320*/  IMAD.U32 R6, RZ, RZ, UR8 ;  /* 0x00000008ff067e24 */ /* 0x000fe2000f8e00ff */
[----:B------:R-:W-:Y:S01]  /*8330*/  MOV R10, UR4 ;  /* 0x00000004000a7c02 */ /* 0x000fe20008000f00 */
[----:B------:R-:W-:Y:S01]  /*8340*/  IMAD.U32 R7, RZ, RZ, UR9 ;  /* 0x00000009ff077e24 */ /* 0x000fe2000f8e00ff */
[----:B------:R-:W-:Y:S01]  /*8350*/  MOV R12, 0x1 ;  /* 0x00000001000c7802 */ /* 0x000fe20000000f00 */
[----:B------:R-:W-:-:S02]  /*8360*/  IMAD.U32 R11, RZ, RZ, UR5 ;  /* 0x00000005ff0b7e24 */ /* 0x000fc4000f8e00ff */
[----:B------:R-:W-:Y:S02]  /*8370*/  IMAD.MOV.U32 R8, RZ, RZ, 0x70 ;  /* 0x00000070ff087424 */ /* 0x000fe400078e00ff */
[----:B0-----:R-:W-:-:S07]  /*8380*/  IMAD.MOV.U32 R13, RZ, RZ, RZ ;  /* 0x000000ffff0d7224 */ /* 0x001fce00078e00ff */
[----:B------:R-:W-:-:S07]  /*8390*/  LEPC R20, `(.L_x_43) ;  /* 0x000000001014794e */ /* 0x000fce0000000000 */
[----:B-1---5:R-:W-:Y:S05]  /*83a0*/  CALL.ABS.NOINC R2 ;  /* 0x0000000002007343 */ /* 0x022fea0003c00000 */
.L_x_43:
[----:B------:R0:W1:Y:S01]  /*83b0*/  LDC.64 R2, c[0x4][R17] ;  /* 0x0100000011027b82 */ /* 0x0000620000000a00 */
[----:B------:R-:W-:Y:S01]  /*83c0*/  ULDC.64 UR4, c[0x4][0x90] ;  /* 0x0100240000047ab9 */ /* 0x000fe20000000a00 */
[----:B------:R-:W-:Y:S01]  /*83d0*/  ULDC.64 UR6, c[0x4][0x98] ;  /* 0x0100260000067ab9 */ /* 0x000fe20000000a00 */
[----:B------:R-:W-:Y:S01]  /*83e0*/  IMAD.U32 R4, RZ, RZ, UR4 ;  /* 0x00000004ff047e24 */ /* 0x000fe2000f8e00ff */
[----:B------:R-:W-:Y:S01]  /*83f0*/  MOV R5, UR5 ;  /* 0x0000000500057c02 */ /* 0x000fe20008000f00 */
[----:B------:R-:W-:Y:S01]  /*8400*/  ULDC.64 UR4, c[0x4][0x18] ;  /* 0x0100060000047ab9 */ /* 0x000fe20000000a00 */
        /* <DEDUP_REMOVED lines=8> */
[----:B-1----:R-:W-:Y:S05]  /*8490*/  CALL.ABS.NOINC R2 ;  /* 0x0000000002007343 */ /* 0x002fea0003c00000 */
.L_x_42:
[----:B------:R-:W-:Y:S01]  /*84a0*/  ULDC.64 UR4, c[0x0][0x9f8] ;  /* 0x00027e0000047ab9 */ /* 0x000fe20000000a00 */
[----:B------:R-:W-:Y:S01]  /*84b0*/  IMAD.MOV.U32 R30, RZ, RZ, R23 ;  /* 0x000000ffff1e7224 */ /* 0x000fe200078e0017 */
[----:B------:R-:W-:Y:S01]  /*84c0*/  ISETP.NE.U32.AND P0, PT, RZ, UR4, PT ;  /* 0x00000004ff007c0c */ /* 0x000fe2000bf05070 */
[----:B------:R-:W0:Y:S01]  /*84d0*/  LDC R8, c[0x0][0x430] ;  /* 0x00010c00ff087b82 */ /* 0x000e220000000800 */
[----:B------:R-:W-:Y:S01]  /*84e0*/  IADD3 R19, -R23, RZ, RZ ;  /* 0x000000ff17137210 */ /* 0x000fe20007ffe1ff */
[----:B------:R-:W-:Y:S01]  /*84f0*/  ULDC UR4, c[0x0][0xc44] ;  /* 0x0003110000047ab9 */ /* 0x000fe20000000800 */
[----:B------:R-:W-:-:S13]  /*8500*/  ISETP.NE.AND.EX P0, PT, RZ, UR5, PT, P0 ;  /* 0x00000005ff007c0c */ /* 0x000fda000bf05300 */
[----:B------:R-:W1:Y:S02]  /*8510*/  @P0 LDC.64 R2, c[0x0][0x9f8] ;  /* 0x00027e00ff020b82 */ /* 0x000e640000000a00 */
[----:B-1----:R-:W-:-:S05]  /*8520*/  @P0 IMAD.WIDE R2, R23, 0x4, R2 ;  /* 0x0000000417020825 */ /* 0x002fca00078e0202 */
[----:B------:R1:W5:Y:S01]  /*8530*/  @P0 LDG.E R30, desc[UR36][R2.64] ;  /* 0x00000024021e0981 */ /* 0x000362000c1e1900 */
[----:B------:R-:W-:Y:S01]  /*8540*/  UMOV UR5, 0xffffffff ;  /* 0xffffffff00057882 */ /* 0x000fe20000000000 */
[----:B------:R-:W-:Y:S02]  /*8550*/  IMAD R19, R19, UR4, R24 ;  /* 0x0000000413137c24 */ /* 0x000fe4000f8e0218 */
[----:B0-----:R-:W-:Y:S05]  /*8560*/  BRA.DIV UR5, `(.L_x_44) ;  /* 0x0000002e05c47947 */ /* 0x001fea000b800000 */
.L_x_92:
[----:B------:R-:W-:Y:S01]  /*8570*/  ISETP.NE.AND P0, PT, R8, 0x1, PT ;  /* 0x000000010800780c */ /* 0x000fe20003f05270 */
[----:B------:R-:W-:Y:S01]  /*8580*/  IMAD.U32 R0, RZ, RZ, UR43 ;  /* 0x0000002bff007e24 */ /* 0x000fe2000f8e00ff */
[----:B------:R-:W-:Y:S02]  /*8590*/  LOP3.LUT P1, RZ, R16, 0x80, RZ, 0xc0, !PT ;  /* 0x0000008010ff7812 */ /* 0x000fe4000782c0ff */
[----:B-----5:R-:W-:Y:S01]  /*85a0*/  SHF.R.S32.HI R32, RZ, 0x1f, R30 ;  /* 0x0000001fff207819 */ /* 0x020fe2000001141e */
[----:B------:R-:W-:Y:S01]  /*85b0*/  IMAD R0, R0, 0x60, R26 ;  /* 0x0000006000007824 */ /* 0x000fe200078e021a */
[----:B------:R-:W-:-:S03]  /*85c0*/  LOP3.LUT R16, R16, 0xffffffbf, RZ, 0xc0, !PT ;  /* 0xffffffbf10107812 */ /* 0x000fc600078ec0ff */
[----:B------:R-:W-:-:S04]  /*85d0*/  IMAD.IADD R0, R0, 0x1, R31 ;  /* 0x0000000100007824 */ /* 0x000fc800078e021f */
[----:B-1----:R-:W0:Y:S01]  /*85e0*/  @P0 LDC R3, c[0x0][0x434] ;  /* 0x00010d00ff030b82 */ /* 0x002e220000000800 */
[----:B------:R-:W-:Y:S02]  /*85f0*/  MOV R9, R0 ;  /* 0x0000000000097202 */ /* 0x000fe40000000f00 */
[----:B------:R-:W-:-:S05]  /*8600*/  @P0 LOP3.LUT R16, R16, 0x40, RZ, 0xfc, !PT ;  /* 0x0000004010100812 */ /* 0x000fca00078efcff */
[----:B------:R-:W1:Y:S08]  /*8610*/  @P0 LDC R5, c[0x0][0x438] ;  /* 0x00010e00ff050b82 */ /* 0x000e700000000800 */
[----:B------:R-:W2:Y:S01]  /*8620*/  @P1 LDC.64 R6, c[0x0][0x428] ;  /* 0x00010a00ff061b82 */ /* 0x000ea20000000a00 */
[----:B0-----:R-:W-:-:S05]  /*8630*/  @P0 IMAD.HI.U32 R2, R0, R3, RZ ;  /* 0x0000000300020227 */ /* 0x001fca00078e00ff */
[----:B-1----:R-:W-:Y:S02]  /*8640*/  @P0 SHF.R.U32.HI R9, RZ, R5, R2 ;  /* 0x00000005ff090219 */ /* 0x002fe40000011602 */
[----:B------:R-:W0:Y:S02]  /*8650*/  @P1 LDC.64 R4, c[0x0][0x418] ;  /* 0x00010600ff041b82 */ /* 0x000e240000000a00 */
[----:B------:R-:W-:Y:S01]  /*8660*/  @P1 SHF.R.S32.HI R3, RZ, 0x1f, R9 ;  /* 0x0000001fff031819 */ /* 0x000fe20000011409 */
[----:B--2---:R-:W-:-:S04]  /*8670*/  @P1 IMAD R2, R32, R6, RZ ;  /* 0x0000000620021224 */ /* 0x004fc800078e02ff */
[----:B------:R-:W-:Y:S02]  /*8680*/  @P1 IMAD R7, R30, R7, R2 ;  /* 0x000000071e071224 */ /* 0x000fe400078e0202 */
[----:B------:R-:W-:-:S04]  /*8690*/  @P1 IMAD.MOV.U32 R2, RZ, RZ, R9 ;  /* 0x000000ffff021224 */ /* 0x000fc800078e0009 */
[----:B------:R-:W-:Y:S01]  /*86a0*/  @P1 IMAD.WIDE.U32 R2, R30, R6, R2 ;  /* 0x000000061e021225 */ /* 0x000fe200078e0002 */
[----:B------:R-:W-:-:S03]  /*86b0*/  MOV R6, RZ ;  /* 0x000000ff00067202 */ /* 0x000fc60000000f00 */
[----:B------:R-:W-:Y:S01]  /*86c0*/  @P1 IMAD.IADD R3, R3, 0x1, R7 ;  /* 0x0000000103031824 */ /* 0x000fe200078e0207 */
[----:B0-----:R-:W-:-:S04]  /*86d0*/  @P1 LEA R4, P0, R2, R4, 0x2 ;  /* 0x0000000402041211 */ /* 0x001fc800078010ff */
[----:B------:R-:W-:Y:S01]  /*86e0*/  @P1 LEA.HI.X R5, R2, R5, R3, 0x2, P0 ;  /* 0x0000000502051211 */ /* 0x000fe200000f1403 */
[----:B------:R-:W-:-:S04]  /*86f0*/  IMAD.MOV R3, RZ, RZ, -R9 ;  /* 0x000000ffff037224 */ /* 0x000fc800078e0a09 */
[----:B------:R0:W5:Y:S01]  /*8700*/  @P1 LDG.E R6, desc[UR36][R4.64] ;  /* 0x0000002404061981 */ /* 0x000162000c1e1900 */
[----:B------:R-:W-:Y:S02]  /*8710*/  LOP3.LUT R16, R16, 0xffffffdf, RZ, 0xc0, !PT ;  /* 0xffffffdf10107812 */ /* 0x000fe400078ec0ff */
[----:B------:R-:W-:Y:S01]  /*8720*/  SHF.R.S32.HI R29, RZ, 0x1f, R19 ;  /* 0x0000001fff1d7819 */ /* 0x000fe20000011413 */
[----:B0-----:R-:W-:Y:S02]  /*8730*/  IMAD R5, R8, R3, R0 ;  /* 0x0000000308057224 */ /* 0x001fe400078e0200 */
[----:B------:R-:W-:-:S05]  /*8740*/  IMAD.U32 R0, RZ, RZ, UR42 ;  /* 0x0000002aff007e24 */ /* 0x000fca000f8e00ff */
[----:B------:R-:W-:-:S13]  /*8750*/  ISETP.NE.AND P0, PT, R0, 0x3, PT ;  /* 0x000000030000780c */ /* 0x000fda0003f05270 */
[----:B------:R-:W-:Y:S01]  /*8760*/  @P0 LOP3.LUT R16, R16, 0x20, RZ, 0xfc, !PT ;  /* 0x0000002010100812 */ /* 0x000fe200078efcff */
[----:B------:R-:W-:Y:S06]  /*8770*/  @!P0 BRA `(.L_x_45) ;  /* 0x0000000000048947 */ /* 0x000fec0003800000 */
[----:B------:R-:W-:Y:S01]  /*8780*/  BPT.TRAP 0x1 ;  /* 0x000000040000795c */ /* 0x000fe20000300000 */
.L_x_45:
[----:B------:R-:W-:Y:S01]  /*8790*/  SHF.R.S32.HI R7, RZ, 0x1f, R5 ;  /* 0x0000001fff077819 */ /* 0x000fe20000011405 */
[----:B------:R-:W-:Y:S01]  /*87a0*/  ULDC.64 UR4, c[0x0][0x328] ;  /* 0x0000ca0000047ab9 */ /* 0x000fe20000000a00 */
[----:B-----5:R-:W-:Y:S01]  /*87b0*/  SHF.R.S32.HI R4, RZ, 0x1f, R6 ;  /* 0x0000001fff047819 */ /* 0x020fe20000011406 */
[----:B------:R-:W-:Y:S01]  /*87c0*/  IMAD.WIDE.U32 R2, R5, UR4, RZ ;  /* 0x0000000405027c25 */ /* 0x000fe2000f8e00ff */
[----:B------:R-:W-:Y:S03]  /*87d0*/  BSSY B0, `(.L_x_46) ;  /* 0x0000015000007945 */ /* 0x000fe60003800000 */
[----:B------:R-:W-:-:S04]  /*87e0*/  IMAD R0, R7, UR4, RZ ;  /* 0x0000000407007c24 */ /* 0x000fc8000f8e02ff */
[----:B------:R-:W-:Y:S01]  /*87f0*/  IMAD R9, R5, UR5, R0 ;  /* 0x0000000505097c24 */ /* 0x000fe2000f8e0200 */
[----:B------:R-:W-:-:S04]  /*8800*/  ULDC.64 UR4, c[0x0][0x338] ;  /* 0x0000ce0000047ab9 */ /* 0x000fc80000000a00 */
[----:B------:R-:W-:Y:S01]  /*8810*/  IADD3 R3, R3, R9, RZ ;  /* 0x0000000903037210 */ /* 0x000fe20007ffe0ff */
[----:B------:R-:W-:-:S04]  /*8820*/  IMAD R9, R4, UR4, RZ ;  /* 0x0000000404097c24 */ /* 0x000fc8000f8e02ff */
[C---:B------:R-:W-:Y:S02]  /*8830*/  IMAD R9, R6.reuse, UR5, R9 ;  /* 0x0000000506097c24 */ /* 0x040fe4000f8e0209 */
[----:B------:R-:W-:Y:S01]  /*8840*/  IMAD.WIDE.U32 R2, R6, UR4, R2 ;  /* 0x0000000406027c25 */ /* 0x000fe2000f8e0002 */
[----:B------:R-:W-:-:S03]  /*8850*/  ULDC.64 UR4, c[0x0][0x330] ;  /* 0x0000cc0000047ab9 */ /* 0x000fc60000000a00 */
[----:B------:R-:W-:Y:S02]  /*8860*/  IMAD.IADD R3, R3, 0x1, R9 ;  /* 0x0000000103037824 */ /* 0x000fe400078e0209 */
[----:B------:R-:W-:Y:S02]  /*8870*/  IMAD R0, R29, UR4, RZ ;  /* 0x000000041d007c24 */ /* 0x000fe4000f8e02ff */
[----:B------:R-:W-:-:S04]  /*8880*/  IMAD.WIDE.U32 R2, R19, UR4, R2 ;  /* 0x0000000413027c25 */ /* 0x000fc8000f8e0002 */
[----:B------:R-:W-:Y:S01]  /*8890*/  IMAD R9, R19, UR5, R0 ;  /* 0x0000000513097c24 */ /* 0x000fe2000f8e0200 */
[----:B------:R-:W-:Y:S01]  /*88a0*/  ULDC.64 UR4, c[0x0][0x318] ;  /* 0x0000c60000047ab9 */ /* 0x000fe20000000a00 */
[----:B------:R-:W-:Y:S02]  /*88b0*/  LEA R0, R22, UR39, 0x3 ;  /* 0x0000002716007c11 */ /* 0x000fe4000f8e18ff */
[----:B------:R-:W-:Y:S01]  /*88c0*/  LEA R17, P0, R2, UR4, 0x1 ;  /* 0x0000000402117c11 */ /* 0x000fe2000f8008ff */
[----:B------:R-:W-:-:S05]  /*88d0*/  IMAD.IADD R3, R3, 0x1, R9 ;  /* 0x0000000103037824 */ /* 0x000fca00078e0209 */
[----:B------:R-:W-:Y:S02]  /*88e0*/  LEA.HI.X R18, R2, UR5, R3, 0x1, P0 ;  /* 0x0000000502127c11 */ /* 0x000fe400080f0c03 */
[----:B------:R-:W-:-:S04]  /*88f0*/  SHF.L.U32 R3, R25, 0x1f, RZ ;  /* 0x0000001f19037819 */ /* 0x000fc800000006ff */
[----:B------:R-:W0:Y:S02]  /*8900*/  SYNCS.PHASECHK.TRANS64.TRYWAIT P0, [R0+URZ+0x2a840], R3 ;  /* 0x02a84003000075a7 */ /* 0x000e24000800017f */
[----:B0-----:R-:W-:Y:S05]  /*8910*/  @!P0 BRA `(.L_x_47) ;  /* 0x0000002c000c8947 */ /* 0x001fea0003800000 */
.L_x_93:
[----:B------:R-:W-:Y:S05]  /*8920*/  BSYNC B0 ;  /* 0x0000000000007941 */ /* 0x000fea0003800000 */
.L_x_46:
[----:B------:R-:W-:Y:S01]  /*8930*/  ULDC.64 UR4, c[0x0][0x300] ;  /* 0x0000c00000047ab9 */ /* 0x000fe20000000a00 */
[C---:B------:R-:W-:Y:S01]  /*8940*/  LOP3.LUT P4, RZ, R16.reuse, 0x10, RZ, 0xc0, !PT ;  /* 0x0000001010ff7812 */ /* 0x040fe2000788c0ff */
[----:B------:R-:W-:Y:S01]  /*8950*/  IMAD R2, R7, UR4, RZ ;  /* 0x0000000407027c24 */ /* 0x000fe2000f8e02ff */
[C---:B------:R-:W-:Y:S02]  /*8960*/  LOP3.LUT P3, RZ, R16.reuse, 0x8, RZ, 0xc0, !PT ;  /* 0x0000000810ff7812 */ /* 0x040fe4000786c0ff */
[----:B------:R-:W-:Y:S01]  /*8970*/  LOP3.LUT P2, RZ, R16, 0x4, RZ, 0xc0, !PT ;  /* 0x0000000410ff7812 */ /* 0x000fe2000784c0ff */
[C---:B------:R-:W-:Y:S02]  /*8980*/  IMAD R7, R5.reuse, UR5, R2 ;  /* 0x0000000505077c24 */ /* 0x040fe4000f8e0202 */
[----:B0-----:R-:W-:Y:S01]  /*8990*/  IMAD.WIDE.U32 R2, R5, UR4, RZ ;  /* 0x0000000405027c25 */ /* 0x001fe2000f8e00ff */
[----:B------:R-:W-:-:S03]  /*89a0*/  ULDC.64 UR4, c[0x0][0x310] ;  /* 0x0000c40000047ab9 */ /* 0x000fc60000000a00 */
[----:B------:R-:W-:Y:S01]  /*89b0*/  IMAD R5, R4, UR4, RZ ;  /* 0x0000000404057c24 */ /* 0x000fe2000f8e02ff */
[----:B------:R-:W-:-:S03]  /*89c0*/  IADD3 R3, R3, R7, RZ ;  /* 0x0000000703037210 */ /* 0x000fc60007ffe0ff */
[C---:B------:R-:W-:Y:S02]  /*89d0*/  IMAD R5, R6.reuse, UR5, R5 ;  /* 0x0000000506057c24 */ /* 0x040fe4000f8e0205 */
[----:B------:R-:W-:Y:S01]  /*89e0*/  IMAD.WIDE.U32 R2, R6, UR4, R2 ;  /* 0x0000000406027c25 */ /* 0x000fe2000f8e0002 */
[----:B------:R-:W-:-:S03]  /*89f0*/  ULDC.64 UR4, c[0x0][0x308] ;  /* 0x0000c20000047ab9 */ /* 0x000fc60000000a00 */
[----:B------:R-:W-:Y:S02]  /*8a00*/  IMAD.IADD R3, R3, 0x1, R5 ;  /* 0x0000000103037824 */ /* 0x000fe400078e0205 */
[----:B------:R-:W-:Y:S02]  /*8a10*/  IMAD R4, R29, UR4, RZ ;  /* 0x000000041d047c24 */ /* 0x000fe4000f8e02ff */
[----:B------:R-:W-:-:S04]  /*8a20*/  IMAD.WIDE.U32 R2, R19, UR4, R2 ;  /* 0x0000000413027c25 */ /* 0x000fc8000f8e0002 */
[----:B------:R-:W-:Y:S01]  /*8a30*/  IMAD R5, R19, UR5, R4 ;  /* 0x0000000513057c24 */ /* 0x000fe2000f8e0204 */
[----:B------:R-:W-:Y:S02]  /*8a40*/  ULDC.64 UR4, c[0x0][0x2e8] ;  /* 0x0000ba0000047ab9 */ /* 0x000fe40000000a00 */
[----:B------:R-:W-:Y:S01]  /*8a50*/  LEA R4, P0, R2, UR4, 0x1 ;  /* 0x0000000402047c11 */ /* 0x000fe2000f8008ff */
[----:B------:R-:W-:Y:S01]  /*8a60*/  IMAD.IADD R3, R3, 0x1, R5 ;  /* 0x0000000103037824 */ /* 0x000fe200078e0205 */
[----:B------:R-:W-:Y:S01]  /*8a70*/  UMOV UR4, 0xffffffff ;  /* 0xffffffff00047882 */ /* 0x000fe20000000000 */
[----:B------:R-:W-:-:S03]  /*8a80*/  IMAD R5, R22, 0x4800, R27 ;  /* 0x0000480016057824 */ /* 0x000fc600078e021b */
[----:B------:R-:W-:Y:S01]  /*8a90*/  LEA.HI.X R6, R2, UR5, R3, 0x1, P0 ;  /* 0x0000000502067c11 */ /* 0x000fe200080f0c03 */
[----:B------:R-:W-:Y:S06]  /*8aa0*/  BRA.DIV UR4, `(.L_x_48) ;  /* 0x0000002a04bc7947 */ /* 0x000fec000b800000 */
[----:B------:R-:W0:Y:S01]  /*8ab0*/  SHFL.IDX PT, R14, R4, RZ, 0x181f ;  /* 0x00181fff040e7589 */ /* 0x000e2200000e0000 */
[----:B------:R-:W-:-:S03]  /*8ac0*/  ISETP.GE.AND P0, PT, R33, 0x1, PT ;  /* 0x000000012100780c */ /* 0x000fc60003f06270 */
[----:B------:R-:W1:Y:S04]  /*8ad0*/  SHFL.IDX PT, R2, R6, RZ, 0x181f ;  /* 0x00181fff06027589 */ /* 0x000e6800000e0000 */
[----:B------:R-:W-:Y:S06]  /*8ae0*/  SHFL.IDX PT, R8, R6, 0x1, 0x181f ;  /* 0x00381f0006087f89 */ /* 0x000fec00000e0000 */
[----:B------:R-:W-:-:S02]  /*8af0*/  @P0 LEA R7, R5, UR39, 0x1 ;  /* 0x0000002705070c11 */ /* 0x000fc4000f8e08ff */
[----:B0-----:R-:W-:-:S04]  /*8b00*/  @P0 LEA R14, P1, R37, R14, 0x1 ;  /* 0x0000000e250e0211 */ /* 0x001fc800078208ff */
[----:B-1----:R-:W-:Y:S01]  /*8b10*/  @P0 IADD3.X R3, RZ, R2, RZ, P1, !PT ;  /* 0x00000002ff030210 */ /* 0x002fe20000ffe4ff */
[----:B------:R-:W-:Y:S02]  /*8b20*/  @P0 IMAD.MOV.U32 R2, RZ, RZ, R14 ;  /* 0x000000ffff020224 */ /* 0x000fe400078e000e */
[----:B------:R-:W0:Y:S04]  /*8b30*/  SHFL.IDX PT, R14, R4, 0x1, 0x181f ;  /* 0x00381f00040e7f89 */ /* 0x000e2800000e0000 */
[----:B------:R-:W-:Y:S04]  /*8b40*/  @P0 LDGSTS.E.BYPASS.LTC128B.128 [R7+0x18400], desc[UR36][R2.64], !P4 ;  /* 0x1840000002070fae */ /* 0x000fe8000e101d64 */
[----:B------:R-:W-:Y:S04]  /*8b50*/  @P0 LDGSTS.E.BYPASS.LTC128B.128 [R7+0x1b400], desc[UR36][R2.64+0x80], !P3 ;  /* 0x1b40008002070fae */ /* 0x000fe8000d901d64 */
[----:B------:R1:W-:Y:S01]  /*8b60*/  @P0 LDGSTS.E.BYPASS.LTC128B.128 [R7+0x1e400], desc[UR36][R2.64+0x100], !P2 ;  /* 0x1e40010002070fae */ /* 0x0003e2000d101d64 */
[----:B------:R-:W-:-:S03]  /*8b70*/  ISETP.GE.AND P0, PT, R33, 0x11, PT ;  /* 0x000000112100780c */ /* 0x000fc60003f06270 */
[----:B-1----:R-:W-:Y:S10]  /*8b80*/  SHFL.IDX PT, R7, R6, 0x2, 0x181f ;  /* 0x00581f0006077f89 */ /* 0x002ff400000e0000 */
[----:B0-----:R-:W-:-:S02]  /*8b90*/  @P0 LEA R14, P1, R37, R14, 0x1 ;  /* 0x0000000e250e0211 */ /* 0x001fc400078208ff */
[----:B------:R-:W-:Y:S02]  /*8ba0*/  @P0 LEA R21, R5, UR39, 0x1 ;  /* 0x0000002705150c11 */ /* 0x000fe4000f8e08ff */
[----:B------:R-:W-:Y:S01]  /*8bb0*/  @P0 MOV R2, R14 ;  /* 0x0000000e00020202 */ /* 0x000fe20000000f00 */
[----:B------:R-:W-:Y:S01]  /*8bc0*/  @P0 IMAD.X R9, RZ, RZ, R8, P1 ;  /* 0x000000ffff090224 */ /* 0x000fe200008e0608 */
[----:B------:R-:W0:Y:S03]  /*8bd0*/  SHFL.IDX PT, R14, R4, 0x2, 0x181f ;  /* 0x00581f00040e7f89 */ /* 0x000e2600000e0000 */
[----:B------:R-:W-:-:S05]  /*8be0*/  @P0 IMAD.MOV.U32 R3, RZ, RZ, R9 ;  /* 0x000000ffff030224 */ /* 0x000fca00078e0009 */
[----:B------:R-:W-:Y:S04]  /*8bf0*/  @P0 LDGSTS.E.BYPASS.LTC128B.128 [R21+0x18c00], desc[UR36][R2.64], !P4 ;  /* 0x18c0000002150fae */ /* 0x000fe8000e101d64 */
[----:B------:R-:W-:Y:S04]  /*8c00*/  @P0 LDGSTS.E.BYPASS.LTC128B.128 [R21+0x1bc00], desc[UR36][R2.64+0x80], !P3 ;  /* 0x1bc0008002150fae */ /* 0x000fe8000d901d64 */
[----:B------:R1:W-:Y:S01]  /*8c10*/  @P0 LDGSTS.E.BYPASS.LTC128B.128 [R21+0x1ec00], desc[UR36][R2.64+0x100], !P2 ;  /* 0x1ec0010002150fae */ /* 0x0003e2000d101d64 */
[----:B------:R-:W-:-:S13]  /*8c20*/  ISETP.GE.AND P0, PT, R33, 0x21, PT ;  /* 0x000000212100780c */ /* 0x000fda0003f06270 */
[----:B0-----:R-:W-:Y:S02]  /*8c30*/  @P0 LEA R14, P1, R37, R14, 0x1 ;  /* 0x0000000e250e0211 */ /* 0x001fe400078208ff */
[----:B------:R-:W-:Y:S02]  /*8c40*/  @P0 LEA R9, R5, UR39, 0x1 ;  /* 0x0000002705090c11 */ /* 0x000fe4000f8e08ff */
[----:B-1----:R-:W-:Y:S01]  /*8c50*/  @P0 MOV R2, R14 ;  /* 0x0000000e00020202 */ /* 0x002fe20000000f00 */
[----:B------:R-:W-:Y:S01]  /*8c60*/  @P0 IMAD.X R7, RZ, RZ, R7, P1 ;  /* 0x000000ffff070224 */ /* 0x000fe200008e0607 */
[----:B------:R-:W0:Y:S03]  /*8c70*/  SHFL.IDX PT, R14, R4, 0x3, 0x181f ;  /* 0x00781f00040e7f89 */ /* 0x000e2600000e0000 */
[----:B------:R-:W-:Y:S02]  /*8c80*/  @P0 IMAD.MOV.U32 R3, RZ, RZ, R7 ;  /* 0x000000ffff030224 */ /* 0x000fe400078e0007 */
[----:B------:R-:W1:Y:S04]  /*8c90*/  SHFL.IDX PT, R7, R6, 0x3, 0x181f ;  /* 0x00781f0006077f89 */ /* 0x000e6800000e0000 */
[----:B------:R-:W-:Y:S04]  /*8ca0*/  @P0 LDGSTS.E.BYPASS.LTC128B.128 [R9+0x19400], desc[UR36][R2.64], !P4 ;  /* 0x1940000002090fae */ /* 0x000fe8000e101d64 */
[----:B------:R-:W-:Y:S04]  /*8cb0*/  @P0 LDGSTS.E.BYPASS.LTC128B.128 [R9+0x1c400], desc[UR36][R2.64+0x80], !P3 ;  /* 0x1c40008002090fae */ /* 0x000fe8000d901d64 */
[----:B------:R2:W-:Y:S01]  /*8cc0*/  @P0 LDGSTS.E.BYPASS.LTC128B.128 [R9+0x1f400], desc[UR36][R2.64+0x100], !P2 ;  /* 0x1f40010002090fae */ /* 0x0005e2000d101d64 */
[----:B------:R-:W-:-:S13]  /*8cd0*/  ISETP.GE.AND P0, PT, R33, 0x31, PT ;  /* 0x000000312100780c */ /* 0x000fda0003f06270 */
[----:B0-----:R-:W-:Y:S02]  /*8ce0*/  @P0 LEA R14, P1, R37, R14, 0x1 ;  /* 0x0000000e250e0211 */ /* 0x001fe400078208ff */
[----:B------:R-:W-:Y:S02]  /*8cf0*/  @P0 LEA R21, R5, UR39, 0x1 ;  /* 0x0000002705150c11 */ /* 0x000fe4000f8e08ff */
[----:B--2---:R-:W-:Y:S01]  /*8d00*/  @P0 MOV R2, R14 ;  /* 0x0000000e00020202 */ /* 0x004fe20000000f00 */
[----:B-1----:R-:W-:Y:S01]  /*8d10*/  @P0 IMAD.X R7, RZ, RZ, R7, P1 ;  /* 0x000000ffff070224 */ /* 0x002fe200008e0607 */
        /* <DEDUP_REMOVED lines=11> */
[----:B------:R0:W1:Y:S03]  /*8dd0*/  SHFL.IDX PT, R14, R4, 0x5, 0x181f ;  /* 0x00b81f00040e7f89 */ /* 0x00006600000e0000 */
[----:B------:R-:W-:Y:S02]  /*8de0*/  @P0 IMAD.MOV.U32 R3, RZ, RZ, R7 ;  /* 0x000000ffff030224 */ /* 0x000fe400078e0007 */
[----:B------:R0:W2:Y:S04]  /*8df0*/  SHFL.IDX PT, R7, R6, 0x5, 0x181f ;  /* 0x00b81f0006077f89 */ /* 0x0000a800000e0000 */
[----:B------:R0:W-:Y:S04]  /*8e00*/  @P0 LDGSTS.E.BYPASS.LTC128B.128 [R9+0x1a400], desc[UR36][R2.64], !P4 ;  /* 0x1a40000002090fae */ /* 0x0001e8000e101d64 */
[----:B------:R0:W-:Y:S04]  /*8e10*/  @P0 LDGSTS.E.BYPASS.LTC128B.128 [R9+0x1d400], desc[UR36][R2.64+0x80], !P3 ;  /* 0x1d40008002090fae */ /* 0x0001e8000d901d64 */
[----:B------:R0:W-:Y:S02]  /*8e20*/  @P0 LDGSTS.E.BYPASS.LTC128B.128 [R9+0x20400], desc[UR36][R2.64+0x100], !P2 ;  /* 0x2040010002090fae */ /* 0x0001e4000d101d64 */
.L_x_107:
[----:B------:R-:W-:-:S13]  /*8e30*/  ISETP.GE.AND P0, PT, R33, 0x51, PT ;  /* 0x000000512100780c */ /* 0x000fda0003f06270 */
[----:B01----:R-:W-:Y:S02]  /*8e40*/  @P0 LEA R2, P1, R37, R14, 0x1 ;  /* 0x0000000e25020211 */ /* 0x003fe400078208ff */
[----:B------:R-:W-:-:S03]  /*8e50*/  @P0 LEA R5, R5, UR39, 0x1 ;  /* 0x0000002705050c11 */ /* 0x000fc6000f8e08ff */
[----:B--2---:R-:W-:-:S05]  /*8e60*/  @P0 IMAD.X R3, RZ, RZ, R7, P1 ;  /* 0x000000ffff030224 */ /* 0x004fca00008e0607 */
[----:B------:R-:W-:Y:S01]  /*8e70*/  @!PT LDS RZ, [RZ] ;  /* 0x00000000fffff984 */ /* 0x000fe20000000800 */
[----:B------:R-:W-:Y:S01]  /*8e80*/  @!PT LDS RZ, [RZ] ;  /* 0x00000000fffff984 */ /* 0x000fe20000000800 */
[----:B------:R-:W-:Y:S01]  /*8e90*/  @!PT LDS RZ, [RZ] ;  /* 0x00000000fffff984 */ /* 0x000fe20000000800 */
[----:B------:R0:W-:Y:S04]  /*8ea0*/  @P0 LDGSTS.E.BYPASS.LTC128B.128 [R5+0x1ac00], desc[UR36][R2.64], !P4 ;  /* 0x1ac0000002050fae */ /* 0x0001e8000e101d64 */
[----:B------:R0:W-:Y:S04]  /*8eb0*/  @P0 LDGSTS.E.BYPASS.LTC128B.128 [R5+0x1dc00], desc[UR36][R2.64+0x80], !P3 ;  /* 0x1dc0008002050fae */ /* 0x0001e8000d901d64 */
[----:B------:R0:W-:Y:S01]  /*8ec0*/  @P0 LDGSTS.E.BYPASS.LTC128B.128 [R5+0x20c00], desc[UR36][R2.64+0x100], !P2 ;  /* 0x20c0010002050fae */ /* 0x0001e2000d101d64 */
[----:B------:R-:W-:Y:S01]  /*8ed0*/  PLOP3.LUT P0, PT, PT, PT, PT, 0x80, 0x0 ;  /* 0x000000000000781c */ /* 0x000fe20003f0f070 */
[----:B------:R-:W-:-:S12]  /*8ee0*/  NOP ;  /* 0x0000000000007918 */ /* 0x000fd80000000000 */
.L_x_49:
[----:B------:R-:W-:Y:S02]  /*8ef0*/  PLOP3.LUT P1, PT, P1, P0, PT, 0xa2, 0x0 ;  /* 0x000000000000781c */ /* 0x000fe40000f21472 */
[----:B------:R-:W-:-:S08]  /*8f00*/  @P0 R2UR P1, UR4, R0 ;  /* 0x00000000000402ca */ /* 0x000fd00000020000 */
[----:B------:R-:W-:-:S05]  /*8f10*/  @P0 PLOP3.LUT P0, PT, P1, PT, PT, 0x80, 0x0 ;  /* 0x000000000000081c */ /* 0x000fca0000f0f070 */
[----:B------:R-:W-:Y:S01]  /*8f20*/  @!P1 SYNCS.ARRIVE.TRANS64.RED.A0T1 RZ, [UR4+0x2a830], RZ ;  /* 0x02a830ffffff99a7 */ /* 0x000fe20008200404 */
[----:B------:R-:W-:Y:S07]  /*8f30*/  @!P1 ARRIVES.LDGSTSBAR.64.TRANSCNT [UR4+0x2a830] ;  /* 0x02a83000ff0099b0 */ /* 0x000fee0008000a84 */
[----:B------:R-:W-:Y:S05]  /*8f40*/  @P0 BRA.U.ANY `(.L_x_49) ;  /* 0xfffffffd00e80947 */ /* 0x000fea000393ffff */
[----:B------:R-:W-:Y:S01]  /*8f50*/  NOP ;  /* 0x0000000000007918 */ /* 0x000fe20000000000 */
[----:B------:R-:W-:-:S13]  /*8f60*/  LOP3.LUT P2, RZ, R16, 0x20, RZ, 0xc0, !PT ;  /* 0x0000002010ff7812 */ /* 0x000fda000784c0ff */
[----:B------:R-:W-:Y:S05]  /*8f70*/  @!P2 BRA `(.L_x_50) ;  /* 0x000000000004a947 */ /* 0x000fea0003800000 */
[----:B------:R-:W-:Y:S01]  /*8f80*/  BPT.TRAP 0x1 ;  /* 0x000000040000795c */ /* 0x000fe20000300000 */
.L_x_50:
[----:B------:R1:W-:Y:S02]  /*8f90*/  SYNCS.ARRIVE.TRANS64.A1T0 RZ, [R0+URZ+0x2a830], RZ ;  /* 0x02a830ff00ff79a7 */ /* 0x0003e4000810003f */
[----:B------:R-:W-:Y:S05]  /*8fa0*/  WARPSYNC.ALL ;  /* 0x0000000000007948 */ /* 0x000fea0003800000 */
[----:B------:R-:W-:-:S04]  /*8fb0*/  UIADD3 UR4, UR39, 0xc400, URZ ;  /* 0x0000c40027047890 */ /* 0x000fc8000fffe03f */
[----:B------:R-:W-:Y:S01]  /*8fc0*/  ULOP3.LUT UP0, URZ, UR4, 0x3ff, URZ, 0xc0, !UPT ;  /* 0x000003ff043f7892 */ /* 0x000fe2000f80c03f */
[----:B------:R-:W-:Y:S05]  /*8fd0*/  BAR.SYNC.DEFER_BLOCKING 0x8, 0x180 ;  /* 0x0206000000007b1d */ /* 0x000fea0000010000 */
[----:B------:R-:W-:-:S13]  /*8fe0*/  PLOP3.LUT P0, PT, PT, PT, UP0, 0x80, 0x0 ;  /* 0x000000000000781c */ /* 0x000fda0003f0f008 */
[----:B------:R-:W-:Y:S05]  /*8ff0*/  @!P0 BRA `(.L_x_51) ;  /* 0x0000000000408947 */ /* 0x000fea0003800000 */
[----:B0-----:R-:W-:Y:S01]  /*9000*/  MOV R2, 0x0 ;  /* 0x0000000000027802 */ /* 0x001fe20000000f00 */
[----:B------:R-:W-:Y:S01]  /*9010*/  ULDC.64 UR6, c[0x4][0x90] ;  /* 0x0100240000067ab9 */ /* 0x000fe20000000a00 */
[----:B------:R-:W-:Y:S01]  /*9020*/  ULDC.64 UR8, c[0x4][0x98] ;  /* 0x0100260000087ab9 */ /* 0x000fe20000000a00 */
[----:B------:R-:W-:Y:S01]  /*9030*/  ULDC.64 UR4, c[0x4][0x20] ;  /* 0x0100080000047ab9 */ /* 0x000fe20000000a00 */
[----:B------:R-:W-:Y:S01]  /*9040*/  MOV R4, UR6 ;  /* 0x0000000600047c02 */ /* 0x000fe20008000f00 */
[----:B------:R-:W-:Y:S01]  /*9050*/  IMAD.U32 R5, RZ, RZ, UR7 ;  /* 0x00000007ff057e24 */ /* 0x000fe2000f8e00ff */
        /* <DEDUP_REMOVED lines=9> */
[----:B01----:R-:W-:Y:S05]  /*90f0*/  CALL.ABS.NOINC R2 ;  /* 0x0000000002007343 */ /* 0x003fea0003c00000 */
.L_x_51:
[----:B-1----:R-:W1:Y:S01]  /*9100*/  LDC R0, c[0x0][0x448] ;  /* 0x00011200ff007b82 */ /* 0x002e620000000800 */
[----:B0-----:R-:W-:Y:S01]  /*9110*/  IADD3 R3, -R24, RZ, RZ ;  /* 0x000000ff18037210 */ /* 0x001fe20007ffe1ff */
[----:B------:R-:W-:Y:S01]  /*9120*/  ULDC UR4, c[0x0][0xc38] ;  /* 0x00030e0000047ab9 */ /* 0x000fe20000000800 */
[----:B------:R-:W-:Y:S02]  /*9130*/  SHF.R.S32.HI R6, RZ, 0x1f, R23 ;  /* 0x0000001fff067819 */ /* 0x000fe40000011417 */
[C---:B------:R-:W-:Y:S01]  /*9140*/  LOP3.LUT P3, RZ, R16.reuse, 0x400, RZ, 0xc0, !PT ;  /* 0x0000040010ff7812 */ /* 0x040fe2000786c0ff */
[----:B------:R-:W-:Y:S01]  /*9150*/  IMAD R4, R3, UR4, R36 ;  /* 0x0000000403047c24 */ /* 0x000fe2000f8e0224 */
[----:B------:R-:W-:Y:S01]  /*9160*/  ULDC.64 UR4, c[0x0][0x2d8] ;  /* 0x0000b60000047ab9 */ /* 0x000fe20000000a00 */
[----:B------:R-:W-:Y:S02]  /*9170*/  LOP3.LUT P4, RZ, R16, 0x200, RZ, 0xc0, !PT ;  /* 0x0000020010ff7812 */ /* 0x000fe4000788c0ff */
[----:B------:R-:W-:Y:S01]  /*9180*/  IMAD.SHL.U32 R4, R4, 0x80, RZ ;  /* 0x0000008004047824 */ /* 0x000fe200078e00ff */
[----:B------:R-:W-:-:S02]  /*9190*/  LOP3.LUT P5, RZ, R16, 0x100, RZ, 0xc0, !PT ;  /* 0x0000010010ff7812 */ /* 0x000fc400078ac0ff */
[----:B------:R-:W-:Y:S02]  /*91a0*/  LEA R20, R27, UR39, 0x1 ;  /* 0x000000271b147c11 */ /* 0x000fe4000f8e08ff */
[----:B------:R-:W-:-:S05]  /*91b0*/  LOP3.LUT R7, R26, R4, RZ, 0xfc, !PT ;  /* 0x000000041a077212 */ /* 0x000fca00078efcff */
[----:B------:R-:W-:Y:S01]  /*91c0*/  IMAD.MOV.U32 R5, RZ, RZ, R7 ;  /* 0x000000ffff057224 */ /* 0x000fe200078e0007 */
[----:B-1----:R-:W-:-:S13]  /*91d0*/  ISETP.NE.AND P0, PT, R0, 0x1, PT ;  /* 0x000000010000780c */ /* 0x002fda0003f05270 */
[----:B------:R-:W0:Y:S08]  /*91e0*/  @P0 LDC R2, c[0x0][0x44c] ;  /* 0x00011300ff020b82 */ /* 0x000e300000000800 */
[----:B------:R-:W1:Y:S01]  /*91f0*/  @P0 LDC R9, c[0x0][0x450] ;  /* 0x00011400ff090b82 */ /* 0x000e620000000800 */
[----:B0-----:R-:W-:-:S05]  /*9200*/  @P0 IMAD.HI.U32 R2, R7, R2, RZ ;  /* 0x0000000207020227 */ /* 0x001fca00078e00ff */
[----:B-1----:R-:W-:Y:S01]  /*9210*/  @P0 SHF.R.U32.HI R5, RZ, R9, R2 ;  /* 0x00000009ff050219 */ /* 0x002fe20000011602 */
[----:B------:R-:W-:-:S04]  /*9220*/  IMAD R2, R29, UR4, RZ ;  /* 0x000000041d027c24 */ /* 0x000fc8000f8e02ff */
[C---:B------:R-:W-:Y:S02]  /*9230*/  IMAD R9, R19.reuse, UR5, R2 ;  /* 0x0000000513097c24 */ /* 0x040fe4000f8e0202 */
[----:B------:R-:W-:Y:S01]  /*9240*/  IMAD.WIDE.U32 R2, R19, UR4, RZ ;  /* 0x0000000413027c25 */ /* 0x000fe2000f8e00ff */
[----:B------:R-:W-:-:S03]  /*9250*/  ULDC.64 UR4, c[0x0][0x2e0] ;  /* 0x0000b80000047ab9 */ /* 0x000fc60000000a00 */
[----:B------:R-:W-:Y:S01]  /*9260*/  IMAD R6, R6, UR4, RZ ;  /* 0x0000000406067c24 */ /* 0x000fe2000f8e02ff */
[----:B------:R-:W-:-:S03]  /*9270*/  IADD3 R3, R3, R9, RZ ;  /* 0x0000000903037210 */ /* 0x000fc60007ffe0ff */
[C---:B------:R-:W-:Y:S02]  /*9280*/  IMAD R9, R23.reuse, UR5, R6 ;  /* 0x0000000517097c24 */ /* 0x040fe4000f8e0206 */
[----:B------:R-:W-:Y:S02]  /*9290*/  IMAD.MOV R6, RZ, RZ, -R5 ;  /* 0x000000ffff067224 */ /* 0x000fe400078e0a05 */
[----:B------:R-:W-:Y:S01]  /*92a0*/  IMAD.WIDE.U32 R2, R23, UR4, R2 ;  /* 0x0000000417027c25 */ /* 0x000fe2000f8e0002 */
[----:B------:R-:W-:-:S03]  /*92b0*/  ULDC.64 UR4, c[0x0][0x2d0] ;  /* 0x0000b40000047ab9 */ /* 0x000fc60000000a00 */
[----:B------:R-:W-:Y:S01]  /*92c0*/  IMAD R7, R0, R6, R7 ;  /* 0x0000000600077224 */ /* 0x000fe200078e0207 */
[----:B------:R-:W-:Y:S01]  /*92d0*/  SHF.R.S32.HI R0, RZ, 0x1f, R5 ;  /* 0x0000001fff007819 */ /* 0x000fe20000011405 */
[----:B------:R-:W-:-:S04]  /*92e0*/  IMAD.IADD R3, R3, 0x1, R9 ;  /* 0x0000000103037824 */ /* 0x000fc800078e0209 */
[----:B------:R-:W-:Y:S02]  /*92f0*/  IMAD R0, R0, UR4, RZ ;  /* 0x0000000400007c24 */ /* 0x000fe4000f8e02ff */
[----:B------:R-:W-:-:S04]  /*9300*/  IMAD.WIDE.U32 R2, R5, UR4, R2 ;  /* 0x0000000405027c25 */ /* 0x000fc8000f8e0002 */
[----:B------:R-:W-:Y:S01]  /*9310*/  IMAD R5, R5, UR5, R0 ;  /* 0x0000000505057c24 */ /* 0x000fe2000f8e0200 */
[----:B------:R-:W-:Y:S01]  /*9320*/  SHF.R.S32.HI R0, RZ, 0x1f, R7 ;  /* 0x0000001fff007819 */ /* 0x000fe20000011407 */
[----:B------:R-:W-:-:S03]  /*9330*/  ULDC.64 UR4, c[0x0][0x2c8] ;  /* 0x0000b20000047ab9 */ /* 0x000fc60000000a00 */
[----:B------:R-:W-:Y:S01]  /*9340*/  IADD3 R3, R3, R5, RZ ;  /* 0x0000000503037210 */ /* 0x000fe20007ffe0ff */
[----:B------:R-:W-:-:S04]  /*9350*/  IMAD R0, R0, UR4, RZ ;  /* 0x0000000400007c24 */ /* 0x000fc8000f8e02ff */
[C---:B------:R-:W-:Y:S02]  /*9360*/  IMAD R5, R7.reuse, UR5, R0 ;  /* 0x0000000507057c24 */ /* 0x040fe4000f8e0200 */
[----:B------:R-:W-:Y:S01]  /*9370*/  IMAD.WIDE.U32 R2, R7, UR4, R2 ;  /* 0x0000000407027c25 */ /* 0x000fe2000f8e0002 */
[----:B------:R-:W-:-:S03]  /*9380*/  ULDC.64 UR4, c[0x0][0x280] ;  /* 0x0000a00000047ab9 */ /* 0x000fc60000000a00 */
[----:B------:R-:W-:Y:S01]  /*9390*/  IMAD.IADD R5, R3, 0x1, R5 ;  /* 0x0000000103057824 */ /* 0x000fe200078e0205 */
[----:B------:R-:W-:Y:S01]  /*93a0*/  LEA R0, P0, R2, UR4, 0x1 ;  /* 0x0000000402007c11 */ /* 0x000fe2000f8008ff */
[----:B------:R-:W-:-:S03]  /*93b0*/  UMOV UR4, 0xffffffff ;  /* 0xffffffff00047882 */ /* 0x000fc60000000000 */
[----:B------:R-:W-:Y:S01]  /*93c0*/  LEA.HI.X R5, R2, UR5, R5, 0x1, P0 ;  /* 0x0000000502057c11 */ /* 0x000fe200080f0c05 */
[----:B------:R-:W-:Y:S08]  /*93d0*/  BRA.DIV UR4, `(.L_x_52) ;  /* 0x0000002a046c7947 */ /* 0x000ff0000b800000 */
[----:B------:R-:W0:Y:S01]  /*93e0*/  SHFL.IDX PT, R14, R0, RZ, 0x181f ;  /* 0x00181fff000e7589 */ /* 0x000e2200000e0000 */
[----:B------:R-:W-:-:S03]  /*93f0*/  IMAD.IADD R4, R34, 0x1, R4 ;  /* 0x0000000122047824 */ /* 0x000fc600078e0204 */
[----:B------:R-:W1:Y:S01]  /*9400*/  SHFL.IDX PT, R2, R5, RZ, 0x181f ;  /* 0x00181fff05027589 */ /* 0x000e6200000e0000 */
[C---:B------:R-:W-:Y:S01]  /*9410*/  VIADD R7, R4.reuse, 0x10 ;  /* 0x0000001004077836 */ /* 0x040fe20000000000 */
[----:B------:R-:W-:Y:S02]  /*9420*/  ISETP.GE.AND P0, PT, R4, UR40, PT ;  /* 0x0000002804007c0c */ /* 0x000fe4000bf06270 */
[----:B------:R-:W-:Y:S11]  /*9430*/  SHFL.IDX PT, R6, R5, 0x1, 0x181f ;  /* 0x00381f0005067f89 */ /* 0x000ff600000e0000 */
[----:B0-----:R-:W-:-:S04]  /*9440*/  @!P0 LEA R14, P1, R37, R14, 0x1 ;  /* 0x0000000e250e8211 */ /* 0x001fc800078208ff */
[----:B-1----:R-:W-:Y:S01]  /*9450*/  @!P0 IADD3.X R3, RZ, R2, RZ, P1, !PT ;  /* 0x00000002ff038210 */ /* 0x002fe20000ffe4ff */
[----:B------:R-:W-:Y:S02]  /*9460*/  @!P0 IMAD.MOV.U32 R2, RZ, RZ, R14 ;  /* 0x000000ffff028224 */ /* 0x000fe400078e000e */
[----:B------:R-:W0:Y:S04]  /*9470*/  SHFL.IDX PT, R14, R0, 0x1, 0x181f ;  /* 0x00381f00000e7f89 */ /* 0x000e2800000e0000 */
[----:B------:R-:W-:Y:S04]  /*9480*/  @!P0 LDGSTS.E.BYPASS.LTC128B.128 [R20+0xc400], desc[UR36][R2.64], !P3 ;  /* 0x0c40000002148fae */ /* 0x000fe8000d901d64 */
[----:B------:R-:W-:Y:S04]  /*9490*/  @!P0 LDGSTS.E.BYPASS.LTC128B.128 [R20+0x10400], desc[UR36][R2.64+0x80], !P4 ;  /* 0x1040008002148fae */ /* 0x000fe8000e101d64 */
[----:B------:R1:W-:Y:S01]  /*94a0*/  @!P0 LDGSTS.E.BYPASS.LTC128B.128 [R20+0x14400], desc[UR36][R2.64+0x100], !P5 ;  /* 0x1440010002148fae */ /* 0x0003e2000e901d64 */
[----:B------:R-:W-:-:S13]  /*94b0*/  ISETP.GE.AND P0, PT, R7, UR40, PT ;  /* 0x0000002807007c0c */ /* 0x000fda000bf06270 */
[----:B0-----:R-:W-:-:S04]  /*94c0*/  @!P0 LEA R14, P1, R37, R14, 0x1 ;  /* 0x0000000e250e8211 */ /* 0x001fc800078208ff */
[----:B------:R-:W-:Y:S01]  /*94d0*/  @!P0 IADD3.X R7, RZ, R6, RZ, P1, !PT ;  /* 0x00000006ff078210 */ /* 0x000fe20000ffe4ff */
[----:B-1----:R-:W-:Y:S01]  /*94e0*/  @!P0 IMAD.MOV.U32 R2, RZ, RZ, R14 ;  /* 0x000000ffff028224 */ /* 0x002fe200078e000e */
[----:B------:R-:W-:Y:S03]  /*94f0*/  SHFL.IDX PT, R6, R5, 0x2, 0x181f ;  /* 0x00581f0005067f89 */ /* 0x000fe600000e0000 */
[----:B------:R-:W-:Y:S01]  /*9500*/  @!P0 IMAD.MOV.U32 R3, RZ, RZ, R7 ;  /* 0x000000ffff038224 */ /* 0x000fe200078e0007 */
[----:B------:R-:W0:Y:S01]  /*9510*/  SHFL.IDX PT, R14, R0, 0x2, 0x181f ;  /* 0x00581f00000e7f89 */ /* 0x000e2200000e0000 */
[----:B------:R-:W-:-:S03]  /*9520*/  IADD3 R7, R4, 0x20, RZ ;  /* 0x0000002004077810 */ /* 0x000fc60007ffe0ff */
[----:B------:R-:W-:Y:S04]  /*9530*/  @!P0 LDGSTS.E.BYPASS.LTC128B.128 [R20+0xcc00], desc[UR36][R2.64], !P3 ;  /* 0x0cc0000002148fae */ /* 0x000fe8000d901d64 */
[----:B------:R-:W-:Y:S04]  /*9540*/  @!P0 LDGSTS.E.BYPASS.LTC128B.128 [R20+0x10c00], desc[UR36][R2.64+0x80], !P4 ;  /* 0x10c0008002148fae */ /* 0x000fe8000e101d64 */
[----:B------:R1:W-:Y:S01]  /*9550*/  @!P0 LDGSTS.E.BYPASS.LTC128B.128 [R20+0x14c00], desc[UR36][R2.64+0x100], !P5 ;  /* 0x14c0010002148fae */ /* 0x0003e2000e901d64 */
[----:B------:R-:W-:-:S13]  /*9560*/  ISETP.GE.AND P0, PT, R7, UR40, PT ;  /* 0x0000002807007c0c */ /* 0x000fda000bf06270 */
[----:B0-----:R-:W-:-:S05]  /*9570*/  @!P0 LEA R14, P1, R37, R14, 0x1 ;  /* 0x0000000e250e8211 */ /* 0x001fca00078208ff */
[----:B------:R-:W-:Y:S02]  /*9580*/  @!P0 IMAD.X R7, RZ, RZ, R6, P1 ;  /* 0x000000ffff078224 */ /* 0x000fe400008e0606 */
[----:B-1----:R-:W-:Y:S01]  /*9590*/  @!P0 IMAD.MOV.U32 R2, RZ, RZ, R14 ;  /* 0x000000ffff028224 */ /* 0x002fe200078e000e */
[----:B------:R-:W-:Y:S02]  /*95a0*/  SHFL.IDX PT, R6, R5, 0x3, 0x181f ;  /* 0x00781f0005067f89 */ /* 0x000fe400000e0000 */
[----:B------:R-:W-:Y:S01]  /*95b0*/  @!P0 MOV R3, R7 ;  /* 0x0000000700038202 */ /* 0x000fe20000000f00 */
[----:B------:R-:W-:Y:S01]  /*95c0*/  VIADD R7, R4, 0x30 ;  /* 0x0000003004077836 */ /* 0x000fe20000000000 */
[----:B------:R-:W0:Y:S04]  /*95d0*/  SHFL.IDX PT, R14, R0, 0x3, 0x181f ;  /* 0x00781f00000e7f89 */ /* 0x000e2800000e0000 */
[----:B------:R-:W-:Y:S04]  /*95e0*/  @!P0 LDGSTS.E.BYPASS.LTC128B.128 [R20+0xd400], desc[UR36][R2.64], !P3 ;  /* 0x0d40000002148fae */ /* 0x000fe8000d901d64 */
[----:B------:R-:W-:Y:S04]  /*95f0*/  @!P0 LDGSTS.E.BYPASS.LTC128B.128 [R20+0x11400], desc[UR36][R2.64+0x80], !P4 ;  /* 0x1140008002148fae */ /* 0x000fe8000e101d64 */
[----:B------:R1:W-:Y:S01]  /*9600*/  @!P0 LDGSTS.E.BYPASS.LTC128B.128 [R20+0x15400], desc[UR36][R2.64+0x100], !P5 ;  /* 0x1540010002148fae */ /* 0x0003e2000e901d64 */
[----:B------:R-:W-:-:S13]  /*9610*/  ISETP.GE.AND P0, PT, R7, UR40, PT ;  /* 0x0000002807007c0c */ /* 0x000fda000bf06270 */
[----:B0-----:R-:W-:-:S04]  /*9620*/  @!P0 LEA R14, P1, R37, R14, 0x1 ;  /* 0x0000000e250e8211 */ /* 0x001fc800078208ff */
[----:B-1----:R-:W-:Y:S01]  /*9630*/  @!P0 MOV R2, R14 ;  /* 0x0000000e00028202 */ /* 0x002fe20000000f00 */
[----:B------:R-:W-:Y:S01]  /*9640*/  @!P0 IMAD.X R7, RZ, RZ, R6, P1 ;  /* 0x000000ffff078224 */ /* 0x000fe200008e0606 */
[----:B------:R-:W0:Y:S03]  /*9650*/  SHFL.IDX PT, R14, R0, 0x4, 0x181f ;  /* 0x00981f00000e7f89 */ /* 0x000e2600000e0000 */
[----:B------:R-:W-:Y:S01]  /*9660*/  @!P0 IMAD.MOV.U32 R3, RZ, RZ, R7 ;  /* 0x000000ffff038224 */ /* 0x000fe200078e0007 */
[----:B------:R-:W1:Y:S01]  /*9670*/  SHFL.IDX PT, R6, R5, 0x4, 0x181f ;  /* 0x00981f0005067f89 */ /* 0x000e6200000e0000 */
[----:B------:R-:W-:-:S03]  /*9680*/  VIADD R7, R4, 0x40 ;  /* 0x0000004004077836 */ /* 0x000fc60000000000 */
[----:B------:R-:W-:Y:S04]  /*9690*/  @!P0 LDGSTS.E.BYPASS.LTC128B.128 [R20+0xdc00], desc[UR36][R2.64], !P3 ;  /* 0x0dc0000002148fae */ /* 0x000fe8000d901d64 */
[----:B------:R-:W-:Y:S04]  /*96a0*/  @!P0 LDGSTS.E.BYPASS.LTC128B.128 [R20+0x11c00], desc[UR36][R2.64+0x80], !P4 ;  /* 0x11c0008002148fae */ /* 0x000fe8000e101d64 */
[----:B------:R2:W-:Y:S01]  /*96b0*/  @!P0 LDGSTS.E.BYPASS.LTC128B.128 [R20+0x15c00], desc[UR36][R2.64+0x100], !P5 ;  /* 0x15c0010002148fae */ /* 0x0005e2000e901d64 */
[----:B------:R-:W-:-:S13]  /*96c0*/  ISETP.GE.AND P0, PT, R7, UR40, PT ;  /* 0x0000002807007c0c */ /* 0x000fda000bf06270 */
[----:B0-----:R-:W-:-:S04]  /*96d0*/  @!P0 LEA R14, P1, R37, R14, 0x1 ;  /* 0x0000000e250e8211 */ /* 0x001fc800078208ff */
[----:B-1----:R-:W-:Y:S01]  /*96e0*/  @!P0 IADD3.X R7, RZ, R6, RZ, P1, !PT ;  /* 0x00000006ff078210 */ /* 0x002fe20000ffe4ff */
[----:B--2---:R-:W-:Y:S01]  /*96f0*/  @!P0 IMAD.MOV.U32 R2, RZ, RZ, R14 ;  /* 0x000000ffff028224 */ /* 0x004fe200078e000e */
        /* <DEDUP_REMOVED lines=22> */
[----:B------:R0:W1:Y:S03]  /*9860*/  SHFL.IDX PT, R14, R0, 0x7, 0x181f ;  /* 0x00f81f00000e7f89 */ /* 0x00006600000e0000 */
[----:B------:R-:W-:Y:S01]  /*9870*/  @!P0 IMAD.MOV.U32 R3, RZ, RZ, R7 ;  /* 0x000000ffff038224 */ /* 0x000fe200078e0007 */
[----:B------:R0:W2:Y:S04]  /*9880*/  SHFL.IDX PT, R6, R5, 0x7, 0x181f ;  /* 0x00f81f0005067f89 */ /* 0x0000a800000e0000 */
[----:B------:R0:W-:Y:S04]  /*9890*/  @!P0 LDGSTS.E.BYPASS.LTC128B.128 [R20+0xf400], desc[UR36][R2.64], !P3 ;  /* 0x0f40000002148fae */ /* 0x0001e8000d901d64 */
[----:B------:R0:W-:Y:S04]  /*98a0*/  @!P0 LDGSTS.E.BYPASS.LTC128B.128 [R20+0x13400], desc[UR36][R2.64+0x80], !P4 ;  /* 0x1340008002148fae */ /* 0x0001e8000e101d64 */
[----:B------:R0:W-:Y:S02]  /*98b0*/  @!P0 LDGSTS.E.BYPASS.LTC128B.128 [R20+0x17400], desc[UR36][R2.64+0x100], !P5 ;  /* 0x1740010002148fae */ /* 0x0001e4000e901d64 */
.L_x_124:
[----:B0-----:R-:W3:Y:S01]  /*98c0*/  LDL R0, [R1] ;  /* 0x0000000001007983 */ /* 0x001ee20000100800 */
[----:B------:R-:W-:-:S05]  /*98d0*/  VIADD R4, R4, 0x70 ;  /* 0x0000007004047836 */ /* 0x000fca0000000000 */
[----:B------:R-:W-:-:S13]  /*98e0*/  ISETP.GE.AND P0, PT, R4, UR40, PT ;  /* 0x0000002804007c0c */ /* 0x000fda000bf06270 */
[----:B-1----:R-:W-:-:S04]  /*98f0*/  @!P0 LEA R2, P1, R37, R14, 0x1 ;  /* 0x0000000e25028211 */ /* 0x002fc800078208ff */
[----:B--2---:R-:W-:-:S05]  /*9900*/  @!P0 IADD3.X R3, RZ, R6, RZ, P1, !PT ;  /* 0x00000006ff038210 */ /* 0x004fca0000ffe4ff */
[----:B------:R-:W-:Y:S01]  /*9910*/  @!PT LDS RZ, [RZ] ;  /* 0x00000000fffff984 */ /* 0x000fe20000000800 */
[----:B------:R-:W-:Y:S01]  /*9920*/  @!PT LDS RZ, [RZ] ;  /* 0x00000000fffff984 */ /* 0x000fe20000000800 */
[----:B------:R-:W-:Y:S01]  /*9930*/  @!PT LDS RZ, [RZ] ;  /* 0x00000000fffff984 */ /* 0x000fe20000000800 */
[----:B------:R0:W-:Y:S04]  /*9940*/  @!P0 LDGSTS.E.BYPASS.LTC128B.128 [R20+0xfc00], desc[UR36][R2.64], !P3 ;  /* 0x0fc0000002148fae */ /* 0x0001e8000d901d64 */
[----:B------:R0:W-:Y:S04]  /*9950*/  @!P0 LDGSTS.E.BYPASS.LTC128B.128 [R20+0x13c00], desc[UR36][R2.64+0x80], !P4 ;  /* 0x13c0008002148fae */ /* 0x0001e8000e101d64 */
[----:B------:R0:W-:Y:S01]  /*9960*/  @!P0 LDGSTS.E.BYPASS.LTC128B.128 [R20+0x17c00], desc[UR36][R2.64+0x100], !P5 ;  /* 0x17c0010002148fae */ /* 0x0001e2000e901d64 */
[----:B------:R-:W-:Y:S01]  /*9970*/  NOP ;  /* 0x0000000000007918 */ /* 0x000fe20000000000 */
[----:B------:R-:W-:Y:S02]  /*9980*/  SYNCS.ARRIVE.TRANS64.RED.A0T1 RZ, [UR39+0x2a800], RZ ;  /* 0x02a800ffffff79a7 */ /* 0x000fe40008200427 */
[----:B------:R-:W-:Y:S01]  /*9990*/  ARRIVES.LDGSTSBAR.64.TRANSCNT [UR39+0x2a800] ;  /* 0x02a80000ff0079b0 */ /* 0x000fe20008000aa7 */
[----:B---3--:R-:W-:-:S04]  /*99a0*/  LOP3.LUT R0, R0, 0x1, RZ, 0xc, !PT ;  /* 0x0000000100007812 */ /* 0x008fc800078e0cff */
[----:B------:R-:W-:Y:S01]  /*99b0*/  SHF.L.U32 R0, R0, 0x1f, RZ ;  /* 0x0000001f00007819 */ /* 0x000fe200000006ff */
[----:B------:R-:W-:Y:S01]  /*99c0*/  NOP ;  /* 0x0000000000007918 */ /* 0x000fe20000000000 */
[----:B------:R-:W-:Y:S01]  /*99d0*/  SYNCS.ARRIVE.TRANS64.A1T0 RZ, [UR39+0x2a800], RZ ;  /* 0x02a800ffffff79a7 */ /* 0x000fe20008100027 */
[----:B------:R-:W-:Y:S01]  /*99e0*/  BSSY B0, `(.L_x_53) ;  /* 0x0000003000007945 */ /* 0x000fe20003800000 */
[----:B------:R-:W1:Y:S03]  /*99f0*/  SYNCS.PHASECHK.TRANS64.TRYWAIT P0, [UR39+0x2a820], R0 ;  /* 0x02a82000ff0075a7 */ /* 0x000e660008000167 */
[----:B01----:R-:W-:Y:S05]  /*9a00*/  @!P0 BRA `(.L_x_54) ;  /* 0x0000002c00788947 */ /* 0x003fea0003800000 */
.L_x_125:
[----:B------:R-:W-:Y:S05]  /*9a10*/  BSYNC B0 ;  /* 0x0000000000007941 */ /* 0x000fea0003800000 */
.L_x_53:
[----:B------:R-:W-:Y:S01]  /*9a20*/  UISETP.GE.AND UP0, UPT, UR38, 0x61, UPT ;  /* 0x000000612600788c */ /* 0x000fe2000bf06270 */
[----:B------:R-:W-:-:S05]  /*9a30*/  IMAD.U32 R20, RZ, RZ, UR43 ;  /* 0x0000002bff147e24 */ /* 0x000fca000f8e00ff */
[----:B------:R-:W-:-:S13]  /*9a40*/  PLOP3.LUT P0, PT, PT, PT, UP0, 0x40, 0x0 ;  /* 0x000000000000781c */ /* 0x000fda0003f0e808 */
[----:B------:R-:W-:Y:S05]  /*9a50*/  @P0 BRA `(.L_x_55) ;  /* 0x0000000c00b80947 */ /* 0x000fea0003800000 */
[----:B------:R-:W-:Y:S01]  /*9a60*/  BSSY B0, `(.L_x_55) ;  /* 0x00000ed000007945 */ /* 0x000fe20003800000 */
[----:B------:R-:W-:Y:S01]  /*9a70*/  IMAD.MOV.U32 R21, RZ, RZ, R25 ;  /* 0x000000ffff157224 */ /* 0x000fe200078e0019 */
[----:B------:R-:W-:Y:S01]  /*9a80*/  MOV R7, R22 ;  /* 0x0000001600077202 */ /* 0x000fe20000000f00 */
[----:B------:R-:W-:Y:S02]  /*9a90*/  IMAD.U32 R6, RZ, RZ, UR41 ;  /* 0x00000029ff067e24 */ /* 0x000fe4000f8e00ff */
[----:B------:R-:W-:-:S07]  /*9aa0*/  IMAD.U32 R28, RZ, RZ, UR43 ;  /* 0x0000002bff1c7e24 */ /* 0x000fce000f8e00ff */
.L_x_68:
[----:B0-----:R-:W0:Y:S01]  /*9ab0*/  LDC R0, c[0x0][0x430] ;  /* 0x00010c00ff007b82 */ /* 0x001e220000000800 */
[----:B------:R-:W-:Y:S01]  /*9ac0*/  ISETP.GT.U32.AND P0, PT, R26, 0x5f, PT ;  /* 0x0000005f1a00780c */ /* 0x000fe20003f04070 */
[----:B------:R-:W-:Y:S01]  /*9ad0*/  IMAD R3, R6, 0x60, R31 ;  /* 0x0000006006037824 */ /* 0x000fe200078e021f */
[----:B------:R-:W-:Y:S01]  /*9ae0*/  LOP3.LUT P2, RZ, R16, 0x20, RZ, 0xc0, !PT ;  /* 0x0000002010ff7812 */ /* 0x000fe2000784c0ff */
[----:B------:R-:W-:Y:S01]  /*9af0*/  VIADD R22, R7, 0x1 ;  /* 0x0000000107167836 */ /* 0x000fe20000000000 */
[----:B------:R-:W-:Y:S02]  /*9b00*/  ULDC UR4, c[0x0][0x430] ;  /* 0x00010c0000047ab9 */ /* 0x000fe40000000800 */
[----:B------:R-:W-:-:S05]  /*9b10*/  IADD3 R10, R26, R3, RZ ;  /* 0x000000031a0a7210 */ /* 0x000fca0007ffe0ff */
[----:B------:R-:W-:Y:S02]  /*9b20*/  IMAD.MOV.U32 R11, RZ, RZ, R10 ;  /* 0x000000ffff0b7224 */ /* 0x000fe400078e000a */
[----:B------:R-:W1:Y:S01]  /*9b30*/  @!P0 LDC.64 R8, c[0x0][0x428] ;  /* 0x00010a00ff088b82 */ /* 0x000e620000000a00 */
[----:B0-----:R-:W-:-:S13]  /*9b40*/  ISETP.NE.AND P1, PT, R0, 0x1, PT ;  /* 0x000000010000780c */ /* 0x001fda0003f25270 */
[----:B------:R-:W0:Y:S08]  /*9b50*/  @P1 LDC R5, c[0x0][0x434] ;  /* 0x00010d00ff051b82 */ /* 0x000e300000000800 */
[----:B------:R-:W2:Y:S01]  /*9b60*/  @P1 LDC R3, c[0x0][0x438] ;  /* 0x00010e00ff031b82 */ /* 0x000ea20000000800 */
[----:B0-----:R-:W-:-:S07]  /*9b70*/  @P1 IMAD.HI.U32 R0, R10, R5, RZ ;  /* 0x000000050a001227 */ /* 0x001fce00078e00ff */
[----:B------:R-:W0:Y:S01]  /*9b80*/  @!P0 LDC.64 R4, c[0x0][0x418] ;  /* 0x00010600ff048b82 */ /* 0x000e220000000a00 */
[----:B--2---:R-:W-:Y:S01]  /*9b90*/  @P1 SHF.R.U32.HI R11, RZ, R3, R0 ;  /* 0x00000003ff0b1219 */ /* 0x004fe20000011600 */
[----:B-1----:R-:W-:-:S03]  /*9ba0*/  @!P0 IMAD R0, R32, R8, RZ ;  /* 0x0000000820008224 */ /* 0x002fc600078e02ff */
[--C-:B------:R-:W-:Y:S01]  /*9bb0*/  @!P0 SHF.R.S32.HI R3, RZ, 0x1f, R11.reuse ;  /* 0x0000001fff038819 */ /* 0x100fe2000001140b */
[----:B------:R-:W-:Y:S02]  /*9bc0*/  @!P0 IMAD.MOV.U32 R2, RZ, RZ, R11 ;  /* 0x000000ffff028224 */ /* 0x000fe400078e000b */
[C---:B------:R-:W-:Y:S02]  /*9bd0*/  @!P0 IMAD R9, R30.reuse, R9, R0 ;  /* 0x000000091e098224 */ /* 0x040fe400078e0200 */
[----:B------:R-:W-:-:S05]  /*9be0*/  @!P0 IMAD.WIDE.U32 R2, R30, R8, R2 ;  /* 0x000000081e028225 */ /* 0x000fca00078e0002 */
[----:B------:R-:W-:Y:S02]  /*9bf0*/  @!P0 IADD3 R0, R9, R3, RZ ;  /* 0x0000000309008210 */ /* 0x000fe40007ffe0ff */
[----:B0-----:R-:W-:-:S04]  /*9c00*/  @!P0 LEA R4, P1, R2, R4, 0x2 ;  /* 0x0000000402048211 */ /* 0x001fc800078210ff */
[----:B------:R-:W-:Y:S01]  /*9c10*/  @!P0 LEA.HI.X R5, R2, R5, R0, 0x2, P1 ;  /* 0x0000000502058211 */ /* 0x000fe200008f1400 */
[----:B------:R-:W-:Y:S01]  /*9c20*/  IMAD.MOV.U32 R0, RZ, RZ, RZ ;  /* 0x000000ffff007224 */ /* 0x000fe200078e00ff */
[----:B------:R-:W-:-:S05]  /*9c30*/  IADD3 R3, -R11, RZ, RZ ;  /* 0x000000ff0b037210 */ /* 0x000fca0007ffe1ff */
[----:B------:R0:W5:Y:S01]  /*9c40*/  @!P0 LDG.E R0, desc[UR36][R4.64] ;  /* 0x0000002404008981 */ /* 0x000162000c1e1900 */
[----:B------:R-:W-:Y:S01]  /*9c50*/  ISETP.NE.AND P0, PT, R22, 0x2, PT ;  /* 0x000000021600780c */ /* 0x000fe20003f05270 */
[----:B------:R-:W-:-:S03]  /*9c60*/  IMAD.MOV.U32 R20, RZ, RZ, R6 ;  /* 0x000000ffff147224 */ /* 0x000fc600078e0006 */
[----:B------:R-:W-:Y:S02]  /*9c70*/  SEL R2, RZ, 0x1, P0 ;  /* 0x00000001ff027807 */ /* 0x000fe40000000000 */
[----:B------:R-:W-:Y:S02]  /*9c80*/  SEL R22, R22, RZ, P0 ;  /* 0x000000ff16167207 */ /* 0x000fe40000000000 */
[----:B------:R-:W-:Y:S01]  /*9c90*/  LOP3.LUT R25, R21, R2, RZ, 0x3c, !PT ;  /* 0x0000000215197212 */ /* 0x000fe200078e3cff */
[----:B0-----:R-:W-:Y:S01]  /*9ca0*/  IMAD R4, R3, UR4, R10 ;  /* 0x0000000403047c24 */ /* 0x001fe2000f8e020a */
[----:B------:R-:W-:Y:S06]  /*9cb0*/  @!P2 BRA `(.L_x_56) ;  /* 0x000000000004a947 */ /* 0x000fec0003800000 */
[----:B------:R-:W-:Y:S01]  /*9cc0*/  BPT.TRAP 0x1 ;  /* 0x000000040000795c */ /* 0x000fe20000300000 */
.L_x_56:
[----:B------:R-:W-:Y:S01]  /*9cd0*/  LEA R6, R22, UR39, 0x3 ;  /* 0x0000002716067c11 */ /* 0x000fe2000f8e18ff */
[----:B------:R-:W-:Y:S01]  /*9ce0*/  BSSY B1, `(.L_x_57) ;  /* 0x0000004000017945 */ /* 0x000fe20003800000 */
[----:B------:R-:W-:-:S04]  /*9cf0*/  SHF.L.U32 R3, R25, 0x1f, RZ ;  /* 0x0000001f19037819 */ /* 0x000fc800000006ff */
[----:B------:R-:W0:Y:S02]  /*9d00*/  SYNCS.PHASECHK.TRANS64.TRYWAIT P0, [R6+URZ+0x2a840], R3 ;  /* 0x02a84003060075a7 */ /* 0x000e24000800017f */
[----:B0-----:R-:W-:Y:S05]  /*9d10*/  @!P0 BRA `(.L_x_58) ;  /* 0x0000002800cc8947 */ /* 0x001fea0003800000 */
.L_x_126:
[----:B------:R-:W-:Y:S05]  /*9d20*/  BSYNC B1 ;  /* 0x0000000000017941 */ /* 0x000fea0003800000 */
.L_x_57:
[----:B------:R-:W-:Y:S01]  /*9d30*/  SHF.R.S32.HI R23, RZ, 0x1f, R4 ;  /* 0x0000001fff177819 */ /* 0x000fe20000011404 */
[----:B------:R-:W-:Y:S01]  /*9d40*/  ULDC.64 UR4, c[0x0][0x300] ;  /* 0x0000c00000047ab9 */ /* 0x000fe20000000a00 */
[----:B-----5:R-:W-:Y:S01]  /*9d50*/  SHF.R.S32.HI R24, RZ, 0x1f, R0 ;  /* 0x0000001fff187819 */ /* 0x020fe20000011400 */
[----:B------:R-:W-:Y:S01]  /*9d60*/  IMAD R9, R22, 0x4800, R27 ;  /* 0x0000480016097824 */ /* 0x000fe200078e021b */
[C---:B------:R-:W-:Y:S01]  /*9d70*/  LOP3.LUT P3, RZ, R16.reuse, 0x10, RZ, 0xc0, !PT ;  /* 0x0000001010ff7812 */ /* 0x040fe2000786c0ff */
[----:B0-----:R-:W-:Y:S01]  /*9d80*/  IMAD R3, R23, UR4, RZ ;  /* 0x0000000417037c24 */ /* 0x001fe2000f8e02ff */
[C---:B------:R-:W-:Y:S02]  /*9d90*/  LOP3.LUT P2, RZ, R16.reuse, 0x8, RZ, 0xc0, !PT ;  /* 0x0000000810ff7812 */ /* 0x040fe4000784c0ff */
[----:B------:R-:W-:Y:S01]  /*9da0*/  LOP3.LUT P1, RZ, R16, 0x4, RZ, 0xc0, !PT ;  /* 0x0000000410ff7812 */ /* 0x000fe2000782c0ff */
[C---:B------:R-:W-:Y:S02]  /*9db0*/  IMAD R5, R4.reuse, UR5, R3 ;  /* 0x0000000504057c24 */ /* 0x040fe4000f8e0203 */
[----:B------:R-:W-:Y:S01]  /*9dc0*/  IMAD.WIDE.U32 R2, R4, UR4, RZ ;  /* 0x0000000404027c25 */ /* 0x000fe2000f8e00ff */
[----:B------:R-:W-:-:S03]  /*9dd0*/  ULDC.64 UR4, c[0x0][0x310] ;  /* 0x0000c40000047ab9 */ /* 0x000fc60000000a00 */
[----:B------:R-:W-:Y:S02]  /*9de0*/  IMAD.IADD R3, R3, 0x1, R5 ;  /* 0x0000000103037824 */ /* 0x000fe400078e0205 */
[----:B------:R-:W-:Y:S02]  /*9df0*/  IMAD R5, R24, UR4, RZ ;  /* 0x0000000418057c24 */ /* 0x000fe4000f8e02ff */
[----:B------:R-:W-:-:S04]  /*9e00*/  IMAD.WIDE.U32 R2, R0, UR4, R2 ;  /* 0x0000000400027c25 */ /* 0x000fc8000f8e0002 */
[----:B------:R-:W-:Y:S01]  /*9e10*/  IMAD R5, R0, UR5, R5 ;  /* 0x0000000500057c24 */ /* 0x000fe2000f8e0205 */
[----:B------:R-:W-:Y:S02]  /*9e20*/  ULDC.64 UR4, c[0x0][0x308] ;  /* 0x0000c20000047ab9 */ /* 0x000fe40000000a00 */
[----:B------:R-:W-:Y:S02]  /*9e30*/  IMAD R8, R29, UR4, RZ ;  /* 0x000000041d087c24 */ /* 0x000fe4000f8e02ff */
[----:B------:R-:W-:Y:S02]  /*9e40*/  IADD3 R3, R3, R5, RZ ;  /* 0x0000000503037210 */ /* 0x000fe40007ffe0ff */
        /* <DEDUP_REMOVED lines=9> */
[----:B------:R-:W-:Y:S01]  /*9ee0*/  IMAD.SHL.U32 R5, R37, 0x2, RZ ;  /* 0x0000000225057824 */ /* 0x000fe200078e00ff */
[----:B------:R-:W-:Y:S02]  /*9ef0*/  LEA R9, R9, UR39, 0x1 ;  /* 0x0000002709097c11 */ /* 0x000fe4000f8e08ff */
[----:B------:R-:W1:Y:S04]  /*9f00*/  SHFL.IDX PT, R3, R10, RZ, 0x181f ;  /* 0x00181fff0a037589 */ /* 0x000e6800000e0000 */
[----:B------:R-:W-:Y:S01]  /*9f10*/  SHFL.IDX PT, R35, R10, 0x2, 0x181f ;  /* 0x00581f000a237f89 */ /* 0x000fe200000e0000 */
[----:B0-----:R-:W-:-:S03]  /*9f20*/  IADD3 R2, P0, R14, R5, RZ ;  /* 0x000000050e027210 */ /* 0x001fc60007f1e0ff */
[----:B------:R-:W0:Y:S01]  /*9f30*/  SHFL.IDX PT, R14, R8, 0x1, 0x181f ;  /* 0x00381f00080e7f89 */ /* 0x000e2200000e0000 */
[----:B-1----:R-:W-:-:S05]  /*9f40*/  IADD3.X R3, RZ, R3, RZ, P0, !PT ;  /* 0x00000003ff037210 */ /* 0x002fca00007fe4ff */
[----:B------:R-:W-:Y:S04]  /*9f50*/  LDGSTS.E.BYPASS.LTC128B.128 [R9+0x18400], desc[UR36][R2.64], !P3 ;  /* 0x1840000002097fae */ /* 0x000fe8000d901d64 */
[----:B------:R-:W-:Y:S04]  /*9f60*/  LDGSTS.E.BYPASS.LTC128B.128 [R9+0x1b400], desc[UR36][R2.64+0x80], !P2 ;  /* 0x1b40008002097fae */ /* 0x000fe8000d101d64 */
[----:B------:R1:W-:Y:S04]  /*9f70*/  LDGSTS.E.BYPASS.LTC128B.128 [R9+0x1e400], desc[UR36][R2.64+0x100], !P1 ;  /* 0x1e40010002097fae */ /* 0x0003e8000c901d64 */
[----:B-1----:R-:W1:Y:S01]  /*9f80*/  SHFL.IDX PT, R3, R10, 0x1, 0x181f ;  /* 0x00381f000a037f89 */ /* 0x002e6200000e0000 */
[----:B0-----:R-:W-:-:S03]  /*9f90*/  IADD3 R2, P0, R14, R5, RZ ;  /* 0x000000050e027210 */ /* 0x001fc60007f1e0ff */
[----:B------:R-:W0:Y:S02]  /*9fa0*/  SHFL.IDX PT, R14, R8, 0x2, 0x181f ;  /* 0x00581f00080e7f89 */ /* 0x000e2400000e0000 */
[----:B-1----:R-:W-:-:S05]  /*9fb0*/  IMAD.X R3, RZ, RZ, R3, P0 ;  /* 0x000000ffff037224 */ /* 0x002fca00000e0603 */
[----:B------:R-:W-:Y:S04]  /*9fc0*/  LDGSTS.E.BYPASS.LTC128B.128 [R9+0x18c00], desc[UR36][R2.64], !P3 ;  /* 0x18c0000002097fae */ /* 0x000fe8000d901d64 */
[----:B------:R-:W-:Y:S04]  /*9fd0*/  LDGSTS.E.BYPASS.LTC128B.128 [R9+0x1bc00], desc[UR36][R2.64+0x80], !P2 ;  /* 0x1bc0008002097fae */ /* 0x000fe8000d101d64 */
[----:B------:R0:W-:Y:S02]  /*9fe0*/  LDGSTS.E.BYPASS.LTC128B.128 [R9+0x1ec00], desc[UR36][R2.64+0x100], !P1 ;  /* 0x1ec0010002097fae */ /* 0x0001e4000c901d64 */
[----:B0-----:R-:W-:-:S02]  /*9ff0*/  IADD3 R2, P0, R14, R5, RZ ;  /* 0x000000050e027210 */ /* 0x001fc40007f1e0ff */
[----:B------:R-:W0:Y:S03]  /*a000*/  SHFL.IDX PT, R14, R8, 0x3, 0x181f ;  /* 0x00781f00080e7f89 */ /* 0x000e2600000e0000 */
[----:B------:R-:W-:Y:S02]  /*a010*/  IMAD.X R3, RZ, RZ, R35, P0 ;  /* 0x000000ffff037224 */ /* 0x000fe400000e0623 */
[----:B------:R-:W1:Y:S04]  /*a020*/  SHFL.IDX PT, R35, R10, 0x3, 0x181f ;  /* 0x00781f000a237f89 */ /* 0x000e6800000e0000 */
[----:B------:R-:W-:Y:S04]  /*a030*/  LDGSTS.E.BYPASS.LTC128B.128 [R9+0x19400], desc[UR36][R2.64], !P3 ;  /* 0x1940000002097fae */ /* 0x000fe8000d901d64 */
[----:B------:R-:W-:Y:S04]  /*a040*/  LDGSTS.E.BYPASS.LTC128B.128 [R9+0x1c400], desc[UR36][R2.64+0x80], !P2 ;  /* 0x1c40008002097fae */ /* 0x000fe8000d101d64 */
[----:B------:R0:W-:Y:S02]  /*a050*/  LDGSTS.E.BYPASS.LTC128B.128 [R9+0x1f400], desc[UR36][R2.64+0x100], !P1 ;  /* 0x1f40010002097fae */ /* 0x0001e4000c901d64 */
[----:B0-----:R-:W-:-:S02]  /*a060*/  IADD3 R2, P0, R14, R5, RZ ;  /* 0x000000050e027210 */ /* 0x001fc40007f1e0ff */
[----:B------:R-:W0:Y:S02]  /*a070*/  SHFL.IDX PT, R14, R8, 0x4, 0x181f ;  /* 0x00981f00080e7f89 */ /* 0x000e2400000e0000 */
[----:B-1----:R-:W-:Y:S02]  /*a080*/  IADD3.X R3, RZ, R35, RZ, P0, !PT ;  /* 0x00000023ff037210 */ /* 0x002fe400007fe4ff */
[----:B------:R-:W1:Y:S04]  /*a090*/  SHFL.IDX PT, R35, R10, 0x4, 0x181f ;  /* 0x00981f000a237f89 */ /* 0x000e6800000e0000 */
[----:B------:R-:W-:Y:S04]  /*a0a0*/  LDGSTS.E.BYPASS.LTC128B.128 [R9+0x19c00], desc[UR36][R2.64], !P3 ;  /* 0x19c0000002097fae */ /* 0x000fe8000d901d64 */
[----:B------:R-:W-:Y:S04]  /*a0b0*/  LDGSTS.E.BYPASS.LTC128B.128 [R9+0x1cc00], desc[UR36][R2.64+0x80], !P2 ;  /* 0x1cc0008002097fae */ /* 0x000fe8000d101d64 */
[----:B------:R0:W-:Y:S02]  /*a0c0*/  LDGSTS.E.BYPASS.LTC128B.128 [R9+0x1fc00], desc[UR36][R2.64+0x100], !P1 ;  /* 0x1fc0010002097fae */ /* 0x0001e4000c901d64 */
[----:B0-----:R-:W-:-:S02]  /*a0d0*/  IADD3 R2, P0, R14, R5, RZ ;  /* 0x000000050e027210 */ /* 0x001fc40007f1e0ff */
[----:B------:R0:W2:Y:S03]  /*a0e0*/  SHFL.IDX PT, R14, R8, 0x5, 0x181f ;  /* 0x00b81f00080e7f89 */ /* 0x0000a600000e0000 */
[----:B-1----:R-:W-:Y:S02]  /*a0f0*/  IMAD.X R3, RZ, RZ, R35, P0 ;  /* 0x000000ffff037224 */ /* 0x002fe400000e0623 */
[----:B------:R0:W1:Y:S04]  /*a100*/  SHFL.IDX PT, R35, R10, 0x5, 0x181f ;  /* 0x00b81f000a237f89 */ /* 0x00006800000e0000 */
[----:B------:R0:W-:Y:S04]  /*a110*/  LDGSTS.E.BYPASS.LTC128B.128 [R9+0x1a400], desc[UR36][R2.64], !P3 ;  /* 0x1a40000002097fae */ /* 0x0001e8000d901d64 */
[----:B------:R0:W-:Y:S04]  /*a120*/  LDGSTS.E.BYPASS.LTC128B.128 [R9+0x1d400], desc[UR36][R2.64+0x80], !P2 ;  /* 0x1d40008002097fae */ /* 0x0001e8000d101d64 */
[----:B------:R0:W-:Y:S02]  /*a130*/  LDGSTS.E.BYPASS.LTC128B.128 [R9+0x20400], desc[UR36][R2.64+0x100], !P1 ;  /* 0x2040010002097fae */ /* 0x0001e4000c901d64 */
.L_x_140:
[----:B0-2---:R-:W-:-:S05]  /*a140*/  IADD3 R2, P0, R14, R5, RZ ;  /* 0x000000050e027210 */ /* 0x005fca0007f1e0ff */
[----:B-1----:R-:W-:Y:S01]  /*a150*/  IMAD.X R3, RZ, RZ, R35, P0 ;  /* 0x000000ffff037224 */ /* 0x002fe200000e0623 */
[----:B------:R-:W-:-:S04]  /*a160*/  PLOP3.LUT P0, PT, PT, PT, PT, 0x80, 0x0 ;  /* 0x000000000000781c */ /* 0x000fc80003f0f070 */
[----:B------:R-:W-:Y:S01]  /*a170*/  @!PT LDS RZ, [RZ] ;  /* 0x00000000fffff984 */ /* 0x000fe20000000800 */
[----:B------:R-:W-:Y:S01]  /*a180*/  @!PT LDS RZ, [RZ] ;  /* 0x00000000fffff984 */ /* 0x000fe20000000800 */
[----:B------:R-:W-:Y:S01]  /*a190*/  @!PT LDS RZ, [RZ] ;  /* 0x00000000fffff984 */ /* 0x000fe20000000800 */
[----:B------:R0:W-:Y:S04]  /*a1a0*/  LDGSTS.E.BYPASS.LTC128B.128 [R9+0x1ac00], desc[UR36][R2.64], !P3 ;  /* 0x1ac0000002097fae */ /* 0x0001e8000d901d64 */
[----:B------:R0:W-:Y:S04]  /*a1b0*/  LDGSTS.E.BYPASS.LTC128B.128 [R9+0x1dc00], desc[UR36][R2.64+0x80], !P2 ;  /* 0x1dc0008002097fae */ /* 0x0001e8000d101d64 */
[----:B------:R0:W-:Y:S01]  /*a1c0*/  LDGSTS.E.BYPASS.LTC128B.128 [R9+0x20c00], desc[UR36][R2.64+0x100], !P1 ;  /* 0x20c0010002097fae */ /* 0x0001e2000c901d64 */
[----:B------:R-:W-:Y:S01]  /*a1d0*/  NOP ;  /* 0x0000000000007918 */ /* 0x000fe20000000000 */
.L_x_60:
        /* <DEDUP_REMOVED lines=10> */
.L_x_61:
[----:B------:R1:W-:Y:S01]  /*a280*/  SYNCS.ARRIVE.TRANS64.A1T0 RZ, [R6+URZ+0x2a830], RZ ;  /* 0x02a830ff06ff79a7 */ /* 0x0003e2000810003f */
[----:B------:R-:W-:Y:S05]  /*a290*/  @!P2 BRA `(.L_x_62) ;  /* 0x000000000004a947 */ /* 0x000fea0003800000 */
[----:B------:R-:W-:Y:S01]  /*a2a0*/  BPT.TRAP 0x1 ;  /* 0x000000040000795c */ /* 0x000fe20000300000 */
.L_x_62:
[----:B0-----:R-:W-:Y:S01]  /*a2b0*/  SHF.L.U32 R9, R21, 0x1f, RZ ;  /* 0x0000001f15097819 */ /* 0x001fe200000006ff */
[----:B------:R-:W-:Y:S01]  /*a2c0*/  BSSY B1, `(.L_x_63) ;  /* 0x0000006000017945 */ /* 0x000fe20003800000 */
[----:B-1----:R-:W-:Y:S02]  /*a2d0*/  LEA R6, R7, UR39, 0x3 ;  /* 0x0000002707067c11 */ /* 0x002fe4000f8e18ff */
[----:B------:R-:W-:Y:S02]  /*a2e0*/  MOV R3, 0xffffffa0 ;  /* 0xffffffa000037802 */ /* 0x000fe40000000f00 */
[----:B------:R-:W0:Y:S03]  /*a2f0*/  SYNCS.PHASECHK.TRANS64.TRYWAIT P0, [R6+URZ+0x2a860], R9 ;  /* 0x02a86009060075a7 */ /* 0x000e26000800017f */
[----:B------:R-:W-:Y:S01]  /*a300*/  IMAD R3, R28, R3, UR38 ;  /* 0x000000261c037e24 */ /* 0x000fe2000f8e0203 */
[----:B0-----:R-:W-:Y:S06]  /*a310*/  @!P0 BRA `(.L_x_64) ;  /* 0x0000002c00188947 */ /* 0x001fec0003800000 */
.L_x_141:
[----:B------:R-:W-:Y:S05]  /*a320*/  BSYNC B1 ;  /* 0x0000000000017941 */ /* 0x000fea0003800000 */
.L_x_63:
[----:B------:R-:W-:Y:S01]  /*a330*/  UMOV UR4, 0xffffffff ;  /* 0xffffffff00047882 */ /* 0x000fe20000000000 */
[C---:B------:R-:W-:Y:S01]  /*a340*/  LOP3.LUT P2, RZ, R16.reuse, 0x2, RZ, 0xc0, !PT ;  /* 0x0000000210ff7812 */ /* 0x040fe2000784c0ff */
[----:B------:R-:W-:Y:S01]  /*a350*/  IMAD R7, R7, 0x3000, R27 ;  /* 0x0000300007077824 */ /* 0x000fe200078e021b */
[----:B------:R-:W-:Y:S01]  /*a360*/  LOP3.LUT P1, RZ, R16, 0x1, RZ, 0xc0, !PT ;  /* 0x0000000110ff7812 */ /* 0x000fe2000782c0ff */
[----:B------:R-:W-:Y:S01]  /*a370*/  IMAD.IADD R8, R3, 0x1, -R34 ;  /* 0x0000000103087824 */ /* 0x000fe200078e0a22 */
[----:B------:R-:W-:Y:S11]  /*a380*/  BRA.DIV UR4, `(.L_x_65) ;  /* 0x0000002e04107947 */ /* 0x000ff6000b800000 */
[----:B------:R-:W1:Y:S01]  /*a390*/  SHFL.IDX PT, R14, R17, RZ, 0x181f ;  /* 0x00181fff110e7589 */ /* 0x000e6200000e0000 */
[----:B------:R-:W-:-:S03]  /*a3a0*/  LEA R7, R7, UR39, 0x1 ;  /* 0x0000002707077c11 */ /* 0x000fc6000f8e08ff */
[----:B------:R-:W2:Y:S01]  /*a3b0*/  SHFL.IDX PT, R3, R18, RZ, 0x181f ;  /* 0x00181fff12037589 */ /* 0x000ea200000e0000 */
[----:B-1----:R-:W-:-:S03]  /*a3c0*/  IADD3 R2, P0, R14, R5, RZ ;  /* 0x000000050e027210 */ /* 0x002fc60007f1e0ff */
[----:B------:R-:W1:Y:S02]  /*a3d0*/  SHFL.IDX PT, R14, R17, 0x1, 0x181f ;  /* 0x00381f00110e7f89 */ /* 0x000e6400000e0000 */
[----:B--2---:R-:W-:Y:S01]  /*a3e0*/  IMAD.X R3, RZ, RZ, R3, P0 ;  /* 0x000000ffff037224 */ /* 0x004fe200000e0603 */
[----:B------:R-:W-:-:S13]  /*a3f0*/  ISETP.LT.OR P0, PT, R8, 0x1, P2 ;  /* 0x000000010800780c */ /* 0x000fda0001701670 */
[----:B------:R-:W-:Y:S01]  /*a400*/  LDGSTS.E.BYPASS.LTC128B.128 [R7+0x400], desc[UR36][R2.64], !P0 ;  /* 0x0040000002077fae */ /* 0x000fe2000c101d64 */
[----:B------:R-:W-:-:S13]  /*a410*/  ISETP.LT.OR P0, PT, R8, 0x1, P1 ;  /* 0x000000010800780c */ /* 0x000fda0000f01670 */
[----:B------:R2:W-:Y:S04]  /*a420*/  LDGSTS.E.BYPASS.LTC128B.128 [R7+0x3400], desc[UR36][R2.64+0x80], !P0 ;  /* 0x0340008002077fae */ /* 0x0005e8000c101d64 */
[----:B--2---:R-:W2:Y:S01]  /*a430*/  SHFL.IDX PT, R3, R18, 0x1, 0x181f ;  /* 0x00381f0012037f89 */ /* 0x004ea200000e0000 */
[----:B-1----:R-:W-:-:S03]  /*a440*/  IADD3 R2, P0, R14, R5, RZ ;  /* 0x000000050e027210 */ /* 0x002fc60007f1e0ff */
[----:B------:R-:W1:Y:S01]  /*a450*/  SHFL.IDX PT, R14, R17, 0x2, 0x181f ;  /* 0x00581f00110e7f89 */ /* 0x000e6200000e0000 */
[----:B--2---:R-:W-:Y:S02]  /*a460*/  IADD3.X R3, RZ, R3, RZ, P0, !PT ;  /* 0x00000003ff037210 */ /* 0x004fe400007fe4ff */
[----:B------:R-:W-:-:S13]  /*a470*/  ISETP.LT.OR P0, PT, R8, 0x11, P2 ;  /* 0x000000110800780c */ /* 0x000fda0001701670 */
[----:B------:R-:W-:Y:S01]  /*a480*/  LDGSTS.E.BYPASS.LTC128B.128 [R7+0xc00], desc[UR36][R2.64], !P0 ;  /* 0x00c0000002077fae */ /* 0x000fe2000c101d64 */
[----:B------:R-:W-:-:S13]  /*a490*/  ISETP.LT.OR P0, PT, R8, 0x11, P1 ;  /* 0x000000110800780c */ /* 0x000fda0000f01670 */
[----:B------:R2:W-:Y:S04]  /*a4a0*/  LDGSTS.E.BYPASS.LTC128B.128 [R7+0x3c00], desc[UR36][R2.64+0x80], !P0 ;  /* 0x03c0008002077fae */ /* 0x0005e8000c101d64 */
[----:B--2---:R-:W2:Y:S01]  /*a4b0*/  SHFL.IDX PT, R3, R18, 0x2, 0x181f ;  /* 0x00581f0012037f89 */ /* 0x004ea200000e0000 */
        /* <DEDUP_REMOVED lines=17> */
[----:B------:R-:W1:Y:S04]  /*a5d0*/  SHFL.IDX PT, R18, R18, 0x5, 0x181f ;  /* 0x00b81f0012127f89 */ /* 0x000e6800000e0000 */
[----:B------:R3:W4:Y:S01]  /*a5e0*/  SHFL.IDX PT, R14, R17, 0x5, 0x181f ;  /* 0x00b81f00110e7f89 */ /* 0x00072200000e0000 */
[----:B--2---:R-:W-:Y:S02]  /*a5f0*/  IADD3.X R3, RZ, R3, RZ, P0, !PT ;  /* 0x00000003ff037210 */ /* 0x004fe400007fe4ff */
[----:B------:R-:W-:-:S13]  /*a600*/  ISETP.LT.OR P0, PT, R8, 0x41, P2 ;  /* 0x000000410800780c */ /* 0x000fda0001701670 */
[----:B------:R3:W-:Y:S01]  /*a610*/  LDGSTS.E.BYPASS.LTC128B.128 [R7+0x2400], desc[UR36][R2.64], !P0 ;  /* 0x0240000002077fae */ /* 0x0007e2000c101d64 */
[----:B------:R-:W-:-:S13]  /*a620*/  ISETP.LT.OR P0, PT, R8, 0x41, P1 ;  /* 0x000000410800780c */ /* 0x000fda0000f01670 */
[----:B-1--4-:R3:W-:Y:S02]  /*a630*/  LDGSTS.E.BYPASS.LTC128B.128 [R7+0x5400], desc[UR36][R2.64+0x80], !P0 ;  /* 0x0540008002077fae */ /* 0x0127e4000c101d64 */
.L_x_155:
[----:B0--3--:R-:W-:Y:S01]  /*a640*/  IADD3 R2, P0, R14, R5, RZ ;  /* 0x000000050e027210 */ /* 0x009fe20007f1e0ff */
[----:B------:R-:W-:Y:S02]  /*a650*/  ULDC.64 UR4, c[0x0][0x328] ;  /* 0x0000ca0000047ab9 */ /* 0x000fe40000000a00 */
[----:B------:R-:W-:Y:S02]  /*a660*/  IMAD R23, R23, UR4, RZ ;  /* 0x0000000417177c24 */ /* 0x000fe4000f8e02ff */
[----:B------:R-:W-:Y:S01]  /*a670*/  IMAD.X R3, RZ, RZ, R18, P0 ;  /* 0x000000ffff037224 */ /* 0x000fe200000e0612 */
[----:B------:R-:W-:Y:S01]  /*a680*/  ISETP.LT.OR P0, PT, R8, 0x51, P2 ;  /* 0x000000510800780c */ /* 0x000fe20001701670 */
[----:B------:R-:W-:-:S12]  /*a690*/  IMAD R23, R4, UR5, R23 ;  /* 0x0000000504177c24 */ /* 0x000fd8000f8e0217 */
[----:B------:R-:W-:Y:S01]  /*a6a0*/  @!PT LDS RZ, [RZ] ;  /* 0x00000000fffff984 */ /* 0x000fe20000000800 */
[----:B------:R-:W-:Y:S01]  /*a6b0*/  @!PT LDS RZ, [RZ] ;  /* 0x00000000fffff984 */ /* 0x000fe20000000800 */
[----:B------:R-:W-:Y:S01]  /*a6c0*/  @!PT LDS RZ, [RZ] ;  /* 0x00000000fffff984 */ /* 0x000fe20000000800 */
[----:B------:R-:W-:Y:S01]  /*a6d0*/  LDGSTS.E.BYPASS.LTC128B.128 [R7+0x2c00], desc[UR36][R2.64], !P0 ;  /* 0x02c0000002077fae */ /* 0x000fe2000c101d64 */
[----:B------:R-:W-:-:S13]  /*a6e0*/  ISETP.LT.OR P0, PT, R8, 0x51, P1 ;  /* 0x000000510800780c */ /* 0x000fda0000f01670 */
[----:B------:R0:W-:Y:S01]  /*a6f0*/  LDGSTS.E.BYPASS.LTC128B.128 [R7+0x5c00], desc[UR36][R2.64+0x80], !P0 ;  /* 0x05c0008002077fae */ /* 0x0001e2000c101d64 */
[----:B------:R-:W-:Y:S01]  /*a700*/  PLOP3.LUT P0, PT, PT, PT, PT, 0x80, 0x0 ;  /* 0x000000000000781c */ /* 0x000fe20003f0f070 */
[----:B------:R-:W-:Y:S01]  /*a710*/  NOP ;  /* 0x0000000000007918 */ /* 0x000fe20000000000 */
[----:B0-----:R-:W-:Y:S01]  /*a720*/  IMAD.WIDE.U32 R2, R4, UR4, RZ ;  /* 0x0000000404027c25 */ /* 0x001fe2000f8e00ff */
[----:B------:R-:W-:-:S03]  /*a730*/  ULDC.64 UR4, c[0x0][0x338] ;  /* 0x0000ce0000047ab9 */ /* 0x000fc60000000a00 */
[----:B------:R-:W-:Y:S02]  /*a740*/  IMAD.IADD R3, R3, 0x1, R23 ;  /* 0x0000000103037824 */ /* 0x000fe400078e0217 */
[----:B------:R-:W-:Y:S02]  /*a750*/  IMAD R5, R24, UR4, RZ ;  /* 0x0000000418057c24 */ /* 0x000fe4000f8e02ff */
[----:B------:R-:W-:-:S04]  /*a760*/  IMAD.WIDE.U32 R2, R0, UR4, R2 ;  /* 0x0000000400027c25 */ /* 0x000fc8000f8e0002 */
[----:B------:R-:W-:-:S05]  /*a770*/  IMAD R5, R0, UR5, R5 ;  /* 0x0000000500057c24 */ /* 0x000fca000f8e0205 */
[----:B------:R-:W-:-:S07]  /*a780*/  IADD3 R5, R3, R5, RZ ;  /* 0x0000000503057210 */ /* 0x000fce0007ffe0ff */
.L_x_66:
        /* <DEDUP_REMOVED lines=10> */
.L_x_67:
[----:B------:R-:W-:Y:S01]  /*a830*/  ULDC.64 UR4, c[0x0][0x330] ;  /* 0x0000cc0000047ab9 */ /* 0x000fe20000000a00 */
[----:B------:R-:W-:Y:S01]  /*a840*/  IMAD.MOV.U32 R3, RZ, RZ, R5 ;  /* 0x000000ffff037224 */ /* 0x000fe200078e0005 */
[----:B------:R0:W-:Y:S01]  /*a850*/  SYNCS.ARRIVE.TRANS64.A1T0 RZ, [R6+URZ+0x2a850], RZ ;  /* 0x02a850ff06ff79a7 */ /* 0x0001e2000810003f */
[----:B------:R-:W-:Y:S01]  /*a860*/  IMAD R0, R29, UR4, RZ ;  /* 0x000000041d007c24 */ /* 0x000fe2000f8e02ff */
[----:B------:R-:W-:Y:S01]  /*a870*/  MOV R28, R20 ;  /* 0x00000014001c7202 */ /* 0x000fe20000000f00 */
[----:B------:R-:W-:-:S04]  /*a880*/  IMAD.WIDE.U32 R2, R19, UR4, R2 ;  /* 0x0000000413027c25 */ /* 0x000fc8000f8e0002 */
[----:B------:R-:W-:Y:S01]  /*a890*/  IMAD R5, R19, UR5, R0 ;  /* 0x0000000513057c24 */ /* 0x000fe2000f8e0200 */
[----:B------:R-:W-:Y:S01]  /*a8a0*/  ULDC.64 UR4, c[0x0][0x318] ;  /* 0x0000c60000047ab9 */ /* 0x000fe20000000a00 */
[----:B0-----:R-:W-:Y:S01]  /*a8b0*/  IADD3 R6, R20, -0x1, RZ ;  /* 0xffffffff14067810 */ /* 0x001fe20007ffe0ff */
[----:B------:R-:W-:Y:S01]  /*a8c0*/  IMAD.MOV.U32 R21, RZ, RZ, R25 ;  /* 0x000000ffff157224 */ /* 0x000fe200078e0019 */
[----:B------:R-:W-:Y:S01]  /*a8d0*/  LEA R17, P0, R2, UR4, 0x1 ;  /* 0x0000000402117c11 */ /* 0x000fe2000f8008ff */
[----:B------:R-:W-:Y:S02]  /*a8e0*/  IMAD.IADD R3, R5, 0x1, R3 ;  /* 0x0000000105037824 */ /* 0x000fe400078e0203 */
[----:B------:R-:W-:-:S03]  /*a8f0*/  IMAD.MOV.U32 R7, RZ, RZ, R22 ;  /* 0x000000ffff077224 */ /* 0x000fc600078e0016 */
[----:B------:R-:W-:Y:S02]  /*a900*/  LEA.HI.X R18, R2, UR5, R3, 0x1, P0 ;  /* 0x0000000502127c11 */ /* 0x000fe400080f0c03 */
[----:B------:R-:W-:-:S13]  /*a910*/  ISETP.GT.AND P0, PT, R20, RZ, PT ;  /* 0x000000ff1400720c */ /* 0x000fda0003f04270 */
[----:B------:R-:W-:Y:S05]  /*a920*/  @P0 BRA `(.L_x_68) ;  /* 0xfffffff000600947 */ /* 0x000fea000383ffff */
[----:B------:R-:W-:Y:S05]  /*a930*/  BSYNC B0 ;  /* 0x0000000000007941 */ /* 0x000fea0003800000 */
.L_x_55:
[----:B------:R-:W-:-:S13]  /*a940*/  LOP3.LUT P0, RZ, R16, 0x20, RZ, 0xc0, !PT ;  /* 0x0000002010ff7812 */ /* 0x000fda000780c0ff */
[----:B------:R-:W-:Y:S05]  /*a950*/  @!P0 BRA `(.L_x_69) ;  /* 0x0000000000048947 */ /* 0x000fea0003800000 */
[----:B------:R-:W-:Y:S01]  /*a960*/  BPT.TRAP 0x1 ;  /* 0x000000040000795c */ /* 0x000fe20000300000 */
.L_x_69:
[----:B------:R-:W-:Y:S01]  /*a970*/  LEA R4, R22, UR39, 0x3 ;  /* 0x0000002716047c11 */ /* 0x000fe2000f8e18ff */
[----:B------:R-:W-:Y:S01]  /*a980*/  IMAD.MOV.U32 R5, RZ, RZ, -0x60 ;  /* 0xffffffa0ff057424 */ /* 0x000fe200078e00ff */
[----:B0-----:R-:W-:Y:S01]  /*a990*/  SHF.L.U32 R3, R25, 0x1f, RZ ;  /* 0x0000001f19037819 */ /* 0x001fe200000006ff */
[----:B------:R-:W-:Y:S02]  /*a9a0*/  BSSY B0, `(.L_x_70) ;  /* 0x0000004000007945 */ /* 0x000fe40003800000 */
[----:B------:R-:W-:Y:S01]  /*a9b0*/  IMAD R5, R20, R5, UR38 ;  /* 0x0000002614057e24 */ /* 0x000fe2000f8e0205 */
[----:B------:R-:W0:Y:S02]  /*a9c0*/  SYNCS.PHASECHK.TRANS64.TRYWAIT P0, [R4+URZ+0x2a860], R3 ;  /* 0x02a86003040075a7 */ /* 0x000e24000800017f */
[----:B0-----:R-:W-:Y:S05]  /*a9d0*/  @!P0 BRA `(.L_x_71) ;  /* 0x0000002c00508947 */ /* 0x001fea0003800000 */
.L_x_156:
[----:B------:R-:W-:Y:S05]  /*a9e0*/  BSYNC B0 ;  /* 0x0000000000007941 */ /* 0x000fea0003800000 */
.L_x_70:
[----:B------:R-:W-:Y:S01]  /*a9f0*/  UMOV UR4, 0xffffffff ;  /* 0xffffffff00047882 */ /* 0x000fe20000000000 */
[----:B------:R-:W-:Y:S01]  /*aa00*/  LOP3.LUT P2, RZ, R16, 0x2, RZ, 0xc0, !PT ;  /* 0x0000000210ff7812 */ /* 0x000fe2000784c0ff */
[----:B------:R-:W-:Y:S01]  /*aa10*/  IMAD R7, R22, 0x3000, R27 ;  /* 0x0000300016077824 */ /* 0x000fe200078e021b */
[----:B------:R-:W-:Y:S01]  /*aa20*/  LOP3.LUT P1, RZ, R16, 0x1, RZ, 0xc0, !PT ;  /* 0x0000000110ff7812 */ /* 0x000fe2000782c0ff */
[----:B------:R-:W-:Y:S01]  /*aa30*/  IMAD.IADD R5, R5, 0x1, -R34 ;  /* 0x0000000105057824 */ /* 0x000fe200078e0a22 */
[----:B------:R-:W-:Y:S11]  /*aa40*/  BRA.DIV UR4, `(.L_x_72) ;  /* 0x0000002e04487947 */ /* 0x000ff6000b800000 */
[----:B------:R-:W1:Y:S01]  /*aa50*/  SHFL.IDX PT, R14, R17, RZ, 0x181f ;  /* 0x00181fff110e7589 */ /* 0x000e6200000e0000 */
[----:B------:R-:W-:-:S03]  /*aa60*/  SHF.L.U32 R6, R37, 0x1, RZ ;  /* 0x0000000125067819 */ /* 0x000fc600000006ff */
[----:B------:R-:W0:Y:S01]  /*aa70*/  SHFL.IDX PT, R0, R18, RZ, 0x181f ;  /* 0x00181fff12007589 */ /* 0x000e2200000e0000 */
[----:B-1----:R-:W-:-:S03]  /*aa80*/  IADD3 R2, P0, R14, R6, RZ ;  /* 0x000000060e027210 */ /* 0x002fc60007f1e0ff */
[----:B------:R-:W1:Y:S02]  /*aa90*/  SHFL.IDX PT, R14, R17, 0x1, 0x181f ;  /* 0x00381f00110e7f89 */ /* 0x000e6400000e0000 */
[----:B0-----:R-:W-:Y:S01]  /*aaa0*/  IMAD.X R3, RZ, RZ, R0, P0 ;  /* 0x000000ffff037224 */ /* 0x001fe200000e0600 */
[----:B------:R-:W-:Y:S02]  /*aab0*/  ISETP.LT.OR P0, PT, R5, 0x1, P2 ;  /* 0x000000010500780c */ /* 0x000fe40001701670 */
[----:B------:R-:W-:Y:S02]  /*aac0*/  LEA R0, R7, UR39, 0x1 ;  /* 0x0000002707007c11 */ /* 0x000fe4000f8e08ff */
[----:B------:R-:W0:Y:S09]  /*aad0*/  SHFL.IDX PT, R7, R18, 0x1, 0x181f ;  /* 0x00381f0012077f89 */ /* 0x000e3200000e0000 */
[----:B------:R-:W-:Y:S01]  /*aae0*/  LDGSTS.E.BYPASS.LTC128B.128 [R0+0x400], desc[UR36][R2.64], !P0 ;  /* 0x0040000002007fae */ /* 0x000fe2000c101d64 */
[----:B------:R-:W-:-:S13]  /*aaf0*/  ISETP.LT.OR P0, PT, R5, 0x1, P1 ;  /* 0x000000010500780c */ /* 0x000fda0000f01670 */
[----:B------:R1:W-:Y:S02]  /*ab00*/  LDGSTS.E.BYPASS.LTC128B.128 [R0+0x3400], desc[UR36][R2.64+0x80], !P0 ;  /* 0x0340008002007fae */ /* 0x0003e4000c101d64 */
[----:B-1----:R-:W-:Y:S02]  /*ab10*/  IADD3 R2, P0, R14, R6, RZ ;  /* 0x000000060e027210 */ /* 0x002fe40007f1e0ff */
[----:B------:R-:W1:Y:S03]  /*ab20*/  SHFL.IDX PT, R14, R17, 0x2, 0x181f ;  /* 0x00581f00110e7f89 */ /* 0x000e6600000e0000 */
[----:B0-----:R-:W-:Y:S01]  /*ab30*/  IMAD.X R3, RZ, RZ, R7, P0 ;  /* 0x000000ffff037224 */ /* 0x001fe200000e0607 */
[----:B------:R-:W-:Y:S01]  /*ab40*/  ISETP.LT.OR P0, PT, R5, 0x11, P2 ;  /* 0x000000110500780c */ /* 0x000fe20001701670 */
[----:B------:R-:W0:-:S12]  /*ab50*/  SHFL.IDX PT, R7, R18, 0x2, 0x181f ;  /* 0x00581f0012077f89 */ /* 0x000e1800000e0000 */
[----:B------:R-:W-:Y:S01]  /*ab60*/  LDGSTS.E.BYPASS.LTC128B.128 [R0+0xc00], desc[UR36][R2.64], !P0 ;  /* 0x00c0000002007fae */ /* 0x000fe2000c101d64 */
[----:B------:R-:W-:-:S13]  /*ab70*/  ISETP.LT.OR P0, PT, R5, 0x11, P1 ;  /* 0x000000110500780c */ /* 0x000fda0000f01670 */
[----:B------:R1:W-:Y:S02]  /*ab80*/  LDGSTS.E.BYPASS.LTC128B.128 [R0+0x3c00], desc[UR36][R2.64+0x80], !P0 ;  /* 0x03c0008002007fae */ /* 0x0003e4000c101d64 */
[----:B-1----:R-:W-:Y:S02]  /*ab90*/  IADD3 R2, P0, R14, R6, RZ ;  /* 0x000000060e027210 */ /* 0x002fe40007f1e0ff */
[----:B------:R-:W1:Y:S02]  /*aba0*/  SHFL.IDX PT, R14, R17, 0x3, 0x181f ;  /* 0x00781f00110e7f89 */ /* 0x000e6400000e0000 */
[----:B0-----:R-:W-:Y:S02]  /*abb0*/  IADD3.X R3, RZ, R7, RZ, P0, !PT ;  /* 0x00000007ff037210 */ /* 0x001fe400007fe4ff */
[----:B------:R-:W-:Y:S01]  /*abc0*/  ISETP.LT.OR P0, PT, R5, 0x21, P2 ;  /* 0x000000210500780c */ /* 0x000fe20001701670 */
[----:B------:R-:W0:-:S12]  /*abd0*/  SHFL.IDX PT, R7, R18, 0x3, 0x181f ;  /* 0x00781f0012077f89 */ /* 0x000e1800000e0000 */
        /* <DEDUP_REMOVED lines=12> */
[----:B------:R1:W2:Y:S03]  /*aca0*/  SHFL.IDX PT, R14, R17, 0x5, 0x181f ;  /* 0x00b81f00110e7f89 */ /* 0x0002a600000e0000 */
[----:B0-----:R-:W-:Y:S01]  /*acb0*/  IMAD.X R3, RZ, RZ, R7, P0 ;  /* 0x000000ffff037224 */ /* 0x001fe200000e0607 */
[----:B------:R-:W-:Y:S01]  /*acc0*/  ISETP.LT.OR P0, PT, R5, 0x41, P2 ;  /* 0x000000410500780c */ /* 0x000fe20001701670 */
[----:B------:R1:W3:-:S12]  /*acd0*/  SHFL.IDX PT, R7, R18, 0x5, 0x181f ;  /* 0x00b81f0012077f89 */ /* 0x0002d800000e0000 */
[----:B------:R1:W-:Y:S01]  /*ace0*/  LDGSTS.E.BYPASS.LTC128B.128 [R0+0x2400], desc[UR36][R2.64], !P0 ;  /* 0x0240000002007fae */ /* 0x0003e2000c101d64 */
[----:B------:R-:W-:-:S13]  /*acf0*/  ISETP.LT.OR P0, PT, R5, 0x41, P1 ;  /* 0x000000410500780c */ /* 0x000fda0000f01670 */
[----:B--23--:R1:W-:Y:S02]  /*ad00*/  LDGSTS.E.BYPASS.LTC128B.128 [R0+0x5400], desc[UR36][R2.64+0x80], !P0 ;  /* 0x0540008002007fae */ /* 0x00c3e4000c101d64 */
.L_x_170:
[----:B01----:R-:W-:-:S04]  /*ad10*/  IADD3 R2, P0, R14, R6, RZ ;  /* 0x000000060e027210 */ /* 0x003fc80007f1e0ff */
[----:B------:R-:W-:Y:S02]  /*ad20*/  IADD3.X R3, RZ, R7, RZ, P0, !PT ;  /* 0x00000007ff037210 */ /* 0x000fe400007fe4ff */
[----:B------:R-:W-:-:S13]  /*ad30*/  ISETP.LT.OR P0, PT, R5, 0x51, P2 ;  /* 0x000000510500780c */ /* 0x000fda0001701670 */
[----:B------:R-:W-:Y:S01]  /*ad40*/  @!PT LDS RZ, [RZ] ;  /* 0x00000000fffff984 */ /* 0x000fe20000000800 */
[----:B------:R-:W-:Y:S01]  /*ad50*/  @!PT LDS RZ, [RZ] ;  /* 0x00000000fffff984 */ /* 0x000fe20000000800 */
[----:B------:R-:W-:Y:S01]  /*ad60*/  @!PT LDS RZ, [RZ] ;  /* 0x00000000fffff984 */ /* 0x000fe20000000800 */
[----:B------:R0:W-:Y:S01]  /*ad70*/  LDGSTS.E.BYPASS.LTC128B.128 [R0+0x2c00], desc[UR36][R2.64], !P0 ;  /* 0x02c0000002007fae */ /* 0x0001e2000c101d64 */
[----:B------:R-:W-:-:S13]  /*ad80*/  ISETP.LT.OR P0, PT, R5, 0x51, P1 ;  /* 0x000000510500780c */ /* 0x000fda0000f01670 */
[----:B------:R0:W-:Y:S01]  /*ad90*/  LDGSTS.E.BYPASS.LTC128B.128 [R0+0x5c00], desc[UR36][R2.64+0x80], !P0 ;  /* 0x05c0008002007fae */ /* 0x0001e2000c101d64 */
[----:B------:R-:W-:Y:S01]  /*ada0*/  PLOP3.LUT P0, PT, PT, PT, PT, 0x80, 0x0 ;  /* 0x000000000000781c */ /* 0x000fe20003f0f070 */
[----:B------:R-:W-:-:S12]  /*adb0*/  NOP ;  /* 0x0000000000007918 */ /* 0x000fd80000000000 */
.L_x_73:
        /* <DEDUP_REMOVED lines=10> */
.L_x_74:
[----:B0-----:R-:W2:Y:S01]  /*ae60*/  LDL.LU R2, [R1] ;  /* 0x0000000001027983 */ /* 0x001ea20000300800 */
[----:B------:R-:W-:Y:S01]  /*ae70*/  VIADD R22, R22, 0x1 ;  /* 0x0000000116167836 */ /* 0x000fe20000000000 */
[----:B------:R-:W-:Y:S01]  /*ae80*/  ULDC UR4, c[0x0][0xc34] ;  /* 0x00030d0000047ab9 */ /* 0x000fe20000000800 */
[----:B------:R-:W-:Y:S01]  /*ae90*/  VIADD R36, R36, UR44 ;  /* 0x0000002c24247c36 */ /* 0x000fe20008000000 */
[----:B------:R0:W-:Y:S02]  /*aea0*/  SYNCS.ARRIVE.TRANS64.A1T0 RZ, [R4+URZ+0x2a850], RZ ;  /* 0x02a850ff04ff79a7 */ /* 0x0001e4000810003f */
[----:B------:R-:W-:-:S04]  /*aeb0*/  ISETP.NE.AND P0, PT, R22, 0x2, PT ;  /* 0x000000021600780c */ /* 0x000fc80003f05270 */
[----:B------:R-:W-:Y:S02]  /*aec0*/  SEL R22, R22, RZ, P0 ;  /* 0x000000ff16167207 */ /* 0x000fe40000000000 */
[----:B------:R-:W-:Y:S02]  /*aed0*/  SEL R0, RZ, 0x1, P0 ;  /* 0x00000001ff007807 */ /* 0x000fe40000000000 */
[----:B------:R-:W-:Y:S02]  /*aee0*/  ISETP.GE.AND P0, PT, R36, UR4, PT ;  /* 0x0000000424007c0c */ /* 0x000fe4000bf06270 */
[----:B------:R-:W-:Y:S02]  /*aef0*/  LOP3.LUT R25, R25, R0, RZ, 0x3c, !PT ;  /* 0x0000000019197212 */ /* 0x000fe400078e3cff */
[----:B--2---:R-:W-:-:S05]  /*af00*/  IADD3 R2, R2, 0x1, RZ ;  /* 0x0000000102027810 */ /* 0x004fca0007ffe0ff */
[----:B------:R0:W-:Y:S04]  /*af10*/  STL [R1], R2 ;  /* 0x0000000201007387 */ /* 0x0001e80000100800 */
[----:B------:R-:W-:Y:S05]  /*af20*/  @!P0 BRA `(.L_x_75) ;  /* 0xffffffd0002c8947 */ /* 0x000fea000383ffff */
[----:B------:R-:W-:-:S07]  /*af30*/  LOP3.LUT R0, R2, 0x1, RZ, 0xc, !PT ;  /* 0x0000000102007812 */ /* 0x000fce00078e0cff */
.L_x_40:
[----:B------:R-:W1:Y:S01]  /*af40*/  S2R R3, SR_CgaCtaId ;  /* 0x0000000000037919 */ /* 0x000e620000008800 */
[----:B0-----:R-:W-:Y:S01]  /*af50*/  MOV R2, 0x400 ;  /* 0x0000040000027802 */ /* 0x001fe20000000f00 */
[----:B------:R-:W-:Y:S01]  /*af60*/  BSSY B0, `(.L_x_76) ;  /* 0x0000005000007945 */ /* 0x000fe20003800000 */
[----:B------:R-:W-:Y:S02]  /*af70*/  SHF.L.U32 R0, R0, 0x1f, RZ ;  /* 0x0000001f00007819 */ /* 0x000fe400000006ff */
[----:B-1----:R-:W-:-:S04]  /*af80*/  LEA R5, R3, R2, 0x18 ;  /* 0x0000000203057211 */ /* 0x002fc800078ec0ff */
[----:B------:R-:W0:Y:S02]  /*af90*/  SYNCS.PHASECHK.TRANS64.TRYWAIT P0, [R5+URZ+0x2a820], R0 ;  /* 0x02a82000050075a7 */ /* 0x000e24000800017f */
[----:B0-----:R-:W-:Y:S05]  /*afa0*/  @!P0 BRA `(.L_x_77) ;  /* 0x0000002c00f88947 */ /* 0x001fea0003800000 */
.L_x_171:
[----:B------:R-:W-:Y:S05]  /*afb0*/  BSYNC B0 ;  /* 0x0000000000007941 */ /* 0x000fea0003800000 */
.L_x_76:
[----:B------:R-:W-:-:S03]  /*afc0*/  UMOV UR4, 0xffffffff ;  /* 0xffffffff00047882 */ /* 0x000fc60000000000 */
[----:B------:R-:W-:Y:S05]  /*afd0*/  BRA.DIV UR4, `(.L_x_78) ;  /* 0x0000003204007947 */ /* 0x000fea000b800000 */
[----:B0-----:R-:W0:Y:S02]  /*afe0*/  S2R R0, SR_TID.X ;  /* 0x0000000000007919 */ /* 0x001e240000002100 */
[----:B0-----:R-:W-:-:S04]  /*aff0*/  SHF.R.U32.HI R0, RZ, 0x5, R0 ;  /* 0x00000005ff007819 */ /* 0x001fc80000011600 */
[----:B------:R-:W-:-:S05]  /*b000*/  LOP3.LUT R0, R0, 0x3, RZ, 0xc0, !PT ;  /* 0x0000000300007812 */ /* 0x000fca00078ec0ff */
[----:B------:R0:W1:Y:S02]  /*b010*/  SHFL.IDX PT, R14, R0, RZ, 0x1f ;  /* 0x00001fff000e7589 */ /* 0x00006400000e0000 */
.L_x_174:
[----:B-1----:R-:W-:Y:S01]  /*b020*/  ISETP.NE.AND P0, PT, R14, RZ, PT ;  /* 0x000000ff0e00720c */ /* 0x002fe20003f05270 */
[----:B------:R-:W-:-:S12]  /*b030*/  BSSY B0, `(.L_x_79) ;  /* 0x0000026000007945 */ /* 0x000fd80003800000 */
[----:B------:R-:W-:Y:S05]  /*b040*/  @P0 BRA `(.L_x_80) ;  /* 0x0000000000900947 */ /* 0x000fea0003800000 */
[----:B------:R-:W-:-:S03]  /*b050*/  UMOV UR4, 0xffffffff ;  /* 0xffffffff00047882 */ /* 0x000fc60000000000 */
[----:B------:R-:W-:Y:S05]  /*b060*/  BRA.DIV UR4, `(.L_x_81) ;  /* 0x0000003204107947 */ /* 0x000fea000b800000 */
[----:B------:R-:W-:-:S13]  /*b070*/  ELECT P6, URZ, PT ;  /* 0x00000000003f782f */ /* 0x000fda00038c0000 */
.L_x_177:
[----:B------:R-:W-:Y:S05]  /*b080*/  @!P6 BRA `(.L_x_80) ;  /* 0x000000000080e947 */ /* 0x000fea0003800000 */
[----:B0-----:R-:W2:Y:S02]  /*b090*/  LDL R0, [R1+0x4] ;  /* 0x0000040001007983 */ /* 0x001ea40000100800 */
[----:B--2---:R-:W-:-:S13]  /*b0a0*/  R2UR UR4, R0 ;  /* 0x00000000000472ca */ /* 0x004fda00000e0000 */
[----:B------:R-:W-:-:S06]  /*b0b0*/  ULOP3.LUT UR4, UR4, 0x2, URZ, 0xfc, !UPT ;  /* 0x0000000204047892 */ /* 0x000fcc000f8efc3f */
[----:B------:R-:W-:-:S05]  /*b0c0*/  IMAD.U32 R0, RZ, RZ, UR4 ;  /* 0x00000004ff007e24 */ /* 0x000fca000f8e00ff */
[----:B------:R-:W-:-:S13]  /*b0d0*/  ISETP.NE.AND P0, PT, R0, 0x3, PT ;  /* 0x000000030000780c */ /* 0x000fda0003f05270 */
[----:B------:R-:W-:Y:S05]  /*b0e0*/  @!P0 BRA `(.L_x_82) ;  /* 0x0000000000048947 */ /* 0x000fea0003800000 */
[----:B------:R-:W-:Y:S01]  /*b0f0*/  BPT.TRAP 0x1 ;  /* 0x000000040000795c */ /* 0x000fe20000300000 */
.L_x_82:
[C---:B------:R-:W-:Y:S01]  /*b100*/  IMAD R3, R22.reuse, 0x8, R5 ;  /* 0x0000000816037824 */ /* 0x040fe200078e0205 */
[----:B------:R-:W-:Y:S02]  /*b110*/  SHF.L.U32 R2, R25, 0x1f, RZ ;  /* 0x0000001f19027819 */ /* 0x000fe400000006ff */
[----:B------:R-:W-:Y:S02]  /*b120*/  IADD3 R22, R22, 0x1, RZ ;  /* 0x0000000116167810 */ /* 0x000fe40007ffe0ff */
[----:B------:R-:W0:Y:S02]  /*b130*/  SYNCS.PHASECHK.TRANS64.TRYWAIT P1, [R3+URZ+0x2a840], R2 ;  /* 0x02a84002030075a7 */ /* 0x000e24000802017f */
[----:B------:R-:W-:-:S04]  /*b140*/  ISETP.NE.AND P2, PT, R22, 0x2, PT ;  /* 0x000000021600780c */ /* 0x000fc80003f45270 */
[----:B------:R-:W-:Y:S01]  /*b150*/  SEL R0, RZ, 0x1, P2 ;  /* 0x00000001ff007807 */ /* 0x000fe20001000000 */
[----:B0-----:R-:W-:Y:S08]  /*b160*/  @!P1 BRA `(.L_x_83) ;  /* 0x0000002c00f09947 */ /* 0x001ff00003800000 */
.L_x_178:
[----:B------:R-:W-:Y:S02]  /*b170*/  SEL R22, R22, RZ, P2 ;  /* 0x000000ff16167207 */ /* 0x000fe40001000000 */
[----:B------:R-:W-:Y:S01]  /*b180*/  LOP3.LUT R0, R25, R0, RZ, 0x3c, !PT ;  /* 0x0000000019007212 */ /* 0x000fe200078e3cff */
[----:B------:R-:W-:Y:S06]  /*b190*/  @!P0 BRA `(.L_x_84) ;  /* 0x0000000000048947 */ /* 0x000fec0003800000 */
[----:B------:R-:W-:Y:S01]  /*b1a0*/  BPT.TRAP 0x1 ;  /* 0x000000040000795c */ /* 0x000fe20000300000 */
.L_x_84:
[----:B------:R-:W-:Y:S01]  /*b1b0*/  IMAD R5, R22, 0x8, R5 ;  /* 0x0000000816057824 */ /* 0x000fe200078e0205 */
[----:B------:R-:W-:-:S04]  /*b1c0*/  SHF.L.U32 R0, R0, 0x1f, RZ ;  /* 0x0000001f00007819 */ /* 0x000fc800000006ff */
[----:B------:R-:W1:Y:S02]  /*b1d0*/  SYNCS.PHASECHK.TRANS64.TRYWAIT P1, [R5+URZ+0x2a840], R0 ;  /* 0x02a84000050075a7 */ /* 0x000e64000802017f */
[----:B-1----:R-:W-:Y:S05]  /*b1e0*/  @!P1 BRA `(.L_x_85) ;  /* 0x0000002c00e49947 */ /* 0x002fea0003800000 */
.L_x_179:
[----:B------:R-:W-:Y:S05]  /*b1f0*/  @!P0 BRA `(.L_x_86) ;  /* 0x0000000000048947 */ /* 0x000fea0003800000 */
[----:B------:R-:W-:Y:S01]  /*b200*/  BPT.TRAP 0x1 ;  /* 0x000000040000795c */ /* 0x000fe20000300000 */
.L_x_86:
[----:B------:R-:W2:Y:S02]  /*b210*/  SYNCS.PHASECHK.TRANS64.TRYWAIT P1, [R3+URZ+0x2a860], R2 ;  /* 0x02a86002030075a7 */ /* 0x000ea4000802017f */
[----:B--2---:R-:W-:Y:S05]  /*b220*/  @!P1 BRA `(.L_x_87) ;  /* 0x0000002c00e89947 */ /* 0x004fea0003800000 */
.L_x_180:
[----:B------:R-:W-:Y:S05]  /*b230*/  @!P0 BRA `(.L_x_88) ;  /* 0x0000000000048947 */ /* 0x000fea0003800000 */
[----:B------:R-:W-:Y:S01]  /*b240*/  BPT.TRAP 0x1 ;  /* 0x000000040000795c */ /* 0x000fe20000300000 */
.L_x_88:
[----:B---3--:R3:W4:Y:S02]  /*b250*/  SYNCS.PHASECHK.TRANS64.TRYWAIT P0, [R5+URZ+0x2a860], R0 ;  /* 0x02a86000050075a7 */ /* 0x008724000800017f */
[----:B----4-:R-:W-:Y:S05]  /*b260*/  @!P0 NANOSLEEP.SYNCS 0x989680 ;  /* 0x009896800000895d */ /* 0x010fea0003900000 */
[----:B------:R-:W4:Y:S02]  /*b270*/  @!P0 SYNCS.PHASECHK.TRANS64 P0, [R5+URZ+0x2a860], R0 ;  /* 0x02a86000050085a7 */ /* 0x000f24000800007f */
[----:B----4-:R-:W-:Y:S05]  /*b280*/  @!P0 BRA `(.L_x_88) ;  /* 0xfffffffc00f08947 */ /* 0x010fea000383ffff */
.L_x_80:
[----:B------:R-:W-:Y:S05]  /*b290*/  BSYNC B0 ;  /* 0x0000000000007941 */ /* 0x000fea0003800000 */
.L_x_79:
[----:B------:R-:W-:Y:S05]  /*b2a0*/  EXIT ;  /* 0x000000000000794d */ /* 0x000fea0003800000 */
.L_x_8:
[----:B0-----:R-:W-:-:S04]  /*b2b0*/  IMAD.U32 R3, RZ, RZ, UR41 ;  /* 0x00000029ff037e24 */ /* 0x001fc8000f8e00ff */
[----:B------:R0:W1:Y:S03]  /*b2c0*/  SYNCS.PHASECHK.TRANS64.TRYWAIT P1, [R3+URZ+0x2a800], R0 ;  /* 0x02a80000030075a7 */ /* 0x000066000802017f */
[----:B-1----:R-:W-:Y:S05]  /*b2d0*/  @!P1 NANOSLEEP.SYNCS 0x989680 ;  /* 0x009896800000995d */ /* 0x002fea0003900000 */
[----:B------:R-:W1:Y:S02]  /*b2e0*/  @!P1 SYNCS.PHASECHK.TRANS64 P1, [R3+URZ+0x2a800], R0 ;  /* 0x02a80000030095a7 */ /* 0x000e64000802007f */
[----:B-1----:R-:W-:Y:S05]  /*b2f0*/  @!P1 BRA `(.L_x_8) ;  /* 0xfffffffc00ec9947 */ /* 0x002fea000383ffff */
[----:B------:R-:W-:Y:S05]  /*b300*/  BRA `(.L_x_89) ;  /* 0xffffff5c00707947 */ /* 0x000fea000383ffff */
.L_x_12:
[----:B-1----:R1:W2:Y:S02]  /*b310*/  SYNCS.PHASECHK.TRANS64.TRYWAIT P1, [R0+URZ+0x2a830], R3 ;  /* 0x02a83003000075a7 */ /* 0x0022a4000802017f */
[----:B--2---:R-:W-:Y:S05]  /*b320*/  @!P1 NANOSLEEP.SYNCS 0x989680 ;  /* 0x009896800000995d */ /* 0x004fea0003900000 */
[----:B------:R-:W2:Y:S02]  /*b330*/  @!P1 SYNCS.PHASECHK.TRANS64 P1, [R0+URZ+0x2a830], R3 ;  /* 0x02a83003000095a7 */ /* 0x000ea4000802007f */
[----:B--2---:R-:W-:Y:S05]  /*b340*/  @!P1 BRA `(.L_x_12) ;  /* 0xfffffffc00f09947 */ /* 0x004fea000383ffff */
[----:B------:R-:W-:Y:S05]  /*b350*/  BRA `(.L_x_11) ;  /* 0xffffff5c00907947 */ /* 0x000fea000383ffff */
.L_x_18:
[----:B-1----:R-:W-:-:S04]  /*b360*/  MOV R7, UR8 ;  /* 0x0000000800077c02 */ /* 0x002fc80008000f00 */
[----:B------:R1:W2:Y:S03]  /*b370*/  SYNCS.PHASECHK.TRANS64.TRYWAIT P1, [R7+URZ+0x2a830], R6 ;  /* 0x02a83006070075a7 */ /* 0x0002a6000802017f */
[----:B--2---:R-:W-:Y:S05]  /*b380*/  @!P1 NANOSLEEP.SYNCS 0x989680 ;  /* 0x009896800000995d */ /* 0x004fea0003900000 */
[----:B------:R-:W2:Y:S02]  /*b390*/  @!P1 SYNCS.PHASECHK.TRANS64 P1, [R7+URZ+0x2a830], R6 ;  /* 0x02a83006070095a7 */ /* 0x000ea4000802007f */
[----:B--2---:R-:W-:Y:S05]  /*b3a0*/  @!P1 BRA `(.L_x_18) ;  /* 0xfffffffc00ec9947 */ /* 0x004fea000383ffff */
[----:B------:R-:W-:Y:S05]  /*b3b0*/  BRA `(.L_x_17) ;  /* 0xffffff8400507947 */ /* 0x000fea000383ffff */
.L_x_22:
[----:B---3--:R-:W-:-:S04]  /*b3c0*/  IMAD.U32 R5, RZ, RZ, UR9 ;  /* 0x00000009ff057e24 */ /* 0x008fc8000f8e00ff */
[----:B------:R3:W4:Y:S03]  /*b3d0*/  SYNCS.PHASECHK.TRANS64.TRYWAIT P1, [R5+URZ+0x2a850], R4 ;  /* 0x02a85004050075a7 */ /* 0x000726000802017f */
[----:B----4-:R-:W-:Y:S05]  /*b3e0*/  @!P1 NANOSLEEP.SYNCS 0x989680 ;  /* 0x009896800000995d */ /* 0x010fea0003900000 */
[----:B------:R-:W4:Y:S02]  /*b3f0*/  @!P1 SYNCS.PHASECHK.TRANS64 P1, [R5+URZ+0x2a850], R4 ;  /* 0x02a85004050095a7 */ /* 0x000f24000802007f */
[----:B----4-:R-:W-:Y:S05]  /*b400*/  @!P1 BRA `(.L_x_22) ;  /* 0xfffffffc00ec9947 */ /* 0x010fea000383ffff */
[----:B------:R-:W-:Y:S05]  /*b410*/  BRA `(.L_x_21) ;  /* 0xffffff8c00887947 */ /* 0x000fea000383ffff */
.L_x_29:
[----:B-1----:R-:W-:-:S04]  /*b420*/  IMAD.U32 R5, RZ, RZ, UR10 ;  /* 0x0000000aff057e24 */ /* 0x002fc8000f8e00ff */
[----:B------:R1:W2:Y:S03]  /*b430*/  SYNCS.PHASECHK.TRANS64.TRYWAIT P1, [R5+URZ+0x2a850], R4 ;  /* 0x02a85004050075a7 */ /* 0x0002a6000802017f */
[----:B--2---:R-:W-:Y:S05]  /*b440*/  @!P1 NANOSLEEP.SYNCS 0x989680 ;  /* 0x009896800000995d */ /* 0x004fea0003900000 */
[----:B------:R-:W2:Y:S02]  /*b450*/  @!P1 SYNCS.PHASECHK.TRANS64 P1, [R5+URZ+0x2a850], R4 ;  /* 0x02a85004050095a7 */ /* 0x000ea4000802007f */
[----:B--2---:R-:W-:Y:S05]  /*b460*/  @!P1 BRA `(.L_x_29) ;  /* 0xfffffffc00ec9947 */ /* 0x004fea000383ffff */
[----:B------:R-:W-:Y:S05]  /*b470*/  BRA `(.L_x_28) ;  /* 0xffffffa800a07947 */ /* 0x000fea000383ffff */
.L_x_44:
[----:B------:R-:W0:Y:S01]  /*b480*/  S2R R17, SR_TID.X ;  /* 0x0000000000117919 */ /* 0x000e220000002100 */
[----:B------:R-:W-:Y:S01]  /*b490*/  BSSY B0, `(.L_x_90) ;  /* 0x000000a000007945 */ /* 0x000fe20003800000 */
[----:B------:R-:W-:Y:S01]  /*b4a0*/  IMAD.MOV.U32 R12, RZ, RZ, RZ ;  /* 0x000000ffff0c7224 */ /* 0x000fe200078e00ff */
[----:B------:R-:W-:Y:S01]  /*b4b0*/  MOV R15, 0xffffffff ;  /* 0xffffffff000f7802 */ /* 0x000fe20000000f00 */
[----:B------:R-:W-:Y:S01]  /*b4c0*/  IMAD.MOV.U32 R11, RZ, RZ, 0x1f ;  /* 0x0000001fff0b7424 */ /* 0x000fe200078e00ff */
[----:B0-----:R-:W-:-:S04]  /*b4d0*/  SHF.R.U32.HI R17, RZ, 0x5, R17 ;  /* 0x00000005ff117819 */ /* 0x001fc80000011611 */
[----:B------:R-:W-:-:S04]  /*b4e0*/  LOP3.LUT R17, R17, 0x3, RZ, 0xc0, !PT ;  /* 0x0000000311117812 */ /* 0x000fc800078ec0ff */
[----:B------:R-:W-:-:S07]  /*b4f0*/  MOV R13, R17 ;  /* 0x00000011000d7202 */ /* 0x000fce0000000f00 */
[----:B-1---5:R-:W-:Y:S05]  /*b500*/  WARPSYNC.COLLECTIVE R15, `(.L_x_91) ;  /* 0x000000000f087348 */ /* 0x022fea0003c00000 */
[----:B------:R0:W2:Y:S02]  /*b510*/  SHFL.IDX P6, R14, R13, R12, R11 ;  /* 0x0000000c0d0e7389 */ /* 0x0000a400000c000b */
[----:B012--5:R-:W-:Y:S01]  /*b520*/  ENDCOLLECTIVE ;  /* 0x000000000000791b */ /* 0x027fe20003800000 */
.L_x_91:
[----:B------:R-:W-:Y:S05]  /*b530*/  BSYNC B0 ;  /* 0x0000000000007941 */ /* 0x000fea0003800000 */
.L_x_90:
[----:B------:R-:W-:Y:S05]  /*b540*/  BRA `(.L_x_92) ;  /* 0xffffffd000087947 */ /* 0x000fea000383ffff */
.L_x_47:
[----:B0-----:R0:W1:Y:S02]  /*b550*/  SYNCS.PHASECHK.TRANS64.TRYWAIT P0, [R0+URZ+0x2a840], R3 ;  /* 0x02a84003000075a7 */ /* 0x001064000800017f */
[----:B-1----:R-:W-:Y:S05]  /*b560*/  @!P0 NANOSLEEP.SYNCS 0x989680 ;  /* 0x009896800000895d */ /* 0x002fea0003900000 */
[----:B------:R-:W1:Y:S02]  /*b570*/  @!P0 SYNCS.PHASECHK.TRANS64 P0, [R0+URZ+0x2a840], R3 ;  /* 0x02a84003000085a7 */ /* 0x000e64000800007f */
[----:B-1----:R-:W-:Y:S05]  /*b580*/  @!P0 BRA `(.L_x_47) ;  /* 0xfffffffc00f08947 */ /* 0x002fea000383ffff */
[----:B------:R-:W-:Y:S05]  /*b590*/  BRA `(.L_x_93) ;  /* 0xffffffd000e07947 */ /* 0x000fea000383ffff */
.L_x_48:
[----:B------:R-:W-:Y:S01]  /*b5a0*/  BSSY B0, `(.L_x_94) ;  /* 0x0000008000007945 */ /* 0x000fe20003800000 */
[----:B------:R-:W-:Y:S01]  /*b5b0*/  IMAD.MOV.U32 R13, RZ, RZ, R6 ;  /* 0x000000ffff0d7224 */ /* 0x000fe200078e0006 */
[----:B------:R-:W-:Y:S01]  /*b5c0*/  MOV R11, 0x181f ;  /* 0x0000181f000b7802 */ /* 0x000fe20000000f00 */
[----:B------:R-:W-:Y:S02]  /*b5d0*/  IMAD.MOV.U32 R12, RZ, RZ, RZ ;  /* 0x000000ffff0c7224 */ /* 0x000fe400078e00ff */
[----:B------:R-:W-:-:S07]  /*b5e0*/  IMAD.MOV.U32 R15, RZ, RZ, -0x1 ;  /* 0xffffffffff0f7424 */ /* 0x000fce00078e00ff */
[----:B------:R-:W-:Y:S05]  /*b5f0*/  WARPSYNC.COLLECTIVE R15, `(.L_x_95) ;  /* 0x000000000f087348 */ /* 0x000fea0003c00000 */
[----:B------:R0:W1:Y:S02]  /*b600*/  SHFL.IDX P6, R14, R13, R12, R11 ;  /* 0x0000000c0d0e7389 */ /* 0x00006400000c000b */
[----:B01----:R-:W-:Y:S01]  /*b610*/  ENDCOLLECTIVE ;  /* 0x000000000000791b */ /* 0x003fe20003800000 */
.L_x_95:
[----:B------:R-:W-:Y:S05]  /*b620*/  BSYNC B0 ;  /* 0x0000000000007941 */ /* 0x000fea0003800000 */
.L_x_94:
[----:B------:R-:W-:Y:S01]  /*b630*/  MOV R13, R4 ;  /* 0x00000004000d7202 */ /* 0x000fe20000000f00 */
[----:B------:R-:W-:Y:S01]  /*b640*/  IMAD.MOV.U32 R12, RZ, RZ, RZ ;  /* 0x000000ffff0c7224 */ /* 0x000fe200078e00ff */
[----:B------:R-:W-:Y:S01]  /*b650*/  MOV R15, 0xffffffff ;  /* 0xffffffff000f7802 */ /* 0x000fe20000000f00 */
[----:B------:R-:W-:Y:S01]  /*b660*/  IMAD.MOV.U32 R11, RZ, RZ, 0x181f ;  /* 0x0000181fff0b7424 */ /* 0x000fe200078e00ff */
[----:B------:R-:W-:Y:S01]  /*b670*/  ISETP.GE.AND P0, PT, R33, 0x1, PT ;  /* 0x000000012100780c */ /* 0x000fe20003f06270 */
[----:B------:R-:W-:-:S12]  /*b680*/  IMAD.MOV.U32 R2, RZ, RZ, R14 ;  /* 0x000000ffff027224 */ /* 0x000fd800078e000e */
[----:B------:R-:W-:Y:S05]  /*b690*/  WARPSYNC.COLLECTIVE R15, `(.L_x_96) ;  /* 0x000000000f087348 */ /* 0x000fea0003c00000 */
[----:B------:R0:W1:Y:S02]  /*b6a0*/  SHFL.IDX P6, R14, R13, R12, R11 ;  /* 0x0000000c0d0e7389 */ /* 0x00006400000c000b */
[----:B01----:R-:W-:Y:S01]  /*b6b0*/  ENDCOLLECTIVE ;  /* 0x000000000000791b */ /* 0x003fe20003800000 */
.L_x_96:
[----:B------:R-:W-:Y:S02]  /*b6c0*/  @P0 LEA R7, R5, UR39, 0x1 ;  /* 0x0000002705070c11 */ /* 0x000fe4000f8e08ff */
[----:B------:R-:W-:Y:S01]  /*b6d0*/  MOV R13, R6 ;  /* 0x00000006000d7202 */ /* 0x000fe20000000f00 */
[----:B------:R-:W-:Y:S01]  /*b6e0*/  IMAD.MOV.U32 R12, RZ, RZ, 0x1 ;  /* 0x00000001ff0c7424 */ /* 0x000fe200078e00ff */
[----:B------:R-:W-:-:S05]  /*b6f0*/  @P0 LEA R14, P1, R37, R14, 0x1 ;  /* 0x0000000e250e0211 */ /* 0x000fca00078208ff */
[----:B------:R-:W-:Y:S02]  /*b700*/  @P0 IMAD.X R3, RZ, RZ, R2, P1 ;  /* 0x000000ffff030224 */ /* 0x000fe400008e0602 */
[----:B------:R-:W-:-:S07]  /*b710*/  @P0 IMAD.MOV.U32 R2, RZ, RZ, R14 ;  /* 0x000000ffff020224 */ /* 0x000fce00078e000e */
[----:B------:R-:W-:Y:S05]  /*b720*/  WARPSYNC.COLLECTIVE R15, `(.L_x_97) ;  /* 0x000000000f087348 */ /* 0x000fea0003c00000 */
[----:B------:R0:W1:Y:S02]  /*b730*/  SHFL.IDX P6, R14, R13, R12, R11 ;  /* 0x0000000c0d0e7389 */ /* 0x00006400000c000b */
[----:B01----:R-:W-:Y:S01]  /*b740*/  ENDCOLLECTIVE ;  /* 0x000000000000791b */ /* 0x003fe20003800000 */
.L_x_97:
[----:B------:R-:W-:Y:S01]  /*b750*/  @!PT LDS RZ, [RZ] ;  /* 0x00000000fffff984 */ /* 0x000fe20000000800 */
[----:B------:R-:W-:Y:S01]  /*b760*/  @!PT LDS RZ, [RZ] ;  /* 0x00000000fffff984 */ /* 0x000fe20000000800 */
[----:B------:R-:W-:Y:S01]  /*b770*/  @!PT LDS RZ, [RZ] ;  /* 0x00000000fffff984 */ /* 0x000fe20000000800 */
[----:B------:R0:W-:Y:S04]  /*b780*/  @P0 LDGSTS.E.BYPASS.LTC128B.128 [R7+0x18400], desc[UR36][R2.64], !P4 ;  /* 0x1840000002070fae */ /* 0x0001e8000e101d64 */
[----:B------:R0:W-:Y:S04]  /*b790*/  @P0 LDGSTS.E.BYPASS.LTC128B.128 [R7+0x1b400], desc[UR36][R2.64+0x80], !P3 ;  /* 0x1b40008002070fae */ /* 0x0001e8000d901d64 */
[----:B------:R0:W-:Y:S01]  /*b7a0*/  @P0 LDGSTS.E.BYPASS.LTC128B.128 [R7+0x1e400], desc[UR36][R2.64+0x100], !P2 ;  /* 0x1e40010002070fae */ /* 0x0001e2000d101d64 */
[----:B------:R-:W-:Y:S02]  /*b7b0*/  ISETP.GE.AND P0, PT, R33, 0x11, PT ;  /* 0x000000112100780c */ /* 0x000fe40003f06270 */
[----:B------:R-:W-:Y:S01]  /*b7c0*/  MOV R13, R4 ;  /* 0x00000004000d7202 */ /* 0x000fe20000000f00 */
[----:B------:R-:W-:-:S10]  /*b7d0*/  IMAD.MOV.U32 R8, RZ, RZ, R14 ;  /* 0x000000ffff087224 */ /* 0x000fd400078e000e */
[----:B0-----:R-:W-:Y:S05]  /*b7e0*/  WARPSYNC.COLLECTIVE R15, `(.L_x_98) ;  /* 0x000000000f087348 */ /* 0x001fea0003c00000 */
[----:B------:R1:W2:Y:S02]  /*b7f0*/  SHFL.IDX P6, R14, R13, R12, R11 ;  /* 0x0000000c0d0e7389 */ /* 0x0002a400000c000b */
[----:B012---:R-:W-:Y:S01]  /*b800*/  ENDCOLLECTIVE ;  /* 0x000000000000791b */ /* 0x007fe20003800000 */
.L_x_98:
[----:B------:R-:W-:Y:S01]  /*b810*/  @P0 LEA R21, R5, UR39, 0x1 ;  /* 0x0000002705150c11 */ /* 0x000fe2000f8e08ff */
[----:B------:R-:W-:Y:S02]  /*b820*/  IMAD.MOV.U32 R13, RZ, RZ, R6 ;  /* 0x000000ffff0d7224 */ /* 0x000fe400078e0006 */
[----:B------:R-:W-:Y:S01]  /*b830*/  IMAD.MOV.U32 R12, RZ, RZ, 0x2 ;  /* 0x00000002ff0c7424 */ /* 0x000fe200078e00ff */
[----:B------:R-:W-:-:S05]  /*b840*/  @P0 LEA R14, P1, R37, R14, 0x1 ;  /* 0x0000000e250e0211 */ /* 0x000fca00078208ff */
[----:B------:R-:W-:-:S08]  /*b850*/  @P0 IMAD.MOV.U32 R2, RZ, RZ, R14 ;  /* 0x000000ffff020224 */ /* 0x000fd000078e000e */
[----:B------:R-:W-:Y:S05]  /*b860*/  WARPSYNC.COLLECTIVE R15, `(.L_x_99) ;  /* 0x000000000f087348 */ /* 0x000fea0003c00000 */
[----:B------:R0:W1:Y:S02]  /*b870*/  SHFL.IDX P6, R14, R13, R12, R11 ;  /* 0x0000000c0d0e7389 */ /* 0x00006400000c000b */
[----:B01----:R-:W-:Y:S01]  /*b880*/  ENDCOLLECTIVE ;  /* 0x000000000000791b */ /* 0x003fe20003800000 */
.L_x_99:
[----:B------:R-:W-:-:S05]  /*b890*/  @P0 IMAD.X R9, RZ, RZ, R8, P1 ;  /* 0x000000ffff090224 */ /* 0x000fca00008e0608 */
[----:B------:R-:W-:-:S05]  /*b8a0*/  @P0 MOV R3, R9 ;  /* 0x0000000900030202 */ /* 0x000fca0000000f00 */
[----:B------:R-:W-:Y:S01]  /*b8b0*/  @!PT LDS RZ, [RZ] ;  /* 0x00000000fffff984 */ /* 0x000fe20000000800 */
[----:B------:R-:W-:Y:S01]  /*b8c0*/  @!PT LDS RZ, [RZ] ;  /* 0x00000000fffff984 */ /* 0x000fe20000000800 */
[----:B------:R-:W-:Y:S01]  /*b8d0*/  @!PT LDS RZ, [RZ] ;  /* 0x00000000fffff984 */ /* 0x000fe20000000800 */
[----:B------:R0:W-:Y:S01]  /*b8e0*/  @P0 LDGSTS.E.BYPASS.LTC128B.128 [R21+0x18c00], desc[UR36][R2.64], !P4 ;  /* 0x18c0000002150fae */ /* 0x0001e2000e101d64 */
[----:B------:R-:W-:-:S03]  /*b8f0*/  IMAD.MOV.U32 R13, RZ, RZ, R4 ;  /* 0x000000ffff0d7224 */ /* 0x000fc600078e0004 */
[----:B------:R0:W-:Y:S04]  /*b900*/  @P0 LDGSTS.E.BYPASS.LTC128B.128 [R21+0x1bc00], desc[UR36][R2.64+0x80], !P3 ;  /* 0x1bc0008002150fae */ /* 0x0001e8000d901d64 */
[----:B------:R0:W-:Y:S01]  /*b910*/  @P0 LDGSTS.E.BYPASS.LTC128B.128 [R21+0x1ec00], desc[UR36][R2.64+0x100], !P2 ;  /* 0x1ec0010002150fae */ /* 0x0001e2000d101d64 */
[----:B------:R-:W-:Y:S02]  /*b920*/  ISETP.GE.AND P0, PT, R33, 0x21, PT ;  /* 0x000000212100780c */ /* 0x000fe40003f06270 */
[----:B------:R-:W-:-:S11]  /*b930*/  MOV R7, R14 ;  /* 0x0000000e00077202 */ /* 0x000fd60000000f00 */
[----:B0-----:R-:W-:Y:S05]  /*b940*/  WARPSYNC.COLLECTIVE R15, `(.L_x_100) ;  /* 0x000000000f087348 */ /* 0x001fea0003c00000 */
[----:B------:R1:W2:Y:S02]  /*b950*/  SHFL.IDX P6, R14, R13, R12, R11 ;  /* 0x0000000c0d0e7389 */ /* 0x0002a400000c000b */
[----:B012---:R-:W-:Y:S01]  /*b960*/  ENDCOLLECTIVE ;  /* 0x000000000000791b */ /* 0x007fe20003800000 */
.L_x_100:
[----:B------:R-:W-:Y:S01]  /*b970*/  @P0 LEA R9, R5, UR39, 0x1 ;  /* 0x0000002705090c11 */ /* 0x000fe2000f8e08ff */
[----:B------:R-:W-:Y:S01]  /*b980*/  IMAD.MOV.U32 R13, RZ, RZ, R6 ;  /* 0x000000ffff0d7224 */ /* 0x000fe200078e0006 */
[----:B------:R-:W-:Y:S02]  /*b990*/  MOV R12, 0x3 ;  /* 0x00000003000c7802 */ /* 0x000fe40000000f00 */
[----:B------:R-:W-:-:S04]  /*b9a0*/  @P0 LEA R14, P1, R37, R14, 0x1 ;  /* 0x0000000e250e0211 */ /* 0x000fc800078208ff */
[----:B------:R-:W-:Y:S01]  /*b9b0*/  @P0 MOV R2, R14 ;  /* 0x0000000e00020202 */ /* 0x000fe20000000f00 */
[----:B------:R-:W-:-:S08]  /*b9c0*/  @P0 IMAD.X R7, RZ, RZ, R7, P1 ;  /* 0x000000ffff070224 */ /* 0x000fd000008e0607 */
[----:B------:R-:W-:Y:S05]  /*b9d0*/  WARPSYNC.COLLECTIVE R15, `(.L_x_101) ;  /* 0x000000000f087348 */ /* 0x000fea0003c00000 */
[----:B------:R0:W1:Y:S02]  /*b9e0*/  SHFL.IDX P6, R14, R13, R12, R11 ;  /* 0x0000000c0d0e7389 */ /* 0x00006400000c000b */
[----:B01----:R-:W-:Y:S01]  /*b9f0*/  ENDCOLLECTIVE ;  /* 0x000000000000791b */ /* 0x003fe20003800000 */
.L_x_101:
[----:B------:R-:W-:-:S05]  /*ba00*/  @P0 IMAD.MOV.U32 R3, RZ, RZ, R7 ;  /* 0x000000ffff030224 */ /* 0x000fca00078e0007 */
[----:B------:R-:W-:Y:S01]  /*ba10*/  @!PT LDS RZ, [RZ] ;  /* 0x00000000fffff984 */ /* 0x000fe20000000800 */
[----:B------:R-:W-:Y:S01]  /*ba20*/  @!PT LDS RZ, [RZ] ;  /* 0x00000000fffff984 */ /* 0x000fe20000000800 */
[----:B------:R-:W-:Y:S01]  /*ba30*/  @!PT LDS RZ, [RZ] ;  /* 0x00000000fffff984 */ /* 0x000fe20000000800 */
[----:B------:R0:W-:Y:S04]  /*ba40*/  @P0 LDGSTS.E.BYPASS.LTC128B.128 [R9+0x19400], desc[UR36][R2.64], !P4 ;  /* 0x1940000002090fae */ /* 0x0001e8000e101d64 */
[----:B------:R0:W-:Y:S01]  /*ba50*/  @P0 LDGSTS.E.BYPASS.LTC128B.128 [R9+0x1c400], desc[UR36][R2.64+0x80], !P3 ;  /* 0x1c40008002090fae */ /* 0x0001e2000d901d64 */
[----:B------:R-:W-:-:S03]  /*ba60*/  IMAD.MOV.U32 R13, RZ, RZ, R4 ;  /* 0x000000ffff0d7224 */ /* 0x000fc600078e0004 */
[----:B------:R0:W-:Y:S01]  /*ba70*/  @P0 LDGSTS.E.BYPASS.LTC128B.128 [R9+0x1f400], desc[UR36][R2.64+0x100], !P2 ;  /* 0x1f40010002090fae */ /* 0x0001e2000d101d64 */
[----:B------:R-:W-:Y:S01]  /*ba80*/  ISETP.GE.AND P0, PT, R33, 0x31, PT ;  /* 0x000000312100780c */ /* 0x000fe20003f06270 */
[----:B------:R-:W-:-:S12]  /*ba90*/  IMAD.MOV.U32 R7, RZ, RZ, R14 ;  /* 0x000000ffff077224 */ /* 0x000fd800078e000e */
[----:B0-----:R-:W-:Y:S05]  /*baa0*/  WARPSYNC.COLLECTIVE R15, `(.L_x_102) ;  /* 0x000000000f087348 */ /* 0x001fea0003c00000 */
[----:B------:R1:W2:Y:S02]  /*bab0*/  SHFL.IDX P6, R14, R13, R12, R11 ;  /* 0x0000000c0d0e7389 */ /* 0x0002a400000c000b */
[----:B012---:R-:W-:Y:S01]  /*bac0*/  ENDCOLLECTIVE ;  /* 0x000000000000791b */ /* 0x007fe20003800000 */
.L_x_102:
[----:B------:R-:W-:Y:S02]  /*bad0*/  @P0 LEA R21, R5, UR39, 0x1 ;  /* 0x0000002705150c11 */ /* 0x000fe4000f8e08ff */
[----:B------:R-:W-:Y:S01]  /*bae0*/  MOV R13, R6 ;  /* 0x00000006000d7202 */ /* 0x000fe20000000f00 */
[----:B------:R-:W-:Y:S01]  /*baf0*/  IMAD.MOV.U32 R12, RZ, RZ, 0x4 ;  /* 0x00000004ff0c7424 */ /* 0x000fe200078e00ff */
[----:B------:R-:W-:-:S04]  /*bb00*/  @P0 LEA R14, P1, R37, R14, 0x1 ;  /* 0x0000000e250e0211 */ /* 0x000fc800078208ff */
[----:B------:R-:W-:Y:S01]  /*bb10*/  @P0 IADD3.X R7, RZ, R7, RZ, P1, !PT ;  /* 0x00000007ff070210 */ /* 0x000fe20000ffe4ff */
[----:B------:R-:W-:-:S08]  /*bb20*/  @P0 IMAD.MOV.U32 R2, RZ, RZ, R14 ;  /* 0x000000ffff020224 */ /* 0x000fd000078e000e */
[----:B------:R-:W-:Y:S05]  /*bb30*/  WARPSYNC.COLLECTIVE R15, `(.L_x_103) ;  /* 0x000000000f087348 */ /* 0x000fea0003c00000 */
[----:B------:R0:W1:Y:S02]  /*bb40*/  SHFL.IDX P6, R14, R13, R12, R11 ;  /* 0x0000000c0d0e7389 */ /* 0x00006400000c000b */
[----:B01----:R-:W-:Y:S01]  /*bb50*/  ENDCOLLECTIVE ;  /* 0x000000000000791b */ /* 0x003fe20003800000 */
.L_x_103:
[----:B------:R-:W-:-:S05]  /*bb60*/  @P0 IMAD.MOV.U32 R3, RZ, RZ, R7 ;  /* 0x000000ffff030224 */ /* 0x000fca00078e0007 */
[----:B------:R-:W-:Y:S01]  /*bb70*/  @!PT LDS RZ, [RZ] ;  /* 0x00000000fffff984 */ /* 0x000fe20000000800 */
[----:B------:R-:W-:Y:S01]  /*bb80*/  @!PT LDS RZ, [RZ] ;  /* 0x00000000fffff984 */ /* 0x000fe20000000800 */
[----:B------:R-:W-:Y:S01]  /*bb90*/  @!PT LDS RZ, [RZ] ;  /* 0x00000000fffff984 */ /* 0x000fe20000000800 */
[----:B------:R0:W-:Y:S04]  /*bba0*/  @P0 LDGSTS.E.BYPASS.LTC128B.128 [R21+0x19c00], desc[UR36][R2.64], !P4 ;  /* 0x19c0000002150fae */ /* 0x0001e8000e101d64 */
[----:B------:R0:W-:Y:S01]  /*bbb0*/  @P0 LDGSTS.E.BYPASS.LTC128B.128 [R21+0x1cc00], desc[UR36][R2.64+0x80], !P3 ;  /* 0x1cc0008002150fae */ /* 0x0001e2000d901d64 */
[----:B------:R-:W-:-:S03]  /*bbc0*/  MOV R13, R4 ;  /* 0x00000004000d7202 */ /* 0x000fc60000000f00 */
[----:B------:R0:W-:Y:S01]  /*bbd0*/  @P0 LDGSTS.E.BYPASS.LTC128B.128 [R21+0x1fc00], desc[UR36][R2.64+0x100], !P2 ;  /* 0x1fc0010002150fae */ /* 0x0001e2000d101d64 */
[----:B------:R-:W-:Y:S01]  /*bbe0*/  ISETP.GE.AND P0, PT, R33, 0x41, PT ;  /* 0x000000412100780c */ /* 0x000fe20003f06270 */
[----:B------:R-:W-:-:S12]  /*bbf0*/  IMAD.MOV.U32 R7, RZ, RZ, R14 ;  /* 0x000000ffff077224 */ /* 0x000fd800078e000e */
[----:B0-----:R-:W-:Y:S05]  /*bc00*/  WARPSYNC.COLLECTIVE R15, `(.L_x_104) ;  /* 0x000000000f087348 */ /* 0x001fea0003c00000 */
[----:B------:R1:W2:Y:S02]  /*bc10*/  SHFL.IDX P6, R14, R13, R12, R11 ;  /* 0x0000000c0d0e7389 */ /* 0x0002a400000c000b */
[----:B012---:R-:W-:Y:S01]  /*bc20*/  ENDCOLLECTIVE ;  /* 0x000000000000791b */ /* 0x007fe20003800000 */
.L_x_104:
        /* <DEDUP_REMOVED lines=8> */
.L_x_105:
        /* <DEDUP_REMOVED lines=9> */
[----:B------:R-:W-:-:S07]  /*bd40*/  MOV R7, R14 ;  /* 0x0000000e00077202 */ /* 0x000fce0000000f00 */
[----:B0-----:R-:W-:Y:S05]  /*bd50*/  WARPSYNC.COLLECTIVE R15, `(.L_x_106) ;  /* 0x000000000f087348 */ /* 0x001fea0003c00000 */
[----:B------:R1:W2:Y:S02]  /*bd60*/  SHFL.IDX P6, R14, R13, R12, R11 ;  /* 0x0000000c0d0e7389 */ /* 0x0002a400000c000b */
[----:B012---:R-:W-:Y:S01]  /*bd70*/  ENDCOLLECTIVE ;  /* 0x000000000000791b */ /* 0x007fe20003800000 */
.L_x_106:
[----:B------:R-:W-:Y:S05]  /*bd80*/  BRA `(.L_x_107) ;  /* 0xffffffd000287947 */ /* 0x000fea000383ffff */
.L_x_52:
[----:B------:R-:W-:Y:S01]  /*bd90*/  IMAD.MOV.U32 R13, RZ, RZ, R5 ;  /* 0x000000ffff0d7224 */ /* 0x000fe200078e0005 */
[----:B------:R-:W-:Y:S01]  /*bda0*/  MOV R12, RZ ;  /* 0x000000ff000c7202 */ /* 0x000fe20000000f00 */
[----:B------:R-:W-:Y:S02]  /*bdb0*/  IMAD.MOV.U32 R11, RZ, RZ, 0x181f ;  /* 0x0000181fff0b7424 */ /* 0x000fe400078e00ff */
[----:B------:R-:W-:Y:S02]  /*bdc0*/  IMAD.MOV.U32 R15, RZ, RZ, -0x1 ;  /* 0xffffffffff0f7424 */ /* 0x000fe400078e00ff */
[----:B------:R-:W-:-:S07]  /*bdd0*/  IMAD.IADD R4, R34, 0x1, R4 ;  /* 0x0000000122047824 */ /* 0x000fce00078e0204 */
[----:B------:R-:W-:Y:S05]  /*bde0*/  WARPSYNC.COLLECTIVE R15, `(.L_x_108) ;  /* 0x000000000f087348 */ /* 0x000fea0003c00000 */
[----:B------:R0:W1:Y:S02]  /*bdf0*/  SHFL.IDX P6, R14, R13, R12, R11 ;  /* 0x0000000c0d0e7389 */ /* 0x00006400000c000b */
[----:B01----:R-:W-:Y:S01]  /*be00*/  ENDCOLLECTIVE ;  /* 0x000000000000791b */ /* 0x003fe20003800000 */
.L_x_108:
[C---:B------:R-:W-:Y:S01]  /*be10*/  VIADD R6, R4.reuse, 0x10 ;  /* 0x0000001004067836 */ /* 0x040fe20000000000 */
[----:B------:R-:W-:Y:S01]  /*be20*/  ISETP.GE.AND P0, PT, R4, UR40, PT ;  /* 0x0000002804007c0c */ /* 0x000fe2000bf06270 */
[----:B------:R-:W-:Y:S01]  /*be30*/  IMAD.MOV.U32 R13, RZ, RZ, R0 ;  /* 0x000000ffff0d7224 */ /* 0x000fe200078e0000 */
[----:B------:R-:W-:-:S11]  /*be40*/  MOV R2, R14 ;  /* 0x0000000e00027202 */ /* 0x000fd60000000f00 */
[----:B------:R-:W-:Y:S05]  /*be50*/  WARPSYNC.COLLECTIVE R15, `(.L_x_109) ;  /* 0x000000000f087348 */ /* 0x000fea0003c00000 */
[----:B------:R0:W1:Y:S02]  /*be60*/  SHFL.IDX P6, R14, R13, R12, R11 ;  /* 0x0000000c0d0e7389 */ /* 0x00006400000c000b */
[----:B01----:R-:W-:Y:S01]  /*be70*/  ENDCOLLECTIVE ;  /* 0x000000000000791b */ /* 0x003fe20003800000 */
.L_x_109:
[----:B------:R-:W-:Y:S01]  /*be80*/  MOV R13, R5 ;  /* 0x00000005000d7202 */ /* 0x000fe20000000f00 */
[----:B------:R-:W-:Y:S01]  /*be90*/  IMAD.MOV.U32 R12, RZ, RZ, 0x1 ;  /* 0x00000001ff0c7424 */ /* 0x000fe200078e00ff */
[----:B------:R-:W-:-:S04]  /*bea0*/  @!P0 LEA R14, P1, R37, R14, 0x1 ;  /* 0x0000000e250e8211 */ /* 0x000fc800078208ff */
[----:B------:R-:W-:Y:S01]  /*beb0*/  @!P0 IADD3.X R3, RZ, R2, RZ, P1, !PT ;  /* 0x00000002ff038210 */ /* 0x000fe20000ffe4ff */
[----:B------:R-:W-:-:S08]  /*bec0*/  @!P0 IMAD.MOV.U32 R2, RZ, RZ, R14 ;  /* 0x000000ffff028224 */ /* 0x000fd000078e000e */
[----:B------:R-:W-:Y:S05]  /*bed0*/  WARPSYNC.COLLECTIVE R15, `(.L_x_110) ;  /* 0x000000000f087348 */ /* 0x000fea0003c00000 */
[----:B------:R0:W1:Y:S02]  /*bee0*/  SHFL.IDX P6, R14, R13, R12, R11 ;  /* 0x0000000c0d0e7389 */ /* 0x00006400000c000b */
[----:B01----:R-:W-:Y:S01]  /*bef0*/  ENDCOLLECTIVE ;  /* 0x000000000000791b */ /* 0x003fe20003800000 */
.L_x_110:
[----:B------:R-:W-:Y:S01]  /*bf00*/  @!PT LDS RZ, [RZ] ;  /* 0x00000000fffff984 */ /* 0x000fe20000000800 */
[----:B------:R-:W-:Y:S01]  /*bf10*/  @!PT LDS RZ, [RZ] ;  /* 0x00000000fffff984 */ /* 0x000fe20000000800 */
[----:B------:R-:W-:Y:S01]  /*bf20*/  @!PT LDS RZ, [RZ] ;  /* 0x00000000fffff984 */ /* 0x000fe20000000800 */
[----:B------:R0:W-:Y:S04]  /*bf30*/  @!P0 LDGSTS.E.BYPASS.LTC128B.128 [R20+0xc400], desc[UR36][R2.64], !P3 ;  /* 0x0c40000002148fae */ /* 0x0001e8000d901d64 */
[----:B------:R0:W-:Y:S04]  /*bf40*/  @!P0 LDGSTS.E.BYPASS.LTC128B.128 [R20+0x10400], desc[UR36][R2.64+0x80], !P4 ;  /* 0x1040008002148fae */ /* 0x0001e8000e101d64 */
[----:B------:R0:W-:Y:S01]  /*bf50*/  @!P0 LDGSTS.E.BYPASS.LTC128B.128 [R20+0x14400], desc[UR36][R2.64+0x100], !P5 ;  /* 0x1440010002148fae */ /* 0x0001e2000e901d64 */
[----:B------:R-:W-:Y:S02]  /*bf60*/  ISETP.GE.AND P0, PT, R6, UR40, PT ;  /* 0x0000002806007c0c */ /* 0x000fe4000bf06270 */
[----:B------:R-:W-:Y:S01]  /*bf70*/  MOV R13, R0 ;  /* 0x00000000000d7202 */ /* 0x000fe20000000f00 */
[----:B------:R-:W-:-:S10]  /*bf80*/  IMAD.MOV.U32 R6, RZ, RZ, R14 ;  /* 0x000000ffff067224 */ /* 0x000fd400078e000e */
[----:B0-----:R-:W-:Y:S05]  /*bf90*/  WARPSYNC.COLLECTIVE R15, `(.L_x_111) ;  /* 0x000000000f087348 */ /* 0x001fea0003c00000 */
[----:B------:R1:W2:Y:S02]  /*bfa0*/  SHFL.IDX P6, R14, R13, R12, R11 ;  /* 0x0000000c0d0e7389 */ /* 0x0002a400000c000b */
[----:B012---:R-:W-:Y:S01]  /*bfb0*/  ENDCOLLECTIVE ;  /* 0x000000000000791b */ /* 0x007fe20003800000 */
.L_x_111:
[----:B------:R-:W-:Y:S01]  /*bfc0*/  IMAD.MOV.U32 R13, RZ, RZ, R5 ;  /* 0x000000ffff0d7224 */ /* 0x000fe200078e0005 */
[----:B------:R-:W-:Y:S02]  /*bfd0*/  MOV R12, 0x2 ;  /* 0x00000002000c7802 */ /* 0x000fe40000000f00 */
[----:B------:R-:W-:-:S05]  /*bfe0*/  @!P0 LEA R14, P1, R37, R14, 0x1 ;  /* 0x0000000e250e8211 */ /* 0x000fca00078208ff */
[----:B------:R-:W-:-:S08]  /*bff0*/  @!P0 IMAD.MOV.U32 R2, RZ, RZ, R14 ;  /* 0x000000ffff028224 */ /* 0x000fd000078e000e */
[----:B------:R-:W-:Y:S05]  /*c000*/  WARPSYNC.COLLECTIVE R15, `(.L_x_112) ;  /* 0x000000000f087348 */ /* 0x000fea0003c00000 */
[----:B------:R0:W1:Y:S02]  /*c010*/  SHFL.IDX P6, R14, R13, R12, R11 ;  /* 0x0000000c0d0e7389 */ /* 0x00006400000c000b */
[----:B01----:R-:W-:Y:S01]  /*c020*/  ENDCOLLECTIVE ;  /* 0x000000000000791b */ /* 0x003fe20003800000 */
.L_x_112:
[----:B------:R-:W-:Y:S02]  /*c030*/  @!P0 IMAD.X R7, RZ, RZ, R6, P1 ;  /* 0x000000ffff078224 */ /* 0x000fe400008e0606 */
[----:B------:R-:W-:-:S03]  /*c040*/  VIADD R6, R4, 0x20 ;  /* 0x0000002004067836 */ /* 0x000fc60000000000 */
[----:B------:R-:W-:-:S05]  /*c050*/  @!P0 MOV R3, R7 ;  /* 0x0000000700038202 */ /* 0x000fca0000000f00 */
[----:B------:R-:W-:Y:S01]  /*c060*/  @!PT LDS RZ, [RZ] ;  /* 0x00000000fffff984 */ /* 0x000fe20000000800 */
[----:B------:R-:W-:Y:S01]  /*c070*/  @!PT LDS RZ, [RZ] ;  /* 0x00000000fffff984 */ /* 0x000fe20000000800 */
[----:B------:R-:W-:Y:S01]  /*c080*/  @!PT LDS RZ, [RZ] ;  /* 0x00000000fffff984 */ /* 0x000fe20000000800 */
[----:B------:R0:W-:Y:S01]  /*c090*/  @!P0 LDGSTS.E.BYPASS.LTC128B.128 [R20+0xcc00], desc[UR36][R2.64], !P3 ;  /* 0x0cc0000002148fae */ /* 0x0001e2000d901d64 */
[----:B------:R-:W-:-:S03]  /*c0a0*/  IMAD.MOV.U32 R13, RZ, RZ, R0 ;  /* 0x000000ffff0d7224 */ /* 0x000fc600078e0000 */
[----:B------:R0:W-:Y:S04]  /*c0b0*/  @!P0 LDGSTS.E.BYPASS.LTC128B.128 [R20+0x10c00], desc[UR36][R2.64+0x80], !P4 ;  /* 0x10c0008002148fae */ /* 0x0001e8000e101d64 */
[----:B------:R0:W-:Y:S01]  /*c0c0*/  @!P0 LDGSTS.E.BYPASS.LTC128B.128 [R20+0x14c00], desc[UR36][R2.64+0x100], !P5 ;  /* 0x14c0010002148fae */ /* 0x0001e2000e901d64 */
[----:B------:R-:W-:Y:S01]  /*c0d0*/  ISETP.GE.AND P0, PT, R6, UR40, PT ;  /* 0x0000002806007c0c */ /* 0x000fe2000bf06270 */
[----:B------:R-:W-:-:S12]  /*c0e0*/  IMAD.MOV.U32 R6, RZ, RZ, R14 ;  /* 0x000000ffff067224 */ /* 0x000fd800078e000e */
[----:B0-----:R-:W-:Y:S05]  /*c0f0*/  WARPSYNC.COLLECTIVE R15, `(.L_x_113) ;  /* 0x000000000f087348 */ /* 0x001fea0003c00000 */
[----:B------:R1:W2:Y:S02]  /*c100*/  SHFL.IDX P6, R14, R13, R12, R11 ;  /* 0x0000000c0d0e7389 */ /* 0x0002a400000c000b */
[----:B012---:R-:W-:Y:S01]  /*c110*/  ENDCOLLECTIVE ;  /* 0x000000000000791b */ /* 0x007fe20003800000 */
.L_x_113:
[----:B------:R-:W-:Y:S02]  /*c120*/  IMAD.MOV.U32 R13, RZ, RZ, R5 ;  /* 0x000000ffff0d7224 */ /* 0x000fe400078e0005 */
[----:B------:R-:W-:Y:S01]  /*c130*/  IMAD.MOV.U32 R12, RZ, RZ, 0x3 ;  /* 0x00000003ff0c7424 */ /* 0x000fe200078e00ff */
[----:B------:R-:W-:-:S04]  /*c140*/  @!P0 LEA R14, P1, R37, R14, 0x1 ;  /* 0x0000000e250e8211 */ /* 0x000fc800078208ff */
[----:B------:R-:W-:Y:S01]  /*c150*/  @!P0 IADD3.X R7, RZ, R6, RZ, P1, !PT ;  /* 0x00000006ff078210 */ /* 0x000fe20000ffe4ff */
[----:B------:R-:W-:Y:S01]  /*c160*/  @!P0 IMAD.MOV.U32 R2, RZ, RZ, R14 ;  /* 0x000000ffff028224 */ /* 0x000fe200078e000e */
[----:B------:R-:W-:-:S07]  /*c170*/  IADD3 R6, R4, 0x30, RZ ;  /* 0x0000003004067810 */ /* 0x000fce0007ffe0ff */
[----:B------:R-:W-:Y:S05]  /*c180*/  WARPSYNC.COLLECTIVE R15, `(.L_x_114) ;  /* 0x000000000f087348 */ /* 0x000fea0003c00000 */
[----:B------:R0:W1:Y:S02]  /*c190*/  SHFL.IDX P6, R14, R13, R12, R11 ;  /* 0x0000000c0d0e7389 */ /* 0x00006400000c000b */
[----:B01----:R-:W-:Y:S01]  /*c1a0*/  ENDCOLLECTIVE ;  /* 0x000000000000791b */ /* 0x003fe20003800000 */
.L_x_114:
[----:B------:R-:W-:-:S05]  /*c1b0*/  @!P0 IMAD.MOV.U32 R3, RZ, RZ, R7 ;  /* 0x000000ffff038224 */ /* 0x000fca00078e0007 */
[----:B------:R-:W-:Y:S01]  /*c1c0*/  @!PT LDS RZ, [RZ] ;  /* 0x00000000fffff984 */ /* 0x000fe20000000800 */
[----:B------:R-:W-:Y:S01]  /*c1d0*/  @!PT LDS RZ, [RZ] ;  /* 0x00000000fffff984 */ /* 0x000fe20000000800 */
[----:B------:R-:W-:Y:S01]  /*c1e0*/  @!PT LDS RZ, [RZ] ;  /* 0x00000000fffff984 */ /* 0x000fe20000000800 */
[----:B------:R0:W-:Y:S04]  /*c1f0*/  @!P0 LDGSTS.E.BYPASS.LTC128B.128 [R20+0xd400], desc[UR36][R2.64], !P3 ;  /* 0x0d40000002148fae */ /* 0x0001e8000d901d64 */
[----:B------:R0:W-:Y:S01]  /*c200*/  @!P0 LDGSTS.E.BYPASS.LTC128B.128 [R20+0x11400], desc[UR36][R2.64+0x80], !P4 ;  /* 0x1140008002148fae */ /* 0x0001e2000e101d64 */
[----:B------:R-:W-:-:S03]  /*c210*/  IMAD.MOV.U32 R13, RZ, RZ, R0 ;  /* 0x000000ffff0d7224 */ /* 0x000fc600078e0000 */
[----:B------:R0:W-:Y:S01]  /*c220*/  @!P0 LDGSTS.E.BYPASS.LTC128B.128 [R20+0x15400], desc[UR36][R2.64+0x100], !P5 ;  /* 0x1540010002148fae */ /* 0x0001e2000e901d64 */
[----:B------:R-:W-:Y:S02]  /*c230*/  ISETP.GE.AND P0, PT, R6, UR40, PT ;  /* 0x0000002806007c0c */ /* 0x000fe4000bf06270 */
[----:B------:R-:W-:-:S11]  /*c240*/  MOV R6, R14 ;  /* 0x0000000e00067202 */ /* 0x000fd60000000f00 */
[----:B0-----:R-:W-:Y:S05]  /*c250*/  WARPSYNC.COLLECTIVE R15, `(.L_x_115) ;  /* 0x000000000f087348 */ /* 0x001fea0003c00000 */
[----:B------:R1:W2:Y:S02]  /*c260*/  SHFL.IDX P6, R14, R13, R12, R11 ;  /* 0x0000000c0d0e7389 */ /* 0x0002a400000c000b */
[----:B012---:R-:W-:Y:S01]  /*c270*/  ENDCOLLECTIVE ;  /* 0x000000000000791b */ /* 0x007fe20003800000 */
.L_x_115:
[----:B------:R-:W-:Y:S01]  /*c280*/  MOV R13, R5 ;  /* 0x00000005000d7202 */ /* 0x000fe20000000f00 */
[----:B------:R-:W-:Y:S01]  /*c290*/  IMAD.MOV.U32 R12, RZ, RZ, 0x4 ;  /* 0x00000004ff0c7424 */ /* 0x000fe200078e00ff */
[----:B------:R-:W-:-:S04]  /*c2a0*/  @!P0 LEA R14, P1, R37, R14, 0x1 ;  /* 0x0000000e250e8211 */ /* 0x000fc800078208ff */
[----:B------:R-:W-:Y:S01]  /*c2b0*/  @!P0 MOV R2, R14 ;  /* 0x0000000e00028202 */ /* 0x000fe20000000f00 */
[----:B------:R-:W-:-:S08]  /*c2c0*/  @!P0 IMAD.X R7, RZ, RZ, R6, P1 ;  /* 0x000000ffff078224 */ /* 0x000fd000008e0606 */
[----:B------:R-:W-:Y:S05]  /*c2d0*/  WARPSYNC.COLLECTIVE R15, `(.L_x_116) ;  /* 0x000000000f087348 */ /* 0x000fea0003c00000 */
[----:B------:R0:W1:Y:S02]  /*c2e0*/  SHFL.IDX P6, R14, R13, R12, R11 ;  /* 0x0000000c0d0e7389 */ /* 0x00006400000c000b */
[----:B01----:R-:W-:Y:S01]  /*c2f0*/  ENDCOLLECTIVE ;  /* 0x000000000000791b */ /* 0x003fe20003800000 */
.L_x_116:
[----:B------:R-:W-:Y:S02]  /*c300*/  VIADD R6, R4, 0x40 ;  /* 0x0000004004067836 */ /* 0x000fe40000000000 */
[----:B------:R-:W-:-:S05]  /*c310*/  @!P0 IMAD.MOV.U32 R3, RZ, RZ, R7 ;  /* 0x000000ffff038224 */ /* 0x000fca00078e0007 */
[----:B------:R-:W-:Y:S01]  /*c320*/  @!PT LDS RZ, [RZ] ;  /* 0x00000000fffff984 */ /* 0x000fe20000000800 */
[----:B------:R-:W-:Y:S01]  /*c330*/  @!PT LDS RZ, [RZ] ;  /* 0x00000000fffff984 */ /* 0x000fe20000000800 */
[----:B------:R-:W-:Y:S01]  /*c340*/  @!PT LDS RZ, [RZ] ;  /* 0x00000000fffff984 */ /* 0x000fe20000000800 */
[----:B------:R0:W-:Y:S04]  /*c350*/  @!P0 LDGSTS.E.BYPASS.LTC128B.128 [R20+0xdc00], desc[UR36][R2.64], !P3 ;  /* 0x0dc0000002148fae */ /* 0x0001e8000d901d64 */
[----:B------:R0:W-:Y:S01]  /*c360*/  @!P0 LDGSTS.E.BYPASS.LTC128B.128 [R20+0x11c00], desc[UR36][R2.64+0x80], !P4 ;  /* 0x11c0008002148fae */ /* 0x0001e2000e101d64 */
[----:B------:R-:W-:-:S03]  /*c370*/  MOV R13, R0 ;  /* 0x00000000000d7202 */ /* 0x000fc60000000f00 */
[----:B------:R0:W-:Y:S01]  /*c380*/  @!P0 LDGSTS.E.BYPASS.LTC128B.128 [R20+0x15c00], desc[UR36][R2.64+0x100], !P5 ;  /* 0x15c0010002148fae */ /* 0x0001e2000e901d64 */
[----:B------:R-:W-:Y:S01]  /*c390*/  ISETP.GE.AND P0, PT, R6, UR40, PT ;  /* 0x0000002806007c0c */ /* 0x000fe2000bf06270 */
[----:B------:R-:W-:-:S12]  /*c3a0*/  IMAD.MOV.U32 R6, RZ, RZ, R14 ;  /* 0x000000ffff067224 */ /* 0x000fd800078e000e */
[----:B0-----:R-:W-:Y:S05]  /*c3b0*/  WARPSYNC.COLLECTIVE R15, `(.L_x_117) ;  /* 0x000000000f087348 */ /* 0x001fea0003c00000 */
[----:B------:R1:W2:Y:S02]  /*c3c0*/  SHFL.IDX P6, R14, R13, R12, R11 ;  /* 0x0000000c0d0e7389 */ /* 0x0002a400000c000b */
[----:B012---:R-:W-:Y:S01]  /*c3d0*/  ENDCOLLECTIVE ;  /* 0x000000000000791b */ /* 0x007fe20003800000 */
.L_x_117:
[----:B------:R-:W-:Y:S01]  /*c3e0*/  IMAD.MOV.U32 R13, RZ, RZ, R5 ;  /* 0x000000ffff0d7224 */ /* 0x000fe200078e0005 */
[----:B------:R-:W-:Y:S02]  /*c3f0*/  MOV R12, 0x5 ;  /* 0x00000005000c7802 */ /* 0x000fe40000000f00 */
[----:B------:R-:W-:-:S05]  /*c400*/  @!P0 LEA R14, P1, R37, R14, 0x1 ;  /* 0x0000000e250e8211 */ /* 0x000fca00078208ff */
[----:B------:R-:W-:-:S08]  /*c410*/  @!P0 IMAD.MOV.U32 R2, RZ, RZ, R14 ;  /* 0x000000ffff028224 */ /* 0x000fd000078e000e */
[----:B------:R-:W-:Y:S05]  /*c420*/  WARPSYNC.COLLECTIVE R15, `(.L_x_118) ;  /* 0x000000000f087348 */ /* 0x000fea0003c00000 */
[----:B------:R0:W1:Y:S02]  /*c430*/  SHFL.IDX P6, R14, R13, R12, R11 ;  /* 0x0000000c0d0e7389 */ /* 0x00006400000c000b */
[----:B01----:R-:W-:Y:S01]  /*c440*/  ENDCOLLECTIVE ;  /* 0x000000000000791b */ /* 0x003fe20003800000 */
.L_x_118:
        /* <DEDUP_REMOVED lines=15> */
.L_x_119:
        /* <DEDUP_REMOVED lines=9> */
.L_x_120:
        /* <DEDUP_REMOVED lines=13> */
.L_x_121:
[----:B------:R-:W-:Y:S01]  /*c6a0*/  IMAD.MOV.U32 R13, RZ, RZ, R5 ;  /* 0x000000ffff0d7224 */ /* 0x000fe200078e0005 */
[----:B------:R-:W-:Y:S02]  /*c6b0*/  MOV R12, 0x7 ;  /* 0x00000007000c7802 */ /* 0x000fe40000000f00 */
[----:B------:R-:W-:-:S04]  /*c6c0*/  @!P0 LEA R14, P1, R37, R14, 0x1 ;  /* 0x0000000e250e8211 */ /* 0x000fc800078208ff */
[----:B------:R-:W-:Y:S01]  /*c6d0*/  @!P0 MOV R2, R14 ;  /* 0x0000000e00028202 */ /* 0x000fe20000000f00 */
[----:B------:R-:W-:-:S08]  /*c6e0*/  @!P0 IMAD.X R7, RZ, RZ, R6, P1 ;  /* 0x000000ffff078224 */ /* 0x000fd000008e0606 */
[----:B------:R-:W-:Y:S05]  /*c6f0*/  WARPSYNC.COLLECTIVE R15, `(.L_x_122) ;  /* 0x000000000f087348 */ /* 0x000fea0003c00000 */
[----:B------:R0:W1:Y:S02]  /*c700*/  SHFL.IDX P6, R14, R13, R12, R11 ;  /* 0x0000000c0d0e7389 */ /* 0x00006400000c000b */
[----:B01----:R-:W-:Y:S01]  /*c710*/  ENDCOLLECTIVE ;  /* 0x000000000000791b */ /* 0x003fe20003800000 */
.L_x_122:
        /* <DEDUP_REMOVED lines=8> */
[----:B------:R-:W-:-:S07]  /*c7a0*/  IMAD.MOV.U32 R6, RZ, RZ, R14 ;  /* 0x000000ffff067224 */ /* 0x000fce00078e000e */
[----:B0-----:R-:W-:Y:S05]  /*c7b0*/  WARPSYNC.COLLECTIVE R15, `(.L_x_123) ;  /* 0x000000000f087348 */ /* 0x001fea0003c00000 */
[----:B------:R1:W2:Y:S02]  /*c7c0*/  SHFL.IDX P6, R14, R13, R12, R11 ;  /* 0x0000000c0d0e7389 */ /* 0x0002a400000c000b */
[----:B012---:R-:W-:Y:S01]  /*c7d0*/  ENDCOLLECTIVE ;  /* 0x000000000000791b */ /* 0x007fe20003800000 */
.L_x_123:
[----:B------:R-:W-:Y:S05]  /*c7e0*/  BRA `(.L_x_124) ;  /* 0xffffffd000347947 */ /* 0x000fea000383ffff */
.L_x_54:
[----:B0-----:R-:W-:-:S04]  /*c7f0*/  MOV R3, UR39 ;  /* 0x0000002700037c02 */ /* 0x001fc80008000f00 */
[----:B------:R0:W1:Y:S03]  /*c800*/  SYNCS.PHASECHK.TRANS64.TRYWAIT P0, [R3+URZ+0x2a820], R0 ;  /* 0x02a82000030075a7 */ /* 0x000066000800017f */
[----:B-1----:R-:W-:Y:S05]  /*c810*/  @!P0 NANOSLEEP.SYNCS 0x989680 ;  /* 0x009896800000895d */ /* 0x002fea0003900000 */
[----:B------:R-:W1:Y:S02]  /*c820*/  @!P0 SYNCS.PHASECHK.TRANS64 P0, [R3+URZ+0x2a820], R0 ;  /* 0x02a82000030085a7 */ /* 0x000e64000800007f */
[----:B-1----:R-:W-:Y:S05]  /*c830*/  @!P0 BRA `(.L_x_54) ;  /* 0xfffffffc00ec8947 */ /* 0x002fea000383ffff */
[----:B------:R-:W-:Y:S05]  /*c840*/  BRA `(.L_x_125) ;  /* 0xffffffd000707947 */ /* 0x000fea000383ffff */
.L_x_58:
[----:B0-----:R0:W1:Y:S02]  /*c850*/  SYNCS.PHASECHK.TRANS64.TRYWAIT P0, [R6+URZ+0x2a840], R3 ;  /* 0x02a84003060075a7 */ /* 0x001064000800017f */
[----:B-1----:R-:W-:Y:S05]  /*c860*/  @!P0 NANOSLEEP.SYNCS 0x989680 ;  /* 0x009896800000895d */ /* 0x002fea0003900000 */
[----:B------:R-:W1:Y:S02]  /*c870*/  @!P0 SYNCS.PHASECHK.TRANS64 P0, [R6+URZ+0x2a840], R3 ;  /* 0x02a84003060085a7 */ /* 0x000e64000800007f */
[----:B-1----:R-:W-:Y:S05]  /*c880*/  @!P0 BRA `(.L_x_58) ;  /* 0xfffffffc00f08947 */ /* 0x002fea000383ffff */
[----:B------:R-:W-:Y:S05]  /*c890*/  BRA `(.L_x_126) ;  /* 0xffffffd400207947 */ /* 0x000fea000383ffff */
.L_x_59:
        /* <DEDUP_REMOVED lines=8> */
.L_x_128:
[----:B------:R-:W-:Y:S05]  /*c920*/  BSYNC B1 ;  /* 0x0000000000017941 */ /* 0x000fea0003800000 */
.L_x_127:
[----:B------:R-:W-:Y:S01]  /*c930*/  MOV R13, R8 ;  /* 0x00000008000d7202 */ /* 0x000fe20000000f00 */
[----:B------:R-:W-:Y:S01]  /*c940*/  IMAD.MOV.U32 R12, RZ, RZ, RZ ;  /* 0x000000ffff0c7224 */ /* 0x000fe200078e00ff */
[----:B------:R-:W-:Y:S01]  /*c950*/  MOV R15, 0xffffffff ;  /* 0xffffffff000f7802 */ /* 0x000fe20000000f00 */
[----:B------:R-:W-:Y:S01]  /*c960*/  IMAD.MOV.U32 R11, RZ, RZ, 0x181f ;  /* 0x0000181fff0b7424 */ /* 0x000fe200078e00ff */
[----:B------:R-:W-:Y:S01]  /*c970*/  LEA R9, R9, UR39, 0x1 ;  /* 0x0000002709097c11 */ /* 0x000fe2000f8e08ff */
[----:B------:R-:W-:Y:S02]  /*c980*/  IMAD.MOV.U32 R3, RZ, RZ, R14 ;  /* 0x000000ffff037224 */ /* 0x000fe400078e000e */
[----:B------:R-:W-:-:S07]  /*c990*/  IMAD.SHL.U32 R5, R37, 0x2, RZ ;  /* 0x0000000225057824 */ /* 0x000fce00078e00ff */
[----:B------:R-:W-:Y:S05]  /*c9a0*/  WARPSYNC.COLLECTIVE R15, `(.L_x_129) ;  /* 0x000000000f087348 */ /* 0x000fea0003c00000 */
[----:B------:R0:W1:Y:S02]  /*c9b0*/  SHFL.IDX P6, R14, R13, R12, R11 ;  /* 0x0000000c0d0e7389 */ /* 0x00006400000c000b */
[----:B01----:R-:W-:Y:S01]  /*c9c0*/  ENDCOLLECTIVE ;  /* 0x000000000000791b */ /* 0x003fe20003800000 */
.L_x_129:
[----:B------:R-:W-:Y:S01]  /*c9d0*/  MOV R13, R10 ;  /* 0x0000000a000d7202 */ /* 0x000fe20000000f00 */
[----:B------:R-:W-:Y:S01]  /*c9e0*/  IMAD.MOV.U32 R12, RZ, RZ, 0x1 ;  /* 0x00000001ff0c7424 */ /* 0x000fe200078e00ff */
[----:B------:R-:W-:-:S13]  /*c9f0*/  IADD3 R2, P0, R14, R5, RZ ;  /* 0x000000050e027210 */ /* 0x000fda0007f1e0ff */
[----:B------:R-:W-:Y:S05]  /*ca00*/  WARPSYNC.COLLECTIVE R15, `(.L_x_130) ;  /* 0x000000000f087348 */ /* 0x000fea0003c00000 */
[----:B------:R0:W1:Y:S02]  /*ca10*/  SHFL.IDX P6, R14, R13, R12, R11 ;  /* 0x0000000c0d0e7389 */ /* 0x00006400000c000b */
[----:B01----:R-:W-:Y:S01]  /*ca20*/  ENDCOLLECTIVE ;  /* 0x000000000000791b */ /* 0x003fe20003800000 */
.L_x_130:
[----:B------:R-:W-:-:S05]  /*ca30*/  IMAD.X R3, RZ, RZ, R3, P0 ;  /* 0x000000ffff037224 */ /* 0x000fca00000e0603 */
[----:B------:R-:W-:Y:S01]  /*ca40*/  @!PT LDS RZ, [RZ] ;  /* 0x00000000fffff984 */ /* 0x000fe20000000800 */
[----:B------:R-:W-:Y:S01]  /*ca50*/  @!PT LDS RZ, [RZ] ;  /* 0x00000000fffff984 */ /* 0x000fe20000000800 */
[----:B------:R-:W-:Y:S01]  /*ca60*/  @!PT LDS RZ, [RZ] ;  /* 0x00000000fffff984 */ /* 0x000fe20000000800 */
[----:B------:R-:W-:Y:S04]  /*ca70*/  LDGSTS.E.BYPASS.LTC128B.128 [R9+0x18400], desc[UR36][R2.64], !P3 ;  /* 0x1840000002097fae */ /* 0x000fe8000d901d64 */
[----:B------:R-:W-:Y:S01]  /*ca80*/  LDGSTS.E.BYPASS.LTC128B.128 [R9+0x1b400], desc[UR36][R2.64+0x80], !P2 ;  /* 0x1b40008002097fae */ /* 0x000fe2000d101d64 */
[----:B------:R-:W-:-:S03]  /*ca90*/  MOV R13, R8 ;  /* 0x00000008000d7202 */ /* 0x000fc60000000f00 */
[----:B------:R0:W-:Y:S02]  /*caa0*/  LDGSTS.E.BYPASS.LTC128B.128 [R9+0x1e400], desc[UR36][R2.64+0x100], !P1 ;  /* 0x1e40010002097fae */ /* 0x0001e4000c901d64 */
[----:B0-----:R-:W-:-:S07]  /*cab0*/  IMAD.MOV.U32 R3, RZ, RZ, R14 ;  /* 0x000000ffff037224 */ /* 0x001fce00078e000e */
[----:B------:R-:W-:Y:S05]  /*cac0*/  WARPSYNC.COLLECTIVE R15, `(.L_x_131) ;  /* 0x000000000f087348 */ /* 0x000fea0003c00000 */
[----:B------:R0:W1:Y:S02]  /*cad0*/  SHFL.IDX P6, R14, R13, R12, R11 ;  /* 0x0000000c0d0e7389 */ /* 0x00006400000c000b */
[----:B01----:R-:W-:Y:S01]  /*cae0*/  ENDCOLLECTIVE ;  /* 0x000000000000791b */ /* 0x003fe20003800000 */
.L_x_131:
[----:B------:R-:W-:Y:S01]  /*caf0*/  IMAD.MOV.U32 R13, RZ, RZ, R10 ;  /* 0x000000ffff0d7224 */ /* 0x000fe200078e000a */
[----:B------:R-:W-:Y:S02]  /*cb00*/  MOV R12, 0x2 ;  /* 0x00000002000c7802 */ /* 0x000fe40000000f00 */
[----:B------:R-:W-:-:S13]  /*cb10*/  IADD3 R2, P0, R14, R5, RZ ;  /* 0x000000050e027210 */ /* 0x000fda0007f1e0ff */
[----:B------:R-:W-:Y:S05]  /*cb20*/  WARPSYNC.COLLECTIVE R15, `(.L_x_132) ;  /* 0x000000000f087348 */ /* 0x000fea0003c00000 */
[----:B------:R0:W1:Y:S02]  /*cb30*/  SHFL.IDX P6, R14, R13, R12, R11 ;  /* 0x0000000c0d0e7389 */ /* 0x00006400000c000b */
[----:B01----:R-:W-:Y:S01]  /*cb40*/  ENDCOLLECTIVE ;  /* 0x000000000000791b */ /* 0x003fe20003800000 */
.L_x_132:
[----:B------:R-:W-:-:S05]  /*cb50*/  IMAD.X R3, RZ, RZ, R3, P0 ;  /* 0x000000ffff037224 */ /* 0x000fca00000e0603 */
[----:B------:R-:W-:Y:S01]  /*cb60*/  @!PT LDS RZ, [RZ] ;  /* 0x00000000fffff984 */ /* 0x000fe20000000800 */
[----:B------:R-:W-:Y:S01]  /*cb70*/  @!PT LDS RZ, [RZ] ;  /* 0x00000000fffff984 */ /* 0x000fe20000000800 */
[----:B------:R-:W-:Y:S01]  /*cb80*/  @!PT LDS RZ, [RZ] ;  /* 0x00000000fffff984 */ /* 0x000fe20000000800 */
[----:B------:R0:W-:Y:S04]  /*cb90*/  LDGSTS.E.BYPASS.LTC128B.128 [R9+0x18c00], desc[UR36][R2.64], !P3 ;  /* 0x18c0000002097fae */ /* 0x0001e8000d901d64 */
[----:B------:R0:W-:Y:S01]  /*cba0*/  LDGSTS.E.BYPASS.LTC128B.128 [R9+0x1bc00], desc[UR36][R2.64+0x80], !P2 ;  /* 0x1bc0008002097fae */ /* 0x0001e2000d101d64 */
[----:B------:R-:W-:-:S03]  /*cbb0*/  IMAD.MOV.U32 R13, RZ, RZ, R8 ;  /* 0x000000ffff0d7224 */ /* 0x000fc600078e0008 */
[----:B------:R0:W-:Y:S01]  /*cbc0*/  LDGSTS.E.BYPASS.LTC128B.128 [R9+0x1ec00], desc[UR36][R2.64+0x100], !P1 ;  /* 0x1ec0010002097fae */ /* 0x0001e2000c901d64 */
[----:B------:R-:W-:-:S07]  /*cbd0*/  IMAD.MOV.U32 R35, RZ, RZ, R14 ;  /* 0x000000ffff237224 */ /* 0x000fce00078e000e */
[----:B0-----:R-:W-:Y:S05]  /*cbe0*/  WARPSYNC.COLLECTIVE R15, `(.L_x_133) ;  /* 0x000000000f087348 */ /* 0x001fea0003c00000 */
[----:B------:R1:W2:Y:S02]  /*cbf0*/  SHFL.IDX P6, R14, R13, R12, R11 ;  /* 0x0000000c0d0e7389 */ /* 0x0002a400000c000b */
[----:B012---:R-:W-:Y:S01]  /*cc00*/  ENDCOLLECTIVE ;  /* 0x000000000000791b */ /* 0x007fe20003800000 */
.L_x_133:
[----:B------:R-:W-:Y:S02]  /*cc10*/  IMAD.MOV.U32 R13, RZ, RZ, R10 ;  /* 0x000000ffff0d7224 */ /* 0x000fe400078e000a */
[----:B------:R-:W-:Y:S01]  /*cc20*/  IMAD.MOV.U32 R12, RZ, RZ, 0x3 ;  /* 0x00000003ff0c7424 */ /* 0x000fe200078e00ff */
[----:B------:R-:W-:-:S13]  /*cc30*/  IADD3 R2, P0, R14, R5, RZ ;  /* 0x000000050e027210 */ /* 0x000fda0007f1e0ff */
[----:B------:R-:W-:Y:S05]  /*cc40*/  WARPSYNC.COLLECTIVE R15, `(.L_x_134) ;  /* 0x000000000f087348 */ /* 0x000fea0003c00000 */
[----:B------:R0:W1:Y:S02]  /*cc50*/  SHFL.IDX P6, R14, R13, R12, R11 ;  /* 0x0000000c0d0e7389 */ /* 0x00006400000c000b */
[----:B01----:R-:W-:Y:S01]  /*cc60*/  ENDCOLLECTIVE ;  /* 0x000000000000791b */ /* 0x003fe20003800000 */
.L_x_134:
[----:B------:R-:W-:-:S05]  /*cc70*/  IADD3.X R3, RZ, R35, RZ, P0, !PT ;  /* 0x00000023ff037210 */ /* 0x000fca00007fe4ff */
[----:B------:R-:W-:Y:S01]  /*cc80*/  @!PT LDS RZ, [RZ] ;  /* 0x00000000fffff984 */ /* 0x000fe20000000800 */
[----:B------:R-:W-:Y:S01]  /*cc90*/  @!PT LDS RZ, [RZ] ;  /* 0x00000000fffff984 */ /* 0x000fe20000000800 */
[----:B------:R-:W-:Y:S01]  /*cca0*/  @!PT LDS RZ, [RZ] ;  /* 0x00000000fffff984 */ /* 0x000fe20000000800 */
[----:B------:R0:W-:Y:S04]  /*ccb0*/  LDGSTS.E.BYPASS.LTC128B.128 [R9+0x19400], desc[UR36][R2.64], !P3 ;  /* 0x1940000002097fae */ /* 0x0001e8000d901d64 */
[----:B------:R0:W-:Y:S01]  /*ccc0*/  LDGSTS.E.BYPASS.LTC128B.128 [R9+0x1c400], desc[UR36][R2.64+0x80], !P2 ;  /* 0x1c40008002097fae */ /* 0x0001e2000d101d64 */
[----:B------:R-:W-:-:S03]  /*ccd0*/  IMAD.MOV.U32 R13, RZ, RZ, R8 ;  /* 0x000000ffff0d7224 */ /* 0x000fc600078e0008 */
[----:B------:R0:W-:Y:S01]  /*cce0*/  LDGSTS.E.BYPASS.LTC128B.128 [R9+0x1f400], desc[UR36][R2.64+0x100], !P1 ;  /* 0x1f40010002097fae */ /* 0x0001e2000c901d64 */
[----:B------:R-:W-:-:S07]  /*ccf0*/  MOV R35, R14 ;  /* 0x0000000e00237202 */ /* 0x000fce0000000f00 */
[----:B0-----:R-:W-:Y:S05]  /*cd00*/  WARPSYNC.COLLECTIVE R15, `(.L_x_135) ;  /* 0x000000000f087348 */ /* 0x001fea0003c00000 */
[----:B------:R1:W2:Y:S02]  /*cd10*/  SHFL.IDX P6, R14, R13, R12, R11 ;  /* 0x0000000c0d0e7389 */ /* 0x0002a400000c000b */
[----:B012---:R-:W-:Y:S01]  /*cd20*/  ENDCOLLECTIVE ;  /* 0x000000000000791b */ /* 0x007fe20003800000 */
.L_x_135:
[----:B------:R-:W-:Y:S01]  /*cd30*/  MOV R13, R10 ;  /* 0x0000000a000d7202 */ /* 0x000fe20000000f00 */
[----:B------:R-:W-:Y:S01]  /*cd40*/  IMAD.MOV.U32 R12, RZ, RZ, 0x4 ;  /* 0x00000004ff0c7424 */ /* 0x000fe200078e00ff */
[----:B------:R-:W-:-:S13]  /*cd50*/  IADD3 R2, P0, R14, R5, RZ ;  /* 0x000000050e027210 */ /* 0x000fda0007f1e0ff */
[----:B------:R-:W-:Y:S05]  /*cd60*/  WARPSYNC.COLLECTIVE R15, `(.L_x_136) ;  /* 0x000000000f087348 */ /* 0x000fea0003c00000 */
[----:B------:R0:W1:Y:S02]  /*cd70*/  SHFL.IDX P6, R14, R13, R12, R11 ;  /* 0x0000000c0d0e7389 */ /* 0x00006400000c000b */
[----:B01----:R-:W-:Y:S01]  /*cd80*/  ENDCOLLECTIVE ;  /* 0x000000000000791b */ /* 0x003fe20003800000 */
.L_x_136:
[----:B------:R-:W-:-:S05]  /*cd90*/  IMAD.X R3, RZ, RZ, R35, P0 ;  /* 0x000000ffff037224 */ /* 0x000fca00000e0623 */
[----:B------:R-:W-:Y:S01]  /*cda0*/  @!PT LDS RZ, [RZ] ;  /* 0x00000000fffff984 */ /* 0x000fe20000000800 */
[----:B------:R-:W-:Y:S01]  /*cdb0*/  @!PT LDS RZ, [RZ] ;  /* 0x00000000fffff984 */ /* 0x000fe20000000800 */
[----:B------:R-:W-:Y:S01]  /*cdc0*/  @!PT LDS RZ, [RZ] ;  /* 0x00000000fffff984 */ /* 0x000fe20000000800 */
[----:B------:R0:W-:Y:S04]  /*cdd0*/  LDGSTS.E.BYPASS.LTC128B.128 [R9+0x19c00], desc[UR36][R2.64], !P3 ;  /* 0x19c0000002097fae */ /* 0x0001e8000d901d64 */
[----:B------:R0:W-:Y:S01]  /*cde0*/  LDGSTS.E.BYPASS.LTC128B.128 [R9+0x1cc00], desc[UR36][R2.64+0x80], !P2 ;  /* 0x1cc0008002097fae */ /* 0x0001e2000d101d64 */
[----:B------:R-:W-:-:S03]  /*cdf0*/  MOV R13, R8 ;  /* 0x00000008000d7202 */ /* 0x000fc60000000f00 */
[----:B------:R0:W-:Y:S01]  /*ce00*/  LDGSTS.E.BYPASS.LTC128B.128 [R9+0x1fc00], desc[UR36][R2.64+0x100], !P1 ;  /* 0x1fc0010002097fae */ /* 0x0001e2000c901d64 */
[----:B------:R-:W-:-:S07]  /*ce10*/  IMAD.MOV.U32 R35, RZ, RZ, R14 ;  /* 0x000000ffff237224 */ /* 0x000fce00078e000e */
[----:B0-----:R-:W-:Y:S05]  /*ce20*/  WARPSYNC.COLLECTIVE R15, `(.L_x_137) ;  /* 0x000000000f087348 */ /* 0x001fea0003c00000 */
[----:B------:R1:W2:Y:S02]  /*ce30*/  SHFL.IDX P6, R14, R13, R12, R11 ;  /* 0x0000000c0d0e7389 */ /* 0x0002a400000c000b */
[----:B012---:R-:W-:Y:S01]  /*ce40*/  ENDCOLLECTIVE ;  /* 0x000000000000791b */ /* 0x007fe20003800000 */
.L_x_137:
[----:B------:R-:W-:Y:S01]  /*ce50*/  IMAD.MOV.U32 R13, RZ, RZ, R10 ;  /* 0x000000ffff0d7224 */ /* 0x000fe200078e000a */
[----:B------:R-:W-:Y:S02]  /*ce60*/  MOV R12, 0x5 ;  /* 0x00000005000c7802 */ /* 0x000fe40000000f00 */
[----:B------:R-:W-:-:S13]  /*ce70*/  IADD3 R2, P0, R14, R5, RZ ;  /* 0x000000050e027210 */ /* 0x000fda0007f1e0ff */
[----:B------:R-:W-:Y:S05]  /*ce80*/  WARPSYNC.COLLECTIVE R15, `(.L_x_138) ;  /* 0x000000000f087348 */ /* 0x000fea0003c00000 */
[----:B------:R0:W1:Y:S02]  /*ce90*/  SHFL.IDX P6, R14, R13, R12, R11 ;  /* 0x0000000c0d0e7389 */ /* 0x00006400000c000b */
[----:B01----:R-:W-:Y:S01]  /*cea0*/  ENDCOLLECTIVE ;  /* 0x000000000000791b */ /* 0x003fe20003800000 */
.L_x_138:
        /* <DEDUP_REMOVED lines=12> */
.L_x_139:
[----:B------:R-:W-:Y:S05]  /*cf70*/  BRA `(.L_x_140) ;  /* 0xffffffd000707947 */ /* 0x000fea000383ffff */
.L_x_64:
[----:B0-----:R0:W1:Y:S02]  /*cf80*/  SYNCS.PHASECHK.TRANS64.TRYWAIT P0, [R6+URZ+0x2a860], R9 ;  /* 0x02a86009060075a7 */ /* 0x001064000800017f */
[----:B-1----:R-:W-:Y:S05]  /*cf90*/  @!P0 NANOSLEEP.SYNCS 0x989680 ;  /* 0x009896800000895d */ /* 0x002fea0003900000 */
[----:B------:R-:W1:Y:S02]  /*cfa0*/  @!P0 SYNCS.PHASECHK.TRANS64 P0, [R6+URZ+0x2a860], R9 ;  /* 0x02a86009060085a7 */ /* 0x000e64000800007f */
[----:B-1----:R-:W-:Y:S05]  /*cfb0*/  @!P0 BRA `(.L_x_64) ;  /* 0xfffffffc00f08947 */ /* 0x002fea000383ffff */
[----:B------:R-:W-:Y:S05]  /*cfc0*/  BRA `(.L_x_141) ;  /* 0xffffffd000d47947 */ /* 0x000fea000383ffff */
.L_x_65:
[----:B------:R-:W-:Y:S01]  /*cfd0*/  BSSY B1, `(.L_x_142) ;  /* 0x0000008000017945 */ /* 0x000fe20003800000 */
[----:B------:R-:W-:Y:S01]  /*cfe0*/  MOV R13, R18 ;  /* 0x00000012000d7202 */ /* 0x000fe20000000f00 */
[----:B------:R-:W-:Y:S01]  /*cff0*/  IMAD.MOV.U32 R12, RZ, RZ, RZ ;  /* 0x000000ffff0c7224 */ /* 0x000fe200078e00ff */
[----:B------:R-:W-:Y:S01]  /*d000*/  MOV R15, 0xffffffff ;  /* 0xffffffff000f7802 */ /* 0x000fe20000000f00 */
[----:B------:R-:W-:-:S07]  /*d010*/  IMAD.MOV.U32 R11, RZ, RZ, 0x181f ;  /* 0x0000181fff0b7424 */ /* 0x000fce00078e00ff */
[----:B0-----:R-:W-:Y:S05]  /*d020*/  WARPSYNC.COLLECTIVE R15, `(.L_x_143) ;  /* 0x000000000f087348 */ /* 0x001fea0003c00000 */
[----:B------:R1:W2:Y:S02]  /*d030*/  SHFL.IDX P6, R14, R13, R12, R11 ;  /* 0x0000000c0d0e7389 */ /* 0x0002a400000c000b */
[----:B012---:R-:W-:Y:S01]  /*d040*/  ENDCOLLECTIVE ;  /* 0x000000000000791b */ /* 0x007fe20003800000 */
.L_x_143:
[----:B------:R-:W-:Y:S05]  /*d050*/  BSYNC B1 ;  /* 0x0000000000017941 */ /* 0x000fea0003800000 */
.L_x_142:
[----:B------:R-:W-:Y:S01]  /*d060*/  IMAD.MOV.U32 R13, RZ, RZ, R17 ;  /* 0x000000ffff0d7224 */ /* 0x000fe200078e0011 */
[----:B------:R-:W-:Y:S01]  /*d070*/  MOV R12, RZ ;  /* 0x000000ff000c7202 */ /* 0x000fe20000000f00 */
[----:B------:R-:W-:Y:S01]  /*d080*/  IMAD.MOV.U32 R11, RZ, RZ, 0x181f ;  /* 0x0000181fff0b7424 */ /* 0x000fe200078e00ff */
[----:B------:R-:W-:Y:S01]  /*d090*/  LEA R7, R7, UR39, 0x1 ;  /* 0x0000002707077c11 */ /* 0x000fe2000f8e08ff */
[----:B------:R-:W-:Y:S02]  /*d0a0*/  IMAD.MOV.U32 R15, RZ, RZ, -0x1 ;  /* 0xffffffffff0f7424 */ /* 0x000fe400078e00ff */
[----:B------:R-:W-:-:S07]  /*d0b0*/  IMAD.MOV.U32 R3, RZ, RZ, R14 ;  /* 0x000000ffff037224 */ /* 0x000fce00078e000e */
[----:B------:R-:W-:Y:S05]  /*d0c0*/  WARPSYNC.COLLECTIVE R15, `(.L_x_144) ;  /* 0x000000000f087348 */ /* 0x000fea0003c00000 */
[----:B------:R0:W1:Y:S02]  /*d0d0*/  SHFL.IDX P6, R14, R13, R12, R11 ;  /* 0x0000000c0d0e7389 */ /* 0x00006400000c000b */
[----:B01----:R-:W-:Y:S01]  /*d0e0*/  ENDCOLLECTIVE ;  /* 0x000000000000791b */ /* 0x003fe20003800000 */
.L_x_144:
[----:B------:R-:W-:Y:S02]  /*d0f0*/  IMAD.MOV.U32 R13, RZ, RZ, R18 ;  /* 0x000000ffff0d7224 */ /* 0x000fe400078e0012 */
[----:B------:R-:W-:Y:S01]  /*d100*/  IMAD.MOV.U32 R12, RZ, RZ, 0x1 ;  /* 0x00000001ff0c7424 */ /* 0x000fe200078e00ff */
[----:B------:R-:W-:-:S13]  /*d110*/  IADD3 R2, P0, R14, R5, RZ ;  /* 0x000000050e027210 */ /* 0x000fda0007f1e0ff */
[----:B------:R-:W-:Y:S05]  /*d120*/  WARPSYNC.COLLECTIVE R15, `(.L_x_145) ;  /* 0x000000000f087348 */ /* 0x000fea0003c00000 */
[----:B------:R0:W1:Y:S02]  /*d130*/  SHFL.IDX P6, R14, R13, R12, R11 ;  /* 0x0000000c0d0e7389 */ /* 0x00006400000c000b */
[----:B01----:R-:W-:Y:S01]  /*d140*/  ENDCOLLECTIVE ;  /* 0x000000000000791b */ /* 0x003fe20003800000 */
.L_x_145:
[----:B------:R-:W-:Y:S02]  /*d150*/  IADD3.X R3, RZ, R3, RZ, P0, !PT ;  /* 0x00000003ff037210 */ /* 0x000fe400007fe4ff */
[----:B------:R-:W-:Y:S01]  /*d160*/  ISETP.LT.OR P0, PT, R8, 0x1, P2 ;  /* 0x000000010800780c */ /* 0x000fe20001701670 */
[----:B------:R-:W-:-:S12]  /*d170*/  IMAD.MOV.U32 R13, RZ, RZ, R17 ;  /* 0x000000ffff0d7224 */ /* 0x000fd800078e0011 */
[----:B------:R-:W-:Y:S01]  /*d180*/  @!PT LDS RZ, [RZ] ;  /* 0x00000000fffff984 */ /* 0x000fe20000000800 */
[----:B------:R-:W-:Y:S01]  /*d190*/  @!PT LDS RZ, [RZ] ;  /* 0x00000000fffff984 */ /* 0x000fe20000000800 */
[----:B------:R-:W-:Y:S01]  /*d1a0*/  @!PT LDS RZ, [RZ] ;  /* 0x00000000fffff984 */ /* 0x000fe20000000800 */
[----:B------:R-:W-:Y:S01]  /*d1b0*/  LDGSTS.E.BYPASS.LTC128B.128 [R7+0x400], desc[UR36][R2.64], !P0 ;  /* 0x0040000002077fae */ /* 0x000fe2000c101d64 */
[----:B------:R-:W-:-:S13]  /*d1c0*/  ISETP.LT.OR P0, PT, R8, 0x1, P1 ;  /* 0x000000010800780c */ /* 0x000fda0000f01670 */
[----:B------:R0:W-:Y:S02]  /*d1d0*/  LDGSTS.E.BYPASS.LTC128B.128 [R7+0x3400], desc[UR36][R2.64+0x80], !P0 ;  /* 0x0340008002077fae */ /* 0x0001e4000c101d64 */
[----:B0-----:R-:W-:-:S07]  /*d1e0*/  MOV R3, R14 ;  /* 0x0000000e00037202 */ /* 0x001fce0000000f00 */
[----:B------:R-:W-:Y:S05]  /*d1f0*/  WARPSYNC.COLLECTIVE R15, `(.L_x_146) ;  /* 0x000000000f087348 */ /* 0x000fea0003c00000 */
[----:B------:R0:W1:Y:S02]  /*d200*/  SHFL.IDX P6, R14, R13, R12, R11 ;  /* 0x0000000c0d0e7389 */ /* 0x00006400000c000b */
[----:B01----:R-:W-:Y:S01]  /*d210*/  ENDCOLLECTIVE ;  /* 0x000000000000791b */ /* 0x003fe20003800000 */
.L_x_146:
[----:B------:R-:W-:Y:S01]  /*d220*/  MOV R13, R18 ;  /* 0x00000012000d7202 */ /* 0x000fe20000000f00 */
[----:B------:R-:W-:Y:S01]  /*d230*/  IMAD.MOV.U32 R12, RZ, RZ, 0x2 ;  /* 0x00000002ff0c7424 */ /* 0x000fe200078e00ff */
[----:B------:R-:W-:-:S13]  /*d240*/  IADD3 R2, P0, R14, R5, RZ ;  /* 0x000000050e027210 */ /* 0x000fda0007f1e0ff */
[----:B------:R-:W-:Y:S05]  /*d250*/  WARPSYNC.COLLECTIVE R15, `(.L_x_147) ;  /* 0x000000000f087348 */ /* 0x000fea0003c00000 */
[----:B------:R0:W1:Y:S02]  /*d260*/  SHFL.IDX P6, R14, R13, R12, R11 ;  /* 0x0000000c0d0e7389 */ /* 0x00006400000c000b */
[----:B01----:R-:W-:Y:S01]  /*d270*/  ENDCOLLECTIVE ;  /* 0x000000000000791b */ /* 0x003fe20003800000 */
.L_x_147:
[----:B------:R-:W-:Y:S01]  /*d280*/  IMAD.X R3, RZ, RZ, R3, P0 ;  /* 0x000000ffff037224 */ /* 0x000fe200000e0603 */
[----:B------:R-:W-:Y:S02]  /*d290*/  ISETP.LT.OR P0, PT, R8, 0x11, P2 ;  /* 0x000000110800780c */ /* 0x000fe40001701670 */
[----:B------:R-:W-:-:S11]  /*d2a0*/  MOV R13, R17 ;  /* 0x00000011000d7202 */ /* 0x000fd60000000f00 */
[----:B------:R-:W-:Y:S01]  /*d2b0*/  @!PT LDS RZ, [RZ] ;  /* 0x00000000fffff984 */ /* 0x000fe20000000800 */
[----:B------:R-:W-:Y:S01]  /*d2c0*/  @!PT LDS RZ, [RZ] ;  /* 0x00000000fffff984 */ /* 0x000fe20000000800 */
[----:B------:R-:W-:Y:S01]  /*d2d0*/  @!PT LDS RZ, [RZ] ;  /* 0x00000000fffff984 */ /* 0x000fe20000000800 */
[----:B------:R-:W-:Y:S01]  /*d2e0*/  LDGSTS.E.BYPASS.LTC128B.128 [R7+0xc00], desc[UR36][R2.64], !P0 ;  /* 0x00c0000002077fae */ /* 0x000fe2000c101d64 */
[----:B------:R-:W-:-:S13]  /*d2f0*/  ISETP.LT.OR P0, PT, R8, 0x11, P1 ;  /* 0x000000110800780c */ /* 0x000fda0000f01670 */
[----:B------:R0:W-:Y:S02]  /*d300*/  LDGSTS.E.BYPASS.LTC128B.128 [R7+0x3c00], desc[UR36][R2.64+0x80], !P0 ;  /* 0x03c0008002077fae */ /* 0x0001e4000c101d64 */
[----:B0-----:R-:W-:-:S07]  /*d310*/  IMAD.MOV.U32 R3, RZ, RZ, R14 ;  /* 0x000000ffff037224 */ /* 0x001fce00078e000e */
[----:B------:R-:W-:Y:S05]  /*d320*/  WARPSYNC.COLLECTIVE R15, `(.L_x_148) ;  /* 0x000000000f087348 */ /* 0x000fea0003c00000 */
[----:B------:R0:W1:Y:S02]  /*d330*/  SHFL.IDX P6, R14, R13, R12, R11 ;  /* 0x0000000c0d0e7389 */ /* 0x00006400000c000b */
[----:B01----:R-:W-:Y:S01]  /*d340*/  ENDCOLLECTIVE ;  /* 0x000000000000791b */ /* 0x003fe20003800000 */
.L_x_148:
[----:B------:R-:W-:Y:S01]  /*d350*/  IMAD.MOV.U32 R13, RZ, RZ, R18 ;  /* 0x000000ffff0d7224 */ /* 0x000fe200078e0012 */
[----:B------:R-:W-:Y:S02]  /*d360*/  MOV R12, 0x3 ;  /* 0x00000003000c7802 */ /* 0x000fe40000000f00 */
[----:B------:R-:W-:-:S13]  /*d370*/  IADD3 R2, P0, R14, R5, RZ ;  /* 0x000000050e027210 */ /* 0x000fda0007f1e0ff */
[----:B------:R-:W-:Y:S05]  /*d380*/  WARPSYNC.COLLECTIVE R15, `(.L_x_149) ;  /* 0x000000000f087348 */ /* 0x000fea0003c00000 */
[----:B------:R0:W1:Y:S02]  /*d390*/  SHFL.IDX P6, R14, R13, R12, R11 ;  /* 0x0000000c0d0e7389 */ /* 0x00006400000c000b */
[----:B01----:R-:W-:Y:S01]  /*d3a0*/  ENDCOLLECTIVE ;  /* 0x000000000000791b */ /* 0x003fe20003800000 */
.L_x_149:
[----:B------:R-:W-:Y:S01]  /*d3b0*/  IMAD.X R3, RZ, RZ, R3, P0 ;  /* 0x000000ffff037224 */ /* 0x000fe200000e0603 */
        /* <DEDUP_REMOVED lines=12> */
.L_x_150:
[----:B------:R-:W-:Y:S02]  /*d480*/  IMAD.MOV.U32 R13, RZ, RZ, R18 ;  /* 0x000000ffff0d7224 */ /* 0x000fe400078e0012 */
[----:B------:R-:W-:Y:S01]  /*d490*/  IMAD.MOV.U32 R12, RZ, RZ, 0x4 ;  /* 0x00000004ff0c7424 */ /* 0x000fe200078e00ff */
[----:B------:R-:W-:-:S13]  /*d4a0*/  IADD3 R2, P0, R14, R5, RZ ;  /* 0x000000050e027210 */ /* 0x000fda0007f1e0ff */
[----:B------:R-:W-:Y:S05]  /*d4b0*/  WARPSYNC.COLLECTIVE R15, `(.L_x_151) ;  /* 0x000000000f087348 */ /* 0x000fea0003c00000 */
[----:B------:R0:W1:Y:S02]  /*d4c0*/  SHFL.IDX P6, R14, R13, R12, R11 ;  /* 0x0000000c0d0e7389 */ /* 0x00006400000c000b */
[----:B01----:R-:W-:Y:S01]  /*d4d0*/  ENDCOLLECTIVE ;  /* 0x000000000000791b */ /* 0x003fe20003800000 */
.L_x_151:
        /* <DEDUP_REMOVED lines=13> */
.L_x_152:
[----:B------:R-:W-:Y:S01]  /*d5b0*/  MOV R13, R18 ;  /* 0x00000012000d7202 */ /* 0x000fe20000000f00 */
[----:B------:R-:W-:Y:S01]  /*d5c0*/  IMAD.MOV.U32 R12, RZ, RZ, 0x5 ;  /* 0x00000005ff0c7424 */ /* 0x000fe200078e00ff */
[----:B------:R-:W-:-:S13]  /*d5d0*/  IADD3 R2, P0, R14, R5, RZ ;  /* 0x000000050e027210 */ /* 0x000fda0007f1e0ff */
[----:B------:R-:W-:Y:S05]  /*d5e0*/  WARPSYNC.COLLECTIVE R15, `(.L_x_153) ;  /* 0x000000000f087348 */ /* 0x000fea0003c00000 */
[----:B------:R0:W1:Y:S02]  /*d5f0*/  SHFL.IDX P6, R14, R13, R12, R11 ;  /* 0x0000000c0d0e7389 */ /* 0x00006400000c000b */
[----:B01----:R-:W-:Y:S01]  /*d600*/  ENDCOLLECTIVE ;  /* 0x000000000000791b */ /* 0x003fe20003800000 */
.L_x_153:
[----:B------:R-:W-:Y:S01]  /*d610*/  IMAD.X R3, RZ, RZ, R3, P0 ;  /* 0x000000ffff037224 */ /* 0x000fe200000e0603 */
[----:B------:R-:W-:Y:S02]  /*d620*/  ISETP.LT.OR P0, PT, R8, 0x41, P2 ;  /* 0x000000410800780c */ /* 0x000fe40001701670 */
[----:B------:R-:W-:-:S11]  /*d630*/  MOV R13, R17 ;  /* 0x00000011000d7202 */ /* 0x000fd60000000f00 */
[----:B------:R-:W-:Y:S01]  /*d640*/  @!PT LDS RZ, [RZ] ;  /* 0x00000000fffff984 */ /* 0x000fe20000000800 */
[----:B------:R-:W-:Y:S01]  /*d650*/  @!PT LDS RZ, [RZ] ;  /* 0x00000000fffff984 */ /* 0x000fe20000000800 */
[----:B------:R-:W-:Y:S01]  /*d660*/  @!PT LDS RZ, [RZ] ;  /* 0x00000000fffff984 */ /* 0x000fe20000000800 */
[----:B------:R0:W-:Y:S01]  /*d670*/  LDGSTS.E.BYPASS.LTC128B.128 [R7+0x2400], desc[UR36][R2.64], !P0 ;  /* 0x0240000002077fae */ /* 0x0001e2000c101d64 */
[----:B------:R-:W-:Y:S01]  /*d680*/  ISETP.LT.OR P0, PT, R8, 0x41, P1 ;  /* 0x000000410800780c */ /* 0x000fe20000f01670 */
[----:B------:R-:W-:-:S12]  /*d690*/  IMAD.MOV.U32 R18, RZ, RZ, R14 ;  /* 0x000000ffff127224 */ /* 0x000fd800078e000e */
[----:B0-----:R-:W-:Y:S05]  /*d6a0*/  WARPSYNC.COLLECTIVE R15, `(.L_x_154) ;  /* 0x000000000f087348 */ /* 0x001fea0003c00000 */
[----:B------:R1:W2:Y:S02]  /*d6b0*/  SHFL.IDX P6, R14, R13, R12, R11 ;  /* 0x0000000c0d0e7389 */ /* 0x0002a400000c000b */
[----:B012---:R-:W-:Y:S01]  /*d6c0*/  ENDCOLLECTIVE ;  /* 0x000000000000791b */ /* 0x007fe20003800000 */
.L_x_154:
[----:B------:R-:W-:Y:S01]  /*d6d0*/  @!PT LDS RZ, [RZ] ;  /* 0x00000000fffff984 */ /* 0x000fe20000000800 */
[----:B------:R-:W-:Y:S01]  /*d6e0*/  @!PT LDS RZ, [RZ] ;  /* 0x00000000fffff984 */ /* 0x000fe20000000800 */
[----:B------:R-:W-:Y:S01]  /*d6f0*/  @!PT LDS RZ, [RZ] ;  /* 0x00000000fffff984 */ /* 0x000fe20000000800 */
[----:B------:R0:W-:Y:S01]  /*d700*/  LDGSTS.E.BYPASS.LTC128B.128 [R7+0x5400], desc[UR36][R2.64+0x80], !P0 ;  /* 0x0540008002077fae */ /* 0x0001e2000c101d64 */
[----:B------:R-:W-:Y:S05]  /*d710*/  BRA `(.L_x_155) ;  /* 0xffffffcc00c87947 */ /* 0x000fea000383ffff */
.L_x_71:
[----:B0-----:R0:W1:Y:S02]  /*d720*/  SYNCS.PHASECHK.TRANS64.TRYWAIT P0, [R4+URZ+0x2a860], R3 ;  /* 0x02a86003040075a7 */ /* 0x001064000800017f */
[----:B-1----:R-:W-:Y:S05]  /*d730*/  @!P0 NANOSLEEP.SYNCS 0x989680 ;  /* 0x009896800000895d */ /* 0x002fea0003900000 */
[----:B------:R-:W1:Y:S02]  /*d740*/  @!P0 SYNCS.PHASECHK.TRANS64 P0, [R4+URZ+0x2a860], R3 ;  /* 0x02a86003040085a7 */ /* 0x000e64000800007f */
[----:B-1----:R-:W-:Y:S05]  /*d750*/  @!P0 BRA `(.L_x_71) ;  /* 0xfffffffc00f08947 */ /* 0x002fea000383ffff */
[----:B------:R-:W-:Y:S05]  /*d760*/  BRA `(.L_x_156) ;  /* 0xffffffd0009c7947 */ /* 0x000fea000383ffff */
.L_x_72:
[----:B------:R-:W-:Y:S01]  /*d770*/  BSSY B0, `(.L_x_157) ;  /* 0x0000008000007945 */ /* 0x000fe20003800000 */
[----:B------:R-:W-:Y:S01]  /*d780*/  IMAD.MOV.U32 R13, RZ, RZ, R18 ;  /* 0x000000ffff0d7224 */ /* 0x000fe200078e0012 */
[----:B------:R-:W-:Y:S01]  /*d790*/  MOV R11, 0x181f ;  /* 0x0000181f000b7802 */ /* 0x000fe20000000f00 */
[----:B------:R-:W-:Y:S02]  /*d7a0*/  IMAD.MOV.U32 R12, RZ, RZ, RZ ;  /* 0x000000ffff0c7224 */ /* 0x000fe400078e00ff */
[----:B------:R-:W-:-:S07]  /*d7b0*/  IMAD.MOV.U32 R15, RZ, RZ, -0x1 ;  /* 0xffffffffff0f7424 */ /* 0x000fce00078e00ff */
[----:B0-----:R-:W-:Y:S05]  /*d7c0*/  WARPSYNC.COLLECTIVE R15, `(.L_x_158) ;  /* 0x000000000f087348 */ /* 0x001fea0003c00000 */
[----:B------:R1:W2:Y:S02]  /*d7d0*/  SHFL.IDX P6, R14, R13, R12, R11 ;  /* 0x0000000c0d0e7389 */ /* 0x0002a400000c000b */
[----:B012---:R-:W-:Y:S01]  /*d7e0*/  ENDCOLLECTIVE ;  /* 0x000000000000791b */ /* 0x007fe20003800000 */
.L_x_158:
[----:B------:R-:W-:Y:S05]  /*d7f0*/  BSYNC B0 ;  /* 0x0000000000007941 */ /* 0x000fea0003800000 */
.L_x_157:
[----:B------:R-:W-:Y:S01]  /*d800*/  MOV R13, R17 ;  /* 0x00000011000d7202 */ /* 0x000fe20000000f00 */
[----:B------:R-:W-:Y:S01]  /*d810*/  IMAD.MOV.U32 R12, RZ, RZ, RZ ;  /* 0x000000ffff0c7224 */ /* 0x000fe200078e00ff */
[----:B------:R-:W-:Y:S01]  /*d820*/  MOV R15, 0xffffffff ;  /* 0xffffffff000f7802 */ /* 0x000fe20000000f00 */
[----:B------:R-:W-:Y:S02]  /*d830*/  IMAD.MOV.U32 R11, RZ, RZ, 0x181f ;  /* 0x0000181fff0b7424 */ /* 0x000fe400078e00ff */
[----:B------:R-:W-:Y:S02]  /*d840*/  IMAD.MOV.U32 R0, RZ, RZ, R14 ;  /* 0x000000ffff007224 */ /* 0x000fe400078e000e */
[----:B------:R-:W-:-:S07]  /*d850*/  IMAD.SHL.U32 R6, R37, 0x2, RZ ;  /* 0x0000000225067824 */ /* 0x000fce00078e00ff */
[----:B------:R-:W-:Y:S05]  /*d860*/  WARPSYNC.COLLECTIVE R15, `(.L_x_159) ;  /* 0x000000000f087348 */ /* 0x000fea0003c00000 */
[----:B------:R0:W1:Y:S02]  /*d870*/  SHFL.IDX P6, R14, R13, R12, R11 ;  /* 0x0000000c0d0e7389 */ /* 0x00006400000c000b */
[----:B01----:R-:W-:Y:S01]  /*d880*/  ENDCOLLECTIVE ;  /* 0x000000000000791b */ /* 0x003fe20003800000 */
.L_x_159:
[----:B------:R-:W-:Y:S01]  /*d890*/  MOV R13, R18 ;  /* 0x00000012000d7202 */ /* 0x000fe20000000f00 */
[----:B------:R-:W-:Y:S01]  /*d8a0*/  IMAD.MOV.U32 R12, RZ, RZ, 0x1 ;  /* 0x00000001ff0c7424 */ /* 0x000fe200078e00ff */
[----:B------:R-:W-:-:S13]  /*d8b0*/  IADD3 R2, P0, R14, R6, RZ ;  /* 0x000000060e027210 */ /* 0x000fda0007f1e0ff */
[----:B------:R-:W-:Y:S05]  /*d8c0*/  WARPSYNC.COLLECTIVE R15, `(.L_x_160) ;  /* 0x000000000f087348 */ /* 0x000fea0003c00000 */
[----:B------:R0:W1:Y:S02]  /*d8d0*/  SHFL.IDX P6, R14, R13, R12, R11 ;  /* 0x0000000c0d0e7389 */ /* 0x00006400000c000b */
[----:B01----:R-:W-:Y:S01]  /*d8e0*/  ENDCOLLECTIVE ;  /* 0x000000000000791b */ /* 0x003fe20003800000 */
.L_x_160:
[----:B------:R-:W-:Y:S01]  /*d8f0*/  IMAD.X R3, RZ, RZ, R0, P0 ;  /* 0x000000ffff037224 */ /* 0x000fe200000e0600 */
[----:B------:R-:W-:Y:S02]  /*d900*/  ISETP.LT.OR P0, PT, R5, 0x1, P2 ;  /* 0x000000010500780c */ /* 0x000fe40001701670 */
[----:B------:R-:W-:Y:S02]  /*d910*/  LEA R0, R7, UR39, 0x1 ;  /* 0x0000002707007c11 */ /* 0x000fe4000f8e08ff */
[----:B------:R-:W-:-:S09]  /*d920*/  MOV R13, R17 ;  /* 0x00000011000d7202 */ /* 0x000fd20000000f00 */
        /* <DEDUP_REMOVED lines=9> */
.L_x_161:
[----:B------:R-:W-:Y:S01]  /*d9c0*/  @!PT LDS RZ, [RZ] ;  /* 0x00000000fffff984 */ /* 0x000fe20000000800 */
[----:B------:R-:W-:Y:S01]  /*d9d0*/  @!PT LDS RZ, [RZ] ;  /* 0x00000000fffff984 */ /* 0x000fe20000000800 */
[----:B------:R-:W-:Y:S01]  /*d9e0*/  @!PT LDS RZ, [RZ] ;  /* 0x00000000fffff984 */ /* 0x000fe20000000800 */
[----:B------:R0:W-:Y:S01]  /*d9f0*/  LDGSTS.E.BYPASS.LTC128B.128 [R0+0x3400], desc[UR36][R2.64+0x80], !P0 ;  /* 0x0340008002007fae */ /* 0x0001e2000c101d64 */
[----:B------:R-:W-:Y:S01]  /*da00*/  IMAD.MOV.U32 R13, RZ, RZ, R18 ;  /* 0x000000ffff0d7224 */ /* 0x000fe200078e0012 */
[----:B------:R-:W-:Y:S02]  /*da10*/  MOV R12, 0x2 ;  /* 0x00000002000c7802 */ /* 0x000fe40000000f00 */
[----:B0-----:R-:W-:-:S13]  /*da20*/  IADD3 R2, P0, R14, R6, RZ ;  /* 0x000000060e027210 */ /* 0x001fda0007f1e0ff */
[----:B------:R-:W-:Y:S05]  /*da30*/  WARPSYNC.COLLECTIVE R15, `(.L_x_162) ;  /* 0x000000000f087348 */ /* 0x000fea0003c00000 */
[----:B------:R0:W1:Y:S02]  /*da40*/  SHFL.IDX P6, R14, R13, R12, R11 ;  /* 0x0000000c0d0e7389 */ /* 0x00006400000c000b */
[----:B01----:R-:W-:Y:S01]  /*da50*/  ENDCOLLECTIVE ;  /* 0x000000000000791b */ /* 0x003fe20003800000 */
.L_x_162:
[----:B------:R-:W-:Y:S01]  /*da60*/  IMAD.X R3, RZ, RZ, R7, P0 ;  /* 0x000000ffff037224 */ /* 0x000fe200000e0607 */
[----:B------:R-:W-:Y:S01]  /*da70*/  ISETP.LT.OR P0, PT, R5, 0x11, P2 ;  /* 0x000000110500780c */ /* 0x000fe20001701670 */
[----:B------:R-:W-:-:S12]  /*da80*/  IMAD.MOV.U32 R13, RZ, RZ, R17 ;  /* 0x000000ffff0d7224 */ /* 0x000fd800078e0011 */
        /* <DEDUP_REMOVED lines=9> */
.L_x_163:
[----:B------:R-:W-:Y:S01]  /*db20*/  @!PT LDS RZ, [RZ] ;  /* 0x00000000fffff984 */ /* 0x000fe20000000800 */
[----:B------:R-:W-:Y:S01]  /*db30*/  @!PT LDS RZ, [RZ] ;  /* 0x00000000fffff984 */ /* 0x000fe20000000800 */
[----:B------:R-:W-:Y:S01]  /*db40*/  @!PT LDS RZ, [RZ] ;  /* 0x00000000fffff984 */ /* 0x000fe20000000800 */
[----:B------:R0:W-:Y:S01]  /*db50*/  LDGSTS.E.BYPASS.LTC128B.128 [R0+0x3c00], desc[UR36][R2.64+0x80], !P0 ;  /* 0x03c0008002007fae */ /* 0x0001e2000c101d64 */
[----:B------:R-:W-:Y:S02]  /*db60*/  IMAD.MOV.U32 R13, RZ, RZ, R18 ;  /* 0x000000ffff0d7224 */ /* 0x000fe400078e0012 */
[----:B------:R-:W-:Y:S01]  /*db70*/  IMAD.MOV.U32 R12, RZ, RZ, 0x3 ;  /* 0x00000003ff0c7424 */ /* 0x000fe200078e00ff */
[----:B0-----:R-:W-:-:S13]  /*db80*/  IADD3 R2, P0, R14, R6, RZ ;  /* 0x000000060e027210 */ /* 0x001fda0007f1e0ff */
[----:B------:R-:W-:Y:S05]  /*db90*/  WARPSYNC.COLLECTIVE R15, `(.L_x_164) ;  /* 0x000000000f087348 */ /* 0x000fea0003c00000 */
[----:B------:R0:W1:Y:S02]  /*dba0*/  SHFL.IDX P6, R14, R13, R12, R11 ;  /* 0x0000000c0d0e7389 */ /* 0x00006400000c000b */
[----:B01----:R-:W-:Y:S01]  /*dbb0*/  ENDCOLLECTIVE ;  /* 0x000000000000791b */ /* 0x003fe20003800000 */
.L_x_164:
[----:B------:R-:W-:Y:S02]  /*dbc0*/  IADD3.X R3, RZ, R7, RZ, P0, !PT ;  /* 0x00000007ff037210 */ /* 0x000fe400007fe4ff */
[----:B------:R-:W-:Y:S01]  /*dbd0*/  ISETP.LT.OR P0, PT, R5, 0x21, P2 ;  /* 0x000000210500780c */ /* 0x000fe20001701670 */
[----:B------:R-:W-:-:S12]  /*dbe0*/  IMAD.MOV.U32 R13, RZ, RZ, R17 ;  /* 0x000000ffff0d7224 */ /* 0x000fd800078e0011 */
[----:B------:R-:W-:Y:S01]  /*dbf0*/  @!PT LDS RZ, [RZ] ;  /* 0x00000000fffff984 */ /* 0x000fe20000000800 */
[----:B------:R-:W-:Y:S01]  /*dc00*/  @!PT LDS RZ, [RZ] ;  /* 0x00000000fffff984 */ /* 0x000fe20000000800 */
[----:B------:R-:W-:Y:S01]  /*dc10*/  @!PT LDS RZ, [RZ] ;  /* 0x00000000fffff984 */ /* 0x000fe20000000800 */
[----:B------:R0:W-:Y:S01]  /*dc20*/  LDGSTS.E.BYPASS.LTC128B.128 [R0+0x1400], desc[UR36][R2.64], !P0 ;  /* 0x0140000002007fae */ /* 0x0001e2000c101d64 */
[----:B------:R-:W-:Y:S02]  /*dc30*/  ISETP.LT.OR P0, PT, R5, 0x21, P1 ;  /* 0x000000210500780c */ /* 0x000fe40000f01670 */
[----:B------:R-:W-:-:S11]  /*dc40*/  MOV R7, R14 ;  /* 0x0000000e00077202 */ /* 0x000fd60000000f00 */
[----:B0-----:R-:W-:Y:S05]  /*dc50*/  WARPSYNC.COLLECTIVE R15, `(.L_x_165) ;  /* 0x000000000f087348 */ /* 0x001fea0003c00000 */
[----:B------:R1:W2:Y:S02]  /*dc60*/  SHFL.IDX P6, R14, R13, R12, R11 ;  /* 0x0000000c0d0e7389 */ /* 0x0002a400000c000b */
[----:B012---:R-:W-:Y:S01]  /*dc70*/  ENDCOLLECTIVE ;  /* 0x000000000000791b */ /* 0x007fe20003800000 */
.L_x_165:
[----:B------:R-:W-:Y:S01]  /*dc80*/  @!PT LDS RZ, [RZ] ;  /* 0x00000000fffff984 */ /* 0x000fe20000000800 */
[----:B------:R-:W-:Y:S01]  /*dc90*/  @!PT LDS RZ, [RZ] ;  /* 0x00000000fffff984 */ /* 0x000fe20000000800 */
[----:B------:R-:W-:Y:S01]  /*dca0*/  @!PT LDS RZ, [RZ] ;  /* 0x00000000fffff984 */ /* 0x000fe20000000800 */
[----:B------:R0:W-:Y:S01]  /*dcb0*/  LDGSTS.E.BYPASS.LTC128B.128 [R0+0x4400], desc[UR36][R2.64+0x80], !P0 ;  /* 0x0440008002007fae */ /* 0x0001e2000c101d64 */
[----:B------:R-:W-:Y:S01]  /*dcc0*/  MOV R13, R18 ;  /* 0x00000012000d7202 */ /* 0x000fe20000000f00 */
[----:B------:R-:W-:Y:S01]  /*dcd0*/  IMAD.MOV.U32 R12, RZ, RZ, 0x4 ;  /* 0x00000004ff0c7424 */ /* 0x000fe200078e00ff */
[----:B0-----:R-:W-:-:S13]  /*dce0*/  IADD3 R2, P0, R14, R6, RZ ;  /* 0x000000060e027210 */ /* 0x001fda0007f1e0ff */
[----:B------:R-:W-:Y:S05]  /*dcf0*/  WARPSYNC.COLLECTIVE R15, `(.L_x_166) ;  /* 0x000000000f087348 */ /* 0x000fea0003c00000 */
[----:B------:R0:W1:Y:S02]  /*dd00*/  SHFL.IDX P6, R14, R13, R12, R11 ;  /* 0x0000000c0d0e7389 */ /* 0x00006400000c000b */
[----:B01----:R-:W-:Y:S01]  /*dd10*/  ENDCOLLECTIVE ;  /* 0x000000000000791b */ /* 0x003fe20003800000 */
.L_x_166:
        /* <DEDUP_REMOVED lines=12> */
.L_x_167:
        /* <DEDUP_REMOVED lines=10> */
.L_x_168:
        /* <DEDUP_REMOVED lines=12> */
.L_x_169:
[----:B------:R-:W-:Y:S01]  /*df40*/  @!PT LDS RZ, [RZ] ;  /* 0x00000000fffff984 */ /* 0x000fe20000000800 */
[----:B------:R-:W-:Y:S01]  /*df50*/  @!PT LDS RZ, [RZ] ;  /* 0x00000000fffff984 */ /* 0x000fe20000000800 */
[----:B------:R-:W-:Y:S01]  /*df60*/  @!PT LDS RZ, [RZ] ;  /* 0x00000000fffff984 */ /* 0x000fe20000000800 */
[----:B------:R0:W-:Y:S01]  /*df70*/  LDGSTS.E.BYPASS.LTC128B.128 [R0+0x5400], desc[UR36][R2.64+0x80], !P0 ;  /* 0x0540008002007fae */ /* 0x0001e2000c101d64 */
[----:B------:R-:W-:Y:S05]  /*df80*/  BRA `(.L_x_170) ;  /* 0xffffffcc00607947 */ /* 0x000fea000383ffff */
.L_x_77:
[----:B0-----:R0:W1:Y:S02]  /*df90*/  SYNCS.PHASECHK.TRANS64.TRYWAIT P0, [R5+URZ+0x2a820], R0 ;  /* 0x02a82000050075a7 */ /* 0x001064000800017f */
[----:B-1----:R-:W-:Y:S05]  /*dfa0*/  @!P0 NANOSLEEP.SYNCS 0x989680 ;  /* 0x009896800000895d */ /* 0x002fea0003900000 */
[----:B------:R-:W1:Y:S02]  /*dfb0*/  @!P0 SYNCS.PHASECHK.TRANS64 P0, [R5+URZ+0x2a820], R0 ;  /* 0x02a82000050085a7 */ /* 0x000e64000800007f */
[----:B-1----:R-:W-:Y:S05]  /*dfc0*/  @!P0 BRA `(.L_x_77) ;  /* 0xfffffffc00f08947 */ /* 0x002fea000383ffff */
[----:B------:R-:W-:Y:S05]  /*dfd0*/  BRA `(.L_x_171) ;  /* 0xffffffcc00f47947 */ /* 0x000fea000383ffff */
.L_x_78:
[----:B------:R-:W1:Y:S01]  /*dfe0*/  S2R R2, SR_TID.X ;  /* 0x0000000000027919 */ /* 0x000e620000002100 */
[----:B------:R-:W-:Y:S01]  /*dff0*/  BSSY B0, `(.L_x_172) ;  /* 0x000000a000007945 */ /* 0x000fe20003800000 */
[----:B------:R-:W-:Y:S01]  /*e000*/  IMAD.MOV.U32 R12, RZ, RZ, RZ ;  /* 0x000000ffff0c7224 */ /* 0x000fe200078e00ff */
[----:B------:R-:W-:Y:S01]  /*e010*/  MOV R15, 0xffffffff ;  /* 0xffffffff000f7802 */ /* 0x000fe20000000f00 */
[----:B------:R-:W-:Y:S01]  /*e020*/  IMAD.MOV.U32 R11, RZ, RZ, 0x1f ;  /* 0x0000001fff0b7424 */ /* 0x000fe200078e00ff */
[----:B-1----:R-:W-:-:S04]  /*e030*/  SHF.R.U32.HI R2, RZ, 0x5, R2 ;  /* 0x00000005ff027819 */ /* 0x002fc80000011602 */
[----:B------:R-:W-:-:S04]  /*e040*/  LOP3.LUT R2, R2, 0x3, RZ, 0xc0, !PT ;  /* 0x0000000302027812 */ /* 0x000fc800078ec0ff */
[----:B------:R-:W-:-:S07]  /*e050*/  MOV R13, R2 ;  /* 0x00000002000d7202 */ /* 0x000fce0000000f00 */
[----:B0-----:R-:W-:Y:S05]  /*e060*/  WARPSYNC.COLLECTIVE R15, `(.L_x_173) ;  /* 0x000000000f087348 */ /* 0x001fea0003c00000 */
[----:B------:R1:W2:Y:S02]  /*e070*/  SHFL.IDX P6, R14, R13, R12, R11 ;  /* 0x0000000c0d0e7389 */ /* 0x0002a400000c000b */
[----:B012---:R-:W-:Y:S01]  /*e080*/  ENDCOLLECTIVE ;  /* 0x000000000000791b */ /* 0x007fe20003800000 */
.L_x_173:
[----:B------:R-:W-:Y:S05]  /*e090*/  BSYNC B0 ;  /* 0x0000000000007941 */ /* 0x000fea0003800000 */
.L_x_172:
[----:B------:R-:W-:Y:S05]  /*e0a0*/  BRA `(.L_x_174) ;  /* 0xffffffcc00dc7947 */ /* 0x000fea000383ffff */
.L_x_81:
[----:B------:R-:W-:Y:S01]  /*e0b0*/  BSSY B1, `(.L_x_175) ;  /* 0x0000006000017945 */ /* 0x000fe20003800000 */
[----:B------:R-:W-:-:S07]  /*e0c0*/  IMAD.MOV.U32 R15, RZ, RZ, -0x1 ;  /* 0xffffffffff0f7424 */ /* 0x000fce00078e00ff */
[----:B0-----:R-:W-:Y:S05]  /*e0d0*/  WARPSYNC.COLLECTIVE R15, `(.L_x_176) ;  /* 0x000000000f0c7348 */ /* 0x001fea0003c00000 */
[----:B------:R-:W-:Y:S02]  /*e0e0*/  ELECT P6, UR62, PT ;  /* 0x00000000003e782f */ /* 0x000fe400038c0000 */
[----:B------:R-:W-:Y:S01]  /*e0f0*/  MOV R14, UR62 ;  /* 0x0000003e000e7c02 */ /* 0x000fe20008000f00 */
[----:B0-----:R-:W-:Y:S10]  /*e100*/  ENDCOLLECTIVE ;  /* 0x000000000000791b */ /* 0x001ff40003800000 */
.L_x_176:
[----:B------:R-:W-:Y:S05]  /*e110*/  BSYNC B1 ;  /* 0x0000000000017941 */ /* 0x000fea0003800000 */
.L_x_175:
[----:B------:R-:W-:Y:S05]  /*e120*/  BRA `(.L_x_177) ;  /* 0xffffffcc00d47947 */ /* 0x000fea000383ffff */
.L_x_83:
[----:B0-----:R0:W1:Y:S02]  /*e130*/  SYNCS.PHASECHK.TRANS64.TRYWAIT P1, [R3+URZ+0x2a840], R2 ;  /* 0x02a84002030075a7 */ /* 0x001064000802017f */
[----:B-1----:R-:W-:Y:S05]  /*e140*/  @!P1 NANOSLEEP.SYNCS 0x989680 ;  /* 0x009896800000995d */ /* 0x002fea0003900000 */
[----:B------:R-:W1:Y:S02]  /*e150*/  @!P1 SYNCS.PHASECHK.TRANS64 P1, [R3+URZ+0x2a840], R2 ;  /* 0x02a84002030095a7 */ /* 0x000e64000802007f */
[----:B-1----:R-:W-:Y:S05]  /*e160*/  @!P1 BRA `(.L_x_83) ;  /* 0xfffffffc00f09947 */ /* 0x002fea000383ffff */
[----:B------:R-:W-:Y:S05]  /*e170*/  BRA `(.L_x_178) ;  /* 0xffffffcc00fc7947 */ /* 0x000fea000383ffff */
.L_x_85:
[----:B-1----:R1:W2:Y:S02]  /*e180*/  SYNCS.PHASECHK.TRANS64.TRYWAIT P1, [R5+URZ+0x2a840], R0 ;  /* 0x02a84000050075a7 */ /* 0x0022a4000802017f */
[----:B--2---:R-:W-:Y:S05]  /*e190*/  @!P1 NANOSLEEP.SYNCS 0x989680 ;  /* 0x009896800000995d */ /* 0x004fea0003900000 */
[----:B------:R-:W2:Y:S02]  /*e1a0*/  @!P1 SYNCS.PHASECHK.TRANS64 P1, [R5+URZ+0x2a840], R0 ;  /* 0x02a84000050095a7 */ /* 0x000ea4000802007f */
[----:B--2---:R-:W-:Y:S05]  /*e1b0*/  @!P1 BRA `(.L_x_85) ;  /* 0xfffffffc00f09947 */ /* 0x004fea000383ffff */
[----:B------:R-:W-:Y:S05]  /*e1c0*/  BRA `(.L_x_179) ;  /* 0xffffffd000087947 */ /* 0x000fea000383ffff */
.L_x_87:
[----:B--2---:R2:W3:Y:S02]  /*e1d0*/  SYNCS.PHASECHK.TRANS64.TRYWAIT P1, [R3+URZ+0x2a860], R2 ;  /* 0x02a86002030075a7 */ /* 0x0044e4000802017f */
[----:B---3--:R-:W-:Y:S05]  /*e1e0*/  @!P1 NANOSLEEP.SYNCS 0x989680 ;  /* 0x009896800000995d */ /* 0x008fea0003900000 */
[----:B------:R-:W3:Y:S02]  /*e1f0*/  @!P1 SYNCS.PHASECHK.TRANS64 P1, [R3+URZ+0x2a860], R2 ;  /* 0x02a86002030095a7 */ /* 0x000ee4000802007f */
[----:B---3--:R-:W-:Y:S05]  /*e200*/  @!P1 BRA `(.L_x_87) ;  /* 0xfffffffc00f09947 */ /* 0x008fea000383ffff */
[----:B------:R-:W-:Y:S05]  /*e210*/  BRA `(.L_x_180) ;  /* 0xffffffd000047947 */ /* 0x000fea000383ffff */
.L_x_181:
[----:B------:R-:W-:-:S00]  /*e220*/  BRA `(.L_x_181) ;  /* 0xfffffffc00fc7947 */ /* 0x000fc0000383ffff */
[----:B------:R-:W-:-:S00]  /*e230*/  NOP ;  /* 0x0000000000007918 */ /* 0x000fc00000000000 */
        /* <DEDUP_REMOVED lines=12> */
.L_x_3226:


//--------------------- .text._ZN7cutlass13device_kernelIN5flash11enable_sm90INS1_16FlashAttnFwdSm90INS1_25CollectiveMainloopFwdSm90ILi2EN4cute5tupleIJNS5_1CILi1EEES8_S8_EEENS6_IJNS7_ILi128EEENS7_ILi96EEENS7_ILi192EEEEEELi128ENS_6half_tEfNS_4arch4Sm90ELb0ELb0ELb1ELb1ELb1ELb0ELb0ELb1ELb1ELb1ELb0ELb0EEENS1_21CollectiveEpilogueFwdINS6_IJSA_SA_SB_EEES9_SE_SG_Li256ELb1ELb1ELb0ELb0EEENS1_36VarlenDynamicPersistentTileSchedulerILi128ELi96ELi256ELi128ELb0ELb1ELb1ELb0ELb1ELb1EEEEEEEEEvNT_6ParamsE --------------------------
	.section	.text._ZN7cutlass13device_kernelIN5flash11enable_sm90INS1_16FlashAttnFwdSm90INS1_25CollectiveMainloopFwdSm90ILi2EN4cute5tupleIJNS5_1CILi1EEES8_S8_EEENS6_IJNS7_ILi128EEENS7_ILi96EEENS7_ILi192EEEEEELi128ENS_6half_tEfNS_4arch4Sm90ELb0ELb0ELb1ELb1ELb1ELb0ELb0ELb1ELb1ELb1ELb0ELb0EEENS1_21CollectiveEpilogueFwdINS6_IJSA_SA_SB_EEES9_SE_SG_Li256ELb1ELb1ELb0ELb0EEENS1_36VarlenDynamicPersistentTileSchedulerILi128ELi96ELi256ELi128ELb0ELb1ELb1ELb0ELb1ELb1EEEEEEEEEvNT_6ParamsE,"ax",@progbits
	.align	128
.text._ZN7cutlass13device_kernelIN5flash11enable_sm90INS1_16FlashAttnFwdSm90INS1_25CollectiveMainloopFwdSm90ILi2EN4cute5tupleIJNS5_1CILi1EEES8_S8_EEENS6_IJNS7_ILi128EEENS7_ILi96EEENS7_ILi192EEEEEELi128ENS_6half_tEfNS_4arch4Sm90ELb0ELb0ELb1ELb1ELb1ELb0ELb0ELb1ELb1ELb1ELb0ELb0EEENS1_21CollectiveEpilogueFwdINS6_IJSA_SA_SB_EEES9_SE_SG_Li256ELb1ELb1ELb0ELb0EEENS1_36VarlenDynamicPersistentTileSchedulerILi128ELi96ELi256ELi128ELb0ELb1ELb1ELb0ELb1ELb1EEEEEEEEEvNT_6ParamsE:
        .type           _ZN7cutlass13device_kernelIN5flash11enable_sm90INS1_16FlashAttnFwdSm90INS1_25CollectiveMainloopFwdSm90ILi2EN4cute5tupleIJNS5_1CILi1EEES8_S8_EEENS6_IJNS7_ILi128EEENS7_ILi96EEENS7_ILi192EEEEEELi128ENS_6half_tEfNS_4arch4Sm90ELb0ELb0ELb1ELb1ELb1ELb0ELb0ELb1ELb1ELb1ELb0ELb0EEENS1_21CollectiveEpilogueFwdINS6_IJSA_SA_SB_EEES9_SE_SG_Li256ELb1ELb1ELb0ELb0EEENS1_36VarlenDynamicPersistentTileSchedulerILi128ELi96ELi256ELi128ELb0ELb1ELb1ELb0ELb1ELb1EEEEEEEEEvNT_6ParamsE,@function
        .size           _ZN7cutlass13device_kernelIN5flash11enable_sm90INS1_16FlashAttnFwdSm90INS1_25CollectiveMainloopFwdSm90ILi2EN4cute5tupleIJNS5_1CILi1EEES8_S8_EEENS6_IJNS7_ILi128EEENS7_ILi96EEENS7_ILi192EEEEEELi128ENS_6half_tEfNS_4arch4Sm90ELb0ELb0ELb1ELb1ELb1ELb0ELb0ELb1ELb1ELb1ELb0ELb0EEENS1_21CollectiveEpilogueFwdINS6_IJSA_SA_SB_EEES9_SE_SG_Li256ELb1ELb1ELb0ELb0EEENS1_36VarlenDynamicPersistentTileSchedulerILi128ELi96ELi256ELi128ELb0ELb1ELb1ELb0ELb1ELb1EEEEEEEEEvNT_6ParamsE,(.L_x_3227 - _ZN7cutlass13device_kernelIN5flash11enable_sm90INS1_16FlashAttnFwdSm90INS1_25CollectiveMainloopFwdSm90ILi2EN4cute5tupleIJNS5_1CILi1EEES8_S8_EEENS6_IJNS7_ILi128EEENS7_ILi96EEENS7_ILi192EEEEEELi128ENS_6half_tEfNS_4arch4Sm90ELb0ELb0ELb1ELb1ELb1ELb0ELb0ELb1ELb1ELb1ELb0ELb0EEENS1_21CollectiveEpilogueFwdINS6_IJSA_SA_SB_EEES9_SE_SG_Li256ELb1ELb1ELb0ELb0EEENS1_36VarlenDynamicPersistentTileSchedulerILi128ELi96ELi256ELi128ELb0ELb1ELb1ELb0ELb1ELb1EEEEEEEEEvNT_6ParamsE)
        .other          _ZN7cutlass13device_kernelIN5flash11enable_sm90INS1_16FlashAttnFwdSm90INS1_25CollectiveMainloopFwdSm90ILi2EN4cute5tupleIJNS5_1CILi1EEES8_S8_EEENS6_IJNS7_ILi128EEENS7_ILi96EEENS7_ILi192EEEEEELi128ENS_6half_tEfNS_4arch4Sm90ELb0ELb0ELb1ELb1ELb1ELb0ELb0ELb1ELb1ELb1ELb0ELb0EEENS1_21CollectiveEpilogueFwdINS6_IJSA_SA_SB_EEES9_SE_SG_Li256ELb1ELb1ELb0ELb0EEENS1_36VarlenDynamicPersistentTileSchedulerILi128ELi96ELi256ELi128ELb0ELb1ELb1ELb0ELb1ELb1EEEEEEEEEvNT_6ParamsE,@"STO_CUDA_ENTRY STV_DEFAULT"
_ZN7cutlass13device_kernelIN5flash11enable_sm90INS1_16FlashAttnFwdSm90INS1_25CollectiveMainloopFwdSm90ILi2EN4cute5tupleIJNS5_1CILi1EEES8_S8_EEENS6_IJNS7_ILi128EEENS7_ILi96EEENS7_ILi192EEEEEELi128ENS_6half_tEfNS_4arch4Sm90ELb0ELb0ELb1ELb1ELb1ELb0ELb0ELb1ELb1ELb1ELb0ELb0EEENS1_21CollectiveEpilogueFwdINS6_IJSA_SA_SB_EEES9_SE_SG_Li256ELb1ELb1ELb0ELb0EEENS1_36VarlenDynamicPersistentTileSchedulerILi128ELi96ELi256ELi128ELb0ELb1ELb1ELb0ELb1ELb1EEEEEEEEEvNT_6ParamsE:
        /* <DEDUP_REMOVED lines=45> */
.L_x_182:
        /* <DEDUP_REMOVED lines=22> */
.L_x_183:
        /* <DEDUP_REMOVED lines=18> */
.L_x_184:
        /* <DEDUP_REMOVED lines=22> */
.L_x_185:
        /* <DEDUP_REMOVED lines=22> */
.L_x_186:
[----:B------:R-:W-:Y:S01]  /*0810*/  ISETP.NE.AND P0, PT, R2, RZ, PT ;  /* 0x000000ff0200720c */ /* 0x000fe20003f05270 */
[----:B------:R-:W-:Y:S01]  /*0820*/  IMAD.MOV.U32 R2, RZ, RZ, 0x1 ;  /* 0x00000001ff027424 */ /* 0x000fe200078e00ff */
[----:B------:R-:W-:Y:S01]  /*0830*/  NOP ;  /* 0x0000000000007918 */ /* 0x000fe20000000000 */
[----:B------:R-:W-:-:S03]  /*0840*/  ULDC.64 UR36, c[0x0][0x208] ;  /* 0x0000820000247ab9 */ /* 0x000fc60000000a00 */
[----:B------:R-:W-:-:S05]  /*0850*/  SEL R2, R2, 0x2, !P0 ;  /* 0x0000000202027807 */ /* 0x000fca0004000000 */
[----:B------:R0:W-:Y:S02]  /*0860*/  STL [R1+0x4], R2 ;  /* 0x0000040201007387 */ /* 0x0001e40000100800 */
[----:B01234-:R-:W-:Y:S06]  /*0870*/  BAR.SYNC.DEFER_BLOCKING 0x0 ;  /* 0x0000000000007b1d */ /* 0x01ffec0000010000 */
[----:B------:R-:W-:Y:S05]  /*0880*/  @!P0 BRA `(.L_x_187) ;  /* 0x0000008000ac8947 */ /* 0x000fea0003800000 */
.L_x_188:
[----:B------:R-:W-:-:S08]  /*0890*/  NOP ;  /* 0x0000000000007918 */ /* 0x000fd00000000000 */
[----:B------:R-:W0:Y:S02]  /*08a0*/  USETMAXREG.TRY_ALLOC.CTAPOOL UP0, 0xe8 ;  /* 0x000000e8000079c8 */ /* 0x000e240008000600 */
[----:B0-----:R-:W-:-:S13]  /*08b0*/  PLOP3.LUT P0, PT, PT, PT, UP0, 0x80, 0x0 ;  /* 0x000000000000781c */ /* 0x001fda0003f0f008 */
[----:B------:R-:W-:Y:S05]  /*08c0*/  @!P0 BRA `(.L_x_188) ;  /* 0xfffffffc00f08947 */ /* 0x000fea000383ffff */
[----:B------:R-:W0:Y:S08]  /*08d0*/  S2UR UR5, SR_CgaCtaId ;  /* 0x00000000000579c3 */ /* 0x000e300000008800 */
[----:B------:R-:W-:Y:S06]  /*08e0*/  BAR.ARV 0x8, 0x180 ;  /* 0x0206000000007b1d */ /* 0x000fec0000002000 */
[----:B------:R-:W-:-:S02]  /*08f0*/  UMOV UR4, 0x400 ;  /* 0x0000040000047882 */ /* 0x000fc40000000000 */
[----:B------:R-:W-:Y:S01]  /*0900*/  BAR.SYNC.DEFER_BLOCKING 0x5, 0x180 ;  /* 0x0146000000007b1d */ /* 0x000fe20000010000 */
[----:B0-----:R-:W-:-:S09]  /*0910*/  ULEA UR4, UR5, UR4, 0x18 ;  /* 0x0000000405047291 */ /* 0x001fd2000f8ec03f */
[----:B------:R-:W0:Y:S01]  /*0920*/  LDS.128 R48, [UR4+0x2a8d0] ;  /* 0x02a8d004ff307984 */ /* 0x000e220008000c00 */
[----:B------:R-:W-:Y:S01]  /*0930*/  ULDC UR4, c[0x0][0xc3c] ;  /* 0x00030f0000047ab9 */ /* 0x000fe20000000800 */
[----:B------:R-:W-:Y:S06]  /*0940*/  BAR.ARV 0x4, 0x180 ;  /* 0x0106000000007b1d */ /* 0x000fec0000002000 */
[----:B0-----:R-:W-:-:S13]  /*0950*/  ISETP.GE.AND P0, PT, R51, UR4, PT ;  /* 0x0000000433007c0c */ /* 0x001fda000bf06270 */
[----:B------:R-:W-:Y:S05]  /*0960*/  @P0 EXIT ;  /* 0x000000000000094d */ /* 0x000fea0003800000 */
[----:B------:R-:W2:Y:S01]  /*0970*/  LDL.LU R10, [R1+0x4] ;  /* 0x00000400010a7983 */ /* 0x000ea20000300800 */
[----:B------:R-:W0:Y:S02]  /*0980*/  S2R R0, SR_TID.X ;  /* 0x0000000000007919 */ /* 0x000e240000002100 */
[----:B0-----:R-:W-:-:S05]  /*0990*/  VIADD R171, R0, 0xffffff80 ;  /* 0xffffff8000ab7836 */ /* 0x001fca0000000000 */
[----:B------:R-:W-:-:S04]  /*09a0*/  SHF.R.S32.HI R0, RZ, 0x1f, R171 ;  /* 0x0000001fff007819 */ /* 0x000fc800000114ab */
[----:B------:R-:W-:-:S04]  /*09b0*/  LEA.HI R3, R0, R171, RZ, 0x7 ;  /* 0x000000ab00037211 */ /* 0x000fc800078f38ff */
[----:B------:R-:W-:Y:S02]  /*09c0*/  LOP3.LUT R2, R3, 0xffffff80, RZ, 0xc0, !PT ;  /* 0xffffff8003027812 */ /* 0x000fe400078ec0ff */
[----:B------:R-:W-:-:S03]  /*09d0*/  LEA.HI R4, R0, R171, RZ, 0x5 ;  /* 0x000000ab00047211 */ /* 0x000fc600078f28ff */
[C---:B------:R-:W-:Y:S01]  /*09e0*/  IMAD.IADD R163, R171.reuse, 0x1, -R2 ;  /* 0x00000001aba37824 */ /* 0x040fe200078e0a02 */
[----:B------:R-:W-:Y:S02]  /*09f0*/  LEA.HI R2, R0, R171, RZ, 0x4 ;  /* 0x000000ab00027211 */ /* 0x000fe400078f20ff */
[----:B------:R-:W-:Y:S02]  /*0a00*/  SHF.L.U32 R6, R4, 0x5, RZ ;  /* 0x0000000504067819 */ /* 0x000fe400000006ff */
[----:B------:R-:W-:Y:S02]  /*0a10*/  LOP3.LUT R4, R2, 0x3fffff0, RZ, 0xc0, !PT ;  /* 0x03fffff002047812 */ /* 0x000fe400078ec0ff */
[----:B------:R-:W-:Y:S02]  /*0a20*/  SHF.R.S32.HI R5, RZ, 0x4, R2 ;  /* 0x00000004ff057819 */ /* 0x000fe40000011402 */
[----:B------:R-:W-:Y:S01]  /*0a30*/  SHF.R.S32.HI R8, RZ, 0x1f, R163 ;  /* 0x0000001fff087819 */ /* 0x000fe200000114a3 */
[----:B------:R-:W-:Y:S01]  /*0a40*/  IMAD.IADD R4, R171, 0x1, -R4 ;  /* 0x00000001ab047824 */ /* 0x000fe200078e0a04 */
[----:B------:R-:W-:-:S02]  /*0a50*/  LOP3.LUT R7, R6, 0xfffffc00, RZ, 0xc0, !PT ;  /* 0xfffffc0006077812 */ /* 0x000fc400078ec0ff */
[----:B------:R-:W-:Y:S02]  /*0a60*/  LEA.HI R2, R2, R5, RZ, 0x1 ;  /* 0x0000000502027211 */ /* 0x000fe400078f08ff */
[----:B------:R-:W-:Y:S01]  /*0a70*/  LEA.HI R9, R8, R163, RZ, 0x2 ;  /* 0x000000a308097211 */ /* 0x000fe200078f10ff */
[----:B------:R-:W-:Y:S01]  /*0a80*/  IMAD R7, R4, 0x40, R7 ;  /* 0x0000004004077824 */ /* 0x000fe200078e0207 */
[----:B------:R-:W-:Y:S02]  /*0a90*/  LOP3.LUT R2, R2, 0x1ffffffe, RZ, 0xc0, !PT ;  /* 0x1ffffffe02027812 */ /* 0x000fe400078ec0ff */
[----:B------:R-:W-:Y:S02]  /*0aa0*/  LEA.HI R4, R0, R171, RZ, 0x2 ;  /* 0x000000ab00047211 */ /* 0x000fe400078f10ff */
[--C-:B------:R-:W-:Y:S02]  /*0ab0*/  SHF.R.S32.HI R6, RZ, 0x2, R9.reuse ;  /* 0x00000002ff067819 */ /* 0x100fe40000011409 */
[----:B------:R-:W-:Y:S01]  /*0ac0*/  SHF.R.S32.HI R11, RZ, 0x1f, R9 ;  /* 0x0000001fff0b7819 */ /* 0x000fe20000011409 */
[----:B------:R-:W-:Y:S01]  /*0ad0*/  IMAD.IADD R2, R5, 0x1, -R2 ;  /* 0x0000000105027824 */ /* 0x000fe200078e0a02 */
[----:B------:R-:W-:-:S02]  /*0ae0*/  LOP3.LUT R4, R4, 0xfffffffc, RZ, 0xc0, !PT ;  /* 0xfffffffc04047812 */ /* 0x000fc400078ec0ff */
[----:B------:R-:W-:Y:S02]  /*0af0*/  LEA.HI R0, R0, R171, RZ, 0x3 ;  /* 0x000000ab00007211 */ /* 0x000fe400078f18ff */
[----:B------:R-:W-:Y:S02]  /*0b00*/  LEA.HI R11, R11, R6, RZ, 0x3 ;  /* 0x000000060b0b7211 */ /* 0x000fe400078f18ff */
[----:B------:R-:W-:Y:S01]  /*0b10*/  SHF.R.S32.HI R164, RZ, 0x7, R3 ;  /* 0x00000007ffa47819 */ /* 0x000fe20000011403 */
[----:B------:R-:W-:Y:S01]  /*0b20*/  IMAD R168, R2, 0x8, R7 ;  /* 0x0000000802a87824 */ /* 0x000fe200078e0207 */
[----:B------:R-:W-:Y:S01]  /*0b30*/  LOP3.LUT R2, R0, 0xfffffff8, RZ, 0xc0, !PT ;  /* 0xfffffff800027812 */ /* 0x000fe200078ec0ff */
[----:B------:R-:W-:Y:S01]  /*0b40*/  IMAD.IADD R4, R171, 0x1, -R4 ;  /* 0x00000001ab047824 */ /* 0x000fe200078e0a04 */
[----:B------:R-:W-:Y:S02]  /*0b50*/  LOP3.LUT R11, R11, 0xfffffff8, RZ, 0xc0, !PT ;  /* 0xfffffff80b0b7812 */ /* 0x000fe400078ec0ff */
[----:B------:R-:W-:-:S02]  /*0b60*/  LEA.HI R8, R8, R163, RZ, 0x5 ;  /* 0x000000a308087211 */ /* 0x000fc400078f28ff */
[----:B------:R-:W-:Y:S01]  /*0b70*/  LEA.HI R3, R3, R164, RZ, 0x1 ;  /* 0x000000a403037211 */ /* 0x000fe200078f08ff */
[----:B------:R-:W-:Y:S01]  /*0b80*/  IMAD.IADD R19, R171, 0x1, -R2 ;  /* 0x00000001ab137824 */ /* 0x000fe200078e0a02 */
[----:B------:R-:W-:Y:S02]  /*0b90*/  IADD3 R11, R6, -R11, RZ ;  /* 0x8000000b060b7210 */ /* 0x000fe40007ffe0ff */
[----:B------:R-:W-:Y:S02]  /*0ba0*/  LEA.HI R5, R4, R4, RZ, 0x1 ;  /* 0x0000000404057211 */ /* 0x000fe400078f08ff */
[----:B------:R-:W-:Y:S02]  /*0bb0*/  SHF.R.S32.HI R8, RZ, 0x5, R8 ;  /* 0x00000005ff087819 */ /* 0x000fe40000011408 */
[----:B------:R-:W-:Y:S01]  /*0bc0*/  LOP3.LUT R3, R3, 0x3fffffe, RZ, 0xc0, !PT ;  /* 0x03fffffe03037812 */ /* 0x000fe200078ec0ff */
[----:B------:R-:W-:Y:S01]  /*0bd0*/  IMAD.SHL.U32 R2, R19, 0x8, RZ ;  /* 0x0000000813027824 */ /* 0x000fe200078e00ff */
[----:B------:R-:W-:Y:S01]  /*0be0*/  LOP3.LUT R6, R9, 0x7ffffffc, RZ, 0xc0, !PT ;  /* 0x7ffffffc09067812 */ /* 0x000fe200078ec0ff */
[----:B------:R-:W-:Y:S01]  /*0bf0*/  IMAD R8, R8, 0x10, R11 ;  /* 0x0000001008087824 */ /* 0x000fe200078e020b */
[----:B------:R-:W-:-:S02]  /*0c00*/  LOP3.LUT R5, R5, 0x1ffffffe, RZ, 0xc0, !PT ;  /* 0x1ffffffe05057812 */ /* 0x000fc400078ec0ff */
[----:B------:R-:W-:Y:S01]  /*0c10*/  IADD3 R3, R164, -R3, RZ ;  /* 0x80000003a4037210 */ /* 0x000fe20007ffe0ff */
[----:B------:R-:W-:Y:S01]  /*0c20*/  IMAD.MOV.U32 R167, RZ, RZ, -0x2 ;  /* 0xfffffffeffa77424 */ /* 0x000fe200078e00ff */
[----:B------:R-:W-:Y:S01]  /*0c30*/  IADD3 R17, R2, 0x40, RZ ;  /* 0x0000004002117810 */ /* 0x000fe20007ffe0ff */
[----:B------:R-:W-:Y:S02]  /*0c40*/  IMAD.IADD R6, R163, 0x1, -R6 ;  /* 0x00000001a3067824 */ /* 0x000fe400078e0a06 */
[----:B------:R-:W-:Y:S02]  /*0c50*/  IMAD.IADD R166, R4, 0x1, -R5 ;  /* 0x0000000104a67824 */ /* 0x000fe400078e0a05 */
[----:B------:R-:W-:Y:S01]  /*0c60*/  IMAD R165, R3, 0x40, R8 ;  /* 0x0000004003a57824 */ /* 0x000fe200078e0208 */
[----:B------:R-:W-:Y:S01]  /*0c70*/  SHF.R.S32.HI R161, RZ, 0x3, R0 ;  /* 0x00000003ffa17819 */ /* 0x000fe20000011400 */
[----:B------:R-:W-:Y:S01]  /*0c80*/  IMAD R167, R6, R167, 0x60 ;  /* 0x0000006006a77424 */ /* 0x000fe200078e02a7 */
[----:B------:R-:W-:Y:S01]  /*0c90*/  SHF.R.S32.HI R170, RZ, 0x1f, R2 ;  /* 0x0000001fffaa7819 */ /* 0x000fe20000011402 */
[----:B------:R-:W-:Y:S01]  /*0ca0*/  IMAD.MOV.U32 R162, RZ, RZ, RZ ;  /* 0x000000ffffa27224 */ /* 0x000fe200078e00ff */
[----:B------:R-:W-:Y:S01]  /*0cb0*/  SHF.R.S32.HI R169, RZ, 0x1f, R17 ;  /* 0x0000001fffa97819 */ /* 0x000fe20000011411 */
[----:B------:R-:W-:Y:S01]  /*0cc0*/  IMAD R166, R166, 0x8, R165 ;  /* 0x00000008a6a67824 */ /* 0x000fe200078e02a5 */
[----:B------:R-:W-:Y:S01]  /*0cd0*/  UMOV UR39, URZ ;  /* 0x0000003f00277c82 */ /* 0x000fe20008000000 */
[----:B------:R-:W-:Y:S01]  /*0ce0*/  UMOV UR38, URZ ;  /* 0x0000003f00267c82 */ /* 0x000fe20008000000 */
[----:B--2---:R-:W-:-:S07]  /*0cf0*/  LOP3.LUT R16, R10, 0x1, RZ, 0xfc, !PT ;  /* 0x000000010a107812 */ /* 0x004fce00078efcff */
.L_x_234:
[----:B0-2-4-:R-:W0:Y:S01]  /*0d00*/  LDC.64 R4, c[0x0][0xc88] ;  /* 0x00032200ff047b82 */ /* 0x015e220000000a00 */
[----:B------:R-:W-:Y:S01]  /*0d10*/  ULDC.64 UR4, c[0x0][0xa28] ;  /* 0x00028a0000047ab9 */ /* 0x000fe20000000a00 */
[----:B------:R-:W-:Y:S01]  /*0d20*/  IMAD.MOV.U32 R3, RZ, RZ, RZ ;  /* 0x000000ffff037224 */ /* 0x000fe200078e00ff */
[----:B------:R-:W-:Y:S01]  /*0d30*/  ULDC.64 UR6, c[0x0][0xa20] ;  /* 0x0002880000067ab9 */ /* 0x000fe20000000a00 */
[----:B0-----:R-:W-:-:S05]  /*0d40*/  IMAD.WIDE R4, R51, 0x4, R4 ;  /* 0x0000000433047825 */ /* 0x001fca00078e0204 */
[----:B------:R-:W2:Y:S01]  /*0d50*/  LDG.E R18, desc[UR36][R4.64] ;  /* 0x0000002404127981 */ /* 0x000ea2000c1e1900 */
[----:B------:R-:W-:-:S04]  /*0d60*/  ISETP.NE.U32.AND P0, PT, RZ, UR4, PT ;  /* 0x00000004ff007c0c */ /* 0x000fc8000bf05070 */
[----:B------:R-:W-:Y:S02]  /*0d70*/  ISETP.NE.AND.EX P0, PT, RZ, UR5, PT, P0 ;  /* 0x00000005ff007c0c */ /* 0x000fe4000bf05300 */
[----:B--2---:R-:W-:-:S11]  /*0d80*/  SHF.R.S32.HI R160, RZ, 0x1f, R18 ;  /* 0x0000001fffa07819 */ /* 0x004fd60000011412 */
[----:B---3--:R-:W-:-:S04]  /*0d90*/  @P0 LEA R6, P1, R18, UR4, 0x2 ;  /* 0x0000000412060c11 */ /* 0x008fc8000f8210ff */
[----:B------:R-:W-:Y:S01]  /*0da0*/  @P0 LEA.HI.X R7, R18, UR5, R160, 0x2, P1 ;  /* 0x0000000512070c11 */ /* 0x000fe200088f14a0 */
[----:B------:R-:W-:-:S04]  /*0db0*/  ULDC.64 UR4, c[0x0][0x418] ;  /* 0x0001060000047ab9 */ /* 0x000fc80000000a00 */
[----:B------:R0:W5:Y:S01]  /*0dc0*/  @P0 LDG.E R3, desc[UR36][R6.64] ;  /* 0x0000002406030981 */ /* 0x000162000c1e1900 */
[----:B------:R-:W-:Y:S01]  /*0dd0*/  ISETP.NE.U32.AND P0, PT, RZ, UR6, PT ;  /* 0x00000006ff007c0c */ /* 0x000fe2000bf05070 */
[----:B------:R-:W-:-:S03]  /*0de0*/  UISETP.NE.U32.AND UP0, UPT, UR4, URZ, UPT ;  /* 0x0000003f0400728c */ /* 0x000fc6000bf05070 */
[----:B------:R-:W-:Y:S01]  /*0df0*/  ISETP.NE.AND.EX P0, PT, RZ, UR7, PT, P0 ;  /* 0x00000007ff007c0c */ /* 0x000fe2000bf05300 */
[----:B------:R-:W-:Y:S01]  /*0e00*/  UISETP.NE.AND.EX UP0, UPT, UR5, URZ, UPT, UP0 ;  /* 0x0000003f0500728c */ /* 0x000fe2000bf05300 */
[----:B------:R-:W-:Y:S02]  /*0e10*/  ULDC UR4, c[0x0][0x424] ;  /* 0x0001090000047ab9 */ /* 0x000fe40000000800 */
[----:B------:R-:W-:Y:S01]  /*0e20*/  ULDC UR5, c[0x0][0x2f0] ;  /* 0x0000bc0000057ab9 */ /* 0x000fe20000000800 */
[----:B------:R-:W-:-:S04]  /*0e30*/  USEL UR4, UR4, 0x1, UP0 ;  /* 0x0000000104047887 */ /* 0x000fc80008000000 */
[----:B------:R-:W-:-:S04]  /*0e40*/  UIMAD UR4, UR4, UR5, URZ ;  /* 0x00000005040472a4 */ /* 0x000fc8000f8e023f */
[C---:B------:R-:W-:Y:S02]  /*0e50*/  @P0 LEA R4, P1, R18.reuse, UR6, 0x2 ;  /* 0x0000000612040c11 */ /* 0x040fe4000f8210ff */
[----:B------:R-:W-:Y:S02]  /*0e60*/  IMAD.U32 R72, RZ, RZ, UR4 ;  /* 0x00000004ff487e24 */ /* 0x000fe4000f8e00ff */
[----:B------:R-:W-:-:S05]  /*0e70*/  @P0 LEA.HI.X R5, R18, UR7, R160, 0x2, P1 ;  /* 0x0000000712050c11 */ /* 0x000fca00088f14a0 */
[----:B------:R0:W5:Y:S01]  /*0e80*/  @P0 LDG.E R72, desc[UR36][R4.64] ;  /* 0x0000002404480981 */ /* 0x000162000c1e1900 */
[----:B------:R-:W-:Y:S05]  /*0e90*/  @P0 BRA `(.L_x_189) ;  /* 0x0000000000240947 */ /* 0x000fea0003800000 */
[----:B------:R-:W-:Y:S02]  /*0ea0*/  ULDC.64 UR4, c[0x0][0xa08] ;  /* 0x0002820000047ab9 */ /* 0x000fe40000000a00 */
[----:B------:R-:W-:-:S04]  /*0eb0*/  ISETP.NE.U32.AND P0, PT, RZ, UR4, PT ;  /* 0x00000004ff007c0c */ /* 0x000fc8000bf05070 */
[----:B------:R-:W-:-:S13]  /*0ec0*/  ISETP.NE.AND.EX P0, PT, RZ, UR5, PT, P0 ;  /* 0x00000005ff007c0c */ /* 0x000fda000bf05300 */
[----:B------:R-:W-:Y:S05]  /*0ed0*/  @!P0 BRA `(.L_x_189) ;  /* 0x0000000000148947 */ /* 0x000fea0003800000 */
[----:B0-----:R-:W0:Y:S02]  /*0ee0*/  LDC.64 R4, c[0x0][0xa08] ;  /* 0x00028200ff047b82 */ /* 0x001e240000000a00 */
[----:B0-----:R-:W-:-:S05]  /*0ef0*/  IMAD.WIDE R4, R18, 0x4, R4 ;  /* 0x0000000412047825 */ /* 0x001fca00078e0204 */
[----:B-----5:R-:W2:Y:S04]  /*0f00*/  LDG.E R72, desc[UR36][R4.64] ;  /* 0x0000002404487981 */ /* 0x020ea8000c1e1900 */
[----:B------:R-:W2:Y:S02]  /*0f10*/  LDG.E R7, desc[UR36][R4.64+0x4] ;  /* 0x0000042404077981 */ /* 0x000ea4000c1e1900 */
[----:B--2---:R-:W-:-:S07]  /*0f20*/  IADD3 R72, -R72, R7, RZ ;  /* 0x0000000748487210 */ /* 0x004fce0007ffe1ff */
.L_x_189:
[----:B-----5:R-:W-:Y:S01]  /*0f30*/  IMAD.IADD R72, R72, 0x1, -R3 ;  /* 0x0000000148487824 */ /* 0x020fe200078e0a03 */
[----:B------:R-:W-:Y:S01]  /*0f40*/  PLOP3.LUT P0, PT, PT, PT, PT, 0x80, 0x0 ;  /* 0x000000000000781c */ /* 0x000fe20003f0f070 */
[----:B------:R-:W-:Y:S01]  /*0f50*/  IMAD.MOV.U32 R23, RZ, RZ, R49 ;  /* 0x000000ffff177224 */ /* 0x000fe200078e0031 */
[----:B------:R-:W-:Y:S01]  /*0f60*/  CS2R R86, SRZ ;  /* 0x0000000000567805 */ /* 0x000fe2000001ff00 */
[C---:B------:R-:W-:Y:S01]  /*0f70*/  VIADD R0, R72.reuse, 0x5f ;  /* 0x0000005f48007836 */ /* 0x040fe20000000000 */
[----:B------:R-:W-:Y:S01]  /*0f80*/  ISETP.GE.AND P1, PT, R72, 0x1, PT ;  /* 0x000000014800780c */ /* 0x000fe20003f26270 */
[----:B------:R-:W-:Y:S01]  /*0f90*/  IMAD.MOV.U32 R22, RZ, RZ, R50 ;  /* 0x000000ffff167224 */ /* 0x000fe200078e0032 */
[----:B------:R-:W-:Y:S01]  /*0fa0*/  CS2R R84, SRZ ;  /* 0x0000000000547805 */ /* 0x000fe2000001ff00 */
[----:B------:R-:W-:Y:S01]  /*0fb0*/  IMAD.HI R0, R0, 0x2aaaaaab, RZ ;  /* 0x2aaaaaab00007827 */ /* 0x000fe200078e02ff */
[----:B------:R-:W-:Y:S02]  /*0fc0*/  CS2R R82, SRZ ;  /* 0x0000000000527805 */ /* 0x000fe4000001ff00 */
[----:B------:R-:W-:-:S02]  /*0fd0*/  CS2R R80, SRZ ;  /* 0x0000000000507805 */ /* 0x000fc4000001ff00 */
[----:B------:R-:W-:Y:S02]  /*0fe0*/  CS2R R78, SRZ ;  /* 0x00000000004e7805 */ /* 0x000fe4000001ff00 */
[----:B------:R-:W-:Y:S02]  /*0ff0*/  CS2R R76, SRZ ;  /* 0x00000000004c7805 */ /* 0x000fe4000001ff00 */
[----:B------:R-:W-:Y:S02]  /*1000*/  SHF.R.U32.HI R3, RZ, 0x1f, R0 ;  /* 0x0000001fff037819 */ /* 0x000fe40000011600 */
[----:B------:R-:W-:Y:S01]  /*1010*/  CS2R R74, SRZ ;  /* 0x00000000004a7805 */ /* 0x000fe2000001ff00 */
[----:B------:R-:W-:Y:S01]  /*1020*/  IMAD.MOV.U32 R73, RZ, RZ, RZ ;  /* 0x000000ffff497224 */ /* 0x000fe200078e00ff */
[----:B------:R-:W-:Y:S02]  /*1030*/  CS2R R36, SRZ ;  /* 0x0000000000247805 */ /* 0x000fe4000001ff00 */
[----:B------:R-:W-:Y:S01]  /*1040*/  LEA.HI.SX32 R88, R0, R3, 0x1c ;  /* 0x0000000300587211 */ /* 0x000fe200078fe2ff */
[----:B------:R-:W-:Y:S01]  /*1050*/  IMAD.MOV.U32 R0, RZ, RZ, RZ ;  /* 0x000000ffff007224 */ /* 0x000fe200078e00ff */
[----:B------:R-:W-:-:S02]  /*1060*/  MOV R3, RZ ;  /* 0x000000ff00037202 */ /* 0x000fc40000000f00 */
[----:B------:R-:W-:Y:S01]  /*1070*/  CS2R R34, SRZ ;  /* 0x0000000000227805 */ /* 0x000fe2000001ff00 */
[----:B------:R-:W-:Y:S01]  /*1080*/  IMAD.MOV.U32 R70, RZ, RZ, RZ ;  /* 0x000000ffff467224 */ /* 0x000fe200078e00ff */
[----:B------:R-:W-:Y:S02]  /*1090*/  CS2R R68, SRZ ;  /* 0x0000000000447805 */ /* 0x000fe4000001ff00 */
[----:B------:R-:W-:Y:S01]  /*10a0*/  CS2R R32, SRZ ;  /* 0x0000000000207805 */ /* 0x000fe2000001ff00 */
[----:B------:R-:W-:Y:S01]  /*10b0*/  IMAD.MOV.U32 R66, RZ, RZ, RZ ;  /* 0x000000ffff427224 */ /* 0x000fe200078e00ff */
[----:B------:R-:W-:Y:S02]  /*10c0*/  MOV R29, RZ ;  /* 0x000000ff001d7202 */ /* 0x000fe40000000f00 */
        /* <DEDUP_REMOVED lines=9> */
[----:B------:R-:W-:Y:S01]  /*1160*/  CS2R R42, SRZ ;  /* 0x00000000002a7805 */ /* 0x000fe2000001ff00 */
[----:B------:R-:W-:Y:S01]  /*1170*/  IMAD.MOV.U32 R89, RZ, RZ, RZ ;  /* 0x000000ffff597224 */ /* 0x000fe200078e00ff */
[----:B------:R-:W-:Y:S02]  /*1180*/  CS2R R90, SRZ ;  /* 0x00000000005a7805 */ /* 0x000fe4000001ff00 */
[----:B------:R-:W-:Y:S02]  /*1190*/  CS2R R38, SRZ ;  /* 0x0000000000267805 */ /* 0x000fe4000001ff00 */
[----:B------:R-:W-:Y:S02]  /*11a0*/  CS2R R92, SRZ ;  /* 0x00000000005c7805 */ /* 0x000fe4000001ff00 */
[----:B------:R-:W-:-:S02]  /*11b0*/  CS2R R64, SRZ ;  /* 0x0000000000407805 */ /* 0x000fc4000001ff00 */
[----:B------:R-:W-:Y:S02]  /*11c0*/  CS2R R94, SRZ ;  /* 0x00000000005e7805 */ /* 0x000fe4000001ff00 */
[----:B0-----:R-:W-:Y:S01]  /*11d0*/  CS2R R6, SRZ ;  /* 0x0000000000067805 */ /* 0x001fe2000001ff00 */
[----:B------:R-:W-:Y:S01]  /*11e0*/  IMAD.MOV.U32 R30, RZ, RZ, RZ ;  /* 0x000000ffff1e7224 */ /* 0x000fe200078e00ff */
[----:B------:R-:W-:Y:S01]  /*11f0*/  MOV R10, RZ ;  /* 0x000000ff000a7202 */ /* 0x000fe20000000f00 */
[----:B------:R-:W-:Y:S02]  /*1200*/  IMAD.MOV.U32 R8, RZ, RZ, RZ ;  /* 0x000000ffff087224 */ /* 0x000fe400078e00ff */
[----:B------:R-:W-:Y:S02]  /*1210*/  IMAD.MOV.U32 R97, RZ, RZ, RZ ;  /* 0x000000ffff617224 */ /* 0x000fe400078e00ff */
[----:B------:R-:W-:Y:S01]  /*1220*/  IMAD.MOV.U32 R99, RZ, RZ, RZ ;  /* 0x000000ffff637224 */ /* 0x000fe200078e00ff */
[----:B------:R-:W-:Y:S06]  /*1230*/  @!P1 BRA `(.L_x_190) ;  /* 0x0000005800589947 */ /* 0x000fec0003800000 */
[----:B------:R-:W0:Y:S01]  /*1240*/  SHFL.IDX PT, R0, R164, RZ, 0x1f ;  /* 0x00001fffa4007589 */ /* 0x000e2200000e0000 */
[----:B------:R-:W1:Y:S01]  /*1250*/  S2UR UR40, SR_CgaCtaId ;  /* 0x00000000002879c3 */ /* 0x000e620000008800 */
[----:B------:R-:W-:Y:S01]  /*1260*/  UMOV UR6, 0x400 ;  /* 0x0000040000067882 */ /* 0x000fe20000000000 */
[----:B0-----:R-:W-:Y:S01]  /*1270*/  R2UR UR4, R0 ;  /* 0x00000000000472ca */ /* 0x001fe200000e0000 */
[----:B-1----:R-:W-:-:S04]  /*1280*/  ULEA UR42, UR40, UR6, 0x18 ;  /* 0x00000006282a7291 */ /* 0x002fc8000f8ec03f */
[----:B------:R-:W-:-:S04]  /*1290*/  UIADD3 UR6, UR42, 0xc400, URZ ;  /* 0x0000c4002a067890 */ /* 0x000fc8000fffe03f */
[----:B------:R-:W-:-:S04]  /*12a0*/  ULOP3.LUT UP0, URZ, UR6, 0x1bf, URZ, 0xc0, !UPT ;  /* 0x000001bf063f7892 */ /* 0x000fc8000f80c03f */
[----:B------:R-:W-:Y:S02]  /*12b0*/  ULEA.HI UR5, UR4, UR4, URZ, 0x1 ;  /* 0x0000000404057291 */ /* 0x000fe4000f8f083f */
[----:B------:R-:W-:Y:S02]  /*12c0*/  PLOP3.LUT P0, PT, PT, PT, UP0, 0x80, 0x0 ;  /* 0x000000000000781c */ /* 0x000fe40003f0f008 */
[----:B------:R-:W-:-:S04]  /*12d0*/  ULOP3.LUT UR5, UR5, 0x1e, URZ, 0xc0, !UPT ;  /* 0x0000001e05057892 */ /* 0x000fc8000f8ec03f */
[----:B------:R-:W-:-:S04]  /*12e0*/  UIADD3 UR5, UR4, -UR5, URZ ;  /* 0x8000000504057290 */ /* 0x000fc8000fffe03f */
[----:B------:R-:W-:-:S04]  /*12f0*/  ULEA UR5, UR5, UR6, 0xd ;  /* 0x0000000605057291 */ /* 0x000fc8000f8e683f */
[----:B------:R-:W-:-:S04]  /*1300*/  USHF.R.U32.HI UR5, URZ, 0x4, UR5 ;  /* 0x000000043f057899 */ /* 0x000fc80008011605 */
[----:B------:R-:W-:Y:S01]  /*1310*/  ULOP3.LUT UR41, UR5, 0x3fff, URZ, 0xc0, !UPT ;  /* 0x00003fff05297892 */ /* 0x000fe2000f8ec03f */
[----:B------:R-:W-:Y:S11]  /*1320*/  @!P0 BRA `(.L_x_191) ;  /* 0x0000000000408947 */ /* 0x000ff60003800000 */
        /* <DEDUP_REMOVED lines=10> */
[----:B------:R-:W-:Y:S01]  /*13d0*/  MOV R13, RZ ;  /* 0x000000ff000d7202 */ /* 0x000fe20000000f00 */
[----:B------:R-:W-:-:S02]  /*13e0*/  IMAD.U32 R11, RZ, RZ, UR7 ;  /* 0x00000007ff0b7e24 */ /* 0x000fc4000f8e00ff */
[----:B------:R-:W-:Y:S02]  /*13f0*/  IMAD.MOV.U32 R8, RZ, RZ, 0x70 ;  /* 0x00000070ff087424 */ /* 0x000fe400078e00ff */
[----:B0-----:R-:W-:-:S07]  /*1400*/  IMAD.MOV.U32 R12, RZ, RZ, 0x1 ;  /* 0x00000001ff0c7424 */ /* 0x001fce00078e00ff */
[----:B------:R-:W-:-:S07]  /*1410*/  LEPC R20, `(.L_x_191) ;  /* 0x000000001014794e */ /* 0x000fce0000000000 */
[----:B-1----:R-:W-:Y:S05]  /*1420*/  CALL.ABS.NOINC R14 ;  /* 0x000000000e007343 */ /* 0x002fea0003c00000 */
.L_x_191:
[----:B------:R-:W-:Y:S02]  /*1430*/  LEA.HI R0, R162, R162, RZ, 0x1 ;  /* 0x000000a2a2007211 */ /* 0x000fe400078f08ff */
[----:B------:R-:W-:Y:S02]  /*1440*/  ISETP.NE.AND P0, PT, R16, 0x3, PT ;  /* 0x000000031000780c */ /* 0x000fe40003f05270 */
[----:B------:R-:W-:-:S05]  /*1450*/  LOP3.LUT R3, R0, 0xfffffffe, RZ, 0xc0, !PT ;  /* 0xfffffffe00037812 */ /* 0x000fca00078ec0ff */
[----:B------:R-:W-:-:S05]  /*1460*/  IMAD.IADD R0, R162, 0x1, -R3 ;  /* 0x00000001a2007824 */ /* 0x000fca00078e0a03 */
[----:B------:R-:W-:-:S04]  /*1470*/  SHF.L.U32 R0, R0, 0x1f, RZ ;  /* 0x0000001f00007819 */ /* 0x000fc800000006ff */
[----:B------:R-:W0:Y:S02]  /*1480*/  SYNCS.PHASECHK.TRANS64.TRYWAIT P1, [UR42+0x2a800], R0 ;  /* 0x02a80000ff0075a7 */ /* 0x000e24000802016a */
[----:B0-----:R-:W-:Y:S05]  /*1490*/  @!P1 BRA `(.L_x_192) ;  /* 0x000000c8009c9947 */ /* 0x001fea0003800000 */
.L_x_321:
[----:B------:R-:W-:Y:S05]  /*14a0*/  @!P0 BRA `(.L_x_193) ;  /* 0x0000000000048947 */ /* 0x000fea0003800000 */
[----:B------:R-:W-:Y:S01]  /*14b0*/  BPT.TRAP 0x1 ;  /* 0x000000040000795c */ /* 0x000fe20000300000 */
.L_x_193:
[----:B0-----:R-:W-:Y:S02]  /*14c0*/  IMAD.U32 R0, RZ, RZ, UR38 ;  /* 0x00000026ff007e24 */ /* 0x001fe4000f8e00ff */
[----:B------:R-:W-:-:S03]  /*14d0*/  IMAD.U32 R3, RZ, RZ, UR39 ;  /* 0x00000027ff037e24 */ /* 0x000fc6000f8e00ff */
[----:B------:R-:W-:Y:S02]  /*14e0*/  LEA R0, R0, UR42, 0x3 ;  /* 0x0000002a00007c11 */ /* 0x000fe4000f8e18ff */
[----:B------:R-:W-:-:S04]  /*14f0*/  SHF.L.U32 R3, R3, 0x1f, RZ ;  /* 0x0000001f03037819 */ /* 0x000fc800000006ff */
[----:B------:R0:W1:Y:S01]  /*1500*/  SYNCS.PHASECHK.TRANS64.TRYWAIT P1, [R0+URZ+0x2a830], R3 ;  /* 0x02a83003000075a7 */ /* 0x000062000802017f */
[----:B------:R-:W-:Y:S05]  /*1510*/  @!P0 BRA `(.L_x_194) ;  /* 0x0000000000048947 */ /* 0x000fea0003800000 */
[----:B------:R-:W-:Y:S01]  /*1520*/  BPT.TRAP 0x1 ;  /* 0x000000040000795c */ /* 0x000fe20000300000 */
.L_x_194:
[----:B------:R-:W-:Y:S01]  /*1530*/  IMAD.MOV.U32 R87, RZ, RZ, RZ ;  /* 0x000000ffff577224 */ /* 0x000fe200078e00ff */
[----:B-1----:R-:W-:Y:S06]  /*1540*/  @P1 BRA `(.L_x_195) ;  /* 0x0000000000081947 */ /* 0x002fec0003800000 */
[----:B------:R-:W1:Y:S02]  /*1550*/  SYNCS.PHASECHK.TRANS64.TRYWAIT P1, [R0+URZ+0x2a830], R3 ;  /* 0x02a83003000075a7 */ /* 0x000e64000802017f */
[----:B-1----:R-:W-:Y:S05]  /*1560*/  @!P1 BRA `(.L_x_196) ;  /* 0x000000c800809947 */ /* 0x002fea0003800000 */
.L_x_195:
        /* <DEDUP_REMOVED lines=8> */
[----:B------:R-:W-:Y:S01]  /*15f0*/  IMAD.U32 R7, RZ, RZ, UR13 ;  /* 0x0000000dff077e24 */ /* 0x000fe2000f8e00ff */
[----:B------:R-:W-:Y:S01]  /*1600*/  UMOV UR12, UR5 ;  /* 0x00000005000c7c82 */ /* 0x000fe20008000000 */
[----:B------:R-:W-:Y:S01]  /*1610*/  UIADD3 UR6, UR5, 0x2, URZ ;  /* 0x0000000205067890 */ /* 0x000fe2000fffe03f */
[----:B------:R-:W-:Y:S01]  /*1620*/  MOV R6, UR12 ;  /* 0x0000000c00067c02 */ /* 0x000fe20008000f00 */
        /* <DEDUP_REMOVED lines=87> */
.L_x_197:
[----:B------:R-:W-:Y:S01]  /*1ba0*/  ULDC UR4, c[0x0][0x9d8] ;  /* 0x0002760000047ab9 */ /* 0x000fe20000000800 */
[----:B------:R-:W-:Y:S02]  /*1bb0*/  IMAD.IADD R9, R167, 0x1, R72 ;  /* 0x00000001a7097824 */ /* 0x000fe400078e0248 */
        /* <DEDUP_REMOVED lines=15> */
[C---:B------:R-:W-:Y:S01]  /*1cb0*/  ISETP.GT.AND P4, PT, R9.reuse, 0x8, PT ;  /* 0x000000080900780c */ /* 0x040fe20003f84270 */
[----:B------:R-:W-:Y:S01]  /*1cc0*/  FMUL.FTZ R30, R30, UR4 ;  /* 0x000000041e1e7c20 */ /* 0x000fe20008410000 */
[----:B------:R-:W-:Y:S01]  /*1cd0*/  ISETP.GT.AND P3, PT, R9, 0x9, PT ;  /* 0x000000090900780c */ /* 0x000fe20003f64270 */
[----:B------:R-:W-:Y:S01]  /*1ce0*/  FMUL.FTZ R40, R40, UR4 ;  /* 0x0000000428287c20 */ /* 0x000fe20008410000 */
[----:B------:R-:W-:Y:S01]  /*1cf0*/  FMUL.FTZ R31, R31, UR4 ;  /* 0x000000041f1f7c20 */ /* 0x000fe20008410000 */
[----:B------:R-:W-:Y:S01]  /*1d00*/  FMUL.FTZ R34, R34, UR4 ;  /* 0x0000000422227c20 */ /* 0x000fe20008410000 */
[----:B------:R-:W-:Y:S01]  /*1d10*/  ISETP.GT.AND P2, PT, R9, 0x10, PT ;  /* 0x000000100900780c */ /* 0x000fe20003f44270 */
[----:B------:R-:W4:Y:S01]  /*1d20*/  MUFU.TANH R28, R28 ;  /* 0x0000001c001c7308 */ /* 0x000f220000002400 */
[----:B--2---:R-:W-:Y:S01]  /*1d30*/  FSEL R12, R24, -INF , P6 ;  /* 0xff800000180c7808 */ /* 0x004fe20003000000 */
[----:B------:R-:W-:Y:S01]  /*1d40*/  FMUL.FTZ R41, R41, UR4 ;  /* 0x0000000429297c20 */ /* 0x000fe20008410000 */
[----:B------:R-:W-:Y:S01]  /*1d50*/  ISETP.GT.AND P1, PT, R9, 0x11, PT ;  /* 0x000000110900780c */ /* 0x000fe20003f24270 */
[----:B------:R-:W-:Y:S01]  /*1d60*/  FMUL.FTZ R44, R44, UR4 ;  /* 0x000000042c2c7c20 */ /* 0x000fe20008410000 */
        /* <DEDUP_REMOVED lines=42> */
[----:B------:R-:W-:Y:S01]  /*2010*/  ULDC UR5, c[0x0][0x988] ;  /* 0x0002620000057ab9 */ /* 0x000fe20000000800 */
[----:B------:R-:W1:Y:S01]  /*2020*/  MUFU.TANH R36, R36 ;  /* 0x0000002400247308 */ /* 0x000e620000002400 */
[----:B--2---:R-:W-:Y:S01]  /*2030*/  FSEL R80, R33, -INF , P1 ;  /* 0xff80000021507808 */ /* 0x004fe20000800000 */
[----:B------:R-:W-:Y:S01]  /*2040*/  FMUL.FTZ R63, R63, UR4 ;  /* 0x000000043f3f7c20 */ /* 0x000fe20008410000 */
[----:B------:R-:W-:Y:S01]  /*2050*/  FMUL.FTZ R66, R66, UR4 ;  /* 0x0000000442427c20 */ /* 0x000fe20008410000 */
[----:B------:R-:W-:Y:S01]  /*2060*/  P2R R13, PR, RZ, 0x1 ;  /* 0x00000001ff0d7803 */ /* 0x000fe20000000000 */
[----:B------:R-:W-:Y:S01]  /*2070*/  FMUL.FTZ R67, R67, UR4 ;  /* 0x0000000443437c20 */ /* 0x000fe20008410000 */
[----:B------:R-:W-:Y:S01]  /*2080*/  FMNMX.FTZ R11, R80, R11, !PT ;  /* 0x0000000b500b7209 */ /* 0x000fe20007810000 */
[----:B------:R-:W-:Y:S01]  /*2090*/  FMUL.FTZ R70, R70, UR4 ;  /* 0x0000000446467c20 */ /* 0x000fe20008410000 */
[----:B------:R-:W2:Y:S01]  /*20a0*/  MUFU.TANH R14, R30 ;  /* 0x0000001e000e7308 */ /* 0x000ea20000002400 */
[----:B0-----:R-:W-:Y:S01]  /*20b0*/  FSEL R3, R3, -INF , P5 ;  /* 0xff80000003037808 */ /* 0x001fe20002800000 */
[----:B------:R-:W-:Y:S01]  /*20c0*/  FMUL.FTZ R71, R71, UR4 ;  /* 0x0000000447477c20 */ /* 0x000fe20008410000 */
[----:B------:R-:W-:Y:S01]  /*20d0*/  ISETP.GT.AND P5, PT, R9, 0x19, PT ;  /* 0x000000190900780c */ /* 0x000fe20003fa4270 */
[--C-:B------:R-:W-:Y:S01]  /*20e0*/  IMAD.MOV.U32 R85, RZ, RZ, R87.reuse ;  /* 0x000000ffff557224 */ /* 0x100fe200078e0057 */
[----:B------:R-:W-:Y:S01]  /*20f0*/  R2UR UR4, R0 ;  /* 0x00000000000472ca */ /* 0x000fe200000e0000 */
[--C-:B------:R-:W-:Y:S01]  /*2100*/  IMAD.MOV.U32 R83, RZ, RZ, R87.reuse ;  /* 0x000000ffff537224 */ /* 0x100fe200078e0057 */
[----:B------:R-:W-:Y:S01]  /*2110*/  MOV R79, R87 ;  /* 0x00000057004f7202 */ /* 0x000fe20000000f00 */
[----:B------:R-:W0:Y:S01]  /*2120*/  MUFU.TANH R37, R37 ;  /* 0x0000002500257308 */ /* 0x000e220000002400 */
[----:B-1----:R-:W-:Y:S01]  /*2130*/  FSEL R36, R36, -INF , P6 ;  /* 0xff80000024247808 */ /* 0x002fe20003000000 */
[----:B------:R-:W-:-:S02]  /*2140*/  IMAD.MOV.U32 R81, RZ, RZ, R87 ;  /* 0x000000ffff517224 */ /* 0x000fc400078e0057 */
[--C-:B------:R-:W-:Y:S01]  /*2150*/  IMAD.MOV.U32 R77, RZ, RZ, R87.reuse ;  /* 0x000000ffff4d7224 */ /* 0x100fe200078e0057 */
[----:B------:R-:W-:Y:S01]  /*2160*/  FMNMX.FTZ R11, R36, R11, !PT ;  /* 0x0000000b240b7209 */ /* 0x000fe20007810000 */
[--C-:B------:R-:W-:Y:S02]  /*2170*/  IMAD.MOV.U32 R75, RZ, RZ, R87.reuse ;  /* 0x000000ffff4b7224 */ /* 0x100fe400078e0057 */
[----:B------:R-:W1:Y:S01]  /*2180*/  MUFU.TANH R20, R31 ;  /* 0x0000001f00147308 */ /* 0x000e620000002400 */
[----:B--2---:R-:W-:Y:S01]  /*2190*/  FSEL R14, R14, -INF , P4 ;  /* 0xff8000000e0e7808 */ /* 0x004fe20002000000 */
[----:B------:R-:W-:Y:S01]  /*21a0*/  UIADD3 UR4, UR4, 0x2a840, URZ ;  /* 0x0002a84004047890 */ /* 0x000fe2000fffe03f */
[----:B------:R-:W-:Y:S01]  /*21b0*/  ISETP.GT.AND P4, PT, R9, 0x20, PT ;  /* 0x000000200900780c */ /* 0x000fe20003f84270 */
[----:B------:R-:W-:Y:S02]  /*21c0*/  IMAD.MOV.U32 R73, RZ, RZ, R87 ;  /* 0x000000ffff497224 */ /* 0x000fe400078e0057 */
[----:B------:R-:W-:-:S02]  /*21d0*/  UPRMT UR4, UR40, 0x654, UR4 ;  /* 0x0000065428047896 */ /* 0x000fc40008000004 */
[----:B------:R-:W2:Y:S01]  /*21e0*/  MUFU.TANH R40, R40 ;  /* 0x0000002800287308 */ /* 0x000ea20000002400 */
[----:B0-----:R-:W-:-:S04]  /*21f0*/  FSEL R82, R37, -INF , P5 ;  /* 0xff80000025527808 */ /* 0x001fc80002800000 */
[----:B------:R-:W-:Y:S02]  /*2200*/  FMNMX.FTZ R11, R82, R11, !PT ;  /* 0x0000000b520b7209 */ /* 0x000fe40007810000 */
[----:B------:R-:W-:Y:S01]  /*2210*/  SYNCS.ARRIVE.TRANS64.RED.A1T0 RZ, [UR4], RZ ;  /* 0x000000ffffff79a7 */ /* 0x000fe20008100404 */
        /* <DEDUP_REMOVED lines=22> */
[----:B--2---:R-:W-:Y:S01]  /*2380*/  FSEL R86, R45, -INF , P1 ;  /* 0xff8000002d567808 */ /* 0x004fe20000800000 */
[----:B------:R-:W-:-:S03]  /*2390*/  IMAD.MOV.U32 R45, RZ, RZ, R87 ;  /* 0x000000ffff2d7224 */ /* 0x000fc600078e0057 */
        /* <DEDUP_REMOVED lines=11> */
[----:B0-----:R-:W-:Y:S02]  /*2450*/  FSEL R92, R49, -INF , P5 ;  /* 0xff800000315c7808 */ /* 0x001fe40002800000 */
[----:B------:R-:W-:Y:S02]  /*2460*/  MOV R49, R87 ;  /* 0x0000005700317202 */ /* 0x000fe40000000f00 */
        /* <DEDUP_REMOVED lines=29> */
[----:B0-----:R-:W-:Y:S01]  /*2640*/  FSEL R52, R51, -INF , P5 ;  /* 0xff80000033347808 */ /* 0x001fe20002800000 */
[----:B------:R-:W-:Y:S01]  /*2650*/  IMAD.MOV.U32 R51, RZ, RZ, R87 ;  /* 0x000000ffff337224 */ /* 0x000fe200078e0057 */
        /* <DEDUP_REMOVED lines=26> */
[----:B--2---:R-:W-:Y:S02]  /*2800*/  FSEL R32, R59, -INF , P1 ;  /* 0xff8000003b207808 */ /* 0x004fe40000800000 */
[----:B------:R-:W-:Y:S02]  /*2810*/  ISETP.GT.AND P1, PT, R9, 0x59, PT ;  /* 0x000000590900780c */ /* 0x000fe40003f24270 */
[----:B------:R-:W-:-:S03]  /*2820*/  MOV R59, R87 ;  /* 0x00000057003b7202 */ /* 0x000fc60000000f00 */
[----:B------:R-:W2:Y:S01]  /*2830*/  MUFU.TANH R62, R62 ;  /* 0x0000003e003e7308 */ /* 0x000ea20000002400 */
[----:B0-----:R-:W-:-:S04]  /*2840*/  FSEL R68, R68, -INF , P2 ;  /* 0xff80000044447808 */ /* 0x001fc80001000000 */
[----:B------:R-:W-:-:S03]  /*2850*/  FMNMX.FTZ R11, R68, R11, !PT ;  /* 0x0000000b440b7209 */ /* 0x000fc60007810000 */
[----:B------:R-:W-:Y:S01]  /*2860*/  MUFU.TANH R63, R63 ;  /* 0x0000003f003f7308 */ /* 0x000fe20000002400 */
[----:B-1----:R-:W-:Y:S02]  /*2870*/  FSEL R104, R69, -INF , P1 ;  /* 0xff80000045687808 */ /* 0x002fe40000800000 */
[----:B------:R-:W-:Y:S02]  /*2880*/  MOV R69, R87 ;  /* 0x0000005700457202 */ /* 0x000fe40000000f00 */
[----:B------:R-:W-:Y:S02]  /*2890*/  FMNMX.FTZ R9, R104, R11, !PT ;  /* 0x0000000b68097209 */ /* 0x000fe40007810000 */
[----:B------:R-:W-:Y:S01]  /*28a0*/  MOV R11, UR5 ;  /* 0x00000005000b7c02 */ /* 0x000fe20008000f00 */
        /* <DEDUP_REMOVED lines=28> */
[--C-:B------:R-:W-:Y:S01]  /*2a70*/  FFMA.FTZ R13, R40, R11, -R21.reuse ;  /* 0x0000000b280d7223 */ /* 0x100fe20000010815 */
[----:B------:R-:W-:Y:S01]  /*2a80*/  FSEL R40, R67, -INF , P3 ;  /* 0xff80000043287808 */ /* 0x000fe20001800000 */
        /* <DEDUP_REMOVED lines=10> */
[-CC-:B-1----:R-:W-:Y:S01]  /*2b30*/  FFMA.FTZ R12, R36, R11.reuse, -R21.reuse ;  /* 0x0000000b240c7223 */ /* 0x182fe20000010815 */
[----:B------:R-:W-:Y:S01]  /*2b40*/  FSEL R36, R63, -INF , P5 ;  /* 0xff8000003f247808 */ /* 0x000fe20002800000 */
        /* <DEDUP_REMOVED lines=28> */
[----:B------:R0:W-:Y:S01]  /*2d10*/  MUFU.EX2 R15, R76 ;  /* 0x0000004c000f7308 */ /* 0x0001e20000000800 */
[----:B------:R-:W-:Y:S01]  /*2d20*/  FMNMX.FTZ R9, R74, R9, !PT ;  /* 0x000000094a097209 */ /* 0x000fe20007810000 */
[----:B------:R-:W-:-:S02]  /*2d30*/  IMAD.MOV.U32 R67, RZ, RZ, R87 ;  /* 0x000000ffff437224 */ /* 0x000fc400078e0057 */
[--C-:B------:R-:W-:Y:S02]  /*2d40*/  IMAD.MOV.U32 R63, RZ, RZ, R87.reuse ;  /* 0x000000ffff3f7224 */ /* 0x100fe400078e0057 */
[----:B-1----:R-:W1:Y:S02]  /*2d50*/  SHFL.BFLY PT, R12, R9, 0x2, 0x1f ;  /* 0x0c401f00090c7f89 */ /* 0x002e6400000e0000 */
[----:B------:R-:W-:Y:S01]  /*2d60*/  MUFU.EX2 R78, R78 ;  /* 0x0000004e004e7308 */ /* 0x000fe20000000800 */
[----:B0-----:R-:W-:-:S07]  /*2d70*/  IMAD.MOV.U32 R76, RZ, RZ, R87 ;  /* 0x000000ffff4c7224 */ /* 0x001fce00078e0057 */
[----:B------:R0:W2:Y:S08]  /*2d80*/  MUFU.EX2 R27, R80 ;  /* 0x00000050001b7308 */ /* 0x0000b00000000800 */
[----:B------:R3:W-:Y:S01]  /*2d90*/  MUFU.EX2 R29, R82 ;  /* 0x00000052001d7308 */ /* 0x0007e20000000800 */
[----:B0-----:R-:W-:Y:S01]  /*2da0*/  IMAD.MOV.U32 R80, RZ, RZ, R87 ;  /* 0x000000ffff507224 */ /* 0x001fe200078e0057 */
[----:B-1----:R-:W-:-:S06]  /*2db0*/  FMNMX.FTZ R13, R9, R12, !PT ;  /* 0x0000000c090d7209 */ /* 0x002fcc0007810000 */
[----:B------:R0:W-:Y:S01]  /*2dc0*/  MUFU.EX2 R31, R84 ;  /* 0x00000054001f7308 */ /* 0x0001e20000000800 */
[----:B--2---:R-:W-:Y:S01]  /*2dd0*/  F2FP.F16.F32.PACK_AB R140, R27, R78 ;  /* 0x0000004e1b8c723e */ /* 0x004fe200000000ff */
[----:B---3--:R-:W-:Y:S01]  /*2de0*/  IMAD.MOV.U32 R82, RZ, RZ, R87 ;  /* 0x000000ffff527224 */ /* 0x008fe200078e0057 */
[----:B------:R-:W1:Y:S05]  /*2df0*/  SHFL.BFLY PT, R12, R13, 0x1, 0x1f ;  /* 0x0c201f000d0c7f89 */ /* 0x000e6a00000e0000 */
[----:B------:R-:W-:Y:S01]  /*2e00*/  MUFU.EX2 R44, R44 ;  /* 0x0000002c002c7308 */ /* 0x000fe20000000800 */
[----:B0-----:R-:W-:-:S07]  /*2e10*/  MOV R84, R87 ;  /* 0x0000005700547202 */ /* 0x001fce0000000f00 */
[----:B------:R0:W2:Y:S08]  /*2e20*/  MUFU.EX2 R33, R86 ;  /* 0x0000005600217308 */ /* 0x0000b00000000800 */
[----:B------:R-:W-:Y:S01]  /*2e30*/  MUFU.EX2 R90, R90 ;  /* 0x0000005a005a7308 */ /* 0x000fe20000000800 */
[----:B0-----:R-:W-:Y:S01]  /*2e40*/  IMAD.MOV.U32 R86, RZ, RZ, R87 ;  /* 0x000000ffff567224 */ /* 0x001fe200078e0057 */
[----:B-1----:R-:W-:-:S04]  /*2e50*/  FMNMX.FTZ R12, R13, R12, !PT ;  /* 0x0000000c0d0c7209 */ /* 0x002fc80007810000 */
[C---:B------:R-:W-:Y:S01]  /*2e60*/  FSETP.NEU.FTZ.AND P1, PT, R12.reuse, -INF , PT ;  /* 0xff8000000c00780b */ /* 0x040fe20003f3d000 */
[----:B------:R-:W-:Y:S01]  /*2e70*/  FMUL.FTZ R41, R12, R11 ;  /* 0x0000000b0c297220 */ /* 0x000fe20000410000 */
[----:B------:R-:W0:Y:S01]  /*2e80*/  MUFU.EX2 R35, R92 ;  /* 0x0000005c00237308 */ /* 0x000e220000000800 */
[----:B--2---:R-:W-:-:S03]  /*2e90*/  F2FP.F16.F32.PACK_AB R146, R33, R44 ;  /* 0x0000002c2192723e */ /* 0x004fc600000000ff */
        /* <DEDUP_REMOVED lines=33> */
[----:B------:R-:W-:Y:S01]  /*30b0*/  IMAD.MOV.U32 R25, RZ, RZ, R87 ;  /* 0x000000ffff197224 */ /* 0x000fe200078e0057 */
[----:B0-----:R-:W-:Y:S01]  /*30c0*/  F2FP.F16.F32.PACK_AB R148, R35, R90 ;  /* 0x0000005a2394723e */ /* 0x001fe200000000ff */
[----:B------:R0:W1:Y:S01]  /*30d0*/  MUFU.EX2 R139, R20 ;  /* 0x00000014008b7308 */ /* 0x0000620000000800 */
[----:B------:R-:W-:-:S07]  /*30e0*/  MOV R74, R87 ;  /* 0x00000057004a7202 */ /* 0x000fce0000000f00 */
        /* <DEDUP_REMOVED lines=8> */
[----:B------:R-:W-:Y:S02]  /*3170*/  IMAD.MOV.U32 R10, RZ, RZ, 0x3f800000 ;  /* 0x3f800000ff0a7424 */ /* 0x000fe400078e00ff */
[----:B------:R-:W-:Y:S01]  /*3180*/  FADD.FTZ R43, R27, R20 ;  /* 0x000000141b2b7221 */ /* 0x000fe20000010000 */
[----:B---3--:R-:W-:Y:S01]  /*3190*/  FADD.FTZ R20, R14, R3 ;  /* 0x000000030e147221 */ /* 0x008fe20000010000 */
[----:B------:R-:W-:Y:S01]  /*31a0*/  IMAD.MOV.U32 R78, RZ, RZ, R87 ;  /* 0x000000ffff4e7224 */ /* 0x000fe200078e0057 */
[----:B------:R-:W2:Y:S01]  /*31b0*/  MUFU.EX2 R28, R28 ;  /* 0x0000001c001c7308 */ /* 0x000ea20000000800 */
[----:B0-----:R-:W-:Y:S01]  /*31c0*/  FADD.FTZ R26, R142, R43 ;  /* 0x0000002b8e1a7221 */ /* 0x001fe20000010000 */
[----:B-1----:R-:W-:Y:S01]  /*31d0*/  FADD.FTZ R3, R139, R20 ;  /* 0x000000148b037221 */ /* 0x002fe20000010000 */
[----:B------:R-:W-:Y:S01]  /*31e0*/  F2FP.F16.F32.PACK_AB R142, R29, R142 ;  /* 0x0000008e1d8e723e */ /* 0x000fe200000000ff */
[----:B------:R-:W-:-:S02]  /*31f0*/  IMAD.MOV.U32 R27, RZ, RZ, R87 ;  /* 0x000000ffff1b7224 */ /* 0x000fc400078e0057 */
[----:B------:R-:W-:Y:S01]  /*3200*/  FADD.FTZ R43, R29, R26 ;  /* 0x0000001a1d2b7221 */ /* 0x000fe20000010000 */
[----:B----4-:R-:W-:Y:S01]  /*3210*/  FADD.FTZ R20, R24, R3 ;  /* 0x0000000318147221 */ /* 0x010fe20000010000 */
[----:B------:R-:W-:Y:S01]  /*3220*/  F2FP.F16.F32.PACK_AB R139, R139, R14 ;  /* 0x0000000e8b8b723e */ /* 0x000fe200000000ff */
[----:B------:R0:W1:Y:S01]  /*3230*/  MUFU.EX2 R143, R30 ;  /* 0x0000001e008f7308 */ /* 0x0000620000000800 */
[----:B------:R-:W-:Y:S01]  /*3240*/  FADD.FTZ R26, R144, R43 ;  /* 0x0000002b901a7221 */ /* 0x000fe20000010000 */
[----:B-----5:R-:W-:Y:S01]  /*3250*/  FADD.FTZ R3, R141, R20 ;  /* 0x000000148d037221 */ /* 0x020fe20000010000 */
[C---:B------:R-:W-:Y:S02]  /*3260*/  F2FP.F16.F32.PACK_AB R144, R31.reuse, R144 ;  /* 0x000000901f90723e */ /* 0x040fe400000000ff */
[----:B------:R-:W-:Y:S01]  /*3270*/  FADD.FTZ R43, R31, R26 ;  /* 0x0000001a1f2b7221 */ /* 0x000fe20000010000 */
[----:B------:R-:W-:Y:S01]  /*3280*/  F2FP.F16.F32.PACK_AB R141, R141, R24 ;  /* 0x000000188d8d723e */ /* 0x000fe200000000ff */
[----:B------:R-:W-:Y:S01]  /*3290*/  IMAD.MOV.U32 R31, RZ, RZ, R87 ;  /* 0x000000ffff1f7224 */ /* 0x000fe200078e0057 */
[----:B------:R-:W3:Y:S01]  /*32a0*/  MUFU.EX2 R42, R42 ;  /* 0x0000002a002a7308 */ /* 0x000ee20000000800 */
[----:B--2---:R-:W-:Y:S01]  /*32b0*/  FADD.FTZ R20, R28, R3 ;  /* 0x000000031c147221 */ /* 0x004fe20000010000 */
[----:B------:R-:W-:Y:S01]  /*32c0*/  FADD.FTZ R26, R44, R43 ;  /* 0x0000002b2c1a7221 */ /* 0x000fe20000010000 */
[-C--:B------:R-:W-:Y:S01]  /*32d0*/  MOV R44, R87.reuse ;  /* 0x00000057002c7202 */ /* 0x080fe20000000f00 */
[--C-:B0-----:R-:W-:Y:S01]  /*32e0*/  IMAD.MOV.U32 R30, RZ, RZ, R87.reuse ;  /* 0x000000ffff1e7224 */ /* 0x101fe200078e0057 */
[-C--:B------:R-:W-:Y:S01]  /*32f0*/  MOV R29, R87.reuse ;  /* 0x00000057001d7202 */ /* 0x080fe20000000f00 */
[----:B------:R-:W-:Y:S01]  /*3300*/  FADD.FTZ R43, R33, R26 ;  /* 0x0000001a212b7221 */ /* 0x000fe20000010000 */
[----:B------:R-:W-:Y:S01]  /*3310*/  IMAD.MOV.U32 R33, RZ, RZ, R87 ;  /* 0x000000ffff217224 */ /* 0x000fe200078e0057 */
[----:B------:R0:W2:Y:S01]  /*3320*/  MUFU.EX2 R145, R38 ;  /* 0x0000002600917308 */ /* 0x0000a20000000800 */
[C---:B-1----:R-:W-:Y:S01]  /*3330*/  FADD.FTZ R3, R143.reuse, R20 ;  /* 0x000000148f037221 */ /* 0x042fe20000010000 */
[----:B------:R-:W-:Y:S01]  /*3340*/  FADD.FTZ R20, R90, R43 ;  /* 0x0000002b5a147221 */ /* 0x000fe20000010000 */
[----:B------:R-:W-:Y:S01]  /*3350*/  F2FP.F16.F32.PACK_AB R143, R143, R28 ;  /* 0x0000001c8f8f723e */ /* 0x000fe200000000ff */
[--C-:B------:R-:W-:Y:S01]  /*3360*/  IMAD.MOV.U32 R28, RZ, RZ, R87.reuse ;  /* 0x000000ffff1c7224 */ /* 0x100fe200078e0057 */
[----:B------:R-:W-:Y:S01]  /*3370*/  MOV R24, R87 ;  /* 0x0000005700187202 */ /* 0x000fe20000000f00 */
[----:B------:R-:W-:Y:S01]  /*3380*/  FADD.FTZ R43, R35, R20 ;  /* 0x00000014232b7221 */ /* 0x000fe20000010000 */
[----:B------:R-:W-:Y:S01]  /*3390*/  IMAD.MOV.U32 R35, RZ, RZ, R87 ;  /* 0x000000ffff237224 */ /* 0x000fe200078e0057 */
[----:B------:R-:W1:Y:S01]  /*33a0*/  MUFU.EX2 R46, R46 ;  /* 0x0000002e002e7308 */ /* 0x000e620000000800 */
[----:B---3--:R-:W-:Y:S01]  /*33b0*/  FADD.FTZ R0, R42, R3 ;  /* 0x000000032a007221 */ /* 0x008fe20000010000 */
[----:B------:R-:W-:Y:S01]  /*33c0*/  FADD.FTZ R20, R94, R43 ;  /* 0x0000002b5e147221 */ /* 0x000fe20000010000 */
[----:B0-----:R-:W-:-:S02]  /*33d0*/  IMAD.MOV.U32 R38, RZ, RZ, R87 ;  /* 0x000000ffff267224 */ /* 0x001fc400078e0057 */
[----:B------:R-:W-:-:S03]  /*33e0*/  IMAD.MOV.U32 R26, RZ, RZ, R87 ;  /* 0x000000ffff1a7224 */ /* 0x000fc600078e0057 */
[----:B------:R0:W3:Y:S01]  /*33f0*/  MUFU.EX2 R147, R48 ;  /* 0x0000003000937308 */ /* 0x0000e20000000800 */
[C---:B--2---:R-:W-:Y:S01]  /*3400*/  FADD.FTZ R3, R145.reuse, R0 ;  /* 0x0000000091037221 */ /* 0x044fe20000010000 */
[----:B------:R-:W-:Y:S01]  /*3410*/  F2FP.F16.F32.PACK_AB R145, R145, R42 ;  /* 0x0000002a9191723e */ /* 0x000fe200000000ff */
[----:B------:R-:W-:-:S05]  /*3420*/  IMAD.MOV.U32 R42, RZ, RZ, R87 ;  /* 0x000000ffff2a7224 */ /* 0x000fca00078e0057 */
[----:B------:R-:W2:Y:S01]  /*3430*/  MUFU.EX2 R50, R50 ;  /* 0x0000003200327308 */ /* 0x000ea20000000800 */
[----:B-1----:R-:W-:Y:S01]  /*3440*/  FADD.FTZ R0, R46, R3 ;  /* 0x000000032e007221 */ /* 0x002fe20000010000 */
[----:B0-----:R-:W-:-:S06]  /*3450*/  IMAD.MOV.U32 R48, RZ, RZ, R87 ;  /* 0x000000ffff307224 */ /* 0x001fcc00078e0057 */
        /* <DEDUP_REMOVED lines=21> */
[----:B------:R-:W-:-:S05]  /*35b0*/  IMAD.MOV.U32 R37, RZ, RZ, R87 ;  /* 0x000000ffff257224 */ /* 0x000fca00078e0057 */
[----:B------:R1:W3:Y:S01]  /*35c0*/  MUFU.EX2 R153, R32 ;  /* 0x0000002000997308 */ /* 0x0002e20000000800 */
[----:B0-----:R-:W-:-:S07]  /*35d0*/  FADD.FTZ R0, R34, R3 ;  /* 0x0000000322007221 */ /* 0x001fce0000010000 */
[----:B------:R-:W0:Y:S01]  /*35e0*/  MUFU.EX2 R9, R100 ;  /* 0x0000006400097308 */ /* 0x000e220000000800 */
[----:B--2---:R-:W-:Y:S01]  /*35f0*/  FADD.FTZ R20, R98, R43 ;  /* 0x0000002b62147221 */ /* 0x004fe20000010000 */
[--C-:B------:R-:W-:Y:S02]  /*3600*/  IMAD.MOV.U32 R43, RZ, RZ, R87.reuse ;  /* 0x000000ffff2b7224 */ /* 0x100fe400078e0057 */
[----:B-1----:R-:W-:-:S04]  /*3610*/  IMAD.MOV.U32 R32, RZ, RZ, R87 ;  /* 0x000000ffff207224 */ /* 0x002fc800078e0057 */
[----:B------:R-:W1:Y:S01]  /*3620*/  MUFU.EX2 R62, R62 ;  /* 0x0000003e003e7308 */ /* 0x000e620000000800 */
[C---:B---3--:R-:W-:Y:S01]  /*3630*/  FADD.FTZ R3, R153.reuse, R0 ;  /* 0x0000000099037221 */ /* 0x048fe20000010000 */
[----:B------:R-:W-:Y:S02]  /*3640*/  F2FP.F16.F32.PACK_AB R153, R153, R34 ;  /* 0x000000229999723e */ /* 0x000fe400000000ff */
[----:B------:R-:W-:-:S04]  /*3650*/  MOV R34, R87 ;  /* 0x0000005700227202 */ /* 0x000fc80000000f00 */
[----:B------:R-:W2:Y:S01]  /*3660*/  MUFU.EX2 R60, R60 ;  /* 0x0000003c003c7308 */ /* 0x000ea20000000800 */
[C---:B0-----:R-:W-:Y:S01]  /*3670*/  FADD.FTZ R15, R9.reuse, R20 ;  /* 0x00000014090f7221 */ /* 0x041fe20000010000 */
[----:B------:R-:W-:-:S06]  /*3680*/  F2FP.F16.F32.PACK_AB R152, R9, R98 ;  /* 0x000000620998723e */ /* 0x000fcc00000000ff */
[----:B------:R0:W3:Y:S01]  /*3690*/  MUFU.EX2 R155, R36 ;  /* 0x00000024009b7308 */ /* 0x0000e20000000800 */
[----:B-1----:R-:W-:-:S07]  /*36a0*/  FADD.FTZ R0, R62, R3 ;  /* 0x000000033e007221 */ /* 0x002fce0000010000 */
[----:B------:R-:W1:Y:S01]  /*36b0*/  MUFU.EX2 R39, R102 ;  /* 0x0000006600277308 */ /* 0x000e620000000800 */
[----:B--2---:R-:W-:Y:S01]  /*36c0*/  FADD.FTZ R20, R60, R15 ;  /* 0x0000000f3c147221 */ /* 0x004fe20000010000 */
[----:B0-----:R-:W-:-:S06]  /*36d0*/  IMAD.MOV.U32 R36, RZ, RZ, R87 ;  /* 0x000000ffff247224 */ /* 0x001fcc00078e0057 */
[----:B------:R-:W0:Y:S01]  /*36e0*/  MUFU.EX2 R66, R66 ;  /* 0x0000004200427308 */ /* 0x000e220000000800 */
[C---:B---3--:R-:W-:Y:S01]  /*36f0*/  FADD.FTZ R9, R155.reuse, R0 ;  /* 0x000000009b097221 */ /* 0x048fe20000010000 */
[----:B------:R-:W-:Y:S01]  /*3700*/  F2FP.F16.F32.PACK_AB R155, R155, R62 ;  /* 0x0000003e9b9b723e */ /* 0x000fe200000000ff */
[----:B------:R-:W-:-:S05]  /*3710*/  IMAD.MOV.U32 R62, RZ, RZ, R87 ;  /* 0x000000ffff3e7224 */ /* 0x000fca00078e0057 */
[----:B------:R-:W2:Y:S01]  /*3720*/  MUFU.EX2 R64, R64 ;  /* 0x0000004000407308 */ /* 0x000ea20000000800 */
[C---:B-1----:R-:W-:Y:S01]  /*3730*/  FADD.FTZ R15, R39.reuse, R20 ;  /* 0x00000014270f7221 */ /* 0x042fe20000010000 */
[----:B------:R-:W-:Y:S01]  /*3740*/  F2FP.F16.F32.PACK_AB R154, R39, R60 ;  /* 0x0000003c279a723e */ /* 0x000fe200000000ff */
[----:B------:R-:W-:Y:S01]  /*3750*/  IMAD.MOV.U32 R60, RZ, RZ, R87 ;  /* 0x000000ffff3c7224 */ /* 0x000fe200078e0057 */
[----:B------:R-:W-:-:S04]  /*3760*/  MOV R39, R87 ;  /* 0x0000005700277202 */ /* 0x000fc80000000f00 */
[----:B------:R1:W3:Y:S01]  /*3770*/  MUFU.EX2 R157, R40 ;  /* 0x00000028009d7308 */ /* 0x0002e20000000800 */
[----:B0-----:R-:W-:-:S07]  /*3780*/  FADD.FTZ R0, R66, R9 ;  /* 0x0000000942007221 */ /* 0x001fce0000010000 */
[----:B------:R0:W4:Y:S01]  /*3790*/  MUFU.EX2 R13, R58 ;  /* 0x0000003a000d7308 */ /* 0x0001220000000800 */
[----:B--2---:R-:W-:Y:S01]  /*37a0*/  FADD.FTZ R20, R64, R15 ;  /* 0x0000000f40147221 */ /* 0x004fe20000010000 */
[----:B-1----:R-:W-:-:S06]  /*37b0*/  IMAD.MOV.U32 R40, RZ, RZ, R87 ;  /* 0x000000ffff287224 */ /* 0x002fcc00078e0057 */
[----:B------:R-:W1:Y:S01]  /*37c0*/  MUFU.EX2 R70, R70 ;  /* 0x0000004600467308 */ /* 0x000e620000000800 */
[C---:B---3--:R-:W-:Y:S01]  /*37d0*/  FADD.FTZ R9, R157.reuse, R0 ;  /* 0x000000009d097221 */ /* 0x048fe20000010000 */
[----:B------:R-:W-:Y:S01]  /*37e0*/  F2FP.F16.F32.PACK_AB R157, R157, R66 ;  /* 0x000000429d9d723e */ /* 0x000fe200000000ff */
[--C-:B------:R-:W-:Y:S02]  /*37f0*/  IMAD.MOV.U32 R66, RZ, RZ, R87.reuse ;  /* 0x000000ffff427224 */ /* 0x100fe400078e0057 */
[----:B0-----:R-:W-:-:S03]  /*3800*/  IMAD.MOV.U32 R58, RZ, RZ, R87 ;  /* 0x000000ffff3a7224 */ /* 0x001fc600078e0057 */
[----:B------:R-:W0:Y:S01]  /*3810*/  MUFU.EX2 R68, R68 ;  /* 0x0000004400447308 */ /* 0x000e220000000800 */
[C---:B----4-:R-:W-:Y:S01]  /*3820*/  FADD.FTZ R15, R13.reuse, R20 ;  /* 0x000000140d0f7221 */ /* 0x050fe20000010000 */
[----:B------:R-:W-:Y:S02]  /*3830*/  F2FP.F16.F32.PACK_AB R156, R13, R64 ;  /* 0x000000400d9c723e */ /* 0x000fe400000000ff */
[----:B------:R-:W-:-:S04]  /*3840*/  MOV R64, R87 ;  /* 0x0000005700407202 */ /* 0x000fc80000000f00 */
[----:B------:R-:W2:Y:S01]  /*3850*/  MUFU.EX2 R21, R21 ;  /* 0x0000001500157308 */ /* 0x000ea20000000800 */
[----:B-1----:R-:W-:Y:S01]  /*3860*/  FADD.FTZ R0, R70, R9 ;  /* 0x0000000946007221 */ /* 0x002fe20000010000 */
[----:B------:R-:W-:-:S06]  /*3870*/  IMAD.MOV.U32 R9, RZ, RZ, 0x3f800000 ;  /* 0x3f800000ff097424 */ /* 0x000fcc00078e00ff */
[----:B------:R-:W1:Y:S01]  /*3880*/  MUFU.EX2 R41, R41 ;  /* 0x0000002900297308 */ /* 0x000e620000000800 */
[----:B0-----:R-:W-:Y:S01]  /*3890*/  FADD.FTZ R20, R68, R15 ;  /* 0x0000000f44147221 */ /* 0x001fe20000010000 */
[----:B--2---:R-:W-:-:S03]  /*38a0*/  F2FP.F16.F32.PACK_AB R158, R21, R68 ;  /* 0x00000044159e723e */ /* 0x004fc600000000ff */
[----:B------:R-:W-:Y:S01]  /*38b0*/  FADD.FTZ R3, R21, R20 ;  /* 0x0000001415037221 */ /* 0x000fe20000010000 */
[--C-:B------:R-:W-:Y:S02]  /*38c0*/  IMAD.MOV.U32 R68, RZ, RZ, R87.reuse ;  /* 0x000000ffff447224 */ /* 0x100fe400078e0057 */
[C---:B-1----:R-:W-:Y:S01]  /*38d0*/  FADD.FTZ R0, R41.reuse, R0 ;  /* 0x0000000029007221 */ /* 0x042fe20000010000 */
[----:B------:R-:W-:Y:S01]  /*38e0*/  F2FP.F16.F32.PACK_AB R159, R41, R70 ;  /* 0x00000046299f723e */ /* 0x000fe200000000ff */
[--C-:B------:R-:W-:Y:S02]  /*38f0*/  IMAD.MOV.U32 R70, RZ, RZ, R87.reuse ;  /* 0x000000ffff467224 */ /* 0x100fe400078e0057 */
[----:B------:R-:W-:Y:S01]  /*3900*/  IMAD.MOV.U32 R41, RZ, RZ, R87 ;  /* 0x000000ffff297224 */ /* 0x000fe200078e0057 */
[----:B------:R-:W-:Y:S06]  /*3910*/  @!P1 BRA `(.L_x_198) ;  /* 0x0000002400349947 */ /* 0x000fec0003800000 */
[----:B------:R-:W-:Y:S01]  /*3920*/  VIADD R13, R88, 0xfffffffe ;  /* 0xfffffffe580d7836 */ /* 0x000fe20000000000 */
[----:B------:R-:W-:Y:S01]  /*3930*/  CS2R R86, SRZ ;  /* 0x0000000000567805 */ /* 0x000fe2000001ff00 */
[----:B------:R-:W-:Y:S01]  /*3940*/  IMAD.MOV.U32 R21, RZ, RZ, R12 ;  /* 0x000000ffff157224 */ /* 0x000fe200078e000c */
[----:B------:R-:W-:Y:S01]  /*3950*/  CS2R R82, SRZ ;  /* 0x0000000000527805 */ /* 0x000fe2000001ff00 */
[----:B------:R-:W-:Y:S01]  /*3960*/  IMAD.MOV.U32 R15, RZ, RZ, R8 ;  /* 0x000000ffff0f7224 */ /* 0x000fe200078e0008 */
[----:B------:R-:W-:Y:S01]  /*3970*/  CS2R R78, SRZ ;  /* 0x00000000004e7805 */ /* 0x000fe2000001ff00 */
[----:B------:R-:W-:Y:S01]  /*3980*/  IMAD.MOV.U32 R9, RZ, RZ, 0x3f800000 ;  /* 0x3f800000ff097424 */ /* 0x000fe200078e00ff */
        /* <DEDUP_REMOVED lines=29> */
[----:B------:R-:W-:Y:S01]  /*3b60*/  UMOV UR4, UR39 ;  /* 0x0000002700047c82 */ /* 0x000fe20008000000 */
[----:B------:R-:W-:Y:S01]  /*3b70*/  UMOV UR5, UR38 ;  /* 0x0000002600057c82 */ /* 0x000fe20008000000 */
[----:B------:R-:W-:-:S05]  /*3b80*/  ULDC UR6, c[0x0][0x9d8] ;  /* 0x0002760000067ab9 */ /* 0x000fca0000000800 */
.L_x_209:
[----:B------:R-:W-:-:S04]  /*3b90*/  UISETP.NE.AND UP0, UPT, UR5, 0x1, UPT ;  /* 0x000000010500788c */ /* 0x000fc8000bf05270 */
[----:B------:R-:W-:-:S04]  /*3ba0*/  USEL UR39, URZ, 0x1, UP0 ;  /* 0x000000013f277887 */ /* 0x000fc80008000000 */
[----:B------:R-:W-:Y:S01]  /*3bb0*/  ULOP3.LUT UR39, UR4, UR39, URZ, 0x3c, !UPT ;  /* 0x0000002704277292 */ /* 0x000fe2000f8e3c3f */
[----:B------:R-:W-:Y:S11]  /*3bc0*/  @!P0 BRA `(.L_x_199) ;  /* 0x0000000000048947 */ /* 0x000ff60003800000 */
[----:B------:R-:W-:Y:S01]  /*3bd0*/  BPT.TRAP 0x1 ;  /* 0x000000040000795c */ /* 0x000fe20000300000 */
.L_x_199:
[----:B------:R-:W0:Y:S01]  /*3be0*/  S2UR UR11, SR_CgaCtaId ;  /* 0x00000000000b79c3 */ /* 0x000e220000008800 */
[----:B------:R-:W-:Y:S01]  /*3bf0*/  UIADD3 UR38, UR5, 0x1, URZ ;  /* 0x0000000105267890 */ /* 0x000fe2000fffe03f */
[----:B------:R-:W-:Y:S01]  /*3c00*/  MOV R8, UR39 ;  /* 0x0000002700087c02 */ /* 0x000fe20008000f00 */
[----:B------:R-:W-:Y:S02]  /*3c10*/  UMOV UR7, 0x400 ;  /* 0x0000040000077882 */ /* 0x000fe40000000000 */
[----:B------:R-:W-:Y:S01]  /*3c20*/  UISETP.NE.AND UP0, UPT, UR38, 0x2, UPT ;  /* 0x000000022600788c */ /* 0x000fe2000bf05270 */
[----:B------:R-:W-:-:S03]  /*3c30*/  SHF.L.U32 R8, R8, 0x1f, RZ ;  /* 0x0000001f08087819 */ /* 0x000fc600000006ff */
[----:B------:R-:W-:Y:S02]  /*3c40*/  USEL UR38, UR38, URZ, UP0 ;  /* 0x0000003f26267287 */ /* 0x000fe40008000000 */
[----:B0-----:R-:W-:-:S04]  /*3c50*/  ULEA UR7, UR11, UR7, 0x18 ;  /* 0x000000070b077291 */ /* 0x001fc8000f8ec03f */
[----:B------:R-:W-:-:S09]  /*3c60*/  ULEA UR8, UR38, UR7, 0x3 ;  /* 0x0000000726087291 */ /* 0x000fd2000f8e183f */
[----:B------:R0:W1:Y:S01]  /*3c70*/  SYNCS.PHASECHK.TRANS64.TRYWAIT P1, [UR8+0x2a830], R8 ;  /* 0x02a83008ff0075a7 */ /* 0x0000620008020148 */
[----:B------:R-:W-:Y:S05]  /*3c80*/  @!P0 BRA `(.L_x_200) ;  /* 0x0000000000048947 */ /* 0x000fea0003800000 */
[----:B------:R-:W-:Y:S01]  /*3c90*/  BPT.TRAP 0x1 ;  /* 0x000000040000795c */ /* 0x000fe20000300000 */
.L_x_200:
[----:B-1----:R-:W-:Y:S05]  /*3ca0*/  @P1 BRA `(.L_x_201) ;  /* 0x0000000000081947 */ /* 0x002fea0003800000 */
[----:B------:R-:W1:Y:S02]  /*3cb0*/  SYNCS.PHASECHK.TRANS64.TRYWAIT P1, [UR8+0x2a830], R8 ;  /* 0x02a83008ff0075a7 */ /* 0x000e640008020148 */
[----:B-1----:R-:W-:Y:S05]  /*3cc0*/  @!P1 BRA `(.L_x_202) ;  /* 0x000000a000bc9947 */ /* 0x002fea0003800000 */
.L_x_201:
        /* <DEDUP_REMOVED lines=139> */
.L_x_203:
[----:B------:R-:W-:Y:S01]  /*4580*/  ULEA UR9, UR5, UR7, 0x3 ;  /* 0x0000000705097291 */ /* 0x000fe2000f8e183f */
[----:B01----:R-:W-:-:S05]  /*4590*/  IMAD.U32 R8, RZ, RZ, UR4 ;  /* 0x00000004ff087e24 */ /* 0x003fca000f8e00ff */
[----:B------:R-:W-:-:S04]  /*45a0*/  SHF.L.U32 R8, R8, 0x1f, RZ ;  /* 0x0000001f08087819 */ /* 0x000fc800000006ff */
[----:B------:R0:W1:Y:S01]  /*45b0*/  SYNCS.PHASECHK.TRANS64.TRYWAIT P1, [UR9+0x2a850], R8 ;  /* 0x02a85008ff0075a7 */ /* 0x0000620008020149 */
[----:B------:R-:W-:Y:S05]  /*45c0*/  @!P0 BRA `(.L_x_204) ;  /* 0x0000000000048947 */ /* 0x000fea0003800000 */
[----:B------:R-:W-:Y:S01]  /*45d0*/  BPT.TRAP 0x1 ;  /* 0x000000040000795c */ /* 0x000fe20000300000 */
.L_x_204:
[----:B-1----:R-:W-:Y:S05]  /*45e0*/  @P1 BRA `(.L_x_205) ;  /* 0x0000000000081947 */ /* 0x002fea0003800000 */
[----:B------:R-:W1:Y:S02]  /*45f0*/  SYNCS.PHASECHK.TRANS64.TRYWAIT P1, [UR9+0x2a850], R8 ;  /* 0x02a85008ff0075a7 */ /* 0x000e640008020149 */
[----:B-1----:R-:W-:Y:S05]  /*4600*/  @!P1 BRA `(.L_x_206) ;  /* 0x0000009800849947 */ /* 0x002fea0003800000 */
.L_x_205:
        /* <DEDUP_REMOVED lines=36> */
[----:B------:R-:W-:Y:S05]  /*4850*/  @!P0 BRA `(.L_x_207) ;  /* 0x0000000000048947 */ /* 0x000fea0003800000 */
[----:B------:R-:W-:Y:S01]  /*4860*/  BPT.TRAP 0x1 ;  /* 0x000000040000795c */ /* 0x000fe20000300000 */
.L_x_207:
        /* <DEDUP_REMOVED lines=14> */
[----:B------:R-:W2:Y:S01]  /*4950*/  MUFU.TANH R14, R14 ;  /* 0x0000000e000e7308 */ /* 0x000ea20000002400 */
[----:B------:R-:W-:Y:S01]  /*4960*/  FMUL.FTZ R96, R102, UR6 ;  /* 0x0000000666607c20 */ /* 0x000fe20008410000 */
        /* <DEDUP_REMOVED lines=15> */
[----:B--2---:R-:W-:Y:S01]  /*4a60*/  FMNMX.FTZ R11, R14, R21, !PT ;  /* 0x000000150e0b7209 */ /* 0x004fe20007810000 */
[----:B------:R-:W-:Y:S01]  /*4a70*/  FMUL.FTZ R174, R113, UR6 ;  /* 0x0000000671ae7c20 */ /* 0x000fe20008410000 */
[----:B------:R-:W-:Y:S01]  /*4a80*/  FMUL.FTZ R110, R115, UR6 ;  /* 0x00000006736e7c20 */ /* 0x000fe20008410000 */
[----:B------:R-:W-:Y:S01]  /*4a90*/  FMUL.FTZ R176, R116, UR6 ;  /* 0x0000000674b07c20 */ /* 0x000fe20008410000 */
[----:B------:R-:W-:Y:S01]  /*4aa0*/  FMUL.FTZ R112, R118, UR6 ;  /* 0x0000000676707c20 */ /* 0x000fe20008410000 */
[----:B------:R-:W-:Y:S01]  /*4ab0*/  FMUL.FTZ R178, R117, UR6 ;  /* 0x0000000675b27c20 */ /* 0x000fe20008410000 */
[----:B------:R-:W-:Y:S01]  /*4ac0*/  FMUL.FTZ R114, R119, UR6 ;  /* 0x0000000677727c20 */ /* 0x000fe20008410000 */
[----:B------:R-:W2:Y:S01]  /*4ad0*/  MUFU.TANH R140, R140 ;  /* 0x0000008c008c7308 */ /* 0x000ea20000002400 */
        /* <DEDUP_REMOVED lines=21> */
[----:B------:R-:W-:-:S02]  /*4c30*/  UIADD3 UR8, UR8, 0x2a840, URZ ;  /* 0x0002a84008087890 */ /* 0x000fc4000fffe03f */
[----:B------:R-:W2:Y:S01]  /*4c40*/  MUFU.TANH R90, R90 ;  /* 0x0000005a005a7308 */ /* 0x000ea20000002400 */
[----:B---3--:R-:W-:Y:S01]  /*4c50*/  FMNMX.FTZ R11, R88, R11, !PT ;  /* 0x0000000b580b7209 */ /* 0x008fe20007810000 */
[----:B------:R-:W-:-:S06]  /*4c60*/  UPRMT UR8, UR11, 0x654, UR8 ;  /* 0x000006540b087896 */ /* 0x000fcc0008000008 */
[----:B------:R-:W3:Y:S01]  /*4c70*/  MUFU.TANH R144, R144 ;  /* 0x0000009000907308 */ /* 0x000ee20000002400 */
[----:B-1----:R-:W-:Y:S02]  /*4c80*/  FMNMX.FTZ R9, R142, R9, !PT ;  /* 0x000000098e097209 */ /* 0x002fe40007810000 */
[----:B------:R-:W-:Y:S05]  /*4c90*/  SYNCS.ARRIVE.TRANS64.RED.A1T0 RZ, [UR8], RZ ;  /* 0x000000ffffff79a7 */ /* 0x000fea0008100408 */
        /* <DEDUP_REMOVED lines=77> */
[----:B-1----:R-:W-:Y:S02]  /*5170*/  FMNMX.FTZ R11, R134, R11, !PT ;  /* 0x0000000b860b7209 */ /* 0x002fe40007810000 */
[----:B--2---:R-:W-:-:S05]  /*5180*/  FMNMX.FTZ R9, R190, R9, !PT ;  /* 0x00000009be097209 */ /* 0x004fca0007810000 */
[----:B0-----:R-:W0:Y:S01]  /*5190*/  SHFL.BFLY PT, R8, R9, 0x2, 0x1f ;  /* 0x0c401f0009087f89 */ /* 0x001e2200000e0000 */
[----:B---3--:R-:W-:-:S05]  /*51a0*/  FMNMX.FTZ R10, R188, R11, !PT ;  /* 0x0000000bbc0a7209 */ /* 0x008fca0007810000 */
        /* <DEDUP_REMOVED lines=39> */
[----:B------:R-:W-:Y:S01]  /*5420*/  FFMA.FTZ R95, R158, R11, -R107 ;  /* 0x0000000b9e5f7223 */ /* 0x000fe2000001086b */
[----:B------:R-:W1:Y:S01]  /*5430*/  MUFU.EX2 R14, R14 ;  /* 0x0000000e000e7308 */ /* 0x000e620000000800 */
        /* <DEDUP_REMOVED lines=15> */
[----:B------:R-:W2:Y:S01]  /*5530*/  MUFU.EX2 R137, R137 ;  /* 0x0000008900897308 */ /* 0x000ea20000000800 */
        /* <DEDUP_REMOVED lines=8> */
[----:B0-----:R-:W-:Y:S01]  /*55c0*/  FADD.FTZ R3, R136, R3 ;  /* 0x0000000388037221 */ /* 0x001fe20000010000 */
[-C--:B------:R-:W-:Y:S01]  /*55d0*/  FFMA.FTZ R105, R186, R11.reuse, -R107 ;  /* 0x0000000bba697223 */ /* 0x080fe2000001086b */
[-C--:B------:R-:W-:Y:S01]  /*55e0*/  FFMA.FTZ R130, R130, R11.reuse, -R109 ;  /* 0x0000000b82827223 */ /* 0x080fe2000001086d */
[-C--:B------:R-:W-:Y:S01]  /*55f0*/  FFMA.FTZ R158, R132, R11.reuse, -R107 ;  /* 0x0000000b849e7223 */ /* 0x080fe2000001086b */
[-C--:B------:R-:W-:Y:S01]  /*5600*/  FFMA.FTZ R134, R134, R11.reuse, -R109 ;  /* 0x0000000b86867223 */ /* 0x080fe2000001086d */
[-C--:B------:R-:W-:Y:S01]  /*5610*/  FFMA.FTZ R107, R190, R11.reuse, -R107 ;  /* 0x0000000bbe6b7223 */ /* 0x080fe2000001086b */
[----:B------:R-:W-:Y:S01]  /*5620*/  FFMA.FTZ R109, R188, R11, -R109 ;  /* 0x0000000bbc6d7223 */ /* 0x000fe2000001086d */
[----:B------:R-:W0:Y:S01]  /*5630*/  MUFU.EX2 R139, R139 ;  /* 0x0000008b008b7308 */ /* 0x000e220000000800 */
[----:B--2---:R-:W-:-:S07]  /*5640*/  FADD.FTZ R0, R137, R0 ;  /* 0x0000000089007221 */ /* 0x004fce0000010000 */
[----:B------:R-:W2:Y:S01]  /*5650*/  MUFU.EX2 R21, R21 ;  /* 0x0000001500157308 */ /* 0x000ea20000000800 */
[----:B-1----:R-:W-:-:S07]  /*5660*/  FADD.FTZ R92, R138, R3 ;  /* 0x000000038a5c7221 */ /* 0x002fce0000010000 */
[----:B------:R-:W1:Y:S01]  /*5670*/  MUFU.EX2 R20, R20 ;  /* 0x0000001400147308 */ /* 0x000e620000000800 */
[----:B0-----:R-:W-:-:S07]  /*5680*/  FADD.FTZ R3, R139, R0 ;  /* 0x000000008b037221 */ /* 0x001fce0000010000 */
        /* <DEDUP_REMOVED lines=79> */
[----:B--2---:R-:W-:Y:S01]  /*5b80*/  FADD.FTZ R0, R159, R0 ;  /* 0x000000009f007221 */ /* 0x004fe20000010000 */
[----:B-1----:R-:W-:-:S03]  /*5b90*/  FADD.FTZ R3, R107, R92 ;  /* 0x0000005c6b037221 */ /* 0x002fc60000010000 */
[----:B0-----:R-:W-:Y:S01]  /*5ba0*/  FADD.FTZ R0, R109, R0 ;  /* 0x000000006d007221 */ /* 0x001fe20000010000 */
[----:B------:R-:W-:Y:S06]  /*5bb0*/  @!P0 BRA `(.L_x_208) ;  /* 0x0000000000048947 */ /* 0x000fec0003800000 */
[----:B------:R-:W-:Y:S01]  /*5bc0*/  BPT.TRAP 0x1 ;  /* 0x000000040000795c */ /* 0x000fe20000300000 */
.L_x_208:
        /* <DEDUP_REMOVED lines=9> */
[----:B------:R-:W-:Y:S01]  /*5c60*/  F2FP.F16.F32.PACK_AB R137, R137, R14 ;  /* 0x0000000e8989723e */ /* 0x000fe200000000ff */
[----:B------:R-:W-:Y:S01]  /*5c70*/  IMAD.MOV.U32 R15, RZ, RZ, R8 ;  /* 0x000000ffff0f7224 */ /* 0x000fe200078e0008 */
        /* <DEDUP_REMOVED lines=21> */
[----:B------:R-:W-:Y:S01]  /*5dd0*/  F2FP.F16.F32.PACK_AB R159, R109, R159 ;  /* 0x0000009f6d9f723e */ /* 0x000fe200000000ff */
[----:B------:R-:W-:Y:S06]  /*5de0*/  @P1 BRA `(.L_x_209) ;  /* 0xffffffdc00681947 */ /* 0x000fec000383ffff */
.L_x_198:
        /* <DEDUP_REMOVED lines=67> */
.L_x_210:
[----:B------:R-:W0:Y:S01]  /*6220*/  S2UR UR7, SR_CgaCtaId ;  /* 0x00000000000779c3 */ /* 0x000e220000008800 */
[----:B------:R-:W-:Y:S01]  /*6230*/  UMOV UR4, 0x400 ;  /* 0x0000040000047882 */ /* 0x000fe20000000000 */
[----:B------:R-:W-:-:S04]  /*6240*/  MOV R4, UR39 ;  /* 0x0000002700047c02 */ /* 0x000fc80008000f00 */
[----:B------:R-:W-:Y:S01]  /*6250*/  SHF.L.U32 R4, R4, 0x1f, RZ ;  /* 0x0000001f04047819 */ /* 0x000fe200000006ff */
[----:B0-----:R-:W-:-:S04]  /*6260*/  ULEA UR4, UR7, UR4, 0x18 ;  /* 0x0000000407047291 */ /* 0x001fc8000f8ec03f */
[----:B------:R-:W-:-:S09]  /*6270*/  ULEA UR5, UR38, UR4, 0x3 ;  /* 0x0000000426057291 */ /* 0x000fd2000f8e183f */
[----:B------:R0:W1:Y:S01]  /*6280*/  SYNCS.PHASECHK.TRANS64.TRYWAIT P1, [UR5+0x2a850], R4 ;  /* 0x02a85004ff0075a7 */ /* 0x0000620008020145 */
[----:B------:R-:W-:Y:S05]  /*6290*/  @!P0 BRA `(.L_x_211) ;  /* 0x0000000000048947 */ /* 0x000fea0003800000 */
[----:B------:R-:W-:Y:S01]  /*62a0*/  BPT.TRAP 0x1 ;  /* 0x000000040000795c */ /* 0x000fe20000300000 */
.L_x_211:
[----:B-1----:R-:W-:Y:S05]  /*62b0*/  @P1 BRA `(.L_x_212) ;  /* 0x0000000000081947 */ /* 0x002fea0003800000 */
[----:B------:R-:W1:Y:S02]  /*62c0*/  SYNCS.PHASECHK.TRANS64.TRYWAIT P1, [UR5+0x2a850], R4 ;  /* 0x02a85004ff0075a7 */ /* 0x000e640008020145 */
[----:B-1----:R-:W-:Y:S05]  /*62d0*/  @!P1 BRA `(.L_x_213) ;  /* 0x0000007c00689947 */ /* 0x002fea0003800000 */
.L_x_212:
[----:B------:R-:W-:Y:S01]  /*62e0*/  UIADD3 UR4, UR4, 0x400, URZ ;  /* 0x0000040004047890 */ /* 0x000fe2000fffe03f */
[----:B------:R-:W-:Y:S01]  /*62f0*/  WARPGROUP.ARRIVE ;  /* 0x00000000000079c5 */ /* 0x000fe20000000000 */
[----:B------:R-:W-:Y:S01]  /*6300*/  UMOV UR11, 0x40000040 ;  /* 0x40000040000b7882 */ /* 0x000fe20000000000 */
[----:B01----:R-:W0:Y:S01]  /*6310*/  SHFL.BFLY PT, R4, R3, 0x2, 0x1f ;  /* 0x0c401f0003047f89 */ /* 0x003e2200000e0000 */
[----:B------:R-:W-:Y:S01]  /*6320*/  USHF.R.U32.HI UR4, URZ, 0x4, UR4 ;  /* 0x000000043f047899 */ /* 0x000fe20008011604 */
[----:B------:R-:W-:Y:S02]  /*6330*/  IMAD.MOV.U32 R13, RZ, RZ, RZ ;  /* 0x000000ffff0d7224 */ /* 0x000fe400078e00ff */
[----:B------:R-:W1:Y:S01]  /*6340*/  SHFL.BFLY PT, R5, R0, 0x2, 0x1f ;  /* 0x0c401f0000057f89 */ /* 0x000e6200000e0000 */
[----:B------:R-:W-:-:S04]  /*6350*/  ULOP3.LUT UR4, UR4, 0x3fff, URZ, 0xc0, !UPT ;  /* 0x00003fff04047892 */ /* 0x000fc8000f8ec03f */
[----:B------:R-:W-:-:S04]  /*6360*/  ULOP3.LUT UR4, UR4, 0x3000000, URZ, 0xfc, !UPT ;  /* 0x0300000004047892 */ /* 0x000fc8000f8efc3f */
[----:B------:R-:W-:-:S04]  /*6370*/  UIMAD UR4, UR38, 0x600, UR4 ;  /* 0x00000600260478a4 */ /* 0x000fc8000f8e0204 */
[----:B------:R-:W-:-:S03]  /*6380*/  UIADD3 UR6, UR4, 0x80, URZ ;  /* 0x0000008004067890 */ /* 0x000fc6000fffe03f */
[----:B------:R-:W-:Y:S02]  /*6390*/  UMOV UR10, UR4 ;  /* 0x00000004000a7c82 */ /* 0x000fe40008000000 */
        /* <DEDUP_REMOVED lines=45> */
[----:B------:R-:W-:Y:S01]  /*6670*/  HGMMA.64x128x16.F32 R24, R152, gdesc[UR8].tnspB, R24, gsb0 ;  /* 0x41e0000898187df0 */ /* 0x000fe20008000818 */
[----:B------:R-:W-:Y:S01]  /*6680*/  UMOV UR10, UR4 ;  /* 0x00000004000a7c82 */ /* 0x000fe20008000000 */
[----:B------:R-:W-:Y:S01]  /*6690*/  UMOV UR11, 0x40000040 ;  /* 0x40000040000b7882 */ /* 0x000fe20000000000 */
[----:B------:R-:W-:Y:S02]  /*66a0*/  WARPGROUP.DEPBAR.LE gsb0, 0x0 ;  /* 0x00008000000079c5 */ /* 0x000fe40000010000 */
[----:B------:R-:W-:-:S07]  /*66b0*/  WARPGROUP.ARRIVE ;  /* 0x00000000000079c5 */ /* 0x000fce0000000000 */
[----:B------:R-:W-:Y:S03]  /*66c0*/  HGMMA.64x128x16.F32 R24, R156, gdesc[UR8].tnspB, R24, gsb0 ;  /* 0x41e000089c187df0 */ /* 0x000fe60008000818 */
[----:B------:R-:W-:Y:S02]  /*66d0*/  WARPGROUP.DEPBAR.LE gsb0, 0x0 ;  /* 0x00008000000079c5 */ /* 0x000fe40000010000 */
[----:B0-23--:R-:W-:Y:S05]  /*66e0*/  @!P0 BRA `(.L_x_214) ;  /* 0x0000000000048947 */ /* 0x00dfea0003800000 */
[----:B------:R-:W-:Y:S01]  /*66f0*/  BPT.TRAP 0x1 ;  /* 0x000000040000795c */ /* 0x000fe20000300000 */
.L_x_214:
[----:B------:R-:W-:Y:S01]  /*6700*/  UIADD3 UR4, UR5, 0x2a860, URZ ;  /* 0x0002a86005047890 */ /* 0x000fe2000fffe03f */
[-C--:B------:R-:W-:Y:S01]  /*6710*/  FMUL.FTZ R6, R29, R5.reuse ;  /* 0x000000051d067220 */ /* 0x080fe20000410000 */
[----:B------:R-:W-:Y:S01]  /*6720*/  UIADD3 UR38, UR38, 0x1, URZ ;  /* 0x0000000126267890 */ /* 0x000fe2000fffe03f */
[-C--:B------:R-:W-:Y:S01]  /*6730*/  FMUL.FTZ R94, R32, R5.reuse ;  /* 0x00000005205e7220 */ /* 0x080fe20000410000 */
[----:B------:R-:W-:Y:S01]  /*6740*/  UPRMT UR4, UR7, 0x654, UR4 ;  /* 0x0000065407047896 */ /* 0x000fe20008000004 */
[-C--:B------:R-:W-:Y:S01]  /*6750*/  FMUL.FTZ R29, R64, R5.reuse ;  /* 0x00000005401d7220 */ /* 0x080fe20000410000 */
[----:B------:R-:W-:Y:S01]  /*6760*/  UISETP.NE.AND UP0, UPT, UR38, 0x2, UPT ;  /* 0x000000022600788c */ /* 0x000fe2000bf05270 */
[-C--:B------:R-:W-:Y:S01]  /*6770*/  FMUL.FTZ R32, R65, R5.reuse ;  /* 0x0000000541207220 */ /* 0x080fe20000410000 */
[-C--:B------:R-:W-:Y:S01]  /*6780*/  FMUL.FTZ R93, R33, R5.reuse ;  /* 0x00000005215d7220 */ /* 0x080fe20000410000 */
[-C--:B------:R-:W-:Y:S01]  /*6790*/  FMUL.FTZ R92, R36, R5.reuse ;  /* 0x00000005245c7220 */ /* 0x080fe20000410000 */
[-C--:B------:R-:W-:Y:S01]  /*67a0*/  FMUL.FTZ R91, R37, R5.reuse ;  /* 0x00000005255b7220 */ /* 0x080fe20000410000 */
[-C--:B------:R-:W-:Y:S01]  /*67b0*/  FMUL.FTZ R90, R40, R5.reuse ;  /* 0x00000005285a7220 */ /* 0x080fe20000410000 */
[----:B------:R-:W-:Y:S01]  /*67c0*/  FMUL.FTZ R89, R41, R5 ;  /* 0x0000000529597220 */ /* 0x000fe20000410000 */
[----:B------:R-:W-:Y:S01]  /*67d0*/  SYNCS.ARRIVE.TRANS64.RED.A1T0 RZ, [UR4], RZ ;  /* 0x000000ffffff79a7 */ /* 0x000fe20008100404 */
[-C--:B------:R-:W-:Y:S01]  /*67e0*/  FMUL.FTZ R65, R34, R13.reuse ;  /* 0x0000000d22417220 */ /* 0x080fe20000410000 */
[----:B------:R-:W-:Y:S01]  /*67f0*/  FMUL.FTZ R64, R35, R13 ;  /* 0x0000000d23407220 */ /* 0x000fe20000410000 */
[----:B------:R-:W-:Y:S01]  /*6800*/  USEL UR4, URZ, 0x1, UP0 ;  /* 0x000000013f047887 */ /* 0x000fe20008000000 */
        /* <DEDUP_REMOVED lines=49> */
[----:B------:R-:W-:Y:S01]  /*6b20*/  PLOP3.LUT P0, PT, PT, PT, PT, 0x8, 0x0 ;  /* 0x000000000000781c */ /* 0x000fe20003f0e170 */
[-C--:B------:R-:W-:Y:S01]  /*6b30*/  FMUL.FTZ R82, R82, R13.reuse ;  /* 0x0000000d52527220 */ /* 0x080fe20000410000 */
[-C--:B------:R-:W-:Y:S01]  /*6b40*/  FMUL.FTZ R83, R83, R13.reuse ;  /* 0x0000000d53537220 */ /* 0x080fe20000410000 */
[-C--:B------:R-:W-:Y:S01]  /*6b50*/  FMUL.FTZ R86, R86, R13.reuse ;  /* 0x0000000d56567220 */ /* 0x080fe20000410000 */
[----:B------:R-:W-:Y:S01]  /*6b60*/  FMUL.FTZ R87, R87, R13 ;  /* 0x0000000d57577220 */ /* 0x000fe20000410000 */
[----:B------:R-:W-:Y:S01]  /*6b70*/  IADD3 R162, R162, 0x1, RZ ;  /* 0x00000001a2a27810 */ /* 0x000fe20007ffe0ff */
[----:B------:R-:W-:-:S02]  /*6b80*/  USEL UR38, UR38, URZ, UP0 ;  /* 0x0000003f26267287 */ /* 0x000fc40008000000 */
[----:B------:R-:W-:-:S12]  /*6b90*/  ULOP3.LUT UR39, UR39, UR4, URZ, 0x3c, !UPT ;  /* 0x0000000427277292 */ /* 0x000fd8000f8e3c3f */
.L_x_190:
[----:B------:R-:W0:Y:S01]  /*6ba0*/  S2R R5, SR_CgaCtaId ;  /* 0x0000000000057919 */ /* 0x000e220000008800 */
[----:B------:R-:W-:Y:S01]  /*6bb0*/  MOV R28, 0x400 ;  /* 0x00000400001c7802 */ /* 0x000fe20000000f00 */
[----:B------:R-:W-:Y:S01]  /*6bc0*/  BSSY B0, `(.L_x_215) ;  /* 0x00001f3000007945 */ /* 0x000fe20003800000 */
[----:B------:R-:W-:Y:S02]  /*6bd0*/  BAR.SYNC.DEFER_BLOCKING 0x5, 0x180 ;  /* 0x0146000000007b1d */ /* 0x000fe40000010000 */
[----:B0-----:R-:W-:-:S05]  /*6be0*/  LEA R28, R5, R28, 0x18 ;  /* 0x0000001c051c7211 */ /* 0x001fca00078ec0ff */
[----:B------:R0:W1:Y:S01]  /*6bf0*/  LDS.128 R48, [R28+0x2a8d0] ;  /* 0x02a8d0001c307984 */ /* 0x0000620000000c00 */
[----:B------:R-:W-:Y:S06]  /*6c00*/  BAR.ARV 0x4, 0x180 ;  /* 0x0106000000007b1d */ /* 0x000fec0000002000 */
[----:B------:R-:W-:Y:S05]  /*6c10*/  @P0 BRA `(.L_x_216) ;  /* 0x0000001400040947 */ /* 0x000fea0003800000 */
[----:B------:R-:W2:Y:S01]  /*6c20*/  S2R R5, SR_SWINHI ;  /* 0x0000000000057919 */ /* 0x000ea20000002f00 */
[----:B------:R-:W-:Y:S01]  /*6c30*/  F2FP.F16.F32.PACK_AB R6, R6, R95 ;  /* 0x0000005f0606723e */ /* 0x000fe200000000ff */
[----:B------:R-:W-:Y:S01]  /*6c40*/  ULDC.64 UR4, c[0x0][0xc08] ;  /* 0x0003020000047ab9 */ /* 0x000fe20000000a00 */
        /* <DEDUP_REMOVED lines=9> */
[----:B------:R-:W-:Y:S02]  /*6ce0*/  MOV R20, R28 ;  /* 0x0000001c00147202 */ /* 0x000fe40000000f00 */
[----:B--2---:R-:W-:-:S03]  /*6cf0*/  MOV R21, R5 ;  /* 0x0000000500157202 */ /* 0x004fc60000000f00 */
[----:B------:R-:W-:-:S03]  /*6d00*/  IMAD.WIDE R4, R168, 0x2, R20 ;  /* 0x00000002a8047825 */ /* 0x000fc600078e0214 */
[C---:B------:R-:W-:Y:S02]  /*6d10*/  LOP3.LUT R9, R4.reuse, 0x380, RZ, 0xc0, !PT ;  /* 0x0000038004097812 */ /* 0x040fe400078ec0ff */
[C---:B------:R-:W-:Y:S02]  /*6d20*/  IADD3 R67, P6, R4.reuse, 0x20, RZ ;  /* 0x0000002004437810 */ /* 0x040fe40007fde0ff */
[C---:B------:R-:W-:Y:S02]  /*6d30*/  IADD3 R101, P4, R4.reuse, 0x60, RZ ;  /* 0x0000006004657810 */ /* 0x040fe40007f9e0ff */
[----:B------:R-:W-:Y:S01]  /*6d40*/  SHF.R.U64 R9, R9, 0x3, RZ ;  /* 0x0000000309097819 */ /* 0x000fe200000012ff */
[--C-:B------:R-:W-:Y:S01]  /*6d50*/  IMAD.X R27, RZ, RZ, R5.reuse, P6 ;  /* 0x000000ffff1b7224 */ /* 0x100fe200030e0605 */
[----:B------:R-:W-:Y:S01]  /*6d60*/  LOP3.LUT R12, R67, 0x380, RZ, 0xc0, !PT ;  /* 0x00000380430c7812 */ /* 0x000fe200078ec0ff */
[----:B------:R-:W-:Y:S01]  /*6d70*/  IMAD.X R13, RZ, RZ, R5, P4 ;  /* 0x000000ffff0d7224 */ /* 0x000fe200020e0605 */
[----:B-1----:R-:W-:Y:S01]  /*6d80*/  LOP3.LUT R48, R101, 0x380, RZ, 0xc0, !PT ;  /* 0x0000038065307812 */ /* 0x002fe200078ec0ff */
[----:B------:R-:W-:Y:S01]  /*6d90*/  BAR.SYNC.DEFER_BLOCKING 0x1, 0x100 ;  /* 0x0044000000007b1d */ /* 0x000fe20000010000 */
[----:B------:R-:W-:-:S02]  /*6da0*/  IADD3 R71, P5, R4, 0x40, RZ ;  /* 0x0000004004477810 */ /* 0x000fc40007fbe0ff */
[C---:B------:R-:W-:Y:S02]  /*6db0*/  IADD3 R103, P3, R4.reuse, 0x4000, RZ ;  /* 0x0000400004677810 */ /* 0x040fe40007f7e0ff */
[C---:B------:R-:W-:Y:S01]  /*6dc0*/  IADD3 R105, P2, R4.reuse, 0x4020, RZ ;  /* 0x0000402004697810 */ /* 0x040fe20007f5e0ff */
[--C-:B------:R-:W-:Y:S01]  /*6dd0*/  IMAD.X R25, RZ, RZ, R5.reuse, P5 ;  /* 0x000000ffff197224 */ /* 0x100fe200028e0605 */
[C---:B------:R-:W-:Y:S01]  /*6de0*/  IADD3 R107, P1, R4.reuse, 0x4040, RZ ;  /* 0x00004040046b7810 */ /* 0x040fe20007f3e0ff */
[--C-:B------:R-:W-:Y:S01]  /*6df0*/  IMAD.X R15, RZ, RZ, R5.reuse, P3 ;  /* 0x000000ffff0f7224 */ /* 0x100fe200018e0605 */
[----:B------:R-:W-:Y:S02]  /*6e00*/  IADD3 R88, P0, R4, 0x4060, RZ ;  /* 0x0000406004587810 */ /* 0x000fe40007f1e0ff */
[----:B------:R-:W-:Y:S01]  /*6e10*/  LOP3.LUT R4, R9, R4, RZ, 0x3c, !PT ;  /* 0x0000000409047212 */ /* 0x000fe200078e3cff */
[--C-:B------:R-:W-:Y:S01]  /*6e20*/  IMAD.X R9, RZ, RZ, R5.reuse, P1 ;  /* 0x000000ffff097224 */ /* 0x100fe200008e0605 */
[----:B------:R-:W-:Y:S01]  /*6e30*/  SHF.R.U64 R12, R12, 0x3, RZ ;  /* 0x000000030c0c7819 */ /* 0x000fe200000012ff */
[----:B------:R-:W-:Y:S01]  /*6e40*/  IMAD.X R31, RZ, RZ, R5, P0 ;  /* 0x000000ffff1f7224 */ /* 0x000fe200000e0605 */
[----:B------:R-:W-:-:S02]  /*6e50*/  SHF.R.U64 R48, R48, 0x3, RZ ;  /* 0x0000000330307819 */ /* 0x000fc400000012ff */
[-C--:B------:R-:W-:Y:S02]  /*6e60*/  IADD3.X R11, RZ, R5.reuse, RZ, P2, !PT ;  /* 0x00000005ff0b7210 */ /* 0x080fe400017fe4ff */
[----:B------:R-:W-:Y:S02]  /*6e70*/  MOV R96, R4 ;  /* 0x0000000400607202 */ /* 0x000fe40000000f00 */
[----:B------:R-:W-:Y:S02]  /*6e80*/  LOP3.LUT R26, R12, R67, RZ, 0x3c, !PT ;  /* 0x000000430c1a7212 */ /* 0x000fe400078e3cff */
[----:B------:R-:W-:Y:S02]  /*6e90*/  F2FP.F16.F32.PACK_AB R5, R8, R97 ;  /* 0x000000610805723e */ /* 0x000fe400000000ff */
[----:B------:R-:W-:Y:S02]  /*6ea0*/  LOP3.LUT R12, R48, R101, RZ, 0x3c, !PT ;  /* 0x00000065300c7212 */ /* 0x000fe400078e3cff */
[----:B------:R-:W-:-:S02]  /*6eb0*/  LOP3.LUT R8, R105, 0x380, RZ, 0xc0, !PT ;  /* 0x0000038069087812 */ /* 0x000fc400078ec0ff */
[----:B------:R-:W-:Y:S02]  /*6ec0*/  LOP3.LUT R48, R107, 0x380, RZ, 0xc0, !PT ;  /* 0x000003806b307812 */ /* 0x000fe400078ec0ff */
[----:B------:R-:W-:Y:S02]  /*6ed0*/  LOP3.LUT R14, R71, 0x380, RZ, 0xc0, !PT ;  /* 0x00000380470e7812 */ /* 0x000fe400078ec0ff */
[----:B------:R-:W-:Y:S02]  /*6ee0*/  F2FP.F16.F32.PACK_AB R4, R10, R99 ;  /* 0x000000630a04723e */ /* 0x000fe400000000ff */
[----:B------:R-:W-:Y:S02]  /*6ef0*/  LOP3.LUT R72, R103, 0x380, RZ, 0xc0, !PT ;  /* 0x0000038067487812 */ /* 0x000fe400078ec0ff */
[----:B------:R-:W-:Y:S01]  /*6f00*/  LOP3.LUT R67, R88, 0x380, RZ, 0xc0, !PT ;  /* 0x0000038058437812 */ /* 0x000fe200078ec0ff */
[----:B------:R1:W-:Y:S01]  /*6f10*/  STSM.16.M88.4 [R96], R4 ;  /* 0x0000000460007844 */ /* 0x0003e20000000200 */
[----:B------:R-:W-:-:S02]  /*6f20*/  SHF.R.U64 R8, R8, 0x3, RZ ;  /* 0x0000000308087819 */ /* 0x000fc400000012ff */
[----:B------:R-:W-:Y:S02]  /*6f30*/  SHF.R.U64 R48, R48, 0x3, RZ ;  /* 0x0000000330307819 */ /* 0x000fe400000012ff */
[----:B------:R-:W-:Y:S02]  /*6f40*/  SHF.R.U64 R14, R14, 0x3, RZ ;  /* 0x000000030e0e7819 */ /* 0x000fe400000012ff */
[----:B------:R-:W-:Y:S02]  /*6f50*/  SHF.R.U64 R72, R72, 0x3, RZ ;  /* 0x0000000348487819 */ /* 0x000fe400000012ff */
[----:B------:R-:W-:Y:S02]  /*6f60*/  SHF.R.U64 R67, R67, 0x3, RZ ;  /* 0x0000000343437819 */ /* 0x000fe400000012ff */
[----:B------:R-:W-:Y:S02]  /*6f70*/  LOP3.LUT R10, R8, R105, RZ, 0x3c, !PT ;  /* 0x00000069080a7212 */ /* 0x000fe400078e3cff */
[----:B------:R-:W-:-:S02]  /*6f80*/  LOP3.LUT R8, R48, R107, RZ, 0x3c, !PT ;  /* 0x0000006b30087212 */ /* 0x000fc400078e3cff */
[----:B------:R-:W-:Y:S02]  /*6f90*/  LOP3.LUT R24, R14, R71, RZ, 0x3c, !PT ;  /* 0x000000470e187212 */ /* 0x000fe400078e3cff */
[----:B-1----:R-:W-:Y:S02]  /*6fa0*/  F2FP.F16.F32.PACK_AB R5, R43, R42 ;  /* 0x0000002a2b05723e */ /* 0x002fe400000000ff */
[----:B------:R-:W1:Y:S01]  /*6fb0*/  LDC.64 R42, c[0x0][0xc00] ;  /* 0x00030000ff2a7b82 */ /* 0x000e620000000a00 */
[----:B------:R-:W-:Y:S02]  /*6fc0*/  LOP3.LUT R14, R72, R103, RZ, 0x3c, !PT ;  /* 0x00000067480e7212 */ /* 0x000fe400078e3cff */
[----:B------:R-:W-:Y:S02]  /*6fd0*/  LOP3.LUT R30, R67, R88, RZ, 0x3c, !PT ;  /* 0x00000058431e7212 */ /* 0x000fe400078e3cff */
[----:B------:R-:W-:Y:S02]  /*6fe0*/  MOV R67, R10 ;  /* 0x0000000a00437202 */ /* 0x000fe40000000f00 */
[----:B------:R-:W-:-:S02]  /*6ff0*/  MOV R48, R8 ;  /* 0x0000000800307202 */ /* 0x000fc40000000f00 */
[----:B------:R-:W-:Y:S02]  /*7000*/  MOV R95, R26 ;  /* 0x0000001a005f7202 */ /* 0x000fe40000000f00 */
[----:B------:R-:W-:Y:S02]  /*7010*/  F2FP.F16.F32.PACK_AB R8, R93, R94 ;  /* 0x0000005e5d08723e */ /* 0x000fe400000000ff */
[----:B------:R-:W-:Y:S02]  /*7020*/  F2FP.F16.F32.PACK_AB R9, R64, R65 ;  /* 0x000000414009723e */ /* 0x000fe400000000ff */
[----:B------:R-:W-:Y:S02]  /*7030*/  F2FP.F16.F32.PACK_AB R10, R91, R92 ;  /* 0x0000005c5b0a723e */ /* 0x000fe400000000ff */
[----:B------:R-:W-:Y:S02]  /*7040*/  F2FP.F16.F32.PACK_AB R11, R39, R38 ;  /* 0x00000026270b723e */ /* 0x000fe400000000ff */
[----:B------:R-:W-:-:S02]  /*7050*/  MOV R88, R24 ;  /* 0x0000001800587202 */ /* 0x000fc40000000f00 */
[----:B------:R-:W-:Y:S01]  /*7060*/  MOV R72, R12 ;  /* 0x0000000c00487202 */ /* 0x000fe20000000f00 */
[----:B------:R-:W-:Y:S01]  /*7070*/  STSM.16.M88.4 [R95], R8 ;  /* 0x000000085f007844 */ /* 0x000fe20000000200 */
[----:B------:R-:W-:Y:S02]  /*7080*/  MOV R71, R14 ;  /* 0x0000000e00477202 */ /* 0x000fe40000000f00 */
[----:B------:R-:W-:Y:S02]  /*7090*/  F2FP.F16.F32.PACK_AB R4, R89, R90 ;  /* 0x0000005a5904723e */ /* 0x000fe400000000ff */
[----:B------:R-:W-:Y:S02]  /*70a0*/  F2FP.F16.F32.PACK_AB R6, R45, R44 ;  /* 0x0000002c2d06723e */ /* 0x000fe400000000ff */
[----:B------:R-:W-:Y:S02]  /*70b0*/  F2FP.F16.F32.PACK_AB R7, R47, R46 ;  /* 0x0000002e2f07723e */ /* 0x000fe400000000ff */
[----:B------:R-:W-:-:S02]  /*70c0*/  F2FP.F16.F32.PACK_AB R12, R40, R41 ;  /* 0x00000029280c723e */ /* 0x000fc400000000ff */
[----:B------:R-:W-:Y:S01]  /*70d0*/  F2FP.F16.F32.PACK_AB R13, R34, R37 ;  /* 0x00000025220d723e */ /* 0x000fe200000000ff */
[----:B------:R2:W-:Y:S01]  /*70e0*/  STSM.16.M88.4 [R88], R4 ;  /* 0x0000000458007844 */ /* 0x0005e20000000200 */
[----:B------:R-:W-:Y:S02]  /*70f0*/  F2FP.F16.F32.PACK_AB R14, R53, R52 ;  /* 0x00000034350e723e */ /* 0x000fe400000000ff */
[----:B------:R-:W-:Y:S02]  /*7100*/  F2FP.F16.F32.PACK_AB R15, R55, R54 ;  /* 0x00000036370f723e */ /* 0x000fe400000000ff */
[----:B------:R-:W-:Y:S02]  /*7110*/  F2FP.F16.F32.PACK_AB R24, R57, R56 ;  /* 0x000000383918723e */ /* 0x000fe400000000ff */
[----:B------:R-:W-:Y:S01]  /*7120*/  F2FP.F16.F32.PACK_AB R25, R59, R58 ;  /* 0x0000003a3b19723e */ /* 0x000fe200000000ff */
[----:B------:R3:W-:Y:S01]  /*7130*/  STSM.16.M88.4 [R72], R12 ;  /* 0x0000000c48007844 */ /* 0x0007e20000000200 */
[----:B------:R-:W-:Y:S01]  /*7140*/  F2FP.F16.F32.PACK_AB R26, R61, R60 ;  /* 0x0000003c3d1a723e */ /* 0x000fe200000000ff */
[----:B------:R-:W4:Y:S01]  /*7150*/  LDC R56, c[0x0][0xbe8] ;  /* 0x0002fa00ff387b82 */ /* 0x000f220000000800 */
[----:B------:R-:W-:-:S02]  /*7160*/  F2FP.F16.F32.PACK_AB R27, R63, R62 ;  /* 0x0000003e3f1b723e */ /* 0x000fc400000000ff */
[----:B------:R-:W-:Y:S02]  /*7170*/  F2FP.F16.F32.PACK_AB R34, R69, R68 ;  /* 0x000000444522723e */ /* 0x000fe400000000ff */
[----:B------:R-:W-:Y:S01]  /*7180*/  F2FP.F16.F32.PACK_AB R37, R75, R74 ;  /* 0x0000004a4b25723e */ /* 0x000fe200000000ff */
[----:B------:R3:W-:Y:S01]  /*7190*/  STSM.16.M88.4 [R71], R24 ;  /* 0x0000001847007844 */ /* 0x0007e20000000200 */
[----:B------:R-:W-:Y:S01]  /*71a0*/  F2FP.F16.F32.PACK_AB R38, R77, R76 ;  /* 0x0000004c4d26723e */ /* 0x000fe200000000ff */
[----:B--2---:R-:W-:Y:S01]  /*71b0*/  IMAD.SHL.U32 R5, R18, 0x4, RZ ;  /* 0x0000000412057824 */ /* 0x004fe200078e00ff */
[----:B------:R-:W-:Y:S01]  /*71c0*/  F2FP.F16.F32.PACK_AB R39, R79, R78 ;  /* 0x0000004e4f27723e */ /* 0x000fe200000000ff */
[----:B------:R3:W-:Y:S01]  /*71d0*/  STSM.16.M88.4 [R67], R32 ;  /* 0x0000002043007844 */ /* 0x0007e20000000200 */
[----:B------:R-:W-:Y:S02]  /*71e0*/  MOV R31, R30 ;  /* 0x0000001e001f7202 */ /* 0x000fe40000000f00 */
[----:B------:R-:W-:Y:S01]  /*71f0*/  ISETP.NE.U32.AND P2, PT, RZ, UR4, PT ;  /* 0x00000004ff007c0c */ /* 0x000fe2000bf45070 */
[----:B------:R3:W-:Y:S01]  /*7200*/  STSM.16.M88.4 [R48], R36 ;  /* 0x0000002430007844 */ /* 0x0007e20000000200 */
[----:B-1----:R-:W-:-:S02]  /*7210*/  ISETP.NE.U32.AND P0, PT, R42, RZ, PT ;  /* 0x000000ff2a00720c */ /* 0x002fc40003f05070 */
[----:B------:R-:W-:Y:S01]  /*7220*/  SHF.L.U64.HI R10, R18, 0x2, R160 ;  /* 0x00000002120a7819 */ /* 0x000fe200000102a0 */
[----:B------:R3:W-:Y:S01]  /*7230*/  STSM.16.M88.4 [R31], R80 ;  /* 0x000000501f007844 */ /* 0x0007e20000000200 */
[----:B------:R-:W-:Y:S01]  /*7240*/  BAR.SYNC.DEFER_BLOCKING 0x1, 0x100 ;  /* 0x0044000000007b1d */ /* 0x000fe20000010000 */
[----:B------:R-:W-:Y:S02]  /*7250*/  ISETP.NE.AND.EX P2, PT, RZ, UR5, PT, P2 ;  /* 0x00000005ff007c0c */ /* 0x000fe4000bf45320 */
[----:B------:R-:W-:Y:S02]  /*7260*/  ISETP.NE.AND.EX P0, PT, R43, RZ, PT, P0 ;  /* 0x000000ff2b00720c */ /* 0x000fe40003f05300 */
[----:B------:R-:W-:Y:S02]  /*7270*/  IADD3 R6, P1, R5, R42, RZ ;  /* 0x0000002a05067210 */ /* 0x000fe40007f3e0ff */
[----:B------:R-:W-:-:S03]  /*7280*/  MOV R30, RZ ;  /* 0x000000ff001e7202 */ /* 0x000fc60000000f00 */
[----:B------:R-:W-:-:S04]  /*7290*/  IMAD.X R7, R10, 0x1, R43, P1 ;  /* 0x000000010a077824 */ /* 0x000fc800008e062b */
[----:B------:R-:W-:Y:S01]  /*72a0*/  @P2 IADD3 R4, P3, R5, UR4, RZ ;  /* 0x0000000405042c10 */ /* 0x000fe2000ff7e0ff */
[----:B------:R-:W-:Y:S02]  /*72b0*/  ULDC UR4, c[0x0][0xa88] ;  /* 0x0002a20000047ab9 */ /* 0x000fe40000000800 */
[----:B------:R-:W-:Y:S01]  /*72c0*/  IMAD.U32 R9, RZ, RZ, UR4 ;  /* 0x00000004ff097e24 */ /* 0x000fe2000f8e00ff */
[----:B------:R-:W-:Y:S01]  /*72d0*/  @P2 IADD3.X R5, R10, UR5, RZ, P3, !PT ;  /* 0x000000050a052c10 */ /* 0x000fe20009ffe4ff */
[----:B------:R3:W5:Y:S01]  /*72e0*/  @P0 LDG.E R30, desc[UR36][R6.64] ;  /* 0x00000024061e0981 */ /* 0x000762000c1e1900 */
[----:B----4-:R-:W-:-:S03]  /*72f0*/  ISETP.NE.AND P1, PT, R56, 0x1, PT ;  /* 0x000000013800780c */ /* 0x010fc60003f25270 */
[----:B------:R3:W5:Y:S10]  /*7300*/  @P2 LDG.E R9, desc[UR36][R4.64] ;  /* 0x0000002404092981 */ /* 0x000774000c1e1900 */
[----:B------:R-:W1:Y:S08]  /*7310*/  @P1 LDC R8, c[0x0][0xbec] ;  /* 0x0002fb00ff081b82 */ /* 0x000e700000000800 */
[----:B------:R-:W2:Y:S01]  /*7320*/  @P1 LDC R11, c[0x0][0xbf0] ;  /* 0x0002fc00ff0b1b82 */ /* 0x000ea20000000800 */
[----:B---3--:R-:W-:Y:S05]  /*7330*/  @P2 BRA `(.L_x_217) ;  /* 0x0000000000102947 */ /* 0x008fea0003800000 */
[----:B------:R-:W-:Y:S05]  /*7340*/  @!P0 BRA `(.L_x_217) ;  /* 0x00000000000c8947 */ /* 0x000fea0003800000 */
[----:B------:R-:W3:Y:S04]  /*7350*/  LDG.E R4, desc[UR36][R6.64] ;  /* 0x0000002406047981 */ /* 0x000ee8000c1e1900 */
[----:B-----5:R-:W3:Y:S02]  /*7360*/  LDG.E R9, desc[UR36][R6.64+0x4] ;  /* 0x0000042406097981 */ /* 0x020ee4000c1e1900 */
[----:B---3--:R-:W-:-:S07]  /*7370*/  IMAD.IADD R9, R9, 0x1, -R4 ;  /* 0x0000000109097824 */ /* 0x008fce00078e0a04 */
.L_x_217:
[----:B------:R-:W-:Y:S01]  /*7380*/  SHF.R.S32.HI R29, RZ, 0x1f, R22 ;  /* 0x0000001fff1d7819 */ /* 0x000fe20000011416 */
[----:B------:R-:W-:Y:S01]  /*7390*/  IMAD R15, R23, 0x80, R166 ;  /* 0x00000080170f7824 */ /* 0x000fe200078e02a6 */
[----:B------:R-:W-:Y:S01]  /*73a0*/  ULDC.64 UR4, c[0x0][0xb90] ;  /* 0x0002e40000047ab9 */ /* 0x000fe20000000a00 */
[----:B-----5:R-:W-:Y:S01]  /*73b0*/  SHF.R.S32.HI R31, RZ, 0x1f, R30 ;  /* 0x0000001fff1f7819 */ /* 0x020fe2000001141e */
[----:B------:R-:W-:Y:S01]  /*73c0*/  IMAD R59, R9, R56, RZ ;  /* 0x00000038093b7224 */ /* 0x000fe200078e02ff */
[----:B------:R-:W-:Y:S01]  /*73d0*/  SEL R160, R160, RZ, !P0 ;  /* 0x000000ffa0a07207 */ /* 0x000fe20004000000 */
[----:B------:R-:W-:Y:S01]  /*73e0*/  IMAD R5, R29, UR4, RZ ;  /* 0x000000041d057c24 */ /* 0x000fe2000f8e02ff */
[----:B------:R-:W-:Y:S01]  /*73f0*/  SEL R57, R18, RZ, !P0 ;  /* 0x000000ff12397207 */ /* 0x000fe20004000000 */
[----:B-1----:R-:W-:Y:S01]  /*7400*/  @P1 IMAD.HI.U32 R6, R15, R8, RZ ;  /* 0x000000080f061227 */ /* 0x002fe200078e00ff */
[----:B------:R-:W-:-:S03]  /*7410*/  LEA R18, R23, R165, 0x7 ;  /* 0x000000a517127211 */ /* 0x000fc600078e38ff */
[----:B------:R-:W-:Y:S01]  /*7420*/  IMAD.MOV.U32 R7, RZ, RZ, R15 ;  /* 0x000000ffff077224 */ /* 0x000fe200078e000f */
[----:B--2---:R-:W-:Y:S01]  /*7430*/  @P1 SHF.R.U32.HI R7, RZ, R11, R6 ;  /* 0x0000000bff071219 */ /* 0x004fe20000011606 */
[C---:B------:R-:W-:Y:S01]  /*7440*/  IMAD R13, R22.reuse, UR5, R5 ;  /* 0x00000005160d7c24 */ /* 0x040fe2000f8e0205 */
[----:B------:R-:W-:Y:S01]  /*7450*/  LEA R11, R161, R2, 0x6 ;  /* 0x00000002a10b7211 */ /* 0x000fe200078e30ff */
[----:B------:R-:W-:Y:S01]  /*7460*/  IMAD.WIDE.U32 R4, R22, UR4, R30 ;  /* 0x0000000416047c25 */ /* 0x000fe2000f8e001e */
[----:B------:R-:W-:-:S03]  /*7470*/  ULDC.64 UR4, c[0x0][0xb98] ;  /* 0x0002e60000047ab9 */ /* 0x000fc60000000a00 */
[----:B------:R-:W-:Y:S02]  /*7480*/  IMAD.IADD R5, R5, 0x1, R13 ;  /* 0x0000000105057824 */ /* 0x000fe400078e020d */
[----:B------:R-:W-:Y:S02]  /*7490*/  IMAD.MOV R13, RZ, RZ, -R7 ;  /* 0x000000ffff0d7224 */ /* 0x000fe400078e0a07 */
[----:B------:R-:W-:-:S04]  /*74a0*/  IMAD.WIDE R20, R11, 0x2, R20 ;  /* 0x000000020b147825 */ /* 0x000fc800078e0214 */
[----:B------:R-:W-:Y:S01]  /*74b0*/  IMAD R6, R160, UR4, RZ ;  /* 0x00000004a0067c24 */ /* 0x000fe2000f8e02ff */
[C---:B------:R-:W-:Y:S01]  /*74c0*/  IADD3 R25, P0, R20.reuse, 0x1000, RZ ;  /* 0x0000100014197810 */ /* 0x040fe20007f1e0ff */
[C---:B------:R-:W-:Y:S01]  /*74d0*/  IMAD.WIDE.U32 R4, R57.reuse, UR4, R4 ;  /* 0x0000000439047c25 */ /* 0x040fe2000f8e0004 */
[C---:B------:R-:W-:Y:S02]  /*74e0*/  IADD3 R45, P6, R20.reuse, 0x4000, RZ ;  /* 0x00004000142d7810 */ /* 0x040fe40007fde0ff */
[----:B------:R-:W-:Y:S01]  /*74f0*/  IADD3 R41, P5, R20, 0x5000, RZ ;  /* 0x0000500014297810 */ /* 0x000fe20007fbe0ff */
[----:B------:R-:W-:Y:S01]  /*7500*/  IMAD R11, R56, R13, R15 ;  /* 0x0000000d380b7224 */ /* 0x000fe200078e020f */
[----:B------:R-:W-:Y:S01]  /*7510*/  SHF.R.S32.HI R13, RZ, 0x1f, R7 ;  /* 0x0000001fff0d7819 */ /* 0x000fe20000011407 */
[----:B------:R-:W-:Y:S01]  /*7520*/  IMAD R8, R57, UR5, R6 ;  /* 0x0000000539087c24 */ /* 0x000fe2000f8e0206 */
[----:B------:R-:W-:Y:S01]  /*7530*/  IADD3 R4, P2, R7, R4, RZ ;  /* 0x0000000407047210 */ /* 0x000fe20007f5e0ff */
[----:B------:R-:W-:Y:S01]  /*7540*/  ULDC.64 UR4, c[0x0][0xb88] ;  /* 0x0002e20000047ab9 */ /* 0x000fe20000000a00 */
[----:B------:R-:W-:-:S02]  /*7550*/  SHF.R.S32.HI R6, RZ, 0x1f, R11 ;  /* 0x0000001fff067819 */ /* 0x000fc4000001140b */
[----:B------:R-:W-:Y:S02]  /*7560*/  IADD3.X R5, R13, R5, R8, P2, !PT ;  /* 0x000000050d057210 */ /* 0x000fe400017fe408 */
[----:B------:R-:W-:Y:S01]  /*7570*/  IADD3 R15, P3, R20, 0x2000, RZ ;  /* 0x00002000140f7810 */ /* 0x000fe20007f7e0ff */
[----:B------:R-:W-:Y:S01]  /*7580*/  IMAD R8, R6, UR4, RZ ;  /* 0x0000000406087c24 */ /* 0x000fe2000f8e02ff */
[----:B------:R-:W-:Y:S01]  /*7590*/  LOP3.LUT R12, R25, 0x380, RZ, 0xc0, !PT ;  /* 0x00000380190c7812 */ /* 0x000fe200078ec0ff */
[----:B------:R-:W-:Y:S01]  /*75a0*/  IMAD.WIDE.U32 R4, R11, UR4, R4 ;  /* 0x000000040b047c25 */ /* 0x000fe2000f8e0004 */
[----:B------:R-:W-:Y:S02]  /*75b0*/  LOP3.LUT R7, R15, 0x380, RZ, 0xc0, !PT ;  /* 0x000003800f077812 */ /* 0x000fe400078ec0ff */
[----:B------:R-:W-:Y:S01]  /*75c0*/  LOP3.LUT R44, R45, 0x380, RZ, 0xc0, !PT ;  /* 0x000003802d2c7812 */ /* 0x000fe200078ec0ff */
[----:B------:R-:W-:Y:S01]  /*75d0*/  IMAD R13, R11, UR5, R8 ;  /* 0x000000050b0d7c24 */ /* 0x000fe2000f8e0208 */
[----:B------:R-:W-:Y:S01]  /*75e0*/  ULDC.64 UR4, c[0x0][0xb50] ;  /* 0x0002d40000047ab9 */ /* 0x000fe20000000a00 */
[----:B------:R-:W-:-:S02]  /*75f0*/  SHF.R.U64 R6, R7, 0x3, RZ ;  /* 0x0000000307067819 */ /* 0x000fc400000012ff */
[----:B------:R-:W-:Y:S01]  /*7600*/  IMAD.IADD R5, R5, 0x1, R13 ;  /* 0x0000000105057824 */ /* 0x000fe200078e020d */
[----:B------:R-:W-:Y:S01]  /*7610*/  LEA R10, P4, R4, UR4, 0x2 ;  /* 0x00000004040a7c11 */ /* 0x000fe2000f8810ff */
[----:B------:R-:W-:Y:S01]  /*7620*/  IMAD.X R13, RZ, RZ, R21, P0 ;  /* 0x000000ffff0d7224 */ /* 0x000fe200000e0615 */
[----:B------:R-:W-:Y:S02]  /*7630*/  IADD3 R7, P2, R20, 0x3000, RZ ;  /* 0x0000300014077810 */ /* 0x000fe40007f5e0ff */
[----:B------:R-:W-:Y:S01]  /*7640*/  LEA.HI.X R14, R4, UR5, R5, 0x2, P4 ;  /* 0x00000005040e7c11 */ /* 0x000fe2000a0f1405 */
[----:B------:R-:W-:Y:S01]  /*7650*/  SHFL.IDX PT, R52, R10, RZ, 0x1c1f ;  /* 0x001c1fff0a347589 */ /* 0x000fe200000e0000 */
[----:B------:R-:W-:Y:S01]  /*7660*/  LOP3.LUT P0, RZ, R163, 0x3, RZ, 0xc0, !PT ;  /* 0x00000003a3ff7812 */ /* 0x000fe2000780c0ff */
[C---:B------:R-:W-:Y:S01]  /*7670*/  VIADD R4, R18.reuse, 0x8 ;  /* 0x0000000812047836 */ /* 0x040fe20000000000 */
[----:B------:R-:W-:Y:S01]  /*7680*/  IADD3.X R9, RZ, R21, RZ, P2, !PT ;  /* 0x00000015ff097210 */ /* 0x000fe200017fe4ff */
[----:B------:R-:W1:Y:S01]  /*7690*/  SHFL.IDX PT, R53, R14, RZ, 0x1c1f ;  /* 0x001c1fff0e357589 */ /* 0x000e6200000e0000 */
[-C--:B------:R-:W-:Y:S01]  /*76a0*/  ISETP.GE.OR P2, PT, R18, R59.reuse, P0 ;  /* 0x0000003b1200720c */ /* 0x080fe20000746670 */
[----:B------:R-:W-:Y:S01]  /*76b0*/  ULDC.64 UR4, c[0x0][0xaa0] ;  /* 0x0002a80000047ab9 */ /* 0x000fe20000000a00 */
[----:B------:R-:W-:Y:S01]  /*76c0*/  ISETP.GE.OR P0, PT, R4, R59, P0 ;  /* 0x0000003b0400720c */ /* 0x000fe20000706670 */
[----:B------:R-:W-:Y:S01]  /*76d0*/  SHFL.IDX PT, R54, R10, 0x1, 0x1c1f ;  /* 0x003c1f000a367f89 */ /* 0x000fe200000e0000 */
[----:B------:R-:W-:-:S02]  /*76e0*/  LOP3.LUT R8, R7, 0x380, RZ, 0xc0, !PT ;  /* 0x0000038007087812 */ /* 0x000fc400078ec0ff */
[C---:B------:R-:W-:Y:S01]  /*76f0*/  IADD3 R37, P4, R20.reuse, 0x6000, RZ ;  /* 0x0000600014257810 */ /* 0x040fe20007f9e0ff */
[----:B------:R-:W2:Y:S01]  /*7700*/  SHFL.IDX PT, R55, R14, 0x1, 0x1c1f ;  /* 0x003c1f000e377f89 */ /* 0x000ea200000e0000 */
[----:B------:R-:W-:Y:S02]  /*7710*/  LOP3.LUT R11, R20, 0x380, RZ, 0xc0, !PT ;  /* 0x00000380140b7812 */ /* 0x000fe400078ec0ff */
[----:B------:R-:W-:Y:S02]  /*7720*/  SHF.R.U64 R8, R8, 0x3, RZ ;  /* 0x0000000308087819 */ /* 0x000fe400000012ff */
[----:B------:R-:W-:Y:S02]  /*7730*/  LOP3.LUT R40, R41, 0x380, RZ, 0xc0, !PT ;  /* 0x0000038029287812 */ /* 0x000fe400078ec0ff */
[----:B------:R-:W-:Y:S02]  /*7740*/  LOP3.LUT R36, R37, 0x380, RZ, 0xc0, !PT ;  /* 0x0000038025247812 */ /* 0x000fe400078ec0ff */
[----:B------:R-:W-:-:S02]  /*7750*/  SHF.R.U64 R11, R11, 0x3, RZ ;  /* 0x000000030b0b7819 */ /* 0x000fc400000012ff */
[----:B------:R-:W-:Y:S01]  /*7760*/  LOP3.LUT R8, R8, R7, RZ, 0x3c, !PT ;  /* 0x0000000708087212 */ /* 0x000fe200078e3cff */
[----:B------:R-:W-:Y:S01]  /*7770*/  IMAD.X R7, RZ, RZ, R21, P3 ;  /* 0x000000ffff077224 */ /* 0x000fe200018e0615 */
[----:B------:R-:W-:Y:S02]  /*7780*/  IADD3 R5, P3, R20, 0x7000, RZ ;  /* 0x0000700014057810 */ /* 0x000fe40007f7e0ff */
[----:B------:R-:W-:Y:S01]  /*7790*/  SHF.R.U64 R12, R12, 0x3, RZ ;  /* 0x000000030c0c7819 */ /* 0x000fe200000012ff */
[----:B-1----:R1:W-:Y:S01]  /*77a0*/  @!P2 ST.E desc[UR36][R52.64], R0 ;  /* 0x000000003400a985 */ /* 0x0023e2000c101924 */
[----:B------:R-:W-:Y:S02]  /*77b0*/  SHF.R.U64 R44, R44, 0x3, RZ ;  /* 0x000000032c2c7819 */ /* 0x000fe400000012ff */
[----:B------:R-:W-:Y:S02]  /*77c0*/  SHF.R.U64 R40, R40, 0x3, RZ ;  /* 0x0000000328287819 */ /* 0x000fe400000012ff */
[----:B------:R-:W-:-:S02]  /*77d0*/  SHF.R.U64 R36, R36, 0x3, RZ ;  /* 0x0000000324247819 */ /* 0x000fc400000012ff */
[----:B------:R-:W-:Y:S01]  /*77e0*/  LOP3.LUT R20, R11, R20, RZ, 0x3c, !PT ;  /* 0x000000140b147212 */ /* 0x000fe200078e3cff */
[----:B--2---:R2:W-:Y:S01]  /*77f0*/  @!P0 ST.E desc[UR36][R54.64], R3 ;  /* 0x0000000336008985 */ /* 0x0045e2000c101924 */
[----:B------:R-:W-:Y:S02]  /*7800*/  LOP3.LUT R12, R12, R25, RZ, 0x3c, !PT ;  /* 0x000000190c0c7212 */ /* 0x000fe400078e3cff */
[----:B------:R-:W-:Y:S01]  /*7810*/  LOP3.LUT R44, R44, R45, RZ, 0x3c, !PT ;  /* 0x0000002d2c2c7212 */ /* 0x000fe200078e3cff */
[----:B-1----:R-:W1:Y:S01]  /*7820*/  @P1 LDC R53, c[0x0][0xbec] ;  /* 0x0002fb00ff351b82 */ /* 0x002e620000000800 */
[----:B------:R-:W-:Y:S01]  /*7830*/  LOP3.LUT R40, R40, R41, RZ, 0x3c, !PT ;  /* 0x0000002928287212 */ /* 0x000fe200078e3cff */
[--C-:B------:R-:W-:Y:S01]  /*7840*/  IMAD.X R45, RZ, RZ, R21.reuse, P6 ;  /* 0x000000ffff2d7224 */ /* 0x100fe200030e0615 */
[----:B------:R-:W-:Y:S01]  /*7850*/  LOP3.LUT R36, R36, R37, RZ, 0x3c, !PT ;  /* 0x0000002524247212 */ /* 0x000fe200078e3cff */
[--C-:B------:R-:W-:Y:S01]  /*7860*/  IMAD.X R41, RZ, RZ, R21.reuse, P5 ;  /* 0x000000ffff297224 */ /* 0x100fe200028e0615 */
[----:B------:R-:W-:Y:S01]  /*7870*/  IADD3.X R33, RZ, R21, RZ, P3, !PT ;  /* 0x00000015ff217210 */ /* 0x000fe20001ffe4ff */
[----:B------:R-:W-:Y:S01]  /*7880*/  IMAD.X R37, RZ, RZ, R21, P4 ;  /* 0x000000ffff257224 */ /* 0x000fe200020e0615 */
[----:B------:R3:W5:Y:S01]  /*7890*/  LD.E.128 R24, desc[UR36][R20.64] ;  /* 0x0000002414187980 */ /* 0x000762000c101d00 */
[----:B--2---:R-:W-:Y:S01]  /*78a0*/  IMAD R3, R31, UR4, RZ ;  /* 0x000000041f037c24 */ /* 0x004fe2000f8e02ff */
[----:B------:R-:W-:Y:S01]  /*78b0*/  LOP3.LUT R4, R5, 0x380, RZ, 0xc0, !PT ;  /* 0x0000038005047812 */ /* 0x000fe200078ec0ff */
[----:B------:R-:W2:Y:S01]  /*78c0*/  @P1 LDC R31, c[0x0][0xbf0] ;  /* 0x0002fc00ff1f1b82 */ /* 0x000ea20000000800 */
[----:B------:R-:W-:Y:S01]  /*78d0*/  IMAD R0, R19, 0x20, R161 ;  /* 0x0000002013007824 */ /* 0x000fe200078e02a1 */
[----:B------:R-:W-:Y:S01]  /*78e0*/  LOP3.LUT R6, R6, R15, RZ, 0x3c, !PT ;  /* 0x0000000f06067212 */ /* 0x000fe200078e3cff */
[----:B------:R-:W-:Y:S01]  /*78f0*/  IMAD R3, R30, UR5, R3 ;  /* 0x000000051e037c24 */ /* 0x000fe2000f8e0203 */
[----:B------:R-:W-:Y:S01]  /*7900*/  SHF.R.U64 R4, R4, 0x3, RZ ;  /* 0x0000000304047819 */ /* 0x000fe200000012ff */
[----:B------:R-:W5:Y:S01]  /*7910*/  LD.E.128 R12, desc[UR36][R12.64] ;  /* 0x000000240c0c7980 */ /* 0x000f62000c101d00 */
[----:B---3--:R-:W-:Y:S01]  /*7920*/  IMAD.WIDE.U32 R20, R30, UR4, RZ ;  /* 0x000000041e147c25 */ /* 0x008fe2000f8e00ff */
[----:B------:R-:W-:Y:S01]  /*7930*/  ULDC.64 UR4, c[0x0][0xae8] ;  /* 0x0002ba0000047ab9 */ /* 0x000fe20000000a00 */
[----:B------:R-:W-:Y:S01]  /*7940*/  LOP3.LUT R32, R4, R5, RZ, 0x3c, !PT ;  /* 0x0000000504207212 */ /* 0x000fe200078e3cff */
[----:B------:R-:W5:Y:S01]  /*7950*/  LD.E.128 R8, desc[UR36][R8.64] ;  /* 0x0000002408087980 */ /* 0x000f62000c101d00 */
[----:B------:R-:W-:-:S02]  /*7960*/  IMAD.IADD R21, R21, 0x1, R3 ;  /* 0x0000000115157824 */ /* 0x000fc400078e0203 */
[----:B------:R-:W-:Y:S01]  /*7970*/  IMAD R3, R29, UR4, RZ ;  /* 0x000000041d037c24 */ /* 0x000fe2000f8e02ff */
[----:B------:R-:W5:Y:S01]  /*7980*/  LD.E.128 R4, desc[UR36][R6.64] ;  /* 0x0000002406047980 */ /* 0x000f62000c101d00 */
[----:B------:R-:W-:Y:S02]  /*7990*/  IMAD R30, R23, 0x80, R0 ;  /* 0x00000080171e7824 */ /* 0x000fe400078e0200 */
[C---:B------:R-:W-:Y:S01]  /*79a0*/  IMAD R3, R22.reuse, UR5, R3 ;  /* 0x0000000516037c24 */ /* 0x040fe2000f8e0203 */
[----:B------:R-:W5:Y:S01]  /*79b0*/  LD.E.128 R44, desc[UR36][R44.64] ;  /* 0x000000242c2c7980 */ /* 0x000f62000c101d00 */
[----:B------:R-:W-:Y:S01]  /*79c0*/  IMAD.WIDE.U32 R20, R22, UR4, R20 ;  /* 0x0000000416147c25 */ /* 0x000fe2000f8e0014 */
[----:B------:R-:W-:Y:S02]  /*79d0*/  ULDC.64 UR4, c[0x0][0xaf0] ;  /* 0x0002bc0000047ab9 */ /* 0x000fe40000000a00 */
[----:B------:R-:W5:Y:S01]  /*79e0*/  LD.E.128 R40, desc[UR36][R40.64] ;  /* 0x0000002428287980 */ /* 0x000f62000c101d00 */
[----:B-1----:R-:W-:Y:S01]  /*79f0*/  @P1 IMAD.HI.U32 R0, R30, R53, RZ ;  /* 0x000000351e001227 */ /* 0x002fe200078e00ff */
[----:B------:R-:W-:-:S02]  /*7a00*/  IADD3 R21, R21, R3, RZ ;  /* 0x0000000315157210 */ /* 0x000fc40007ffe0ff */
[----:B------:R-:W5:Y:S01]  /*7a10*/  LD.E.128 R36, desc[UR36][R36.64] ;  /* 0x0000002424247980 */ /* 0x000f62000c101d00 */
[----:B------:R-:W-:Y:S01]  /*7a20*/  IMAD.MOV.U32 R3, RZ, RZ, R30 ;  /* 0x000000ffff037224 */ /* 0x000fe200078e001e */
[----:B--2---:R-:W-:Y:S01]  /*7a30*/  @P1 SHF.R.U32.HI R3, RZ, R31, R0 ;  /* 0x0000001fff031219 */ /* 0x004fe20000011600 */
[----:B------:R-:W-:Y:S01]  /*7a40*/  IMAD R18, R160, UR4, RZ ;  /* 0x00000004a0127c24 */ /* 0x000fe2000f8e02ff */
[----:B------:R-:W5:Y:S01]  /*7a50*/  LD.E.128 R32, desc[UR36][R32.64] ;  /* 0x0000002420207980 */ /* 0x000f62000c101d00 */
[C---:B------:R-:W-:Y:S01]  /*7a60*/  IMAD.WIDE.U32 R20, R57.reuse, UR4, R20 ;  /* 0x0000000439147c25 */ /* 0x040fe2000f8e0014 */
[--C-:B------:R-:W-:Y:S01]  /*7a70*/  SHF.R.S32.HI R0, RZ, 0x1f, R3.reuse ;  /* 0x0000001fff007819 */ /* 0x100fe20000011403 */
[----:B------:R-:W-:Y:S01]  /*7a80*/  @!PT LDS RZ, [RZ] ;  /* 0x00000000fffff984 */ /* 0x000fe20000000800 */
[----:B------:R-:W-:Y:S01]  /*7a90*/  @!PT LDS RZ, [RZ] ;  /* 0x00000000fffff984 */ /* 0x000fe20000000800 */
[----:B------:R-:W-:Y:S01]  /*7aa0*/  @!PT LDS RZ, [RZ] ;  /* 0x00000000fffff984 */ /* 0x000fe20000000800 */
[----:B------:R-:W-:Y:S01]  /*7ab0*/  @!PT LDS RZ, [RZ] ;  /* 0x00000000fffff984 */ /* 0x000fe20000000800 */
[----:B------:R1:W-:Y:S06]  /*7ac0*/  MEMBAR.ALL.CTA ;  /* 0x0000000000007992 */ /* 0x0003ec0000008000 */
[----:B-1----:R-:W1:Y:S01]  /*7ad0*/  FENCE.VIEW.ASYNC.S ;  /* 0x00000000000073c6 */ /* 0x002e620000000000 */
[----:B------:R-:W-:Y:S01]  /*7ae0*/  IMAD R29, R57, UR5, R18 ;  /* 0x00000005391d7c24 */ /* 0x000fe2000f8e0212 */
[----:B------:R-:W-:Y:S01]  /*7af0*/  ULDC.64 UR4, c[0x0][0xae0] ;  /* 0x0002b80000047ab9 */ /* 0x000fe20000000a00 */
[----:B------:R-:W-:-:S02]  /*7b00*/  IMAD.MOV R31, RZ, RZ, -R3 ;  /* 0x000000ffff1f7224 */ /* 0x000fc400078e0a03 */
[----:B------:R-:W-:Y:S02]  /*7b10*/  IMAD.IADD R21, R21, 0x1, R29 ;  /* 0x0000000115157824 */ /* 0x000fe400078e021d */
[----:B------:R-:W-:Y:S02]  /*7b20*/  IMAD R0, R0, UR4, RZ ;  /* 0x0000000400007c24 */ /* 0x000fe4000f8e02ff */
[----:B------:R-:W-:Y:S02]  /*7b30*/  IMAD R29, R56, R31, R30 ;  /* 0x0000001f381d7224 */ /* 0x000fe400078e021e */
[C---:B------:R-:W-:Y:S02]  /*7b40*/  IMAD R31, R3.reuse, UR5, R0 ;  /* 0x00000005031f7c24 */ /* 0x040fe4000f8e0200 */
[----:B------:R-:W-:Y:S01]  /*7b50*/  IMAD.WIDE.U32 R20, R3, UR4, R20 ;  /* 0x0000000403147c25 */ /* 0x000fe2000f8e0014 */
[----:B------:R-:W-:Y:S01]  /*7b60*/  SHF.R.S32.HI R0, RZ, 0x1f, R29 ;  /* 0x0000001fff007819 */ /* 0x000fe2000001141d */
[----:B------:R-:W-:Y:S01]  /*7b70*/  ULDC.64 UR4, c[0x0][0xad8] ;  /* 0x0002b60000047ab9 */ /* 0x000fe20000000a00 */
[----:B------:R-:W-:Y:S01]  /*7b80*/  LEA R30, R23, R161, 0x7 ;  /* 0x000000a1171e7211 */ /* 0x000fe200078e38ff */
[----:B------:R-:W-:-:S02]  /*7b90*/  IMAD.IADD R21, R21, 0x1, R31 ;  /* 0x0000000115157824 */ /* 0x000fc400078e021f */
[----:B------:R-:W-:Y:S02]  /*7ba0*/  IMAD R18, R0, UR4, RZ ;  /* 0x0000000400127c24 */ /* 0x000fe4000f8e02ff */
[----:B------:R-:W-:Y:S01]  /*7bb0*/  IMAD.WIDE.U32 R20, R29, UR4, R20 ;  /* 0x000000041d147c25 */ /* 0x000fe2000f8e0014 */
[----:B------:R-:W-:-:S03]  /*7bc0*/  ISETP.GE.AND P2, PT, R30, R59, PT ;  /* 0x0000003b1e00720c */ /* 0x000fc60003f46270 */
[----:B------:R-:W-:Y:S01]  /*7bd0*/  IMAD R3, R29, UR5, R18 ;  /* 0x000000051d037c24 */ /* 0x000fe2000f8e0212 */
[----:B------:R-:W-:Y:S01]  /*7be0*/  ULDC.64 UR4, c[0x0][0xa80] ;  /* 0x0002a00000047ab9 */ /* 0x000fe20000000a00 */
[----:B------:R-:W-:Y:S01]  /*7bf0*/  VIADD R0, R30, 0x20 ;  /* 0x000000201e007836 */ /* 0x000fe20000000000 */
[----:B------:R-:W-:Y:S01]  /*7c00*/  LEA R18, P3, R20, UR4, 0x1 ;  /* 0x0000000414127c11 */ /* 0x000fe2000f8608ff */
[----:B------:R-:W-:Y:S02]  /*7c10*/  IMAD.IADD R3, R21, 0x1, R3 ;  /* 0x0000000115037824 */ /* 0x000fe400078e0203 */
[----:B0-----:R-:W-:Y:S01]  /*7c20*/  VIADD R28, R28, 0x2a820 ;  /* 0x0002a8201c1c7836 */ /* 0x001fe20000000000 */
[----:B------:R-:W-:Y:S02]  /*7c30*/  ISETP.GE.AND P0, PT, R0, R59, PT ;  /* 0x0000003b0000720c */ /* 0x000fe40003f06270 */
[----:B------:R-:W-:Y:S02]  /*7c40*/  IADD3 R0, R30, 0x40, RZ ;  /* 0x000000401e007810 */ /* 0x000fe40007ffe0ff */
[----:B------:R-:W-:-:S02]  /*7c50*/  LEA.HI.X R3, R20, UR5, R3, 0x1, P3 ;  /* 0x0000000514037c11 */ /* 0x000fc400098f0c03 */
[----:B------:R-:W-:Y:S01]  /*7c60*/  PRMT R28, RZ, 0x654, R28 ;  /* 0x00000654ff1c7816 */ /* 0x000fe2000000001c */
[----:B-1----:R0:W1:Y:S01]  /*7c70*/  SHFL.IDX PT, R22, R18, RZ, 0x181f ;  /* 0x00181fff12167589 */ /* 0x00206200000e0000 */
[----:B------:R-:W-:Y:S01]  /*7c80*/  ISETP.GE.AND P1, PT, R0, R59, PT ;  /* 0x0000003b0000720c */ /* 0x000fe20003f26270 */
[----:B------:R-:W-:Y:S01]  /*7c90*/  BSSY B1, `(.L_x_218) ;  /* 0x000000d000017945 */ /* 0x000fe20003800000 */
[----:B------:R0:W-:Y:S01]  /*7ca0*/  SYNCS.ARRIVE.TRANS64.RED.A1T0 RZ, [R28+URZ], RZ ;  /* 0x000000ff1cff79a7 */ /* 0x0001e2000810043f */
[----:B------:R0:W2:Y:S02]  /*7cb0*/  SHFL.IDX PT, R0, R3, RZ, 0x181f ;  /* 0x00181fff03007589 */ /* 0x0000a400000e0000 */
[----:B------:R-:W-:Y:S08]  /*7cc0*/  @P2 BRA `(.L_x_219) ;  /* 0x0000000000242947 */ /* 0x000ff00003800000 */
[----:B------:R-:W-:Y:S02]  /*7cd0*/  ULDC UR4, c[0x0][0xac8] ;  /* 0x0002b20000047ab9 */ /* 0x000fe40000000800 */
[----:B------:R-:W-:Y:S02]  /*7ce0*/  ISETP.GE.AND P2, PT, R2, UR4, PT ;  /* 0x0000000402007c0c */ /* 0x000fe4000bf46270 */
[----:B------:R-:W-:-:S11]  /*7cf0*/  ISETP.GE.AND P3, PT, R17, UR4, PT ;  /* 0x0000000411007c0c */ /* 0x000fd6000bf66270 */
[CC--:B-1----:R-:W-:Y:S02]  /*7d00*/  @!P2 LEA R20, P4, R2.reuse, R22.reuse, 0x1 ;  /* 0x000000160214a211 */ /* 0x0c2fe400078808ff */
[C---:B------:R-:W-:Y:S02]  /*7d10*/  @!P3 LEA R22, P5, R17.reuse, R22, 0x1 ;  /* 0x000000161116b211 */ /* 0x040fe400078a08ff */
[-C--:B--2---:R-:W-:Y:S02]  /*7d20*/  @!P2 LEA.HI.X R21, R2, R0.reuse, R170, 0x1, P4 ;  /* 0x000000000215a211 */ /* 0x084fe400020f0caa */
[----:B------:R-:W-:-:S03]  /*7d30*/  @!P3 LEA.HI.X R23, R17, R0, R169, 0x1, P5 ;  /* 0x000000001117b211 */ /* 0x000fc600028f0ca9 */
[----:B-----5:R3:W-:Y:S04]  /*7d40*/  @!P2 ST.E.128 desc[UR36][R20.64], R24 ;  /* 0x000000181400a985 */ /* 0x0207e8000c101d24 */
[----:B------:R3:W-:Y:S02]  /*7d50*/  @!P3 ST.E.128 desc[UR36][R22.64], R44 ;  /* 0x0000002c1600b985 */ /* 0x0007e4000c101d24 */
.L_x_219:
[----:B------:R-:W-:Y:S05]  /*7d60*/  BSYNC B1 ;  /* 0x0000000000017941 */ /* 0x000fea0003800000 */
.L_x_218:
[----:B--2---:R2:W4:Y:S01]  /*7d70*/  SHFL.IDX PT, R0, R3, 0x1, 0x181f ;  /* 0x00381f0003007f89 */ /* 0x00452200000e0000 */
[----:B------:R-:W-:Y:S03]  /*7d80*/  BSSY B1, `(.L_x_220) ;  /* 0x000000c000017945 */ /* 0x000fe60003800000 */
[----:B-1-3--:R2:W1:Y:S01]  /*7d90*/  SHFL.IDX PT, R22, R18, 0x1, 0x181f ;  /* 0x00381f0012167f89 */ /* 0x00a46200000e0000 */
[----:B------:R-:W-:Y:S05]  /*7da0*/  @P0 BRA `(.L_x_221) ;  /* 0x0000000000240947 */ /* 0x000fea0003800000 */
[----:B------:R-:W-:Y:S02]  /*7db0*/  ULDC UR4, c[0x0][0xac8] ;  /* 0x0002b20000047ab9 */ /* 0x000fe40000000800 */
[----:B------:R-:W-:Y:S02]  /*7dc0*/  ISETP.GE.AND P3, PT, R2, UR4, PT ;  /* 0x0000000402007c0c */ /* 0x000fe4000bf66270 */
[----:B------:R-:W-:-:S11]  /*7dd0*/  ISETP.GE.AND P4, PT, R17, UR4, PT ;  /* 0x0000000411007c0c */ /* 0x000fd6000bf86270 */
[CC--:B-1----:R-:W-:Y:S02]  /*7de0*/  @!P3 LEA R20, P0, R2.reuse, R22.reuse, 0x1 ;  /* 0x000000160214b211 */ /* 0x0c2fe400078008ff */
[C---:B------:R-:W-:Y:S02]  /*7df0*/  @!P4 LEA R22, P2, R17.reuse, R22, 0x1 ;  /* 0x000000161116c211 */ /* 0x040fe400078408ff */
[-C--:B----4-:R-:W-:Y:S02]  /*7e00*/  @!P3 LEA.HI.X R21, R2, R0.reuse, R170, 0x1, P0 ;  /* 0x000000000215b211 */ /* 0x090fe400000f0caa */
[----:B------:R-:W-:-:S03]  /*7e10*/  @!P4 LEA.HI.X R23, R17, R0, R169, 0x1, P2 ;  /* 0x000000001117c211 */ /* 0x000fc600010f0ca9 */
[----:B-----5:R3:W-:Y:S04]  /*7e20*/  @!P3 ST.E.128 desc[UR36][R20.64], R12 ;  /* 0x0000000c1400b985 */ /* 0x0207e8000c101d24 */
[----:B------:R3:W-:Y:S02]  /*7e30*/  @!P4 ST.E.128 desc[UR36][R22.64], R40 ;  /* 0x000000281600c985 */ /* 0x0007e4000c101d24 */
.L_x_221:
[----:B------:R-:W-:Y:S05]  /*7e40*/  BSYNC B1 ;  /* 0x0000000000017941 */ /* 0x000fea0003800000 */
.L_x_220:
[----:B----4-:R4:W0:Y:S01]  /*7e50*/  SHFL.IDX PT, R0, R3, 0x2, 0x181f ;  /* 0x00581f0003007f89 */ /* 0x01082200000e0000 */
[----:B------:R-:W-:Y:S03]  /*7e60*/  BSSY B1, `(.L_x_222) ;  /* 0x000000c000017945 */ /* 0x000fe60003800000 */
[----:B---3-5:R4:W3:Y:S01]  /*7e70*/  SHFL.IDX PT, R14, R18, 0x2, 0x181f ;  /* 0x00581f00120e7f89 */ /* 0x0288e200000e0000 */
[----:B------:R-:W-:Y:S05]  /*7e80*/  @P1 BRA `(.L_x_223) ;  /* 0x0000000000241947 */ /* 0x000fea0003800000 */
[----:B------:R-:W-:Y:S02]  /*7e90*/  ULDC UR4, c[0x0][0xac8] ;  /* 0x0002b20000047ab9 */ /* 0x000fe40000000800 */
[----:B------:R-:W-:Y:S02]  /*7ea0*/  ISETP.GE.AND P2, PT, R2, UR4, PT ;  /* 0x0000000402007c0c */ /* 0x000fe4000bf46270 */
[----:B------:R-:W-:-:S11]  /*7eb0*/  ISETP.GE.AND P3, PT, R17, UR4, PT ;  /* 0x0000000411007c0c */ /* 0x000fd6000bf66270 */
[CC--:B---3--:R-:W-:Y:S02]  /*7ec0*/  @!P2 LEA R12, P0, R2.reuse, R14.reuse, 0x1 ;  /* 0x0000000e020ca211 */ /* 0x0c8fe400078008ff */
[C---:B------:R-:W-:Y:S02]  /*7ed0*/  @!P3 LEA R14, P1, R17.reuse, R14, 0x1 ;  /* 0x0000000e110eb211 */ /* 0x040fe400078208ff */
[-C--:B0-----:R-:W-:Y:S02]  /*7ee0*/  @!P2 LEA.HI.X R13, R2, R0.reuse, R170, 0x1, P0 ;  /* 0x00000000020da211 */ /* 0x081fe400000f0caa */
[----:B------:R-:W-:-:S03]  /*7ef0*/  @!P3 LEA.HI.X R15, R17, R0, R169, 0x1, P1 ;  /* 0x00000000110fb211 */ /* 0x000fc600008f0ca9 */
[----:B------:R0:W-:Y:S04]  /*7f00*/  @!P2 ST.E.128 desc[UR36][R12.64], R4 ;  /* 0x000000040c00a985 */ /* 0x0001e8000c101d24 */
[----:B------:R0:W-:Y:S02]  /*7f10*/  @!P3 ST.E.128 desc[UR36][R14.64], R36 ;  /* 0x000000240e00b985 */ /* 0x0001e4000c101d24 */
.L_x_223:
[----:B------:R-:W-:Y:S05]  /*7f20*/  BSYNC B1 ;  /* 0x0000000000017941 */ /* 0x000fea0003800000 */
.L_x_222:
[----:B0-----:R-:W-:Y:S01]  /*7f30*/  VIADD R0, R30, 0x60 ;  /* 0x000000601e007836 */ /* 0x001fe20000000000 */
[----:B--2-4-:R-:W0:Y:S04]  /*7f40*/  SHFL.IDX PT, R3, R3, 0x3, 0x181f ;  /* 0x00781f0003037f89 */ /* 0x014e2800000e0000 */
[----:B------:R-:W-:Y:S01]  /*7f50*/  ISETP.GE.AND P0, PT, R0, R59, PT ;  /* 0x0000003b0000720c */ /* 0x000fe20003f06270 */
[----:B------:R-:W2:-:S12]  /*7f60*/  SHFL.IDX PT, R18, R18, 0x3, 0x181f ;  /* 0x00781f0012127f89 */ /* 0x000e9800000e0000 */
[----:B------:R-:W-:Y:S05]  /*7f70*/  @P0 BRA `(.L_x_224) ;  /* 0x0000000800dc0947 */ /* 0x000fea0003800000 */
[----:B------:R-:W-:Y:S02]  /*7f80*/  ULDC UR4, c[0x0][0xac8] ;  /* 0x0002b20000047ab9 */ /* 0x000fe40000000800 */
[----:B------:R-:W-:-:S13]  /*7f90*/  ISETP.GE.AND P1, PT, R2, UR4, PT ;  /* 0x0000000402007c0c */ /* 0x000fda000bf26270 */
[----:B--2---:R-:W-:-:S04]  /*7fa0*/  @!P1 LEA R4, P0, R2, R18, 0x1 ;  /* 0x0000001202049211 */ /* 0x004fc800078008ff */
[----:B0-----:R-:W-:Y:S02]  /*7fb0*/  @!P1 LEA.HI.X R5, R2, R3, R170, 0x1, P0 ;  /* 0x0000000302059211 */ /* 0x001fe400000f0caa */
[----:B------:R-:W-:-:S03]  /*7fc0*/  ISETP.GE.AND P0, PT, R17, UR4, PT ;  /* 0x0000000411007c0c */ /* 0x000fc6000bf06270 */
[----:B------:R0:W-:Y:S10]  /*7fd0*/  @!P1 ST.E.128 desc[UR36][R4.64], R8 ;  /* 0x0000000804009985 */ /* 0x0001f4000c101d24 */
[----:B------:R-:W-:Y:S05]  /*7fe0*/  @P0 BRA `(.L_x_224) ;  /* 0x0000000800c00947 */ /* 0x000fea0003800000 */
[----:B0-----:R-:W-:-:S04]  /*7ff0*/  LEA R4, P0, R17, R18, 0x1 ;  /* 0x0000001211047211 */ /* 0x001fc800078008ff */
[----:B------:R-:W-:-:S05]  /*8000*/  LEA.HI.X R5, R17, R3, R169, 0x1, P0 ;  /* 0x0000000311057211 */ /* 0x000fca00000f0ca9 */
[----:B------:R0:W-:Y:S01]  /*8010*/  ST.E.128 desc[UR36][R4.64], R32 ;  /* 0x0000002004007985 */ /* 0x0001e2000c101d24 */
[----:B------:R-:W-:Y:S05]  /*8020*/  BRA `(.L_x_224) ;  /* 0x0000000800b07947 */ /* 0x000fea0003800000 */
.L_x_216:
[----:B------:R-:W2:Y:S01]  /*8030*/  LDC.64 R6, c[0x0][0xc00] ;  /* 0x00030000ff067b82 */ /* 0x000ea20000000a00 */
[----:B------:R-:W-:Y:S01]  /*8040*/  ULDC.64 UR4, c[0x0][0xc08] ;  /* 0x0003020000047ab9 */ /* 0x000fe20000000a00 */
[----:B------:R-:W-:-:S06]  /*8050*/  IMAD.MOV.U32 R3, RZ, RZ, RZ ;  /* 0x000000ffff037224 */ /* 0x000fcc00078e00ff */
[----:B------:R-:W3:Y:S01]  /*8060*/  LDC.64 R4, c[0x0][0xc00] ;  /* 0x00030000ff047b82 */ /* 0x000ee20000000a00 */
[----:B------:R-:W-:-:S04]  /*8070*/  ISETP.NE.U32.AND P1, PT, RZ, UR4, PT ;  /* 0x00000004ff007c0c */ /* 0x000fc8000bf25070 */
[----:B------:R-:W-:-:S03]  /*8080*/  ISETP.NE.AND.EX P1, PT, RZ, UR5, PT, P1 ;  /* 0x00000005ff007c0c */ /* 0x000fc6000bf25310 */
[----:B------:R-:W4:Y:S01]  /*8090*/  LDC R25, c[0x0][0xbe8] ;  /* 0x0002fa00ff197b82 */ /* 0x000f220000000800 */
[----:B--2---:R-:W-:-:S04]  /*80a0*/  ISETP.NE.U32.AND P0, PT, R6, RZ, PT ;  /* 0x000000ff0600720c */ /* 0x004fc80003f05070 */
[----:B------:R-:W-:Y:S01]  /*80b0*/  ISETP.NE.AND.EX P0, PT, R7, RZ, PT, P0 ;  /* 0x000000ff0700720c */ /* 0x000fe20003f05300 */
[----:B---3--:R-:W-:-:S04]  /*80c0*/  IMAD.WIDE R6, R18, 0x4, R4 ;  /* 0x0000000412067825 */ /* 0x008fc800078e0204 */
[----:B------:R-:W2:Y:S01]  /*80d0*/  @P1 LDC.64 R4, c[0x0][0xc08] ;  /* 0x00030200ff041b82 */ /* 0x000ea20000000a00 */
[----:B------:R-:W-:Y:S02]  /*80e0*/  ULDC UR4, c[0x0][0xa88] ;  /* 0x0002a20000047ab9 */ /* 0x000fe40000000800 */
[----:B------:R-:W-:-:S05]  /*80f0*/  MOV R0, UR4 ;  /* 0x0000000400007c02 */ /* 0x000fca0008000f00 */
[----:B------:R3:W5:Y:S01]  /*8100*/  @P0 LDG.E R3, desc[UR36][R6.64] ;  /* 0x0000002406030981 */ /* 0x000762000c1e1900 */
[----:B--2---:R-:W-:-:S05]  /*8110*/  @P1 IMAD.WIDE R4, R18, 0x4, R4 ;  /* 0x0000000412041825 */ /* 0x004fca00078e0204 */
[----:B------:R3:W5:Y:S01]  /*8120*/  @P1 LDG.E R0, desc[UR36][R4.64] ;  /* 0x0000002404001981 */ /* 0x000762000c1e1900 */
[----:B----4-:R-:W-:Y:S02]  /*8130*/  ISETP.NE.AND P2, PT, R25, 0x1, PT ;  /* 0x000000011900780c */ /* 0x010fe40003f45270 */
[----:B------:R-:W-:-:S11]  /*8140*/  ISETP.GE.AND P3, PT, R171, 0x80, PT ;  /* 0x00000080ab00780c */ /* 0x000fd60003f66270 */
[----:B------:R-:W2:Y:S08]  /*8150*/  @P2 LDC R14, c[0x0][0xbec] ;  /* 0x0002fb00ff0e2b82 */ /* 0x000eb00000000800 */
[----:B------:R-:W4:Y:S01]  /*8160*/  @P2 LDC R27, c[0x0][0xbf0] ;  /* 0x0002fc00ff1b2b82 */ /* 0x000f220000000800 */
[----:B---3--:R-:W-:Y:S05]  /*8170*/  @P1 BRA `(.L_x_225) ;  /* 0x0000000000101947 */ /* 0x008fea0003800000 */
[----:B------:R-:W-:Y:S05]  /*8180*/  @!P0 BRA `(.L_x_225) ;  /* 0x00000000000c8947 */ /* 0x000fea0003800000 */
[----:B------:R-:W3:Y:S04]  /*8190*/  LDG.E R5, desc[UR36][R6.64] ;  /* 0x0000002406057981 */ /* 0x000ee8000c1e1900 */
[----:B-----5:R-:W3:Y:S02]  /*81a0*/  LDG.E R0, desc[UR36][R6.64+0x4] ;  /* 0x0000042406007981 */ /* 0x020ee4000c1e1900 */
[----:B---3--:R-:W-:-:S07]  /*81b0*/  IMAD.IADD R0, R0, 0x1, -R5 ;  /* 0x0000000100007824 */ /* 0x008fce00078e0a05 */
.L_x_225:
[----:B------:R-:W-:Y:S01]  /*81c0*/  BSSY B1, `(.L_x_226) ;  /* 0x000002e000017945 */ /* 0x000fe20003800000 */
[----:B------:R-:W-:Y:S02]  /*81d0*/  SHF.R.S32.HI R12, RZ, 0x1f, R22 ;  /* 0x0000001fff0c7819 */ /* 0x000fe40000011416 */
[----:B------:R-:W-:Y:S02]  /*81e0*/  SEL R13, R18, RZ, !P0 ;  /* 0x000000ff120d7207 */ /* 0x000fe40004000000 */
[----:B------:R-:W-:Y:S02]  /*81f0*/  SEL R160, R160, RZ, !P0 ;  /* 0x000000ffa0a07207 */ /* 0x000fe40004000000 */
[----:B-----5:R-:W-:Y:S01]  /*8200*/  SHF.R.S32.HI R10, RZ, 0x1f, R3 ;  /* 0x0000001fff0a7819 */ /* 0x020fe20000011403 */
[----:B------:R-:W-:Y:S06]  /*8210*/  @P3 BRA `(.L_x_227) ;  /* 0x0000000000a03947 */ /* 0x000fec0003800000 */
[----:B------:R-:W3:Y:S01]  /*8220*/  S2R R4, SR_TID.X ;  /* 0x0000000000047919 */ /* 0x000ee20000002100 */
[----:B------:R-:W5:Y:S02]  /*8230*/  LDC R11, c[0x0][0xbe8] ;  /* 0x0002fa00ff0b7b82 */ /* 0x000f640000000800 */
[----:B-----5:R-:W-:Y:S02]  /*8240*/  IMAD R5, R0, R11, RZ ;  /* 0x0000000b00057224 */ /* 0x020fe400078e02ff */
[----:B---3--:R-:W-:-:S04]  /*8250*/  IMAD R4, R23, 0x80, R4 ;  /* 0x0000008017047824 */ /* 0x008fc800078e0204 */
[----:B------:R-:W-:-:S05]  /*8260*/  VIADD R8, R4, 0xffffff80 ;  /* 0xffffff8004087836 */ /* 0x000fca0000000000 */
[----:B------:R-:W-:-:S13]  /*8270*/  ISETP.GE.AND P0, PT, R8, R5, PT ;  /* 0x000000050800720c */ /* 0x000fda0003f06270 */
[----:B------:R-:W-:Y:S05]  /*8280*/  @P0 BRA `(.L_x_227) ;  /* 0x0000000000840947 */ /* 0x000fea0003800000 */
[----:B------:R-:W-:Y:S01]  /*8290*/  ISETP.NE.AND P0, PT, R11, 0x1, PT ;  /* 0x000000010b00780c */ /* 0x000fe20003f05270 */
[----:B------:R-:W-:Y:S01]  /*82a0*/  ULDC.64 UR4, c[0x0][0xb90] ;  /* 0x0002e40000047ab9 */ /* 0x000fe20000000a00 */
[----:B------:R-:W-:Y:S01]  /*82b0*/  IMAD.MOV.U32 R4, RZ, RZ, R3 ;  /* 0x000000ffff047224 */ /* 0x000fe200078e0003 */
[----:B------:R-:W-:Y:S01]  /*82c0*/  MOV R7, R8 ;  /* 0x0000000800077202 */ /* 0x000fe20000000f00 */
[----:B------:R-:W-:Y:S02]  /*82d0*/  IMAD R9, R12, UR4, RZ ;  /* 0x000000040c097c24 */ /* 0x000fe4000f8e02ff */
[----:B------:R-:W-:Y:S02]  /*82e0*/  IMAD.MOV.U32 R5, RZ, RZ, R10 ;  /* 0x000000ffff057224 */ /* 0x000fe400078e000a */
[C---:B------:R-:W-:Y:S02]  /*82f0*/  IMAD R9, R22.reuse, UR5, R9 ;  /* 0x0000000516097c24 */ /* 0x040fe4000f8e0209 */
[----:B------:R-:W-:Y:S01]  /*8300*/  IMAD.WIDE.U32 R4, R22, UR4, R4 ;  /* 0x0000000416047c25 */ /* 0x000fe2000f8e0004 */
[----:B------:R-:W-:-:S02]  /*8310*/  ULDC.64 UR4, c[0x0][0xb98] ;  /* 0x0002e60000047ab9 */ /* 0x000fc40000000a00 */
[----:B------:R-:W3:Y:S01]  /*8320*/  @P0 LDC R15, c[0x0][0xbec] ;  /* 0x0002fb00ff0f0b82 */ /* 0x000ee20000000800 */
[----:B------:R-:W-:Y:S02]  /*8330*/  IMAD.IADD R5, R5, 0x1, R9 ;  /* 0x0000000105057824 */ /* 0x000fe400078e0209 */
[----:B------:R-:W-:-:S05]  /*8340*/  IMAD.WIDE.U32 R4, R13, UR4, R4 ;  /* 0x000000040d047c25 */ /* 0x000fca000f8e0004 */
[----:B------:R-:W5:Y:S01]  /*8350*/  @P0 LDC R21, c[0x0][0xbf0] ;  /* 0x0002fc00ff150b82 */ /* 0x000f620000000800 */
[----:B---3--:R-:W-:-:S05]  /*8360*/  @P0 IMAD.HI.U32 R6, R8, R15, RZ ;  /* 0x0000000f08060227 */ /* 0x008fca00078e00ff */
[----:B-----5:R-:W-:Y:S01]  /*8370*/  @P0 SHF.R.U32.HI R7, RZ, R21, R6 ;  /* 0x00000015ff070219 */ /* 0x020fe20000011606 */
[----:B------:R-:W-:-:S03]  /*8380*/  IMAD R6, R160, UR4, RZ ;  /* 0x00000004a0067c24 */ /* 0x000fc6000f8e02ff */
[C---:B------:R-:W-:Y:S02]  /*8390*/  IADD3 R9, -R7.reuse, RZ, RZ ;  /* 0x000000ff07097210 */ /* 0x040fe40007ffe1ff */
[----:B------:R-:W-:-:S03]  /*83a0*/  IADD3 R4, P0, R7, R4, RZ ;  /* 0x0000000407047210 */ /* 0x000fc60007f1e0ff */
[----:B------:R-:W-:Y:S01]  /*83b0*/  IMAD R9, R11, R9, R8 ;  /* 0x000000090b097224 */ /* 0x000fe200078e0208 */
[----:B------:R-:W-:Y:S01]  /*83c0*/  SHF.R.S32.HI R11, RZ, 0x1f, R7 ;  /* 0x0000001fff0b7819 */ /* 0x000fe20000011407 */
[----:B------:R-:W-:Y:S01]  /*83d0*/  IMAD R8, R13, UR5, R6 ;  /* 0x000000050d087c24 */ /* 0x000fe2000f8e0206 */
[----:B------:R-:W-:Y:S02]  /*83e0*/  ULDC.64 UR4, c[0x0][0xb88] ;  /* 0x0002e20000047ab9 */ /* 0x000fe40000000a00 */
[----:B------:R-:W-:Y:S02]  /*83f0*/  SHF.R.S32.HI R6, RZ, 0x1f, R9 ;  /* 0x0000001fff067819 */ /* 0x000fe40000011409 */
[----:B------:R-:W-:-:S03]  /*8400*/  IADD3.X R5, R11, R5, R8, P0, !PT ;  /* 0x000000050b057210 */ /* 0x000fc600007fe408 */
[----:B------:R-:W-:Y:S02]  /*8410*/  IMAD R6, R6, UR4, RZ ;  /* 0x0000000406067c24 */ /* 0x000fe4000f8e02ff */
[----:B------:R-:W-:-:S04]  /*8420*/  IMAD.WIDE.U32 R4, R9, UR4, R4 ;  /* 0x0000000409047c25 */ /* 0x000fc8000f8e0004 */
[----:B------:R-:W-:Y:S01]  /*8430*/  IMAD R7, R9, UR5, R6 ;  /* 0x0000000509077c24 */ /* 0x000fe2000f8e0206 */
[----:B------:R-:W-:Y:S02]  /*8440*/  ULDC.64 UR4, c[0x0][0xb50] ;  /* 0x0002d40000047ab9 */ /* 0x000fe40000000a00 */
[----:B------:R-:W-:Y:S01]  /*8450*/  LEA R6, P0, R4, UR4, 0x2 ;  /* 0x0000000404067c11 */ /* 0x000fe2000f8010ff */
[----:B------:R-:W-:-:S05]  /*8460*/  IMAD.IADD R5, R5, 0x1, R7 ;  /* 0x0000000105057824 */ /* 0x000fca00078e0207 */
[----:B------:R-:W-:Y:S01]  /*8470*/  LEA.HI.X R7, R4, UR5, R5, 0x2, P0 ;  /* 0x0000000504077c11 */ /* 0x000fe200080f1405 */
[----:B------:R-:W-:-:S05]  /*8480*/  IMAD.MOV.U32 R5, RZ, RZ, -0x800000 ;  /* 0xff800000ff057424 */ /* 0x000fca00078e00ff */
[----:B------:R3:W-:Y:S02]  /*8490*/  STG.E desc[UR36][R6.64], R5 ;  /* 0x0000000506007986 */ /* 0x0007e4000c101924 */
.L_x_227:
[----:B------:R-:W-:Y:S05]  /*84a0*/  BSYNC B1 ;  /* 0x0000000000017941 */ /* 0x000fea0003800000 */
.L_x_226:
[----:B------:R-:W-:Y:S01]  /*84b0*/  ULDC.64 UR4, c[0x0][0xaa0] ;  /* 0x0002a80000047ab9 */ /* 0x000fe20000000a00 */
[----:B---3--:R-:W-:Y:S01]  /*84c0*/  IMAD R6, R19, 0x20, R161 ;  /* 0x0000002013067824 */ /* 0x008fe200078e02a1 */
[----:B------:R-:W-:Y:S01]  /*84d0*/  BSSY B1, `(.L_x_228) ;  /* 0x0000037000017945 */ /* 0x000fe20003800000 */
[----:B------:R-:W-:Y:S02]  /*84e0*/  IMAD R4, R10, UR4, RZ ;  /* 0x000000040a047c24 */ /* 0x000fe4000f8e02ff */
[----:B------:R-:W-:Y:S02]  /*84f0*/  IMAD R9, R23, 0x80, R6 ;  /* 0x0000008017097824 */ /* 0x000fe400078e0206 */
[C---:B------:R-:W-:Y:S02]  /*8500*/  IMAD R7, R3.reuse, UR5, R4 ;  /* 0x0000000503077c24 */ /* 0x040fe4000f8e0204 */
[----:B------:R-:W-:Y:S01]  /*8510*/  IMAD.WIDE.U32 R4, R3, UR4, RZ ;  /* 0x0000000403047c25 */ /* 0x000fe2000f8e00ff */
[----:B------:R-:W-:-:S03]  /*8520*/  ULDC.64 UR4, c[0x0][0xae8] ;  /* 0x0002ba0000047ab9 */ /* 0x000fc60000000a00 */
[----:B--2---:R-:W-:Y:S01]  /*8530*/  @P2 IMAD.HI.U32 R6, R9, R14, RZ ;  /* 0x0000000e09062227 */ /* 0x004fe200078e00ff */
[----:B------:R-:W-:-:S03]  /*8540*/  IADD3 R5, R5, R7, RZ ;  /* 0x0000000705057210 */ /* 0x000fc60007ffe0ff */
[----:B------:R-:W-:Y:S02]  /*8550*/  IMAD R7, R12, UR4, RZ ;  /* 0x000000040c077c24 */ /* 0x000fe4000f8e02ff */
[----:B------:R-:W-:-:S04]  /*8560*/  IMAD.WIDE.U32 R4, R22, UR4, R4 ;  /* 0x0000000416047c25 */ /* 0x000fc8000f8e0004 */
[----:B------:R-:W-:Y:S01]  /*8570*/  IMAD R7, R22, UR5, R7 ;  /* 0x0000000516077c24 */ /* 0x000fe2000f8e0207 */
[----:B------:R-:W-:Y:S01]  /*8580*/  ULDC.64 UR4, c[0x0][0xaf0] ;  /* 0x0002bc0000047ab9 */ /* 0x000fe20000000a00 */
[----:B------:R-:W-:Y:S01]  /*8590*/  IMAD.MOV.U32 R3, RZ, RZ, R9 ;  /* 0x000000ffff037224 */ /* 0x000fe200078e0009 */
[----:B----4-:R-:W-:Y:S01]  /*85a0*/  @P2 SHF.R.U32.HI R3, RZ, R27, R6 ;  /* 0x0000001bff032219 */ /* 0x010fe20000011606 */
[----:B------:R-:W-:Y:S02]  /*85b0*/  IMAD R8, R160, UR4, RZ ;  /* 0x00000004a0087c24 */ /* 0x000fe4000f8e02ff */
[----:B------:R-:W-:Y:S01]  /*85c0*/  IMAD.IADD R5, R5, 0x1, R7 ;  /* 0x0000000105057824 */ /* 0x000fe200078e0207 */
[----:B------:R-:W-:Y:S01]  /*85d0*/  SHF.R.S32.HI R6, RZ, 0x1f, R3 ;  /* 0x0000001fff067819 */ /* 0x000fe20000011403 */
[----:B------:R-:W-:Y:S01]  /*85e0*/  IMAD R7, R13, UR5, R8 ;  /* 0x000000050d077c24 */ /* 0x000fe2000f8e0208 */
[----:B------:R-:W-:Y:S01]  /*85f0*/  IADD3 R8, -R3, RZ, RZ ;  /* 0x000000ff03087210 */ /* 0x000fe20007ffe1ff */
[----:B------:R-:W-:Y:S01]  /*8600*/  IMAD.WIDE.U32 R4, R13, UR4, R4 ;  /* 0x000000040d047c25 */ /* 0x000fe2000f8e0004 */
[----:B------:R-:W-:-:S03]  /*8610*/  ULDC.64 UR4, c[0x0][0xae0] ;  /* 0x0002b80000047ab9 */ /* 0x000fc60000000a00 */
[----:B------:R-:W-:Y:S02]  /*8620*/  IMAD.IADD R5, R5, 0x1, R7 ;  /* 0x0000000105057824 */ /* 0x000fe400078e0207 */
[----:B------:R-:W-:Y:S02]  /*8630*/  IMAD R6, R6, UR4, RZ ;  /* 0x0000000406067c24 */ /* 0x000fe4000f8e02ff */
[----:B------:R-:W-:Y:S02]  /*8640*/  IMAD R7, R25, R8, R9 ;  /* 0x0000000819077224 */ /* 0x000fe400078e0209 */
[C---:B------:R-:W-:Y:S02]  /*8650*/  IMAD R9, R3.reuse, UR5, R6 ;  /* 0x0000000503097c24 */ /* 0x040fe4000f8e0206 */
[----:B------:R-:W-:Y:S01]  /*8660*/  IMAD.WIDE.U32 R4, R3, UR4, R4 ;  /* 0x0000000403047c25 */ /* 0x000fe2000f8e0004 */
[----:B------:R-:W-:Y:S01]  /*8670*/  SHF.R.S32.HI R3, RZ, 0x1f, R7 ;  /* 0x0000001fff037819 */ /* 0x000fe20000011407 */
[----:B------:R-:W-:-:S02]  /*8680*/  ULDC.64 UR4, c[0x0][0xad8] ;  /* 0x0002b60000047ab9 */ /* 0x000fc40000000a00 */
[----:B------:R-:W-:Y:S02]  /*8690*/  IMAD.IADD R5, R5, 0x1, R9 ;  /* 0x0000000105057824 */ /* 0x000fe400078e0209 */
[----:B------:R-:W-:Y:S02]  /*86a0*/  IMAD R6, R3, UR4, RZ ;  /* 0x0000000403067c24 */ /* 0x000fe4000f8e02ff */
[----:B------:R-:W-:Y:S02]  /*86b0*/  IMAD R8, R23, 0x80, R161 ;  /* 0x0000008017087824 */ /* 0x000fe400078e02a1 */
[----:B------:R-:W-:Y:S02]  /*86c0*/  IMAD R25, R0, R25, RZ ;  /* 0x0000001900197224 */ /* 0x000fe400078e02ff */
[C---:B------:R-:W-:Y:S01]  /*86d0*/  IMAD R3, R7.reuse, UR5, R6 ;  /* 0x0000000507037c24 */ /* 0x040fe2000f8e0206 */
[C---:B------:R-:W-:Y:S01]  /*86e0*/  IADD3 R0, R8.reuse, 0x20, RZ ;  /* 0x0000002008007810 */ /* 0x040fe20007ffe0ff */
[----:B------:R-:W-:Y:S01]  /*86f0*/  IMAD.WIDE.U32 R4, R7, UR4, R4 ;  /* 0x0000000407047c25 */ /* 0x000fe2000f8e0004 */
[-C--:B------:R-:W-:Y:S01]  /*8700*/  ISETP.GE.AND P2, PT, R8, R25.reuse, PT ;  /* 0x000000190800720c */ /* 0x080fe20003f46270 */
[----:B------:R-:W-:Y:S01]  /*8710*/  ULDC.64 UR4, c[0x0][0xa80] ;  /* 0x0002a00000047ab9 */ /* 0x000fe20000000a00 */
[----:B------:R-:W-:Y:S01]  /*8720*/  ISETP.GE.AND P1, PT, R0, R25, PT ;  /* 0x000000190000720c */ /* 0x000fe20003f26270 */
[----:B------:R-:W-:Y:S01]  /*8730*/  IMAD.IADD R3, R5, 0x1, R3 ;  /* 0x0000000105037824 */ /* 0x000fe200078e0203 */
[----:B------:R-:W-:Y:S01]  /*8740*/  LEA R6, P3, R4, UR4, 0x1 ;  /* 0x0000000404067c11 */ /* 0x000fe2000f8608ff */
[----:B------:R-:W-:-:S03]  /*8750*/  VIADD R0, R8, 0x40 ;  /* 0x0000004008007836 */ /* 0x000fc60000000000 */
[----:B------:R-:W-:Y:S02]  /*8760*/  LEA.HI.X R3, R4, UR5, R3, 0x1, P3 ;  /* 0x0000000504037c11 */ /* 0x000fe400098f0c03 */
[----:B------:R-:W-:Y:S01]  /*8770*/  ISETP.GE.AND P0, PT, R0, R25, PT ;  /* 0x000000190000720c */ /* 0x000fe20003f06270 */
[----:B------:R2:W3:Y:S04]  /*8780*/  SHFL.IDX PT, R4, R6, RZ, 0x181f ;  /* 0x00181fff06047589 */ /* 0x0004e800000e0000 */
[----:B------:R2:W4:Y:S01]  /*8790*/  SHFL.IDX PT, R0, R3, RZ, 0x181f ;  /* 0x00181fff03007589 */ /* 0x00052200000e0000 */
[----:B------:R-:W-:Y:S07]  /*87a0*/  @P2 BRA `(.L_x_229) ;  /* 0x0000000000242947 */ /* 0x000fee0003800000 */
[----:B------:R-:W-:Y:S02]  /*87b0*/  ULDC UR4, c[0x0][0xac8] ;  /* 0x0002b20000047ab9 */ /* 0x000fe40000000800 */
[----:B------:R-:W-:Y:S02]  /*87c0*/  ISETP.GE.AND P4, PT, R2, UR4, PT ;  /* 0x0000000402007c0c */ /* 0x000fe4000bf86270 */
[----:B------:R-:W-:-:S11]  /*87d0*/  ISETP.GE.AND P5, PT, R17, UR4, PT ;  /* 0x0000000411007c0c */ /* 0x000fd6000bfa6270 */
[CC--:B---3--:R-:W-:Y:S02]  /*87e0*/  @!P4 LEA R10, P2, R2.reuse, R4.reuse, 0x1 ;  /* 0x00000004020ac211 */ /* 0x0c8fe400078408ff */
[C---:B------:R-:W-:Y:S02]  /*87f0*/  @!P5 LEA R4, P3, R17.reuse, R4, 0x1 ;  /* 0x000000041104d211 */ /* 0x040fe400078608ff */
[-C--:B----4-:R-:W-:Y:S02]  /*8800*/  @!P4 LEA.HI.X R11, R2, R0.reuse, R170, 0x1, P2 ;  /* 0x00000000020bc211 */ /* 0x090fe400010f0caa */
[----:B------:R-:W-:-:S03]  /*8810*/  @!P5 LEA.HI.X R5, R17, R0, R169, 0x1, P3 ;  /* 0x000000001105d211 */ /* 0x000fc600018f0ca9 */
[----:B------:R3:W-:Y:S04]  /*8820*/  @!P4 ST.E.128 desc[UR36][R10.64], RZ ;  /* 0x000000ff0a00c985 */ /* 0x0007e8000c101d24 */
[----:B------:R3:W-:Y:S02]  /*8830*/  @!P5 ST.E.128 desc[UR36][R4.64], RZ ;  /* 0x000000ff0400d985 */ /* 0x0007e4000c101d24 */
.L_x_229:
[----:B------:R-:W-:Y:S05]  /*8840*/  BSYNC B1 ;  /* 0x0000000000017941 */ /* 0x000fea0003800000 */
.L_x_228:
[----:B----4-:R4:W0:Y:S01]  /*8850*/  SHFL.IDX PT, R0, R3, 0x1, 0x181f ;  /* 0x00381f0003007f89 */ /* 0x01082200000e0000 */
[----:B------:R-:W-:Y:S03]  /*8860*/  BSSY B1, `(.L_x_230) ;  /* 0x000000c000017945 */ /* 0x000fe60003800000 */
[----:B---3--:R4:W3:Y:S01]  /*8870*/  SHFL.IDX PT, R4, R6, 0x1, 0x181f ;  /* 0x00381f0006047f89 */ /* 0x0088e200000e0000 */
        /* <DEDUP_REMOVED lines=8> */
[----:B------:R0:W-:Y:S04]  /*8900*/  @!P3 ST.E.128 desc[UR36][R10.64], RZ ;  /* 0x000000ff0a00b985 */ /* 0x0001e8000c101d24 */
[----:B------:R0:W-:Y:S02]  /*8910*/  @!P4 ST.E.128 desc[UR36][R4.64], RZ ;  /* 0x000000ff0400c985 */ /* 0x0001e4000c101d24 */
.L_x_231:
[----:B------:R-:W-:Y:S05]  /*8920*/  BSYNC B1 ;  /* 0x0000000000017941 */ /* 0x000fea0003800000 */
.L_x_230:
[----:B0-----:R0:W0:Y:S01]  /*8930*/  SHFL.IDX PT, R0, R3, 0x2, 0x181f ;  /* 0x00581f0003007f89 */ /* 0x00102200000e0000 */
[----:B------:R-:W-:Y:S03]  /*8940*/  BSSY B1, `(.L_x_232) ;  /* 0x000000c000017945 */ /* 0x000fe60003800000 */
[----:B---3--:R3:W0:Y:S01]  /*8950*/  SHFL.IDX PT, R4, R6, 0x2, 0x181f ;  /* 0x00581f0006047f89 */ /* 0x00862200000e0000 */
[----:B------:R-:W-:Y:S05]  /*8960*/  @P0 BRA `(.L_x_233) ;  /* 0x0000000000240947 */ /* 0x000fea0003800000 */
[----:B------:R-:W-:Y:S02]  /*8970*/  ULDC UR4, c[0x0][0xac8] ;  /* 0x0002b20000047ab9 */ /* 0x000fe40000000800 */
[----:B------:R-:W-:Y:S02]  /*8980*/  ISETP.GE.AND P2, PT, R2, UR4, PT ;  /* 0x0000000402007c0c */ /* 0x000fe4000bf46270 */
[----:B------:R-:W-:-:S11]  /*8990*/  ISETP.GE.AND P3, PT, R17, UR4, PT ;  /* 0x0000000411007c0c */ /* 0x000fd6000bf66270 */
[CC--:B0-----:R-:W-:Y:S02]  /*89a0*/  @!P2 LEA R10, P0, R2.reuse, R4.reuse, 0x1 ;  /* 0x00000004020aa211 */ /* 0x0c1fe400078008ff */
[C---:B------:R-:W-:Y:S02]  /*89b0*/  @!P3 LEA R4, P1, R17.reuse, R4, 0x1 ;  /* 0x000000041104b211 */ /* 0x040fe400078208ff */
[-C--:B------:R-:W-:Y:S02]  /*89c0*/  @!P2 LEA.HI.X R11, R2, R0.reuse, R170, 0x1, P0 ;  /* 0x00000000020ba211 */ /* 0x080fe400000f0caa */
[----:B------:R-:W-:-:S03]  /*89d0*/  @!P3 LEA.HI.X R5, R17, R0, R169, 0x1, P1 ;  /* 0x000000001105b211 */ /* 0x000fc600008f0ca9 */
[----:B------:R0:W-:Y:S04]  /*89e0*/  @!P2 ST.E.128 desc[UR36][R10.64], RZ ;  /* 0x000000ff0a00a985 */ /* 0x0001e8000c101d24 */
[----:B------:R0:W-:Y:S02]  /*89f0*/  @!P3 ST.E.128 desc[UR36][R4.64], RZ ;  /* 0x000000ff0400b985 */ /* 0x0001e4000c101d24 */
.L_x_233:
[----:B------:R-:W-:Y:S05]  /*8a00*/  BSYNC B1 ;  /* 0x0000000000017941 */ /* 0x000fea0003800000 */
.L_x_232:
[----:B0-----:R-:W-:Y:S01]  /*8a10*/  VIADD R0, R8, 0x60 ;  /* 0x0000006008007836 */ /* 0x001fe20000000000 */
[----:B--2-4-:R-:W0:Y:S04]  /*8a20*/  SHFL.IDX PT, R3, R3, 0x3, 0x181f ;  /* 0x00781f0003037f89 */ /* 0x014e2800000e0000 */
[----:B------:R-:W-:Y:S01]  /*8a30*/  ISETP.GE.AND P0, PT, R0, R25, PT ;  /* 0x000000190000720c */ /* 0x000fe20003f06270 */
[----:B------:R2:W4:-:S12]  /*8a40*/  SHFL.IDX PT, R4, R6, 0x3, 0x181f ;  /* 0x00781f0006047f89 */ /* 0x00051800000e0000 */
[----:B--2---:R-:W-:Y:S05]  /*8a50*/  @P0 BRA `(.L_x_224) ;  /* 0x0000000000240947 */ /* 0x004fea0003800000 */
[----:B------:R-:W-:Y:S02]  /*8a60*/  ULDC UR4, c[0x0][0xac8] ;  /* 0x0002b20000047ab9 */ /* 0x000fe40000000800 */
[----:B------:R-:W-:Y:S02]  /*8a70*/  ISETP.GE.AND P2, PT, R2, UR4, PT ;  /* 0x0000000402007c0c */ /* 0x000fe4000bf46270 */
[----:B------:R-:W-:-:S11]  /*8a80*/  ISETP.GE.AND P3, PT, R17, UR4, PT ;  /* 0x0000000411007c0c */ /* 0x000fd6000bf66270 */
[CC--:B---34-:R-:W-:Y:S02]  /*8a90*/  @!P2 LEA R6, P0, R2.reuse, R4.reuse, 0x1 ;  /* 0x000000040206a211 */ /* 0x0d8fe400078008ff */
[C---:B------:R-:W-:Y:S02]  /*8aa0*/  @!P3 LEA R4, P1, R17.reuse, R4, 0x1 ;  /* 0x000000041104b211 */ /* 0x040fe400078208ff */
[-C--:B0-----:R-:W-:Y:S02]  /*8ab0*/  @!P2 LEA.HI.X R7, R2, R3.reuse, R170, 0x1, P0 ;  /* 0x000000030207a211 */ /* 0x081fe400000f0caa */
[----:B------:R-:W-:-:S03]  /*8ac0*/  @!P3 LEA.HI.X R5, R17, R3, R169, 0x1, P1 ;  /* 0x000000031105b211 */ /* 0x000fc600008f0ca9 */
[----:B------:R2:W-:Y:S04]  /*8ad0*/  @!P2 ST.E.128 desc[UR36][R6.64], RZ ;  /* 0x000000ff0600a985 */ /* 0x0005e8000c101d24 */
[----:B------:R2:W-:Y:S02]  /*8ae0*/  @!P3 ST.E.128 desc[UR36][R4.64], RZ ;  /* 0x000000ff0400b985 */ /* 0x0005e4000c101d24 */
.L_x_224:
[----:B------:R-:W-:Y:S05]  /*8af0*/  BSYNC B0 ;  /* 0x0000000000007941 */ /* 0x000fea0003800000 */
.L_x_215:
[----:B------:R-:W-:Y:S02]  /*8b00*/  ULDC UR4, c[0x0][0xc3c] ;  /* 0x00030f0000047ab9 */ /* 0x000fe40000000800 */
[----:B-1----:R-:W-:-:S13]  /*8b10*/  ISETP.GE.AND P0, PT, R51, UR4, PT ;  /* 0x0000000433007c0c */ /* 0x002fda000bf06270 */
[----:B------:R-:W-:Y:S05]  /*8b20*/  @!P0 BRA `(.L_x_234) ;  /* 0xffffff8000748947 */ /* 0x000fea000383ffff */
[----:B------:R-:W-:Y:S05]  /*8b30*/  EXIT ;  /* 0x000000000000794d */ /* 0x000fea0003800000 */
.L_x_187:
[----:B------:R-:W-:-:S08]  /*8b40*/  NOP ;  /* 0x0000000000007918 */ /* 0x000fd00000000000 */
[----:B------:R-:W0:-:S00]  /*8b50*/  USETMAXREG.DEALLOC.CTAPOOL 0x28 ;  /* 0x00000028000079c8 */ /* 0x000e0000080e0500 */
[----:B0-----:R-:W-:Y:S02]  /*8b60*/  LOP3.LUT R0, R0, 0x3, RZ, 0xc0, !PT ;  /* 0x0000000300007812 */ /* 0x001fe400078ec0ff */
[----:B------:R-:W-:-:S04]  /*8b70*/  LOP3.LUT R25, R25, 0xffffff7f, RZ, 0xc0, !PT ;  /* 0xffffff7f19197812 */ /* 0x000fc800078ec0ff */
[----:B------:R-:W0:Y:S02]  /*8b80*/  SHFL.IDX PT, R0, R0, RZ, 0x1f ;  /* 0x00001fff00007589 */ /* 0x000e2400000e0000 */
[----:B0-----:R-:W-:Y:S02]  /*8b90*/  ISETP.NE.AND P0, PT, R0, RZ, PT ;  /* 0x000000ff0000720c */ /* 0x001fe40003f05270 */
[----:B------:R-:W-:-:S11]  /*8ba0*/  MOV R0, RZ ;  /* 0x000000ff00007202 */ /* 0x000fd60000000f00 */
[----:B------:R-:W-:Y:S01]  /*8bb0*/  @P0 LOP3.LUT R25, R25, 0x80, RZ, 0xfc, !PT ;  /* 0x0000008019190812 */ /* 0x000fe200078efcff */
[----:B------:R-:W-:Y:S06]  /*8bc0*/  @!P0 BRA `(.L_x_235) ;  /* 0x00000000001c8947 */ /* 0x000fec0003800000 */
[----:B------:R-:W0:Y:S08]  /*8bd0*/  S2UR UR5, SR_CgaCtaId ;  /* 0x00000000000579c3 */ /* 0x000e300000008800 */
[----:B------:R-:W-:Y:S06]  /*8be0*/  BAR.SYNC.DEFER_BLOCKING 0x5, 0x180 ;  /* 0x0146000000007b1d */ /* 0x000fec0000010000 */
[----:B------:R-:W-:-:S02]  /*8bf0*/  UMOV UR4, 0x400 ;  /* 0x0000040000047882 */ /* 0x000fc40000000000 */
[----:B0-----:R-:W-:-:S09]  /*8c00*/  ULEA UR4, UR5, UR4, 0x18 ;  /* 0x0000000405047291 */ /* 0x001fd2000f8ec03f */
[----:B------:R-:W1:Y:S01]  /*8c10*/  LDS.128 R16, [UR4+0x2a8d0] ;  /* 0x02a8d004ff107984 */ /* 0x000e620008000c00 */
[----:B------:R-:W-:Y:S06]  /*8c20*/  BAR.ARV 0x4, 0x180 ;  /* 0x0106000000007b1d */ /* 0x000fec0000002000 */
[----:B------:R-:W-:Y:S05]  /*8c30*/  BRA `(.L_x_236) ;  /* 0x0000000800007947 */ /* 0x000fea0003800000 */
.L_x_235:
[----:B------:R-:W0:Y:S01]  /*8c40*/  S2R R2, SR_TID.X ;  /* 0x0000000000027919 */ /* 0x000e220000002100 */
[----:B------:R-:W-:Y:S01]  /*8c50*/  ULDC UR4, c[0x0][0xc3c] ;  /* 0x00030f0000047ab9 */ /* 0x000fe20000000800 */
[----:B------:R-:W1:Y:S01]  /*8c60*/  S2UR UR6, SR_CTAID.X ;  /* 0x00000000000679c3 */ /* 0x000e620000002500 */
[----:B------:R-:W-:Y:S01]  /*8c70*/  ULDC UR5, c[0x0][0xc38] ;  /* 0x00030e0000057ab9 */ /* 0x000fe20000000800 */
[----:B0-----:R-:W-:-:S04]  /*8c80*/  LOP3.LUT R5, R2, 0x1f, RZ, 0xc0, !PT ;  /* 0x0000001f02057812 */ /* 0x001fc800078ec0ff */
[----:B------:R-:W-:-:S04]  /*8c90*/  ISETP.NE.AND P0, PT, R5, 0x1f, PT ;  /* 0x0000001f0500780c */ /* 0x000fc80003f05270 */
[----:B------:R-:W-:-:S13]  /*8ca0*/  ISETP.GE.OR P1, PT, R5, UR4, !P0 ;  /* 0x0000000405007c0c */ /* 0x000fda000c726670 */
[----:B------:R-:W0:Y:S02]  /*8cb0*/  @!P1 LDC.64 R2, c[0x0][0xc80] ;  /* 0x00032000ff029b82 */ /* 0x000e240000000a00 */
[----:B0-----:R-:W-:-:S05]  /*8cc0*/  @!P1 IMAD.WIDE.U32 R2, R5, 0x4, R2 ;  /* 0x0000000405029825 */ /* 0x001fca00078e0002 */
[----:B------:R-:W2:Y:S01]  /*8cd0*/  @!P1 LDG.E R0, desc[UR36][R2.64] ;  /* 0x0000002402009981 */ /* 0x000ea2000c1e1900 */
[C---:B------:R-:W-:Y:S01]  /*8ce0*/  ISETP.NE.AND P1, PT, R5.reuse, RZ, PT ;  /* 0x000000ff0500720c */ /* 0x040fe20003f25270 */
[----:B------:R-:W-:Y:S01]  /*8cf0*/  UMOV UR4, URZ ;  /* 0x0000003f00047c82 */ /* 0x000fe20008000000 */
[C---:B------:R-:W-:Y:S01]  /*8d00*/  ISETP.GE.U32.AND P2, PT, R5.reuse, 0x2, PT ;  /* 0x000000020500780c */ /* 0x040fe20003f46070 */
[----:B------:R-:W-:Y:S01]  /*8d10*/  IMAD.MOV.U32 R16, RZ, RZ, RZ ;  /* 0x000000ffff107224 */ /* 0x000fe200078e00ff */
[C---:B------:R-:W-:Y:S02]  /*8d20*/  ISETP.GE.U32.AND P3, PT, R5.reuse, 0x4, PT ;  /* 0x000000040500780c */ /* 0x040fe40003f66070 */
[C---:B------:R-:W-:Y:S02]  /*8d30*/  ISETP.GE.U32.AND P4, PT, R5.reuse, 0x8, PT ;  /* 0x000000080500780c */ /* 0x040fe40003f86070 */
[----:B------:R-:W-:Y:S01]  /*8d40*/  ISETP.GE.U32.AND P5, PT, R5, 0x10, PT ;  /* 0x000000100500780c */ /* 0x000fe20003fa6070 */
[----:B--2---:R-:W0:Y:S02]  /*8d50*/  SHFL.UP PT, R4, R0, 0x1, RZ ;  /* 0x0420000000047989 */ /* 0x004e2400000e00ff */
[----:B0-----:R-:W-:-:S05]  /*8d60*/  SEL R7, R4, RZ, P1 ;  /* 0x000000ff04077207 */ /* 0x001fca0000800000 */
[----:B------:R-:W-:-:S05]  /*8d70*/  IMAD.IADD R7, R0, 0x1, R7 ;  /* 0x0000000100077824 */ /* 0x000fca00078e0207 */
[----:B------:R-:W0:Y:S02]  /*8d80*/  SHFL.UP PT, R4, R7, 0x2, RZ ;  /* 0x0440000007047989 */ /* 0x000e2400000e00ff */
[----:B0-----:R-:W-:-:S05]  /*8d90*/  SEL R4, R4, RZ, P2 ;  /* 0x000000ff04047207 */ /* 0x001fca0001000000 */
[----:B------:R-:W-:-:S05]  /*8da0*/  IMAD.IADD R4, R7, 0x1, R4 ;  /* 0x0000000107047824 */ /* 0x000fca00078e0204 */
[----:B------:R-:W0:Y:S02]  /*8db0*/  SHFL.UP PT, R6, R4, 0x4, RZ ;  /* 0x0480000004067989 */ /* 0x000e2400000e00ff */
[----:B0-----:R-:W-:-:S05]  /*8dc0*/  SEL R3, R6, RZ, P3 ;  /* 0x000000ff06037207 */ /* 0x001fca0001800000 */
[----:B------:R-:W-:-:S05]  /*8dd0*/  IMAD.IADD R3, R4, 0x1, R3 ;  /* 0x0000000104037824 */ /* 0x000fca00078e0203 */
[----:B------:R-:W0:Y:S02]  /*8de0*/  SHFL.UP PT, R2, R3, 0x8, RZ ;  /* 0x0500000003027989 */ /* 0x000e2400000e00ff */
[----:B0-----:R-:W-:-:S04]  /*8df0*/  SEL R2, R2, RZ, P4 ;  /* 0x000000ff02027207 */ /* 0x001fc80002000000 */
[----:B------:R-:W-:-:S05]  /*8e00*/  IADD3 R2, R3, R2, RZ ;  /* 0x0000000203027210 */ /* 0x000fca0007ffe0ff */
[----:B------:R-:W0:Y:S02]  /*8e10*/  SHFL.UP PT, R6, R2, 0x10, RZ ;  /* 0x0600000002067989 */ /* 0x000e2400000e00ff */
[----:B0-----:R-:W-:-:S05]  /*8e20*/  SEL R7, R6, RZ, P5 ;  /* 0x000000ff06077207 */ /* 0x001fca0002800000 */
[----:B------:R-:W-:-:S05]  /*8e30*/  IMAD.IADD R7, R2, 0x1, R7 ;  /* 0x0000000102077824 */ /* 0x000fca00078e0207 */
[----:B------:R-:W0:Y:S02]  /*8e40*/  SHFL.IDX PT, R4, R7, 0x1f, 0x1f ;  /* 0x03e01f0007047f89 */ /* 0x000e2400000e0000 */
[----:B0-----:R-:W-:-:S04]  /*8e50*/  IMAD R4, R4, UR5, RZ ;  /* 0x0000000504047c24 */ /* 0x001fc8000f8e02ff */
[----:B------:R-:W-:Y:S01]  /*8e60*/  IMAD.MOV.U32 R3, RZ, RZ, R4 ;  /* 0x000000ffff037224 */ /* 0x000fe200078e0004 */
[----:B-1----:R-:W-:-:S13]  /*8e70*/  ISETP.GT.AND P6, PT, R4, UR6, PT ;  /* 0x0000000604007c0c */ /* 0x002fda000bfc4270 */
[----:B------:R-:W-:Y:S05]  /*8e80*/  @P6 BRA `(.L_x_237) ;  /* 0x0000000000946947 */ /* 0x000fea0003800000 */
[----:B------:R-:W-:Y:S01]  /*8e90*/  MOV R4, R3 ;  /* 0x0000000300047202 */ /* 0x000fe20000000f00 */
[----:B------:R-:W-:Y:S01]  /*8ea0*/  UMOV UR4, URZ ;  /* 0x0000003f00047c82 */ /* 0x000fe20008000000 */
[----:B------:R-:W-:-:S05]  /*8eb0*/  ULDC UR5, c[0x0][0xc38] ;  /* 0x00030e0000057ab9 */ /* 0x000fca0000000800 */
.L_x_241:
[----:B------:R-:W0:Y:S01]  /*8ec0*/  LDC R2, c[0x0][0xc3c] ;  /* 0x00030f00ff027b82 */ /* 0x000e220000000800 */
[----:B------:R-:W-:-:S06]  /*8ed0*/  UIADD3 UR4, UR4, 0x1f, URZ ;  /* 0x0000001f04047890 */ /* 0x000fcc000fffe03f */
[----:B0-----:R-:W-:-:S13]  /*8ee0*/  ISETP.LE.AND P6, PT, R2, UR4, PT ;  /* 0x0000000402007c0c */ /* 0x001fda000bfc3270 */
[----:B------:R-:W-:Y:S05]  /*8ef0*/  @P6 BRA `(.L_x_238) ;  /* 0x0000000400246947 */ /* 0x000fea0003800000 */
[----:B------:R-:W-:Y:S01]  /*8f00*/  VIADD R7, R5, UR4 ;  /* 0x0000000405077c36 */ /* 0x000fe20008000000 */
[----:B------:R-:W-:Y:S01]  /*8f10*/  BSSY B0, `(.L_x_239) ;  /* 0x0000007000007945 */ /* 0x000fe20003800000 */
[----:B------:R-:W-:-:S03]  /*8f20*/  IMAD.MOV.U32 R0, RZ, RZ, RZ ;  /* 0x000000ffff007224 */ /* 0x000fc600078e00ff */
[----:B------:R-:W-:-:S13]  /*8f30*/  ISETP.GE.OR P6, PT, R7, R2, !P0 ;  /* 0x000000020700720c */ /* 0x000fda00047c6670 */
[----:B------:R-:W-:Y:S05]  /*8f40*/  @P6 BRA `(.L_x_240) ;  /* 0x00000000000c6947 */ /* 0x000fea0003800000 */
[----:B------:R-:W0:Y:S02]  /*8f50*/  LDC.64 R2, c[0x0][0xc80] ;  /* 0x00032000ff027b82 */ /* 0x000e240000000a00 */
[----:B0-----:R-:W-:-:S05]  /*8f60*/  IMAD.WIDE R2, R7, 0x4, R2 ;  /* 0x0000000407027825 */ /* 0x001fca00078e0202 */
[----:B------:R0:W5:Y:S02]  /*8f70*/  LDG.E R0, desc[UR36][R2.64] ;  /* 0x0000002402007981 */ /* 0x000164000c1e1900 */
.L_x_240:
[----:B------:R-:W-:Y:S05]  /*8f80*/  BSYNC B0 ;  /* 0x0000000000007941 */ /* 0x000fea0003800000 */
.L_x_239:
[----:B0----5:R-:W0:Y:S02]  /*8f90*/  SHFL.UP PT, R2, R0, 0x1, RZ ;  /* 0x0420000000027989 */ /* 0x021e2400000e00ff */
        /* <DEDUP_REMOVED lines=14> */
[----:B------:R-:W0:Y:S02]  /*9080*/  SHFL.IDX PT, R3, R9, 0x1f, 0x1f ;  /* 0x03e01f0009037f89 */ /* 0x000e2400000e0000 */
[----:B0-----:R-:W-:-:S05]  /*9090*/  IMAD R3, R3, UR5, RZ ;  /* 0x0000000503037c24 */ /* 0x001fca000f8e02ff */
[----:B------:R-:W-:-:S04]  /*90a0*/  IADD3 R4, R3, R4, RZ ;  /* 0x0000000403047210 */ /* 0x000fc80007ffe0ff */
[----:B------:R-:W-:-:S13]  /*90b0*/  ISETP.GT.AND P6, PT, R4, UR6, PT ;  /* 0x0000000604007c0c */ /* 0x000fda000bfc4270 */
[----:B------:R-:W-:Y:S05]  /*90c0*/  @!P6 BRA `(.L_x_241) ;  /* 0xfffffffc007ce947 */ /* 0x000fea000383ffff */
[----:B------:R-:W-:-:S07]  /*90d0*/  IMAD.MOV.U32 R7, RZ, RZ, R9 ;  /* 0x000000ffff077224 */ /* 0x000fce00078e0009 */
.L_x_237:
[----:B------:R-:W-:-:S04]  /*90e0*/  IMAD.IADD R8, R4, 0x1, -R3 ;  /* 0x0000000104087824 */ /* 0x000fc800078e0a03 */
[----:B------:R-:W-:-:S05]  /*90f0*/  IMAD R2, R7, UR5, R8 ;  /* 0x0000000507027c24 */ /* 0x000fca000f8e0208 */
[----:B------:R-:W-:-:S13]  /*9100*/  ISETP.GT.AND P0, PT, R2, UR6, PT ;  /* 0x0000000602007c0c */ /* 0x000fda000bf04270 */
[----:B------:R-:W-:-:S04]  /*9110*/  VOTE.ANY R4, PT, !P0 ;  /* 0x0000000000047806 */ /* 0x000fc800040e0100 */
[----:B------:R-:W0:Y:S01]  /*9120*/  POPC R19, R4 ;  /* 0x0000000400137309 */ /* 0x000e220000000000 */
[----:B------:R-:W-:Y:S01]  /*9130*/  ISETP.NE.AND P0, PT, R4, RZ, PT ;  /* 0x000000ff0400720c */ /* 0x000fe20003f05270 */
[----:B0-----:R-:W0:Y:S02]  /*9140*/  SHFL.IDX PT, R10, R0, R19, 0x1f ;  /* 0x00001f13000a7589 */ /* 0x001e2400000e0000 */
[----:B0-----:R-:W-:-:S04]  /*9150*/  IABS R9, R10 ;  /* 0x0000000a00097213 */ /* 0x001fc80000000000 */
[----:B------:R-:W0:Y:S08]  /*9160*/  I2F.RP R6, R9 ;  /* 0x0000000900067306 */ /* 0x000e300000209400 */
[----:B0-----:R-:W0:Y:S02]  /*9170*/  MUFU.RCP R6, R6 ;  /* 0x0000000600067308 */ /* 0x001e240000001000 */
[----:B0-----:R-:W-:-:S06]  /*9180*/  VIADD R2, R6, 0xffffffe ;  /* 0x0ffffffe06027836 */ /* 0x001fcc0000000000 */
[----:B------:R0:W1:Y:S01]  /*9190*/  F2I.FTZ.U32.TRUNC.NTZ R3, R2 ;  /* 0x0000000200037305 */ /* 0x000062000021f000 */
[----:B------:R-:W-:Y:S05]  /*91a0*/  @!P0 BRA `(.L_x_242) ;  /* 0x0000000000088947 */ /* 0x000fea0003800000 */
[----:B------:R-:W-:-:S06]  /*91b0*/  IADD3 R16, R19, -0x1, RZ ;  /* 0xffffffff13107810 */ /* 0x000fcc0007ffe0ff */
[----:B------:R2:W3:Y:S02]  /*91c0*/  SHFL.IDX PT, R16, R7, R16, 0x1f ;  /* 0x00001f1007107589 */ /* 0x0004e400000e0000 */
.L_x_242:
[----:B---3--:R-:W-:Y:S01]  /*91d0*/  IMAD R16, R16, UR5, R8 ;  /* 0x0000000510107c24 */ /* 0x008fe2000f8e0208 */
[----:B0-----:R-:W-:Y:S01]  /*91e0*/  IABS R2, R10 ;  /* 0x0000000a00027213 */ /* 0x001fe20000000000 */
[----:B-1----:R-:W-:Y:S02]  /*91f0*/  IMAD.MOV R0, RZ, RZ, -R3 ;  /* 0x000000ffff007224 */ /* 0x002fe400078e0a03 */
[----:B------:R-:W-:Y:S01]  /*9200*/  VIADD R19, R19, UR4 ;  /* 0x0000000413137c36 */ /* 0x000fe20008000000 */
[----:B------:R-:W-:Y:S01]  /*9210*/  IADD3 R11, -R16, UR6, RZ ;  /* 0x00000006100b7c10 */ /* 0x000fe2000fffe1ff */
[----:B------:R-:W-:Y:S02]  /*9220*/  IMAD.MOV R4, RZ, RZ, -R2 ;  /* 0x000000ffff047224 */ /* 0x000fe400078e0a02 */
[----:B--2---:R-:W-:Y:S01]  /*9230*/  IMAD R7, R0, R9, RZ ;  /* 0x0000000900077224 */ /* 0x004fe200078e02ff */
[----:B------:R-:W-:Y:S01]  /*9240*/  IABS R0, R11 ;  /* 0x0000000b00007213 */ /* 0x000fe20000000000 */
[----:B------:R-:W-:-:S04]  /*9250*/  IMAD.MOV.U32 R2, RZ, RZ, RZ ;  /* 0x000000ffff027224 */ /* 0x000fc800078e00ff */
[----:B------:R-:W-:Y:S01]  /*9260*/  IMAD.HI.U32 R2, R3, R7, R2 ;  /* 0x0000000703027227 */ /* 0x000fe200078e0002 */
[----:B------:R-:W-:-:S03]  /*9270*/  MOV R3, R0 ;  /* 0x0000000000037202 */ /* 0x000fc60000000f00 */
[----:B------:R-:W-:Y:S02]  /*9280*/  IMAD.MOV.U32 R0, RZ, RZ, R4 ;  /* 0x000000ffff007224 */ /* 0x000fe400078e0004 */
[----:B------:R-:W-:-:S04]  /*9290*/  IMAD.HI.U32 R2, R2, R3, RZ ;  /* 0x0000000302027227 */ /* 0x000fc800078e00ff */
[----:B------:R-:W-:-:S05]  /*92a0*/  IMAD R0, R2, R0, R3 ;  /* 0x0000000002007224 */ /* 0x000fca00078e0203 */
[----:B------:R-:W-:-:S13]  /*92b0*/  ISETP.GT.U32.AND P1, PT, R9, R0, PT ;  /* 0x000000000900720c */ /* 0x000fda0003f24070 */
[----:B------:R-:W-:Y:S02]  /*92c0*/  @!P1 IMAD.IADD R0, R0, 0x1, -R9 ;  /* 0x0000000100009824 */ /* 0x000fe400078e0a09 */
[----:B------:R-:W-:Y:S01]  /*92d0*/  @!P1 VIADD R2, R2, 0x1 ;  /* 0x0000000102029836 */ /* 0x000fe20000000000 */
[----:B------:R-:W-:Y:S02]  /*92e0*/  ISETP.NE.AND P1, PT, R10, RZ, PT ;  /* 0x000000ff0a00720c */ /* 0x000fe40003f25270 */
[----:B------:R-:W-:Y:S02]  /*92f0*/  ISETP.GE.U32.AND P0, PT, R0, R9, PT ;  /* 0x000000090000720c */ /* 0x000fe40003f06070 */
[----:B------:R-:W-:-:S04]  /*9300*/  LOP3.LUT R0, R11, R10, RZ, 0x3c, !PT ;  /* 0x0000000a0b007212 */ /* 0x000fc800078e3cff */
[----:B------:R-:W-:-:S07]  /*9310*/  ISETP.GE.AND P2, PT, R0, RZ, PT ;  /* 0x000000ff0000720c */ /* 0x000fce0003f46270 */
[----:B------:R-:W-:-:S06]  /*9320*/  @P0 IADD3 R2, R2, 0x1, RZ ;  /* 0x0000000102020810 */ /* 0x000fcc0007ffe0ff */
[----:B------:R-:W-:Y:S01]  /*9330*/  @!P2 IMAD.MOV R2, RZ, RZ, -R2 ;  /* 0x000000ffff02a224 */ /* 0x000fe200078e0a02 */
[----:B------:R-:W-:-:S04]  /*9340*/  @!P1 LOP3.LUT R2, RZ, R10, RZ, 0x33, !PT ;  /* 0x0000000aff029212 */ /* 0x000fc800078e33ff */
[----:B------:R-:W-:Y:S01]  /*9350*/  MOV R18, R2 ;  /* 0x0000000200127202 */ /* 0x000fe20000000f00 */
[----:B------:R-:W-:-:S04]  /*9360*/  IMAD.MOV R17, RZ, RZ, -R2 ;  /* 0x000000ffff117224 */ /* 0x000fc800078e0a02 */
[----:B------:R-:W-:Y:S01]  /*9370*/  IMAD R17, R10, R17, R11 ;  /* 0x000000110a117224 */ /* 0x000fe200078e020b */
[----:B------:R-:W-:Y:S06]  /*9380*/  BRA `(.L_x_243) ;  /* 0x0000000000147947 */ /* 0x000fec0003800000 */
.L_x_238:
[----:B------:R-:W-:Y:S01]  /*9390*/  ULDC UR4, c[0x0][0xc3c] ;  /* 0x00030f0000047ab9 */ /* 0x000fe20000000800 */
[----:B------:R-:W-:Y:S01]  /*93a0*/  IMAD.MOV.U32 R17, RZ, RZ, RZ ;  /* 0x000000ffff117224 */ /* 0x000fe200078e00ff */
[----:B------:R-:W-:Y:S01]  /*93b0*/  MOV R19, UR4 ;  /* 0x0000000400137c02 */ /* 0x000fe20008000f00 */
[----:B------:R-:W-:Y:S02]  /*93c0*/  IMAD.U32 R16, RZ, RZ, UR6 ;  /* 0x00000006ff107e24 */ /* 0x000fe4000f8e00ff */
[----:B------:R-:W-:-:S07]  /*93d0*/  IMAD.MOV.U32 R18, RZ, RZ, RZ ;  /* 0x000000ffff127224 */ /* 0x000fce00078e00ff */
.L_x_243:
[----:B------:R-:W-:-:S13]  /*93e0*/  ISETP.NE.AND P0, PT, R5, RZ, PT ;  /* 0x000000ff0500720c */ /* 0x000fda0003f05270 */
[----:B------:R-:W0:Y:S01]  /*93f0*/  @!P0 S2R R3, SR_CgaCtaId ;  /* 0x0000000000038919 */ /* 0x000e220000008800 */
[----:B------:R-:W-:-:S04]  /*9400*/  @!P0 MOV R0, 0x400 ;  /* 0x0000040000008802 */ /* 0x000fc80000000f00 */
[----:B0-----:R-:W-:-:S05]  /*9410*/  @!P0 LEA R0, R3, R0, 0x18 ;  /* 0x0000000003008211 */ /* 0x001fca00078ec0ff */
[----:B------:R0:W-:Y:S01]  /*9420*/  @!P0 STS.128 [R0+0x2a8d0], R16 ;  /* 0x02a8d01000008388 */ /* 0x0001e20000000c00 */
[----:B------:R-:W-:Y:S06]  /*9430*/  BAR.ARV 0x5, 0x180 ;  /* 0x0146000000007b1d */ /* 0x000fec0000002000 */
.L_x_236:
[----:B------:R2:W-:Y:S01]  /*9440*/  STL [R1+0x14], RZ ;  /* 0x000014ff01007387 */ /* 0x0005e20000100800 */
[----:B------:R-:W-:Y:S01]  /*9450*/  ULDC UR4, c[0x0][0xc3c] ;  /* 0x00030f0000047ab9 */ /* 0x000fe20000000800 */
[----:B------:R-:W-:Y:S01]  /*9460*/  IMAD.MOV.U32 R28, RZ, RZ, 0x1 ;  /* 0x00000001ff1c7424 */ /* 0x000fe200078e00ff */
[----:B-1----:R-:W-:Y:S01]  /*9470*/  ISETP.GE.AND P0, PT, R19, UR4, PT ;  /* 0x0000000413007c0c */ /* 0x002fe2000bf06270 */
[----:B------:R-:W-:-:S12]  /*9480*/  IMAD.MOV.U32 R27, RZ, RZ, RZ ;  /* 0x000000ffff1b7224 */ /* 0x000fd800078e00ff */
[----:B--2---:R-:W-:Y:S05]  /*9490*/  @P0 BRA `(.L_x_244) ;  /* 0x0000004400b40947 */ /* 0x004fea0003800000 */
[----:B------:R-:W2:Y:S01]  /*94a0*/  LDL R4, [R1+0x4] ;  /* 0x0000040001047983 */ /* 0x000ea20000100800 */
[----:B------:R-:W0:Y:S01]  /*94b0*/  S2R R5, SR_TID.X ;  /* 0x0000000000057919 */ /* 0x000e220000002100 */
[----:B------:R-:W1:Y:S01]  /*94c0*/  S2UR UR5, SR_CgaCtaId ;  /* 0x00000000000579c3 */ /* 0x000e620000008800 */
[----:B------:R-:W-:Y:S01]  /*94d0*/  UMOV UR4, 0x400 ;  /* 0x0000040000047882 */ /* 0x000fe20000000000 */
[----:B------:R-:W-:Y:S01]  /*94e0*/  BSSY B8, `(.L_x_244) ;  /* 0x0000468000087945 */ /* 0x000fe20003800000 */
[----:B------:R-:W-:Y:S02]  /*94f0*/  IMAD.MOV.U32 R28, RZ, RZ, 0x1 ;  /* 0x00000001ff1c7424 */ /* 0x000fe400078e00ff */
[----:B------:R-:W-:Y:S01]  /*9500*/  IMAD.MOV.U32 R27, RZ, RZ, RZ ;  /* 0x000000ffff1b7224 */ /* 0x000fe200078e00ff */
[----:B------:R-:W-:Y:S01]  /*9510*/  ULDC UR38, c[0x0][0xc] ;  /* 0x0000030000267ab9 */ /* 0x000fe20000000800 */
[----:B-1----:R-:W-:Y:S01]  /*9520*/  ULEA UR4, UR5, UR4, 0x18 ;  /* 0x0000000405047291 */ /* 0x002fe2000f8ec03f */
[C---:B0-----:R-:W-:Y:S01]  /*9530*/  IMAD.SHL.U32 R0, R5.reuse, 0x8, RZ ;  /* 0x0000000805007824 */ /* 0x041fe200078e00ff */
[----:B------:R-:W-:-:S04]  /*9540*/  LOP3.LUT R3, R5, 0x7f, RZ, 0xc0, !PT ;  /* 0x0000007f05037812 */ /* 0x000fc800078ec0ff */
[----:B------:R-:W-:Y:S01]  /*9550*/  LOP3.LUT R2, R0, 0x1f8, RZ, 0xc0, !PT ;  /* 0x000001f800027812 */ /* 0x000fe200078ec0ff */
[----:B------:R-:W-:-:S03]  /*9560*/  IMAD.U32 R22, RZ, RZ, UR4 ;  /* 0x00000004ff167e24 */ /* 0x000fc6000f8e00ff */
[----:B------:R-:W-:Y:S02]  /*9570*/  LOP3.LUT R33, R2, 0x38, R5, 0x78, !PT ;  /* 0x0000003802217812 */ /* 0x000fe400078e7805 */
[----:B------:R-:W-:Y:S02]  /*9580*/  SHF.L.U32 R2, R5, 0x4, RZ ;  /* 0x0000000405027819 */ /* 0x000fe400000006ff */
[----:B------:R-:W-:-:S04]  /*9590*/  LOP3.LUT R33, R33, 0x200, R0, 0xf8, !PT ;  /* 0x0000020021217812 */ /* 0x000fc800078ef800 */
[----:B------:R-:W-:Y:S02]  /*95a0*/  LEA R34, R33, R22, 0x1 ;  /* 0x0000001621227211 */ /* 0x000fe400078e08ff */
[----:B--2---:R-:W-:-:S05]  /*95b0*/  LOP3.LUT R4, R4, 0x2, RZ, 0xfc, !PT ;  /* 0x0000000204047812 */ /* 0x004fca00078efcff */
[----:B------:R0:W-:Y:S04]  /*95c0*/  STL [R1+0x20], R4 ;  /* 0x0000200401007387 */ /* 0x0001e80000100800 */
[----:B------:R1:W-:Y:S01]  /*95d0*/  STL [R1+0x14], RZ ;  /* 0x000014ff01007387 */ /* 0x0003e20000100800 */
[----:B0-----:R-:W-:Y:S02]  /*95e0*/  SHF.R.U32.HI R4, RZ, 0x3, R3 ;  /* 0x00000003ff047819 */ /* 0x001fe40000011603 */
[----:B------:R-:W-:Y:S02]  /*95f0*/  LOP3.LUT R3, R0, 0x38, RZ, 0xc0, !PT ;  /* 0x0000003800037812 */ /* 0x000fe400078ec0ff */
[----:B------:R-:W-:Y:S02]  /*9600*/  LOP3.LUT R4, R4, 0x70, R2, 0xf8, !PT ;  /* 0x0000007004047812 */ /* 0x000fe400078ef802 */
[----:B------:R-:W-:-:S02]  /*9610*/  LOP3.LUT R2, R3, 0x40, RZ, 0xfc, !PT ;  /* 0x0000004003027812 */ /* 0x000fc400078efcff */
[----:B-1----:R-:W-:-:S07]  /*9620*/  LOP3.LUT R0, R3, 0x80, RZ, 0xfc, !PT ;  /* 0x0000008003007812 */ /* 0x002fce00078efcff */
.L_x_307:
[----:B0-----:R-:W0:Y:S02]  /*9630*/  LDC.64 R30, c[0x0][0xc88] ;  /* 0x00032200ff1e7b82 */ /* 0x001e240000000a00 */
[----:B0-----:R-:W-:-:S06]  /*9640*/  IMAD.WIDE R30, R19, 0x4, R30 ;  /* 0x00000004131e7825 */ /* 0x001fcc00078e021e */
[----:B------:R-:W2:Y:S01]  /*9650*/  LDG.E R30, desc[UR36][R30.64] ;  /* 0x000000241e1e7981 */ /* 0x000ea2000c1e1900 */
[----:B------:R-:W-:Y:S05]  /*9660*/  YIELD ;  /* 0x0000000000007946 */ /* 0x000fea0003800000 */
[----:B------:R-:W-:Y:S01]  /*9670*/  ULDC.64 UR4, c[0x0][0xa28] ;  /* 0x00028a0000047ab9 */ /* 0x000fe20000000a00 */
[----:B------:R-:W-:Y:S01]  /*9680*/  IMAD.MOV.U32 R37, RZ, RZ, RZ ;  /* 0x000000ffff257224 */ /* 0x000fe200078e00ff */
[----:B------:R-:W-:Y:S01]  /*9690*/  ISETP.NE.U32.AND P0, PT, RZ, UR4, PT ;  /* 0x00000004ff007c0c */ /* 0x000fe2000bf05070 */
[----:B------:R-:W-:-:S03]  /*96a0*/  ULDC.64 UR6, c[0x0][0xa18] ;  /* 0x0002860000067ab9 */ /* 0x000fc60000000a00 */
[----:B------:R-:W-:Y:S01]  /*96b0*/  ISETP.NE.AND.EX P0, PT, RZ, UR5, PT, P0 ;  /* 0x00000005ff007c0c */ /* 0x000fe2000bf05300 */
[----:B------:R-:W-:Y:S01]  /*96c0*/  IMAD.MOV.U32 R35, RZ, RZ, RZ ;  /* 0x000000ffff237224 */ /* 0x000fe200078e00ff */
[----:B--2---:R-:W-:-:S11]  /*96d0*/  SHF.R.S32.HI R0, RZ, 0x1f, R30 ;  /* 0x0000001fff007819 */ /* 0x004fd6000001141e */
[C---:B------:R-:W-:Y:S01]  /*96e0*/  @P0 LEA R2, P1, R30.reuse, UR4, 0x2 ;  /* 0x000000041e020c11 */ /* 0x040fe2000f8210ff */
[C---:B------:R-:W-:Y:S01]  /*96f0*/  IMAD.SHL.U32 R23, R30.reuse, 0x4, RZ ;  /* 0x000000041e177824 */ /* 0x040fe200078e00ff */
[C-C-:B------:R-:W-:Y:S01]  /*9700*/  SHF.L.U64.HI R24, R30.reuse, 0x2, R0.reuse ;  /* 0x000000021e187819 */ /* 0x140fe20000010200 */
[----:B------:R0:W-:Y:S01]  /*9710*/  STL [R1+0x8], R0 ;  /* 0x0000080001007387 */ /* 0x0001e20000100800 */
[----:B------:R-:W-:Y:S01]  /*9720*/  @P0 LEA.HI.X R3, R30, UR5, R0, 0x2, P1 ;  /* 0x000000051e030c11 */ /* 0x000fe200088f1400 */
[----:B------:R-:W-:-:S04]  /*9730*/  ULDC.64 UR4, c[0x0][0xa00] ;  /* 0x0002800000047ab9 */ /* 0x000fc80000000a00 */
[----:B-1----:R1:W5:Y:S01]  /*9740*/  @P0 LDG.E R37, desc[UR36][R2.64] ;  /* 0x0000002402250981 */ /* 0x002362000c1e1900 */
[----:B------:R-:W-:Y:S02]  /*9750*/  ISETP.NE.U32.AND P0, PT, RZ, UR4, PT ;  /* 0x00000004ff007c0c */ /* 0x000fe4000bf05070 */
[----:B------:R-:W-:Y:S02]  /*9760*/  LOP3.LUT R25, R25, 0xffffffbf, RZ, 0xc0, !PT ;  /* 0xffffffbf19197812 */ /* 0x000fe400078ec0ff */
[----:B------:R-:W-:Y:S02]  /*9770*/  ISETP.NE.AND.EX P2, PT, RZ, UR5, PT, P0 ;  /* 0x00000005ff007c0c */ /* 0x000fe4000bf45300 */
[----:B------:R-:W-:Y:S02]  /*9780*/  ISETP.NE.U32.AND P0, PT, RZ, UR6, PT ;  /* 0x00000006ff007c0c */ /* 0x000fe4000bf05070 */
[----:B-1----:R-:W-:Y:S02]  /*9790*/  IADD3 R2, P1, R23, UR4, RZ ;  /* 0x0000000417027c10 */ /* 0x002fe4000ff3e0ff */
[----:B------:R-:W-:-:S02]  /*97a0*/  ISETP.NE.AND.EX P0, PT, RZ, UR7, PT, P0 ;  /* 0x00000007ff007c0c */ /* 0x000fc4000bf05300 */
[----:B------:R-:W-:Y:S01]  /*97b0*/  IADD3.X R3, R24, UR5, RZ, P1, !PT ;  /* 0x0000000518037c10 */ /* 0x000fe20008ffe4ff */
[----:B------:R-:W-:-:S04]  /*97c0*/  ULDC.64 UR4, c[0x0][0x418] ;  /* 0x0001060000047ab9 */ /* 0x000fc80000000a00 */
[----:B------:R-:W-:Y:S01]  /*97d0*/  @P2 LOP3.LUT R25, R25, 0x40, RZ, 0xfc, !PT ;  /* 0x0000004019192812 */ /* 0x000fe200078efcff */
[----:B------:R1:W5:Y:S05]  /*97e0*/  @P2 LDG.E R35, desc[UR36][R2.64] ;  /* 0x0000002402232981 */ /* 0x00036a000c1e1900 */
[----:B------:R-:W-:-:S04]  /*97f0*/  @P0 IADD3 R4, P1, R23, UR6, RZ ;  /* 0x0000000617040c10 */ /* 0x000fc8000ff3e0ff */
[----:B------:R-:W-:-:S05]  /*9800*/  @P0 IADD3.X R5, R24, UR7, RZ, P1, !PT ;  /* 0x0000000718050c10 */ /* 0x000fca0008ffe4ff */
[----:B0-----:R-:W2:Y:S01]  /*9810*/  @P0 LDG.E R0, desc[UR36][R4.64] ;  /* 0x0000002404000981 */ /* 0x001ea2000c1e1900 */
[----:B------:R-:W-:-:S03]  /*9820*/  UISETP.NE.U32.AND UP0, UPT, UR4, URZ, UPT ;  /* 0x0000003f0400728c */ /* 0x000fc6000bf05070 */
[----:B------:R-:W-:Y:S01]  /*9830*/  ULDC UR4, c[0x0][0x424] ;  /* 0x0001090000047ab9 */ /* 0x000fe20000000800 */
[----:B------:R-:W-:-:S03]  /*9840*/  UISETP.NE.AND.EX UP0, UPT, UR5, URZ, UPT, UP0 ;  /* 0x0000003f0500728c */ /* 0x000fc6000bf05300 */
[----:B------:R-:W-:Y:S01]  /*9850*/  ULDC UR5, c[0x0][0x2f0] ;  /* 0x0000bc0000057ab9 */ /* 0x000fe20000000800 */
[----:B------:R-:W-:-:S04]  /*9860*/  USEL UR4, UR4, 0x1, UP0 ;  /* 0x0000000104047887 */ /* 0x000fc80008000000 */
[----:B------:R-:W-:-:S06]  /*9870*/  UIMAD UR4, UR4, UR5, URZ ;  /* 0x00000005040472a4 */ /* 0x000fcc000f8e023f */
[----:B------:R-:W-:Y:S01]  /*9880*/  MOV R36, UR4 ;  /* 0x0000000400247c02 */ /* 0x000fe20008000f00 */
[----:B--2---:R1:W-:Y:S01]  /*9890*/  @P0 STL [R1+0x10], R0 ;  /* 0x0000100001000387 */ /* 0x0043e20000100800 */
[----:B---3--:R-:W-:Y:S05]  /*98a0*/  @P0 BRA `(.L_x_245) ;  /* 0x0000000000200947 */ /* 0x008fea0003800000 */
[----:B------:R-:W-:Y:S02]  /*98b0*/  ULDC UR4, c[0x0][0x288] ;  /* 0x0000a20000047ab9 */ /* 0x000fe40000000800 */
[----:B-1----:R-:W-:-:S05]  /*98c0*/  IMAD.U32 R0, RZ, RZ, UR4 ;  /* 0x00000004ff007e24 */ /* 0x002fca000f8e00ff */
[----:B------:R0:W-:Y:S01]  /*98d0*/  STL [R1+0x10], R0 ;  /* 0x0000100001007387 */ /* 0x0001e20000100800 */
[----:B------:R-:W-:Y:S05]  /*98e0*/  @!P2 BRA `(.L_x_245) ;  /* 0x000000000010a947 */ /* 0x000fea0003800000 */
[----:B------:R-:W2:Y:S04]  /*98f0*/  LDG.E R5, desc[UR36][R2.64] ;  /* 0x0000002402057981 */ /* 0x000ea8000c1e1900 */
[----:B0-----:R-:W2:Y:S02]  /*9900*/  LDG.E R0, desc[UR36][R2.64+0x4] ;  /* 0x0000042402007981 */ /* 0x001ea4000c1e1900 */
[----:B--2---:R-:W-:-:S05]  /*9910*/  IMAD.IADD R0, R0, 0x1, -R5 ;  /* 0x0000000100007824 */ /* 0x004fca00078e0a05 */
[----:B------:R2:W-:Y:S02]  /*9920*/  STL [R1+0x10], R0 ;  /* 0x0000100001007387 */ /* 0x0005e40000100800 */
.L_x_245:
[----:B------:R-:W-:Y:S01]  /*9930*/  ULDC.64 UR4, c[0x0][0xa20] ;  /* 0x0002880000047ab9 */ /* 0x000fe20000000a00 */
[----:B------:R-:W-:Y:S01]  /*9940*/  IMAD.MOV.U32 R31, RZ, RZ, R30 ;  /* 0x000000ffff1f7224 */ /* 0x000fe200078e001e */
[----:B------:R-:W-:-:S04]  /*9950*/  ISETP.NE.U32.AND P0, PT, RZ, UR4, PT ;  /* 0x00000004ff007c0c */ /* 0x000fc8000bf05070 */
[----:B------:R-:W-:-:S13]  /*9960*/  ISETP.NE.AND.EX P0, PT, RZ, UR5, PT, P0 ;  /* 0x00000005ff007c0c */ /* 0x000fda000bf05300 */
[----:B------:R-:W-:Y:S05]  /*9970*/  @!P0 BRA `(.L_x_246) ;  /* 0x0000000000108947 */ /* 0x000fea0003800000 */
[----:B-1----:R-:W-:-:S04]  /*9980*/  IADD3 R2, P0, R23, UR4, RZ ;  /* 0x0000000417027c10 */ /* 0x002fc8000ff1e0ff */
[----:B------:R-:W-:-:S05]  /*9990*/  IADD3.X R3, R24, UR5, RZ, P0, !PT ;  /* 0x0000000518037c10 */ /* 0x000fca00087fe4ff */
[----:B------:R3:W5:Y:S01]  /*99a0*/  LDG.E R36, desc[UR36][R2.64] ;  /* 0x0000002402247981 */ /* 0x000762000c1e1900 */
[----:B------:R-:W-:Y:S05]  /*99b0*/  BRA `(.L_x_247) ;  /* 0x0000000000247947 */ /* 0x000fea0003800000 */
.L_x_246:
[----:B------:R-:W-:Y:S02]  /*99c0*/  ULDC.64 UR4, c[0x0][0xa08] ;  /* 0x0002820000047ab9 */ /* 0x000fe40000000a00 */
[----:B------:R-:W-:-:S04]  /*99d0*/  ISETP.NE.U32.AND P0, PT, RZ, UR4, PT ;  /* 0x00000004ff007c0c */ /* 0x000fc8000bf05070 */
[----:B------:R-:W-:-:S13]  /*99e0*/  ISETP.NE.AND.EX P0, PT, RZ, UR5, PT, P0 ;  /* 0x00000005ff007c0c */ /* 0x000fda000bf05300 */
[----:B------:R-:W-:Y:S05]  /*99f0*/  @!P0 BRA `(.L_x_247) ;  /* 0x0000000000148947 */ /* 0x000fea0003800000 */
[----:B-1----:R-:W1:Y:S02]  /*9a00*/  LDC.64 R2, c[0x0][0xa08] ;  /* 0x00028200ff027b82 */ /* 0x002e640000000a00 */
[----:B-1----:R-:W-:-:S05]  /*9a10*/  IMAD.WIDE R2, R31, 0x4, R2 ;  /* 0x000000041f027825 */ /* 0x002fca00078e0202 */
[----:B------:R-:W3:Y:S04]  /*9a20*/  LDG.E R36, desc[UR36][R2.64] ;  /* 0x0000002402247981 */ /* 0x000ee8000c1e1900 */
[----:B------:R-:W3:Y:S02]  /*9a30*/  LDG.E R5, desc[UR36][R2.64+0x4] ;  /* 0x0000042402057981 */ /* 0x000ee4000c1e1900 */
[----:B---3--:R-:W-:-:S07]  /*9a40*/  IADD3 R36, -R36, R5, RZ ;  /* 0x0000000524247210 */ /* 0x008fce0007ffe1ff */
.L_x_247:
[----:B-----5:R-:W-:Y:S01]  /*9a50*/  IMAD.IADD R36, R36, 0x1, -R37 ;  /* 0x0000000124247824 */ /* 0x020fe200078e0a25 */
[----:B------:R-:W-:Y:S03]  /*9a60*/  BSSY B7, `(.L_x_248) ;  /* 0x0000371000077945 */ /* 0x000fe60003800000 */
[C---:B012---:R-:W-:Y:S01]  /*9a70*/  VIADD R0, R36.reuse, 0x5f ;  /* 0x0000005f24007836 */ /* 0x047fe20000000000 */
[----:B------:R-:W-:-:S03]  /*9a80*/  ISETP.GT.AND P0, PT, R36, RZ, PT ;  /* 0x000000ff2400720c */ /* 0x000fc60003f04270 */
[----:B------:R-:W-:-:S05]  /*9a90*/  IMAD.HI R0, R0, 0x2aaaaaab, RZ ;  /* 0x2aaaaaab00007827 */ /* 0x000fca00078e02ff */
[----:B---3--:R-:W-:-:S04]  /*9aa0*/  SHF.R.U32.HI R3, RZ, 0x1f, R0 ;  /* 0x0000001fff037819 */ /* 0x008fc80000011600 */
[----:B------:R-:W-:-:S05]  /*9ab0*/  LEA.HI.SX32 R29, R0, R3, 0x1c ;  /* 0x00000003001d7211 */ /* 0x000fca00078fe2ff */
[----:B------:R0:W-:Y:S01]  /*9ac0*/  STL [R1+0x18], R29 ;  /* 0x0000181d01007387 */ /* 0x0001e20000100800 */
[----:B------:R-:W-:Y:S05]  /*9ad0*/  @P0 BRA `(.L_x_249) ;  /* 0x0000000000440947 */ /* 0x000fea0003800000 */
[----:B------:R-:W1:Y:S02]  /*9ae0*/  S2R R2, SR_TID.X ;  /* 0x0000000000027919 */ /* 0x000e640000002100 */
[----:B-1----:R-:W-:-:S04]  /*9af0*/  LOP3.LUT R2, R2, 0x7f, RZ, 0xc0, !PT ;  /* 0x0000007f02027812 */ /* 0x002fc800078ec0ff */
[----:B------:R-:W-:-:S13]  /*9b00*/  ISETP.NE.AND P0, PT, R2, RZ, PT ;  /* 0x000000ff0200720c */ /* 0x000fda0003f05270 */
[----:B------:R-:W-:Y:S05]  /*9b10*/  @P0 BRA `(.L_x_250) ;  /* 0x0000003400940947 */ /* 0x000fea0003800000 */
[----:B------:R-:W1:Y:S01]  /*9b20*/  S2R R5, SR_LANEID ;  /* 0x0000000000057919 */ /* 0x000e620000000000 */
[----:B------:R-:W-:Y:S01]  /*9b30*/  VOTEU.ANY UR4, UPT, PT ;  /* 0x0000000000047886 */ /* 0x000fe200038e0100 */
[----:B------:R-:W2:Y:S01]  /*9b40*/  LDC.64 R2, c[0x0][0xc60] ;  /* 0x00031800ff027b82 */ /* 0x000ea20000000a00 */
[----:B------:R-:W1:Y:S02]  /*9b50*/  FLO.U32 R0, UR4 ;  /* 0x0000000400007d00 */ /* 0x000e6400080e0000 */
[----:B-1----:R-:W-:-:S06]  /*9b60*/  ISETP.EQ.U32.AND P0, PT, R0, R5, PT ;  /* 0x000000050000720c */ /* 0x002fcc0003f02070 */
[----:B------:R-:W2:Y:S07]  /*9b70*/  POPC R5, UR4 ;  /* 0x0000000400057d09 */ /* 0x000eae0008000000 */
[----:B--2---:R-:W2:Y:S01]  /*9b80*/  @P0 ATOMG.E.ADD.STRONG.GPU PT, R3, desc[UR36][R2.64], R5 ;  /* 0x00000005020309a8 */ /* 0x004ea200081ee1e4 */
[----:B------:R-:W1:Y:S02]  /*9b90*/  S2R R4, SR_LTMASK ;  /* 0x0000000000047919 */ /* 0x000e640000003900 */
[----:B-1----:R-:W-:-:S04]  /*9ba0*/  LOP3.LUT R4, R4, UR4, RZ, 0xc0, !PT ;  /* 0x0000000404047c12 */ /* 0x002fc8000f8ec0ff */
[----:B------:R-:W1:Y:S01]  /*9bb0*/  POPC R7, R4 ;  /* 0x0000000400077309 */ /* 0x000e620000000000 */
[----:B--2---:R-:W1:Y:S02]  /*9bc0*/  SHFL.IDX PT, R0, R3, R0, 0x1f ;  /* 0x00001f0003007589 */ /* 0x004e6400000e0000 */
[----:B-1----:R-:W-:Y:S01]  /*9bd0*/  IADD3 R16, R0, UR38, R7 ;  /* 0x0000002600107c10 */ /* 0x002fe2000fffe007 */
[----:B------:R-:W-:Y:S06]  /*9be0*/  BRA `(.L_x_250) ;  /* 0x0000003400607947 */ /* 0x000fec0003800000 */
.L_x_249:
[----:B------:R-:W-:Y:S01]  /*9bf0*/  VIADD R0, R22, 0x18400 ;  /* 0x0001840016007836 */ /* 0x000fe20000000000 */
[----:B------:R-:W-:Y:S04]  /*9c00*/  BSSY B6, `(.L_x_251) ;  /* 0x0000013000067945 */ /* 0x000fe80003800000 */
[----:B------:R-:W-:-:S13]  /*9c10*/  LOP3.LUT P0, RZ, R0, 0x3ff, RZ, 0xc0, !PT ;  /* 0x000003ff00ff7812 */ /* 0x000fda000780c0ff */
[----:B------:R-:W-:Y:S05]  /*9c20*/  @!P0 BRA `(.L_x_252) ;  /* 0x0000000000408947 */ /* 0x000fea0003800000 */
[----:B------:R-:W-:Y:S01]  /*9c30*/  MOV R2, 0x0 ;  /* 0x0000000000027802 */ /* 0x000fe20000000f00 */
[----:B------:R-:W-:Y:S01]  /*9c40*/  ULDC.64 UR6, c[0x4][0x90] ;  /* 0x0100240000067ab9 */ /* 0x000fe20000000a00 */
[----:B------:R-:W-:Y:S01]  /*9c50*/  ULDC.64 UR8, c[0x4][0x98] ;  /* 0x0100260000087ab9 */ /* 0x000fe20000000a00 */
[----:B------:R-:W-:Y:S01]  /*9c60*/  ULDC.64 UR4, c[0x4][0x8] ;  /* 0x0100020000047ab9 */ /* 0x000fe20000000a00 */
[----:B------:R-:W-:Y:S01]  /*9c70*/  MOV R4, UR6 ;  /* 0x0000000600047c02 */ /* 0x000fe20008000f00 */
[----:B------:R-:W-:Y:S01]  /*9c80*/  IMAD.U32 R5, RZ, RZ, UR7 ;  /* 0x00000007ff057e24 */ /* 0x000fe2000f8e00ff */
[----:B------:R-:W1:Y:S01]  /*9c90*/  LDC.64 R2, c[0x4][R2] ;  /* 0x0100000002027b82 */ /* 0x000e620000000a00 */
[----:B------:R-:W-:Y:S01]  /*9ca0*/  IMAD.U32 R6, RZ, RZ, UR8 ;  /* 0x00000008ff067e24 */ /* 0x000fe2000f8e00ff */
[----:B------:R-:W-:Y:S01]  /*9cb0*/  MOV R10, UR4 ;  /* 0x00000004000a7c02 */ /* 0x000fe20008000f00 */
[----:B------:R-:W-:Y:S01]  /*9cc0*/  IMAD.U32 R7, RZ, RZ, UR9 ;  /* 0x00000009ff077e24 */ /* 0x000fe2000f8e00ff */
[----:B------:R-:W-:Y:S01]  /*9cd0*/  MOV R13, RZ ;  /* 0x000000ff000d7202 */ /* 0x000fe20000000f00 */
[----:B------:R-:W-:-:S02]  /*9ce0*/  IMAD.U32 R11, RZ, RZ, UR5 ;  /* 0x00000005ff0b7e24 */ /* 0x000fc4000f8e00ff */
[----:B------:R-:W-:Y:S02]  /*9cf0*/  IMAD.MOV.U32 R8, RZ, RZ, 0x70 ;  /* 0x00000070ff087424 */ /* 0x000fe400078e00ff */
[----:B------:R-:W-:-:S07]  /*9d00*/  IMAD.MOV.U32 R12, RZ, RZ, 0x1 ;  /* 0x00000001ff0c7424 */ /* 0x000fce00078e00ff */
[----:B------:R-:W-:-:S07]  /*9d10*/  LEPC R20, `(.L_x_252) ;  /* 0x000000001014794e */ /* 0x000fce0000000000 */
[----:B01----:R-:W-:Y:S05]  /*9d20*/  CALL.ABS.NOINC R2 ;  /* 0x0000000002007343 */ /* 0x003fea0003c00000 */
.L_x_252:
[----:B------:R-:W-:Y:S05]  /*9d30*/  BSYNC B6 ;  /* 0x0000000000067941 */ /* 0x000fea0003800000 */
.L_x_251:
        /* <DEDUP_REMOVED lines=8> */
[----:B------:R1:W2:Y:S01]  /*9dc0*/  LDC.64 R2, c[0x4][R26] ;  /* 0x010000001a027b82 */ /* 0x0002a20000000a00 */
[----:B------:R-:W-:Y:S01]  /*9dd0*/  IMAD.U32 R4, RZ, RZ, UR6 ;  /* 0x00000006ff047e24 */ /* 0x000fe2000f8e00ff */
[----:B------:R-:W-:Y:S01]  /*9de0*/  MOV R6, UR8 ;  /* 0x0000000800067c02 */ /* 0x000fe20008000f00 */
[----:B------:R-:W-:Y:S01]  /*9df0*/  IMAD.U32 R5, RZ, RZ, UR7 ;  /* 0x00000007ff057e24 */ /* 0x000fe2000f8e00ff */
[----:B------:R-:W-:Y:S01]  /*9e00*/  MOV R8, 0x70 ;  /* 0x0000007000087802 */ /* 0x000fe20000000f00 */
[----:B------:R-:W-:Y:S02]  /*9e10*/  IMAD.U32 R7, RZ, RZ, UR9 ;  /* 0x00000009ff077e24 */ /* 0x000fe4000f8e00ff */
[----:B------:R-:W-:-:S02]  /*9e20*/  IMAD.U32 R10, RZ, RZ, UR4 ;  /* 0x00000004ff0a7e24 */ /* 0x000fc4000f8e00ff */
[----:B------:R-:W-:Y:S02]  /*9e30*/  IMAD.U32 R11, RZ, RZ, UR5 ;  /* 0x00000005ff0b7e24 */ /* 0x000fe4000f8e00ff */
[----:B------:R-:W-:Y:S02]  /*9e40*/  IMAD.MOV.U32 R12, RZ, RZ, 0x1 ;  /* 0x00000001ff0c7424 */ /* 0x000fe400078e00ff */
[----:B-1----:R-:W-:-:S07]  /*9e50*/  IMAD.MOV.U32 R13, RZ, RZ, RZ ;  /* 0x000000ffff0d7224 */ /* 0x002fce00078e00ff */
[----:B------:R-:W-:-:S07]  /*9e60*/  LEPC R20, `(.L_x_255) ;  /* 0x000000001014794e */ /* 0x000fce0000000000 */
[----:B0-2---:R-:W-:Y:S05]  /*9e70*/  CALL.ABS.NOINC R2 ;  /* 0x0000000002007343 */ /* 0x005fea0003c00000 */
.L_x_255:
[----:B------:R0:W1:Y:S01]  /*9e80*/  LDC.64 R2, c[0x4][R26] ;  /* 0x010000001a027b82 */ /* 0x0000620000000a00 */
[----:B------:R-:W-:Y:S01]  /*9e90*/  ULDC.64 UR6, c[0x4][0x90] ;  /* 0x0100240000067ab9 */ /* 0x000fe20000000a00 */
[----:B------:R-:W-:Y:S01]  /*9ea0*/  ULDC.64 UR8, c[0x4][0x98] ;  /* 0x0100260000087ab9 */ /* 0x000fe20000000a00 */
[----:B------:R-:W-:Y:S01]  /*9eb0*/  ULDC.64 UR4, c[0x4][0x18] ;  /* 0x0100060000047ab9 */ /* 0x000fe20000000a00 */
[----:B------:R-:W-:Y:S01]  /*9ec0*/  IMAD.U32 R4, RZ, RZ, UR6 ;  /* 0x00000006ff047e24 */ /* 0x000fe2000f8e00ff */
[----:B------:R-:W-:Y:S01]  /*9ed0*/  MOV R5, UR7 ;  /* 0x0000000700057c02 */ /* 0x000fe20008000f00 */
[----:B------:R-:W-:Y:S01]  /*9ee0*/  IMAD.U32 R6, RZ, RZ, UR8 ;  /* 0x00000008ff067e24 */ /* 0x000fe2000f8e00ff */
[----:B------:R-:W-:Y:S01]  /*9ef0*/  MOV R11, UR5 ;  /* 0x00000005000b7c02 */ /* 0x000fe20008000f00 */
[----:B------:R-:W-:Y:S02]  /*9f00*/  IMAD.U32 R7, RZ, RZ, UR9 ;  /* 0x00000009ff077e24 */ /* 0x000fe4000f8e00ff */
[----:B------:R-:W-:-:S02]  /*9f10*/  IMAD.U32 R10, RZ, RZ, UR4 ;  /* 0x00000004ff0a7e24 */ /* 0x000fc4000f8e00ff */
[----:B------:R-:W-:Y:S02]  /*9f20*/  IMAD.MOV.U32 R8, RZ, RZ, 0x70 ;  /* 0x00000070ff087424 */ /* 0x000fe400078e00ff */
[----:B------:R-:W-:Y:S02]  /*9f30*/  IMAD.MOV.U32 R12, RZ, RZ, 0x1 ;  /* 0x00000001ff0c7424 */ /* 0x000fe400078e00ff */
[----:B0-----:R-:W-:-:S07]  /*9f40*/  IMAD.MOV.U32 R13, RZ, RZ, RZ ;  /* 0x000000ffff0d7224 */ /* 0x001fce00078e00ff */
[----:B------:R-:W-:-:S07]  /*9f50*/  LEPC R20, `(.L_x_254) ;  /* 0x000000001014794e */ /* 0x000fce0000000000 */
[----:B-1----:R-:W-:Y:S05]  /*9f60*/  CALL.ABS.NOINC R2 ;  /* 0x0000000002007343 */ /* 0x002fea0003c00000 */
.L_x_254:
[----:B------:R-:W-:Y:S05]  /*9f70*/  BSYNC B6 ;  /* 0x0000000000067941 */ /* 0x000fea0003800000 */
.L_x_253:
[----:B------:R-:W1:Y:S01]  /*9f80*/  S2R R2, SR_TID.X ;  /* 0x0000000000027919 */ /* 0x000e620000002100 */
[----:B------:R-:W-:Y:S01]  /*9f90*/  ULDC.64 UR4, c[0x0][0x9f8] ;  /* 0x00027e0000047ab9 */ /* 0x000fe20000000a00 */
[----:B------:R-:W2:Y:S01]  /*9fa0*/  LDC R8, c[0x0][0x430] ;  /* 0x00010c00ff087b82 */ /* 0x000ea20000000800 */
[----:B------:R-:W-:Y:S01]  /*9fb0*/  ISETP.NE.U32.AND P0, PT, RZ, UR4, PT ;  /* 0x00000004ff007c0c */ /* 0x000fe2000bf05070 */
[----:B------:R-:W3:Y:S03]  /*9fc0*/  S2R R20, SR_TID.X ;  /* 0x0000000000147919 */ /* 0x000ee60000002100 */
[----:B------:R-:W-:Y:S02]  /*9fd0*/  ISETP.NE.AND.EX P0, PT, RZ, UR5, PT, P0 ;  /* 0x00000005ff007c0c */ /* 0x000fe4000bf05300 */
[----:B-1----:R-:W-:-:S11]  /*9fe0*/  LOP3.LUT R21, R2, 0x7f, RZ, 0xc0, !PT ;  /* 0x0000007f02157812 */ /* 0x002fd600078ec0ff */
[----:B------:R-:W-:Y:S01]  /*9ff0*/  @P0 IADD3 R2, P1, R23, UR4, RZ ;  /* 0x0000000417020c10 */ /* 0x000fe2000ff3e0ff */
[----:B------:R-:W-:Y:S01]  /*a000*/  VIADD R26, R29, 0xffffffff ;  /* 0xffffffff1d1a7836 */ /* 0x000fe20000000000 */
[----:B--2---:R-:W-:Y:S01]  /*a010*/  ISETP.NE.AND P2, PT, R8, 0x1, PT ;  /* 0x000000010800780c */ /* 0x004fe20003f45270 */
[----:B------:R-:W-:Y:S01]  /*a020*/  ULDC UR4, c[0x0][0x320] ;  /* 0x0000c80000047ab9 */ /* 0x000fe20000000800 */
[----:B------:R-:W-:Y:S02]  /*a030*/  @P0 IADD3.X R3, R24, UR5, RZ, P1, !PT ;  /* 0x0000000518030c10 */ /* 0x000fe40008ffe4ff */
[----:B------:R-:W-:-:S03]  /*a040*/  SHF.R.U32.HI R21, RZ, 0x3, R21 ;  /* 0x00000003ff157819 */ /* 0x000fc60000011615 */
[----:B------:R1:W2:Y:S01]  /*a050*/  @P0 LDG.E R31, desc[UR36][R2.64] ;  /* 0x00000024021f0981 */ /* 0x0002a2000c1e1900 */
[C---:B---3--:R-:W-:Y:S02]  /*a060*/  SHF.L.U32 R32, R20.reuse, 0x4, RZ ;  /* 0x0000000414207819 */ /* 0x048fe400000006ff */
[----:B------:R-:W-:Y:S02]  /*a070*/  LOP3.LUT R25, R25, 0xffffffdf, RZ, 0xc0, !PT ;  /* 0xffffffdf19197812 */ /* 0x000fe400078ec0ff */
[----:B------:R-:W-:Y:S01]  /*a080*/  LOP3.LUT R32, R21, 0x70, R32, 0xf8, !PT ;  /* 0x0000007015207812 */ /* 0x000fe200078ef820 */
[----:B------:R-:W3:Y:S01]  /*a090*/  @P2 LDC R7, c[0x0][0x434] ;  /* 0x00010d00ff072b82 */ /* 0x000ee20000000800 */
[----:B------:R-:W-:Y:S01]  /*a0a0*/  IMAD.SHL.U32 R21, R20, 0x8, RZ ;  /* 0x0000000814157824 */ /* 0x000fe200078e00ff */
[----:B------:R-:W-:Y:S02]  /*a0b0*/  @P2 LOP3.LUT R25, R25, 0x20, RZ, 0xfc, !PT ;  /* 0x0000002019192812 */ /* 0x000fe400078efcff */
[----:B------:R-:W-:-:S02]  /*a0c0*/  IMAD R6, R26, 0x60, R32 ;  /* 0x000000601a067824 */ /* 0x000fc400078e0220 */
[----:B------:R-:W-:Y:S02]  /*a0d0*/  LOP3.LUT R21, R21, 0x38, RZ, 0xc0, !PT ;  /* 0x0000003815157812 */ /* 0x000fe400078ec0ff */
[----:B------:R-:W4:Y:S01]  /*a0e0*/  @P2 LDC R0, c[0x0][0x438] ;  /* 0x00010e00ff002b82 */ /* 0x000f220000000800 */
[C---:B------:R-:W-:Y:S01]  /*a0f0*/  ISETP.GE.AND P0, PT, R6.reuse, R36, PT ;  /* 0x000000240600720c */ /* 0x040fe20003f06270 */
[----:B------:R-:W-:Y:S01]  /*a100*/  IMAD.IADD R6, R6, 0x1, R37 ;  /* 0x0000000106067824 */ /* 0x000fe200078e0225 */
[C---:B------:R-:W-:Y:S02]  /*a110*/  LOP3.LUT R20, R21.reuse, 0x40, RZ, 0xfc, !PT ;  /* 0x0000004015147812 */ /* 0x040fe400078efcff */
[----:B------:R-:W-:Y:S01]  /*a120*/  ISETP.GT.U32.OR P0, PT, R32, 0x5f, P0 ;  /* 0x0000005f2000780c */ /* 0x000fe20000704470 */
[----:B-1----:R-:W-:Y:S01]  /*a130*/  IMAD.MOV.U32 R2, RZ, RZ, R6 ;  /* 0x000000ffff027224 */ /* 0x002fe200078e0006 */
[----:B------:R-:W-:Y:S01]  /*a140*/  ISETP.GE.AND P1, PT, R21, UR4, PT ;  /* 0x0000000415007c0c */ /* 0x000fe2000bf26270 */
[----:B---3--:R-:W-:-:S10]  /*a150*/  @P2 IMAD.HI.U32 R3, R6, R7, RZ ;  /* 0x0000000706032227 */ /* 0x008fd400078e00ff */
[----:B------:R-:W1:Y:S01]  /*a160*/  @!P0 LDC.64 R4, c[0x0][0x428] ;  /* 0x00010a00ff048b82 */ /* 0x000e620000000a00 */
[----:B----4-:R-:W-:Y:S02]  /*a170*/  @P2 SHF.R.U32.HI R2, RZ, R0, R3 ;  /* 0x00000000ff022219 */ /* 0x010fe40000011603 */
[----:B------:R-:W-:Y:S01]  /*a180*/  ISETP.GE.AND P2, PT, R20, UR4, PT ;  /* 0x0000000414007c0c */ /* 0x000fe2000bf46270 */
[----:B------:R-:W-:Y:S01]  /*a190*/  ULDC UR4, c[0x0][0x2f4] ;  /* 0x0000bd0000047ab9 */ /* 0x000fe20000000800 */
[----:B------:R-:W-:Y:S02]  /*a1a0*/  IADD3 R3, -R2, RZ, RZ ;  /* 0x000000ff02037210 */ /* 0x000fe40007ffe1ff */
[----:B0-----:R-:W-:-:S03]  /*a1b0*/  SEL R29, RZ, 0xffffffff, P2 ;  /* 0xffffffffff1d7807 */ /* 0x001fc60001000000 */
[----:B------:R-:W-:Y:S01]  /*a1c0*/  IMAD R0, R8, R3, R6 ;  /* 0x0000000308007224 */ /* 0x000fe200078e0206 */
[----:B------:R-:W-:Y:S01]  /*a1d0*/  @!P0 SHF.R.S32.HI R3, RZ, 0x1f, R2 ;  /* 0x0000001fff038819 */ /* 0x000fe20000011402 */
[----:B------:R-:W-:Y:S01]  /*a1e0*/  IMAD.SHL.U32 R29, R29, 0x2, RZ ;  /* 0x000000021d1d7824 */ /* 0x000fe200078e00ff */
[----:B------:R-:W-:Y:S02]  /*a1f0*/  ISETP.GE.AND P2, PT, R21, UR4, PT ;  /* 0x0000000415007c0c */ /* 0x000fe4000bf46270 */
[----:B------:R-:W-:Y:S02]  /*a200*/  LOP3.LUT R25, R25, 0xfffffff7, RZ, 0xc0, !PT ;  /* 0xfffffff719197812 */ /* 0x000fe400078ec0ff */
[----:B------:R-:W-:Y:S01]  /*a210*/  LOP3.LUT R9, R21, 0x80, RZ, 0xfc, !PT ;  /* 0x0000008015097812 */ /* 0x000fe200078efcff */
[----:B------:R-:W-:Y:S01]  /*a220*/  UMOV UR5, 0xffffffff ;  /* 0xffffffff00057882 */ /* 0x000fe20000000000 */
[----:B--2---:R-:W-:-:S05]  /*a230*/  SHF.R.S32.HI R7, RZ, 0x1f, R31 ;  /* 0x0000001fff077819 */ /* 0x004fca000001141f */
[----:B------:R0:W-:Y:S01]  /*a240*/  STL [R1], R7 ;  /* 0x0000000701007387 */ /* 0x0001e20000100800 */
[----:B-1----:R-:W-:-:S04]  /*a250*/  @!P0 IMAD R8, R7, R4, RZ ;  /* 0x0000000407088224 */ /* 0x002fc800078e02ff */
[C---:B------:R-:W-:Y:S02]  /*a260*/  @!P0 IMAD R5, R31.reuse, R5, R8 ;  /* 0x000000051f058224 */ /* 0x040fe400078e0208 */
[----:B0-----:R-:W-:Y:S01]  /*a270*/  @!P0 IMAD.WIDE.U32 R6, R31, R4, R2 ;  /* 0x000000041f068225 */ /* 0x001fe200078e0002 */
[----:B------:R-:W-:Y:S02]  /*a280*/  SEL R2, RZ, 0x1, P1 ;  /* 0x00000001ff027807 */ /* 0x000fe40000800000 */
[----:B------:R-:W-:Y:S01]  /*a290*/  MOV R4, RZ ;  /* 0x000000ff00047202 */ /* 0x000fe20000000f00 */
[----:B------:R-:W-:Y:S01]  /*a2a0*/  @!P0 IMAD.IADD R5, R7, 0x1, R5 ;  /* 0x0000000107058824 */ /* 0x000fe200078e0205 */
[----:B------:R-:W-:Y:S02]  /*a2b0*/  LOP3.LUT R29, R29, 0x2, R2, 0xe2, !PT ;  /* 0x000000021d1d7812 */ /* 0x000fe400078ee202 */
[----:B------:R-:W0:Y:S02]  /*a2c0*/  @!P0 LDC.64 R2, c[0x0][0x418] ;  /* 0x00010600ff028b82 */ /* 0x000e240000000a00 */
[----:B0-----:R-:W-:-:S04]  /*a2d0*/  @!P0 LEA R2, P1, R6, R2, 0x2 ;  /* 0x0000000206028211 */ /* 0x001fc800078210ff */
[----:B------:R-:W-:-:S05]  /*a2e0*/  @!P0 LEA.HI.X R3, R6, R3, R5, 0x2, P1 ;  /* 0x0000000306038211 */ /* 0x000fca00008f1405 */
[----:B------:R0:W5:Y:S01]  /*a2f0*/  @!P0 LDG.E R4, desc[UR36][R2.64] ;  /* 0x0000002402048981 */ /* 0x000162000c1e1900 */
[----:B------:R-:W-:Y:S02]  /*a300*/  ISETP.GT.U32.AND P0, PT, R32, 0x5f, PT ;  /* 0x0000005f2000780c */ /* 0x000fe40003f04070 */
[----:B------:R-:W-:-:S11]  /*a310*/  ISETP.GE.AND P1, PT, R20, UR4, PT ;  /* 0x0000000414007c0c */ /* 0x000fd6000bf26270 */
[----:B------:R-:W-:Y:S02]  /*a320*/  @P0 LOP3.LUT R25, R25, 0x8, RZ, 0xfc, !PT ;  /* 0x0000000819190812 */ /* 0x000fe400078efcff */
[----:B------:R-:W-:Y:S02]  /*a330*/  ISETP.GE.AND P0, PT, R9, UR4, PT ;  /* 0x0000000409007c0c */ /* 0x000fe4000bf06270 */
[----:B------:R-:W-:-:S04]  /*a340*/  LOP3.LUT R25, R25, 0xfffffffb, RZ, 0xc0, !PT ;  /* 0xfffffffb19197812 */ /* 0x000fc800078ec0ff */
[----:B------:R-:W-:-:S04]  /*a350*/  @P2 LOP3.LUT R25, R25, 0x4, RZ, 0xfc, !PT ;  /* 0x0000000419192812 */ /* 0x000fc800078efcff */
[----:B------:R-:W-:-:S04]  /*a360*/  LOP3.LUT R25, R25, 0xfffffffe, RZ, 0xc0, !PT ;  /* 0xfffffffe19197812 */ /* 0x000fc800078ec0ff */
[----:B------:R-:W-:-:S04]  /*a370*/  LOP3.LUT R25, R25, 0xfffffffd, RZ, 0xc0, !PT ;  /* 0xfffffffd19197812 */ /* 0x000fc800078ec0ff */
[----:B------:R-:W-:-:S04]  /*a380*/  @P1 LOP3.LUT R25, R25, 0x2, RZ, 0xfc, !PT ;  /* 0x0000000219191812 */ /* 0x000fc800078efcff */
[----:B------:R-:W-:Y:S01]  /*a390*/  @P0 LOP3.LUT R25, R25, 0x1, RZ, 0xfc, !PT ;  /* 0x0000000119190812 */ /* 0x000fe200078efcff */
[----:B0-----:R-:W-:Y:S06]  /*a3a0*/  BRA.DIV UR5, `(.L_x_256) ;  /* 0x0000003e054c7947 */ /* 0x001fec000b800000 */
.L_x_324:
[----:B------:R-:W2:Y:S01]  /*a3b0*/  LDL R2, [R1+0x20] ;  /* 0x0000200001027983 */ /* 0x000ea20000100800 */
[----:B------:R-:W-:Y:S02]  /*a3c0*/  LOP3.LUT R25, R25, 0xffffffef, RZ, 0xc0, !PT ;  /* 0xffffffef19197812 */ /* 0x000fe400078ec0ff */
[----:B------:R-:W-:Y:S02]  /*a3d0*/  SHF.R.S32.HI R32, RZ, 0x1f, R18 ;  /* 0x0000001fff207819 */ /* 0x000fe40000011412 */
[----:B--2---:R-:W-:-:S13]  /*a3e0*/  ISETP.NE.AND P0, PT, R2, 0x3, PT ;  /* 0x000000030200780c */ /* 0x004fda0003f05270 */
[----:B------:R-:W-:Y:S01]  /*a3f0*/  @P0 LOP3.LUT R25, R25, 0x10, RZ, 0xfc, !PT ;  /* 0x0000001019190812 */ /* 0x000fe200078efcff */
[----:B------:R-:W-:Y:S06]  /*a400*/  @!P0 BRA `(.L_x_257) ;  /* 0x0000000000048947 */ /* 0x000fec0003800000 */
[----:B------:R-:W-:Y:S01]  /*a410*/  BPT.TRAP 0x1 ;  /* 0x000000040000795c */ /* 0x000fe20000300000 */
.L_x_257:
[----:B------:R-:W-:Y:S01]  /*a420*/  SHF.R.S32.HI R5, RZ, 0x1f, R0 ;  /* 0x0000001fff057819 */ /* 0x000fe20000011400 */
[----:B------:R-:W-:Y:S01]  /*a430*/  ULDC.64 UR4, c[0x0][0x328] ;  /* 0x0000ca0000047ab9 */ /* 0x000fe20000000a00 */
[----:B------:R-:W-:Y:S01]  /*a440*/  BSSY B0, `(.L_x_258) ;  /* 0x0000017000007945 */ /* 0x000fe20003800000 */
[----:B------:R-:W-:-:S04]  /*a450*/  IMAD.WIDE.U32 R2, R0, UR4, RZ ;  /* 0x0000000400027c25 */ /* 0x000fc8000f8e00ff */
[----:B------:R-:W-:-:S04]  /*a460*/  IMAD R6, R5, UR4, RZ ;  /* 0x0000000405067c24 */ /* 0x000fc8000f8e02ff */
[----:B------:R-:W-:Y:S01]  /*a470*/  IMAD R6, R0, UR5, R6 ;  /* 0x0000000500067c24 */ /* 0x000fe2000f8e0206 */
[----:B------:R-:W-:-:S03]  /*a480*/  ULDC.64 UR4, c[0x0][0x338] ;  /* 0x0000ce0000047ab9 */ /* 0x000fc60000000a00 */
[----:B------:R-:W-:Y:S01]  /*a490*/  IMAD.IADD R3, R3, 0x1, R6 ;  /* 0x0000000103037824 */ /* 0x000fe200078e0206 */
[----:B-----5:R-:W-:Y:S01]  /*a4a0*/  SHF.R.S32.HI R6, RZ, 0x1f, R4 ;  /* 0x0000001fff067819 */ /* 0x020fe20000011404 */
[----:B------:R-:W-:-:S04]  /*a4b0*/  IMAD.WIDE.U32 R2, R4, UR4, R2 ;  /* 0x0000000404027c25 */ /* 0x000fc8000f8e0002 */
[----:B------:R-:W-:-:S04]  /*a4c0*/  IMAD R7, R6, UR4, RZ ;  /* 0x0000000406077c24 */ /* 0x000fc8000f8e02ff */
[----:B------:R-:W-:Y:S01]  /*a4d0*/  IMAD R7, R4, UR5, R7 ;  /* 0x0000000504077c24 */ /* 0x000fe2000f8e0207 */
[----:B------:R-:W-:-:S03]  /*a4e0*/  ULDC.64 UR4, c[0x0][0x330] ;  /* 0x0000cc0000047ab9 */ /* 0x000fc60000000a00 */
[----:B------:R-:W-:Y:S02]  /*a4f0*/  IMAD.IADD R3, R3, 0x1, R7 ;  /* 0x0000000103037824 */ /* 0x000fe400078e0207 */
[----:B------:R-:W-:Y:S02]  /*a500*/  IMAD R7, R32, UR4, RZ ;  /* 0x0000000420077c24 */ /* 0x000fe4000f8e02ff */
[----:B------:R-:W-:-:S04]  /*a510*/  IMAD.WIDE.U32 R2, R18, UR4, R2 ;  /* 0x0000000412027c25 */ /* 0x000fc8000f8e0002 */
[----:B------:R-:W-:Y:S01]  /*a520*/  IMAD R7, R18, UR5, R7 ;  /* 0x0000000512077c24 */ /* 0x000fe2000f8e0207 */
[----:B------:R-:W-:Y:S02]  /*a530*/  ULDC.64 UR4, c[0x0][0x318] ;  /* 0x0000c60000047ab9 */ /* 0x000fe40000000a00 */
[----:B------:R-:W-:Y:S01]  /*a540*/  LEA R23, P0, R2, UR4, 0x1 ;  /* 0x0000000402177c11 */ /* 0x000fe2000f8008ff */
[----:B------:R-:W-:-:S05]  /*a550*/  IMAD.IADD R7, R3, 0x1, R7 ;  /* 0x0000000103077824 */ /* 0x000fca00078e0207 */
[----:B------:R-:W-:Y:S02]  /*a560*/  LEA.HI.X R24, R2, UR5, R7, 0x1, P0 ;  /* 0x0000000502187c11 */ /* 0x000fe400080f0c07 */
[----:B------:R-:W-:Y:S02]  /*a570*/  LEA R7, R27, R22, 0x3 ;  /* 0x000000161b077211 */ /* 0x000fe400078e18ff */
[----:B------:R-:W-:-:S04]  /*a580*/  SHF.L.U32 R2, R28, 0x1f, RZ ;  /* 0x0000001f1c027819 */ /* 0x000fc800000006ff */
[----:B------:R-:W0:Y:S02]  /*a590*/  SYNCS.PHASECHK.TRANS64.TRYWAIT P0, [R7+URZ+0x2a840], R2 ;  /* 0x02a84002070075a7 */ /* 0x000e24000800017f */
[----:B0-----:R-:W-:Y:S05]  /*a5a0*/  @!P0 BRA `(.L_x_259) ;  /* 0x0000003c00008947 */ /* 0x001fea0003800000 */
.L_x_325:
[----:B------:R-:W-:Y:S05]  /*a5b0*/  BSYNC B0 ;  /* 0x0000000000007941 */ /* 0x000fea0003800000 */
.L_x_258:
[----:B------:R-:W1:Y:S01]  /*a5c0*/  S2R R8, SR_TID.X ;  /* 0x0000000000087919 */ /* 0x000e620000002100 */
[----:B------:R-:W-:Y:S01]  /*a5d0*/  ULDC.64 UR4, c[0x0][0x300] ;  /* 0x0000c00000047ab9 */ /* 0x000fe20000000a00 */
[----:B------:R-:W-:Y:S01]  /*a5e0*/  LOP3.LUT P4, RZ, R25, 0x4, RZ, 0xc0, !PT ;  /* 0x0000000419ff7812 */ /* 0x000fe2000788c0ff */
[----:B------:R-:W-:Y:S01]  /*a5f0*/  IMAD R5, R5, UR4, RZ ;  /* 0x0000000405057c24 */ /* 0x000fe2000f8e02ff */
[C---:B------:R-:W-:Y:S01]  /*a600*/  LOP3.LUT P3, RZ, R25.reuse, 0x2, RZ, 0xc0, !PT ;  /* 0x0000000219ff7812 */ /* 0x040fe2000786c0ff */
[----:B0-----:R-:W-:Y:S01]  /*a610*/  IMAD.WIDE.U32 R2, R0, UR4, RZ ;  /* 0x0000000400027c25 */ /* 0x001fe2000f8e00ff */
[----:B------:R-:W-:-:S03]  /*a620*/  LOP3.LUT P2, RZ, R25, 0x1, RZ, 0xc0, !PT ;  /* 0x0000000119ff7812 */ /* 0x000fc6000784c0ff */
[----:B------:R-:W-:Y:S01]  /*a630*/  IMAD R5, R0, UR5, R5 ;  /* 0x0000000500057c24 */ /* 0x000fe2000f8e0205 */
[----:B------:R-:W-:Y:S02]  /*a640*/  ULDC.64 UR4, c[0x0][0x310] ;  /* 0x0000c40000047ab9 */ /* 0x000fe40000000a00 */
[----:B------:R-:W-:Y:S02]  /*a650*/  IMAD R6, R6, UR4, RZ ;  /* 0x0000000406067c24 */ /* 0x000fe4000f8e02ff */
[----:B------:R-:W-:Y:S02]  /*a660*/  IMAD.IADD R3, R3, 0x1, R5 ;  /* 0x0000000103037824 */ /* 0x000fe400078e0205 */
        /* <DEDUP_REMOVED lines=8> */
[----:B-1----:R-:W-:Y:S01]  /*a6f0*/  LOP3.LUT R8, R8, 0x7f, RZ, 0xc0, !PT ;  /* 0x0000007f08087812 */ /* 0x002fe200078ec0ff */
[----:B------:R-:W-:Y:S01]  /*a700*/  IMAD R6, R26, -0x60, R36 ;  /* 0xffffffa01a067824 */ /* 0x000fe200078e0224 */
[----:B------:R-:W-:Y:S01]  /*a710*/  LEA R4, P0, R2, UR4, 0x1 ;  /* 0x0000000402047c11 */ /* 0x000fe2000f8008ff */
[----:B------:R-:W-:Y:S01]  /*a720*/  IMAD.IADD R0, R3, 0x1, R0 ;  /* 0x0000000103007824 */ /* 0x000fe200078e0200 */
[----:B------:R-:W-:Y:S01]  /*a730*/  SHF.R.U32.HI R9, RZ, 0x3, R8 ;  /* 0x00000003ff097819 */ /* 0x000fe20000011608 */
[----:B------:R-:W-:Y:S01]  /*a740*/  UMOV UR4, 0xffffffff ;  /* 0xffffffff00047882 */ /* 0x000fe20000000000 */
[----:B------:R-:W0:Y:S01]  /*a750*/  S2R R8, SR_TID.X ;  /* 0x0000000000087919 */ /* 0x000e220000002100 */
[----:B------:R-:W-:Y:S01]  /*a760*/  IMAD R5, R27, 0x4800, R33 ;  /* 0x000048001b057824 */ /* 0x000fe200078e0221 */
[----:B------:R-:W-:-:S02]  /*a770*/  IADD3 R6, -R9, R6, RZ ;  /* 0x0000000609067210 */ /* 0x000fc40007ffe1ff */
[----:B------:R-:W-:Y:S02]  /*a780*/  LEA.HI.X R0, R2, UR5, R0, 0x1, P0 ;  /* 0x0000000502007c11 */ /* 0x000fe400080f0c00 */
[----:B------:R-:W-:Y:S01]  /*a790*/  ISETP.GE.AND P0, PT, R6, 0x1, PT ;  /* 0x000000010600780c */ /* 0x000fe20003f06270 */
[----:B0-----:R-:W-:-:S05]  /*a7a0*/  IMAD.SHL.U32 R9, R8, 0x8, RZ ;  /* 0x0000000808097824 */ /* 0x001fca00078e00ff */
[----:B------:R-:W-:Y:S01]  /*a7b0*/  LOP3.LUT R9, R9, 0x38, RZ, 0xc0, !PT ;  /* 0x0000003809097812 */ /* 0x000fe200078ec0ff */
[----:B------:R-:W-:Y:S06]  /*a7c0*/  BRA.DIV UR4, `(.L_x_260) ;  /* 0x0000003a048c7947 */ /* 0x000fec000b800000 */
[----:B------:R-:W0:Y:S01]  /*a7d0*/  SHFL.IDX PT, R3, R4, RZ, 0x181f ;  /* 0x00181fff04037589 */ /* 0x000e2200000e0000 */
[----:B------:R-:W-:-:S03]  /*a7e0*/  @P0 IMAD R8, R5, 0x2, R22 ;  /* 0x0000000205080824 */ /* 0x000fc600078e0216 */
[----:B------:R-:W1:Y:S01]  /*a7f0*/  SHFL.IDX PT, R2, R0, RZ, 0x181f ;  /* 0x00181fff00027589 */ /* 0x000e6200000e0000 */
[----:B0-----:R-:W-:-:S05]  /*a800*/  @P0 LEA R3, P1, R9, R3, 0x1 ;  /* 0x0000000309030211 */ /* 0x001fca00078208ff */
[----:B-1----:R-:W-:Y:S01]  /*a810*/  @P0 IMAD.X R2, RZ, RZ, R2, P1 ;  /* 0x000000ffff020224 */ /* 0x002fe200008e0602 */
[----:B------:R-:W-:-:S04]  /*a820*/  ISETP.GE.AND P1, PT, R6, 0x11, PT ;  /* 0x000000110600780c */ /* 0x000fc80003f26270 */
[----:B------:R-:W-:-:S04]  /*a830*/  @P0 LOP3.LUT R3, R3, R2, RZ, 0x3c, !PT ;  /* 0x0000000203030212 */ /* 0x000fc800078e3cff */
[----:B------:R-:W-:-:S04]  /*a840*/  @P0 LOP3.LUT R2, R3, R2, RZ, 0x3c, !PT ;  /* 0x0000000203020212 */ /* 0x000fc800078e3cff */
[----:B------:R-:W-:-:S05]  /*a850*/  @P0 LOP3.LUT R3, R3, R2, RZ, 0x3c, !PT ;  /* 0x0000000203030212 */ /* 0x000fca00078e3cff */
[----:B------:R-:W-:Y:S01]  /*a860*/  @!PT LDS RZ, [RZ] ;  /* 0x00000000fffff984 */ /* 0x000fe20000000800 */
[----:B------:R-:W-:Y:S04]  /*a870*/  @P0 LDGSTS.E.BYPASS.LTC128B.128 [R8+0x18400], desc[UR36][R2.64], !P4 ;  /* 0x1840000002080fae */ /* 0x000fe8000e101d64 */
[----:B------:R-:W-:Y:S04]  /*a880*/  @P0 LDGSTS.E.BYPASS.LTC128B.128 [R8+0x1b400], desc[UR36][R2.64+0x80], !P3 ;  /* 0x1b40008002080fae */ /* 0x000fe8000d901d64 */
[----:B------:R0:W-:Y:S04]  /*a890*/  @P0 LDGSTS.E.BYPASS.LTC128B.128 [R8+0x1e400], desc[UR36][R2.64+0x100], !P2 ;  /* 0x1e40010002080fae */ /* 0x0001e8000d101d64 */
[----:B0-----:R-:W0:Y:S01]  /*a8a0*/  SHFL.IDX PT, R3, R4, 0x1, 0x181f ;  /* 0x00381f0004037f89 */ /* 0x001e2200000e0000 */
[----:B------:R-:W-:-:S03]  /*a8b0*/  @P1 IMAD R8, R5, 0x2, R22 ;  /* 0x0000000205081824 */ /* 0x000fc600078e0216 */
[----:B------:R-:W1:Y:S01]  /*a8c0*/  SHFL.IDX PT, R2, R0, 0x1, 0x181f ;  /* 0x00381f0000027f89 */ /* 0x000e6200000e0000 */
[----:B0-----:R-:W-:-:S04]  /*a8d0*/  @P1 LEA R3, P0, R9, R3, 0x1 ;  /* 0x0000000309031211 */ /* 0x001fc800078008ff */
[----:B-1----:R-:W-:-:S04]  /*a8e0*/  @P1 IADD3.X R2, RZ, R2, RZ, P0, !PT ;  /* 0x00000002ff021210 */ /* 0x002fc800007fe4ff */
[----:B------:R-:W-:-:S04]  /*a8f0*/  @P1 LOP3.LUT R3, R3, R2, RZ, 0x3c, !PT ;  /* 0x0000000203031212 */ /* 0x000fc800078e3cff */
[----:B------:R-:W-:-:S04]  /*a900*/  @P1 LOP3.LUT R2, R3, R2, RZ, 0x3c, !PT ;  /* 0x0000000203021212 */ /* 0x000fc800078e3cff */
[----:B------:R-:W-:-:S05]  /*a910*/  @P1 LOP3.LUT R3, R3, R2, RZ, 0x3c, !PT ;  /* 0x0000000203031212 */ /* 0x000fca00078e3cff */
[----:B------:R-:W-:Y:S04]  /*a920*/  @P1 LDGSTS.E.BYPASS.LTC128B.128 [R8+0x18c00], desc[UR36][R2.64], !P4 ;  /* 0x18c0000002081fae */ /* 0x000fe8000e101d64 */
[----:B------:R-:W-:Y:S04]  /*a930*/  @P1 LDGSTS.E.BYPASS.LTC128B.128 [R8+0x1bc00], desc[UR36][R2.64+0x80], !P3 ;  /* 0x1bc0008002081fae */ /* 0x000fe8000d901d64 */
[----:B------:R0:W-:Y:S01]  /*a940*/  @P1 LDGSTS.E.BYPASS.LTC128B.128 [R8+0x1ec00], desc[UR36][R2.64+0x100], !P2 ;  /* 0x1ec0010002081fae */ /* 0x0001e2000d101d64 */
[----:B------:R-:W-:-:S03]  /*a950*/  ISETP.GE.AND P1, PT, R6, 0x21, PT ;  /* 0x000000210600780c */ /* 0x000fc60003f26270 */
[----:B0-----:R-:W0:Y:S10]  /*a960*/  SHFL.IDX PT, R3, R4, 0x2, 0x181f ;  /* 0x00581f0004037f89 */ /* 0x001e3400000e0000 */
[----:B------:R-:W-:Y:S01]  /*a970*/  @P1 IMAD R8, R5, 0x2, R22 ;  /* 0x0000000205081824 */ /* 0x000fe200078e0216 */
[----:B------:R-:W1:Y:S01]  /*a980*/  SHFL.IDX PT, R2, R0, 0x2, 0x181f ;  /* 0x00581f0000027f89 */ /* 0x000e6200000e0000 */
[----:B0-----:R-:W-:-:S05]  /*a990*/  @P1 LEA R3, P0, R9, R3, 0x1 ;  /* 0x0000000309031211 */ /* 0x001fca00078008ff */
[----:B-1----:R-:W-:-:S05]  /*a9a0*/  @P1 IMAD.X R2, RZ, RZ, R2, P0 ;  /* 0x000000ffff021224 */ /* 0x002fca00000e0602 */
        /* <DEDUP_REMOVED lines=21> */
[----:B------:R-:W1:Y:S04]  /*ab00*/  SHFL.IDX PT, R2, R0, 0x4, 0x181f ;  /* 0x00981f0000027f89 */ /* 0x000e6800000e0000 */
[----:B------:R-:W2:Y:S01]  /*ab10*/  SHFL.IDX PT, R0, R0, 0x5, 0x181f ;  /* 0x00b81f0000007f89 */ /* 0x000ea200000e0000 */
[----:B0-----:R-:W-:-:S05]  /*ab20*/  @P1 LEA R3, P0, R9, R3, 0x1 ;  /* 0x0000000309031211 */ /* 0x001fca00078008ff */
[----:B-1----:R-:W-:-:S05]  /*ab30*/  @P1 IMAD.X R2, RZ, RZ, R2, P0 ;  /* 0x000000ffff021224 */ /* 0x002fca00000e0602 */
[----:B------:R-:W-:-:S04]  /*ab40*/  @P1 LOP3.LUT R3, R3, R2, RZ, 0x3c, !PT ;  /* 0x0000000203031212 */ /* 0x000fc800078e3cff */
[----:B------:R-:W-:-:S04]  /*ab50*/  @P1 LOP3.LUT R2, R3, R2, RZ, 0x3c, !PT ;  /* 0x0000000203021212 */ /* 0x000fc800078e3cff */
[----:B------:R-:W-:-:S05]  /*ab60*/  @P1 LOP3.LUT R3, R3, R2, RZ, 0x3c, !PT ;  /* 0x0000000203031212 */ /* 0x000fca00078e3cff */
[----:B------:R-:W-:Y:S04]  /*ab70*/  @P1 LDGSTS.E.BYPASS.LTC128B.128 [R8+0x1a400], desc[UR36][R2.64], !P4 ;  /* 0x1a40000002081fae */ /* 0x000fe8000e101d64 */
[----:B------:R-:W-:Y:S04]  /*ab80*/  @P1 LDGSTS.E.BYPASS.LTC128B.128 [R8+0x1d400], desc[UR36][R2.64+0x80], !P3 ;  /* 0x1d40008002081fae */ /* 0x000fe8000d901d64 */
[----:B------:R0:W-:Y:S04]  /*ab90*/  @P1 LDGSTS.E.BYPASS.LTC128B.128 [R8+0x20400], desc[UR36][R2.64+0x100], !P2 ;  /* 0x2040010002081fae */ /* 0x0001e8000d101d64 */
[----:B0-2---:R0:W1:Y:S02]  /*aba0*/  SHFL.IDX PT, R2, R4, 0x5, 0x181f ;  /* 0x00b81f0004027f89 */ /* 0x00506400000e0000 */
.L_x_339:
[----:B------:R-:W-:-:S13]  /*abb0*/  ISETP.GE.AND P0, PT, R6, 0x51, PT ;  /* 0x000000510600780c */ /* 0x000fda0003f06270 */
[----:B-1----:R-:W-:Y:S01]  /*abc0*/  @P0 LEA R2, P1, R9, R2, 0x1 ;  /* 0x0000000209020211 */ /* 0x002fe200078208ff */
[----:B------:R-:W-:-:S03]  /*abd0*/  @P0 IMAD R5, R5, 0x2, R22 ;  /* 0x0000000205050824 */ /* 0x000fc600078e0216 */
[----:B------:R-:W-:-:S05]  /*abe0*/  @P0 IADD3.X R3, RZ, R0, RZ, P1, !PT ;  /* 0x00000000ff030210 */ /* 0x000fca0000ffe4ff */
        /* <DEDUP_REMOVED lines=8> */
.L_x_261:
[----:B------:R-:W-:Y:S02]  /*ac70*/  PLOP3.LUT P1, PT, P1, P0, PT, 0xa2, 0x0 ;  /* 0x000000000000781c */ /* 0x000fe40000f21472 */
[----:B------:R-:W-:-:S08]  /*ac80*/  @P0 R2UR P1, UR4, R7 ;  /* 0x00000000070402ca */ /* 0x000fd00000020000 */
[----:B------:R-:W-:-:S05]  /*ac90*/  @P0 PLOP3.LUT P0, PT, P1, PT, PT, 0x80, 0x0 ;  /* 0x000000000000081c */ /* 0x000fca0000f0f070 */
[----:B------:R-:W-:Y:S01]  /*aca0*/  @!P1 SYNCS.ARRIVE.TRANS64.RED.A0T1 RZ, [UR4+0x2a830], RZ ;  /* 0x02a830ffffff99a7 */ /* 0x000fe20008200404 */
[----:B------:R-:W-:Y:S07]  /*acb0*/  @!P1 ARRIVES.LDGSTSBAR.64.TRANSCNT [UR4+0x2a830] ;  /* 0x02a83000ff0099b0 */ /* 0x000fee0008000a84 */
[----:B------:R-:W-:Y:S05]  /*acc0*/  @P0 BRA.U.ANY `(.L_x_261) ;  /* 0xfffffffd00e80947 */ /* 0x000fea000393ffff */
[----:B------:R-:W-:Y:S01]  /*acd0*/  NOP ;  /* 0x0000000000007918 */ /* 0x000fe20000000000 */
[----:B------:R-:W2:Y:S02]  /*ace0*/  LDL R0, [R1+0x20] ;  /* 0x0000200001007983 */ /* 0x000ea40000100800 */
[----:B--2---:R-:W-:-:S13]  /*acf0*/  ISETP.NE.AND P2, PT, R0, 0x3, PT ;  /* 0x000000030000780c */ /* 0x004fda0003f45270 */
[----:B------:R-:W-:Y:S05]  /*ad00*/  @!P2 BRA `(.L_x_262) ;  /* 0x000000000004a947 */ /* 0x000fea0003800000 */
[----:B------:R-:W-:Y:S01]  /*ad10*/  BPT.TRAP 0x1 ;  /* 0x000000040000795c */ /* 0x000fe20000300000 */
.L_x_262:
[----:B------:R2:W5:Y:S01]  /*ad20*/  LDL.LU R0, [R1+0x8] ;  /* 0x0000080001007983 */ /* 0x0005620000300800 */
[----:B------:R-:W-:Y:S01]  /*ad30*/  LOP3.LUT P0, RZ, R25, 0x40, RZ, 0xc0, !PT ;  /* 0x0000004019ff7812 */ /* 0x000fe2000780c0ff */
[----:B------:R2:W-:-:S12]  /*ad40*/  SYNCS.ARRIVE.TRANS64.A1T0 RZ, [R7+URZ+0x2a830], RZ ;  /* 0x02a830ff07ff79a7 */ /* 0x0005d8000810003f */
[----:B------:R-:W-:Y:S05]  /*ad50*/  WARPSYNC.ALL ;  /* 0x0000000000007948 */ /* 0x000fea0003800000 */
[----:B------:R-:W-:Y:S01]  /*ad60*/  ULDC.64 UR4, c[0x0][0x298] ;  /* 0x0000a60000047ab9 */ /* 0x000fe20000000a00 */
[----:B-1----:R-:W-:Y:S01]  /*ad70*/  VIADD R2, R22, 0xc400 ;  /* 0x0000c40016027836 */ /* 0x002fe20000000000 */
[----:B------:R-:W-:Y:S01]  /*ad80*/  SEL R30, R30, RZ, !P0 ;  /* 0x000000ff1e1e7207 */ /* 0x000fe20004000000 */
[----:B0-----:R-:W-:Y:S01]  /*ad90*/  IMAD.WIDE.U32 R4, R35, UR4, RZ ;  /* 0x0000000423047c25 */ /* 0x001fe2000f8e00ff */
[----:B------:R-:W-:Y:S01]  /*ada0*/  BSSY B6, `(.L_x_263) ;  /* 0x000001b000067945 */ /* 0x000fe20003800000 */
[----:B------:R-:W-:Y:S01]  /*adb0*/  BAR.SYNC.DEFER_BLOCKING 0x8, 0x180 ;  /* 0x0206000000007b1d */ /* 0x000fe20000010000 */
[----:B-----5:R-:W-:-:S02]  /*adc0*/  SEL R0, R0, RZ, !P0 ;  /* 0x000000ff00007207 */ /* 0x020fc40004000000 */
[----:B------:R-:W-:-:S03]  /*add0*/  LOP3.LUT P0, RZ, R2, 0x3ff, RZ, 0xc0, !PT ;  /* 0x000003ff02ff7812 */ /* 0x000fc6000780c0ff */
[----:B------:R0:W-:Y:S04]  /*ade0*/  STL [R1+0x1c], R0 ;  /* 0x00001c0001007387 */ /* 0x0001e80000100800 */
[----:B------:R1:W-:Y:S01]  /*adf0*/  STL.64 [R1+0x8], R4 ;  /* 0x0000080401007387 */ /* 0x0003e20000100a00 */
[----:B0-----:R-:W-:-:S05]  /*ae00*/  SHF.R.S32.HI R0, RZ, 0x1f, R35 ;  /* 0x0000001fff007819 */ /* 0x001fca0000011423 */
[----:B------:R-:W-:-:S04]  /*ae10*/  IMAD R0, R0, UR4, RZ ;  /* 0x0000000400007c24 */ /* 0x000fc8000f8e02ff */
[----:B------:R-:W-:-:S04]  /*ae20*/  IMAD R0, R35, UR5, R0 ;  /* 0x0000000523007c24 */ /* 0x000fc8000f8e0200 */
[----:B------:R-:W-:Y:S01]  /*ae30*/  IMAD.IADD R35, R5, 0x1, R0 ;  /* 0x0000000105237824 */ /* 0x000fe200078e0200 */
[----:B-1----:R-:W-:Y:S06]  /*ae40*/  @!P0 BRA `(.L_x_264) ;  /* 0x0000000000408947 */ /* 0x002fec0003800000 */
[----:B------:R-:W-:Y:S01]  /*ae50*/  MOV R2, 0x0 ;  /* 0x0000000000027802 */ /* 0x000fe20000000f00 */
        /* <DEDUP_REMOVED lines=8> */
[----:B--2---:R-:W-:Y:S01]  /*aee0*/  IMAD.U32 R7, RZ, RZ, UR9 ;  /* 0x00000009ff077e24 */ /* 0x004fe2000f8e00ff */
[----:B------:R-:W-:Y:S01]  /*aef0*/  MOV R13, RZ ;  /* 0x000000ff000d7202 */ /* 0x000fe20000000f00 */
[----:B------:R-:W-:-:S02]  /*af00*/  IMAD.U32 R11, RZ, RZ, UR5 ;  /* 0x00000005ff0b7e24 */ /* 0x000fc4000f8e00ff */
[----:B------:R-:W-:Y:S02]  /*af10*/  IMAD.MOV.U32 R8, RZ, RZ, 0x70 ;  /* 0x00000070ff087424 */ /* 0x000fe400078e00ff */
[----:B------:R-:W-:-:S07]  /*af20*/  IMAD.MOV.U32 R12, RZ, RZ, 0x1 ;  /* 0x00000001ff0c7424 */ /* 0x000fce00078e00ff */
[----:B------:R-:W-:-:S07]  /*af30*/  LEPC R20, `(.L_x_264) ;  /* 0x000000001014794e */ /* 0x000fce0000000000 */
[----:B0-----:R-:W-:Y:S05]  /*af40*/  CALL.ABS.NOINC R2 ;  /* 0x0000000002007343 */ /* 0x001fea0003c00000 */
.L_x_264:
[----:B------:R-:W-:Y:S05]  /*af50*/  BSYNC B6 ;  /* 0x0000000000067941 */ /* 0x000fea0003800000 */
.L_x_263:
[----:B------:R-:W3:Y:S01]  /*af60*/  LDL.LU R20, [R1+0x1c] ;  /* 0x00001c0001147983 */ /* 0x000ee20000300800 */
[----:B------:R-:W0:Y:S01]  /*af70*/  LDC R8, c[0x0][0x448] ;  /* 0x00011200ff087b82 */ /* 0x000e220000000800 */
[----:B------:R-:W-:Y:S02]  /*af80*/  ULDC.64 UR4, c[0x0][0x2d8] ;  /* 0x0000b60000047ab9 */ /* 0x000fe40000000a00 */
[----:B------:R-:W4:Y:S01]  /*af90*/  LDL.LU.64 R2, [R1+0x8] ;  /* 0x0000080001027983 */ /* 0x000f220000300a00 */
[----:B------:R-:W-:Y:S02]  /*afa0*/  IMAD.SHL.U32 R4, R17, 0x80, RZ ;  /* 0x0000008011047824 */ /* 0x000fe400078e00ff */
[----:B------:R-:W-:Y:S01]  /*afb0*/  IMAD R0, R32, UR4, RZ ;  /* 0x0000000420007c24 */ /* 0x000fe2000f8e02ff */
[----:B------:R1:W5:Y:S03]  /*afc0*/  LDL R17, [R1+0x10] ;  /* 0x0000100001117983 */ /* 0x0003660000100800 */
[----:B------:R-:W-:Y:S01]  /*afd0*/  IMAD R0, R18, UR5, R0 ;  /* 0x0000000512007c24 */ /* 0x000fe2000f8e0200 */
[----:B0-----:R-:W-:Y:S01]  /*afe0*/  ISETP.NE.AND P0, PT, R8, 0x1, PT ;  /* 0x000000010800780c */ /* 0x001fe20003f05270 */
[----:B------:R-:W0:Y:S02]  /*aff0*/  S2R R11, SR_TID.X ;  /* 0x00000000000b7919 */ /* 0x000e240000002100 */
[----:B0-----:R-:W-:-:S05]  /*b000*/  IMAD.SHL.U32 R9, R11, 0x8, RZ ;  /* 0x000000080b097824 */ /* 0x001fca00078e00ff */
[----:B------:R-:W-:Y:S01]  /*b010*/  LOP3.LUT R9, R9, 0x38, RZ, 0xc0, !PT ;  /* 0x0000003809097812 */ /* 0x000fe200078ec0ff */
[----:B---3--:R-:W-:Y:S02]  /*b020*/  IMAD.MOV.U32 R21, RZ, RZ, R20 ;  /* 0x000000ffff157224 */ /* 0x008fe400078e0014 */
[----:B------:R-:W0:Y:S01]  /*b030*/  S2R R20, SR_TID.X ;  /* 0x0000000000147919 */ /* 0x000e220000002100 */
[----:B----4-:R-:W-:Y:S02]  /*b040*/  IMAD.MOV.U32 R3, RZ, RZ, R35 ;  /* 0x000000ffff037224 */ /* 0x010fe400078e0023 */
[----:B------:R-:W-:Y:S01]  /*b050*/  IMAD.WIDE.U32 R2, R18, UR4, R2 ;  /* 0x0000000412027c25 */ /* 0x000fe2000f8e0002 */
[----:B------:R-:W-:-:S03]  /*b060*/  ULDC.64 UR4, c[0x0][0x2e0] ;  /* 0x0000b80000047ab9 */ /* 0x000fc60000000a00 */
[----:B------:R-:W-:Y:S02]  /*b070*/  IMAD R5, R21, UR4, RZ ;  /* 0x0000000415057c24 */ /* 0x000fe4000f8e02ff */
[----:B------:R-:W-:Y:S02]  /*b080*/  IMAD.IADD R3, R3, 0x1, R0 ;  /* 0x0000000103037824 */ /* 0x000fe400078e0200 */
[C---:B------:R-:W-:Y:S02]  /*b090*/  IMAD R0, R30.reuse, UR5, R5 ;  /* 0x000000051e007c24 */ /* 0x040fe4000f8e0205 */
[----:B------:R-:W-:Y:S01]  /*b0a0*/  IMAD.WIDE.U32 R2, R30, UR4, R2 ;  /* 0x000000041e027c25 */ /* 0x000fe2000f8e0002 */
[----:B------:R-:W2:Y:S01]  /*b0b0*/  @P0 LDC R5, c[0x0][0x44c] ;  /* 0x00011300ff050b82 */ /* 0x000ea20000000800 */
[----:B------:R-:W-:-:S03]  /*b0c0*/  ULDC.64 UR4, c[0x0][0x2d0] ;  /* 0x0000b40000047ab9 */ /* 0x000fc60000000a00 */
[----:B------:R-:W-:-:S04]  /*b0d0*/  IADD3 R3, R3, R0, RZ ;  /* 0x0000000003037210 */ /* 0x000fc80007ffe0ff */
[----:B------:R-:W3:Y:S01]  /*b0e0*/  @P0 LDC R0, c[0x0][0x450] ;  /* 0x00011400ff000b82 */ /* 0x000ee20000000800 */
[C---:B0-----:R-:W-:Y:S01]  /*b0f0*/  LOP3.LUT R21, R20.reuse, 0x7f, RZ, 0xc0, !PT ;  /* 0x0000007f14157812 */ /* 0x041fe200078ec0ff */
[----:B------:R-:W-:-:S03]  /*b100*/  IMAD.SHL.U32 R20, R20, 0x10, RZ ;  /* 0x0000001014147824 */ /* 0x000fc600078e00ff */
[----:B------:R-:W-:-:S04]  /*b110*/  SHF.R.U32.HI R21, RZ, 0x3, R21 ;  /* 0x00000003ff157819 */ /* 0x000fc80000011615 */
[----:B------:R-:W-:-:S04]  /*b120*/  LOP3.LUT R20, R21, 0x70, R20, 0xf8, !PT ;  /* 0x0000007015147812 */ /* 0x000fc800078ef814 */
[----:B------:R-:W-:-:S05]  /*b130*/  LOP3.LUT R6, R20, R4, RZ, 0xfc, !PT ;  /* 0x0000000414067212 */ /* 0x000fca00078efcff */
[----:B--2---:R-:W-:-:S04]  /*b140*/  @P0 IMAD.HI.U32 R7, R6, R5, RZ ;  /* 0x0000000506070227 */ /* 0x004fc800078e00ff */
[----:B------:R-:W-:Y:S01]  /*b150*/  IMAD.MOV.U32 R5, RZ, RZ, R6 ;  /* 0x000000ffff057224 */ /* 0x000fe200078e0006 */
[----:B---3--:R-:W-:-:S04]  /*b160*/  @P0 SHF.R.U32.HI R5, RZ, R0, R7 ;  /* 0x00000000ff050219 */ /* 0x008fc80000011607 */
[----:B------:R-:W-:-:S05]  /*b170*/  IADD3 R0, -R5, RZ, RZ ;  /* 0x000000ff05007210 */ /* 0x000fca0007ffe1ff */
[----:B------:R-:W-:Y:S01]  /*b180*/  IMAD R0, R8, R0, R6 ;  /* 0x0000000008007224 */ /* 0x000fe200078e0206 */
[----:B------:R-:W-:Y:S01]  /*b190*/  SHF.R.S32.HI R6, RZ, 0x1f, R5 ;  /* 0x0000001fff067819 */ /* 0x000fe20000011405 */
[----:B------:R-:W-:-:S04]  /*b1a0*/  IMAD.WIDE.U32 R2, R5, UR4, R2 ;  /* 0x0000000405027c25 */ /* 0x000fc8000f8e0002 */
[----:B------:R-:W-:-:S04]  /*b1b0*/  IMAD R6, R6, UR4, RZ ;  /* 0x0000000406067c24 */ /* 0x000fc8000f8e02ff */
[----:B------:R-:W-:Y:S01]  /*b1c0*/  IMAD R6, R5, UR5, R6 ;  /* 0x0000000505067c24 */ /* 0x000fe2000f8e0206 */
[----:B------:R-:W-:Y:S01]  /*b1d0*/  SHF.R.S32.HI R5, RZ, 0x1f, R0 ;  /* 0x0000001fff057819 */ /* 0x000fe20000011400 */
[----:B------:R-:W-:Y:S02]  /*b1e0*/  ULDC.64 UR4, c[0x0][0x2c8] ;  /* 0x0000b20000047ab9 */ /* 0x000fe40000000a00 */
[----:B------:R-:W-:Y:S02]  /*b1f0*/  IMAD.IADD R3, R3, 0x1, R6 ;  /* 0x0000000103037824 */ /* 0x000fe400078e0206 */
[----:B------:R-:W-:Y:S01]  /*b200*/  IMAD R5, R5, UR4, RZ ;  /* 0x0000000405057c24 */ /* 0x000fe2000f8e02ff */
[----:B------:R-:W-:Y:S01]  /*b210*/  SHF.L.U32 R21, R11, 0x3, RZ ;  /* 0x000000030b157819 */ /* 0x000fe200000006ff */
[----:B------:R-:W-:-:S04]  /*b220*/  IMAD.WIDE.U32 R2, R0, UR4, R2 ;  /* 0x0000000400027c25 */ /* 0x000fc8000f8e0002 */
[----:B------:R-:W-:Y:S01]  /*b230*/  IMAD R5, R0, UR5, R5 ;  /* 0x0000000500057c24 */ /* 0x000fe2000f8e0205 */
[----:B------:R-:W-:Y:S01]  /*b240*/  ULDC.64 UR4, c[0x0][0x280] ;  /* 0x0000a00000047ab9 */ /* 0x000fe20000000a00 */
[----:B------:R-:W-:Y:S02]  /*b250*/  LOP3.LUT R21, R21, 0x38, RZ, 0xc0, !PT ;  /* 0x0000003815157812 */ /* 0x000fe400078ec0ff */
[----:B------:R-:W-:Y:S01]  /*b260*/  IMAD.IADD R5, R3, 0x1, R5 ;  /* 0x0000000103057824 */ /* 0x000fe200078e0205 */
[----:B------:R-:W-:Y:S01]  /*b270*/  LEA R0, P0, R2, UR4, 0x1 ;  /* 0x0000000402007c11 */ /* 0x000fe2000f8008ff */
[----:B------:R-:W-:Y:S01]  /*b280*/  ULDC UR4, c[0x0][0x2b8] ;  /* 0x0000ae0000047ab9 */ /* 0x000fe20000000800 */
[----:B------:R-:W-:Y:S02]  /*b290*/  LOP3.LUT R20, R11, 0x7f, RZ, 0xc0, !PT ;  /* 0x0000007f0b147812 */ /* 0x000fe400078ec0ff */
[C---:B------:R-:W-:Y:S02]  /*b2a0*/  LOP3.LUT R10, R21.reuse, 0x40, RZ, 0xfc, !PT ;  /* 0x00000040150a7812 */ /* 0x040fe400078efcff */
[----:B------:R-:W-:-:S02]  /*b2b0*/  LOP3.LUT R11, R21, 0x80, RZ, 0xfc, !PT ;  /* 0x00000080150b7812 */ /* 0x000fc400078efcff */
[----:B------:R-:W-:Y:S01]  /*b2c0*/  LEA.HI.X R5, R2, UR5, R5, 0x1, P0 ;  /* 0x0000000502057c11 */ /* 0x000fe200080f0c05 */
[----:B------:R-:W-:Y:S01]  /*b2d0*/  UMOV UR5, 0xffffffff ;  /* 0xffffffff00057882 */ /* 0x000fe20000000000 */
[----:B------:R-:W-:Y:S02]  /*b2e0*/  ISETP.GE.AND P3, PT, R9, UR4, PT ;  /* 0x0000000409007c0c */ /* 0x000fe4000bf66270 */
[----:B------:R-:W-:Y:S02]  /*b2f0*/  ISETP.GE.AND P2, PT, R10, UR4, PT ;  /* 0x000000040a007c0c */ /* 0x000fe4000bf46270 */
[----:B------:R-:W-:Y:S02]  /*b300*/  ISETP.GE.AND P0, PT, R11, UR4, PT ;  /* 0x000000040b007c0c */ /* 0x000fe4000bf06270 */
[----:B------:R-:W-:Y:S01]  /*b310*/  SHF.R.U32.HI R10, RZ, 0x3, R20 ;  /* 0x00000003ff0a7819 */ /* 0x000fe20000011614 */
[----:B-1----:R-:W-:Y:S10]  /*b320*/  BRA.DIV UR5, `(.L_x_265) ;  /* 0x0000003605dc7947 */ /* 0x002ff4000b800000 */
[----:B------:R-:W0:Y:S01]  /*b330*/  SHFL.IDX PT, R3, R0, RZ, 0x181f ;  /* 0x00181fff00037589 */ /* 0x000e2200000e0000 */
[----:B-----5:R-:W-:Y:S02]  /*b340*/  IMAD R6, R17, R8, RZ ;  /* 0x0000000811067224 */ /* 0x020fe400078e02ff */
[----:B------:R-:W-:Y:S01]  /*b350*/  IMAD.IADD R4, R10, 0x1, R4 ;  /* 0x000000010a047824 */ /* 0x000fe200078e0204 */
[----:B------:R-:W1:Y:S04]  /*b360*/  SHFL.IDX PT, R2, R5, RZ, 0x181f ;  /* 0x00181fff05027589 */ /* 0x000e6800000e0000 */
[----:B------:R-:W-:Y:S01]  /*b370*/  ISETP.GE.AND P1, PT, R4, R6, PT ;  /* 0x000000060400720c */ /* 0x000fe20003f26270 */
[----:B------:R-:W-:-:S12]  /*b380*/  SHFL.IDX PT, R14, R0, 0x7, 0x181f ;  /* 0x00f81f00000e7f89 */ /* 0x000fd800000e0000 */
[----:B0-----:R-:W-:-:S05]  /*b390*/  @!P1 LEA R7, P4, R9, R3, 0x1 ;  /* 0x0000000309079211 */ /* 0x001fca00078808ff */
[----:B-1----:R-:W-:Y:S02]  /*b3a0*/  @!P1 IMAD.X R3, RZ, RZ, R2, P4 ;  /* 0x000000ffff039224 */ /* 0x002fe400020e0602 */
[----:B------:R-:W-:Y:S01]  /*b3b0*/  @!P1 IMAD.MOV.U32 R2, RZ, RZ, R7 ;  /* 0x000000ffff029224 */ /* 0x000fe200078e0007 */
[----:B------:R-:W-:-:S04]  /*b3c0*/  IADD3 R7, R4, 0x10, RZ ;  /* 0x0000001004077810 */ /* 0x000fc80007ffe0ff */
[----:B------:R-:W-:Y:S04]  /*b3d0*/  @!P1 LDGSTS.E.BYPASS.LTC128B.128 [R34+0xc400], desc[UR36][R2.64], !P3 ;  /* 0x0c40000002229fae */ /* 0x000fe8000d901d64 */
[----:B------:R-:W-:Y:S04]  /*b3e0*/  @!P1 LDGSTS.E.BYPASS.LTC128B.128 [R34+0x10400], desc[UR36][R2.64+0x80], !P2 ;  /* 0x1040008002229fae */ /* 0x000fe8000d101d64 */
[----:B------:R0:W-:Y:S01]  /*b3f0*/  @!P1 LDGSTS.E.BYPASS.LTC128B.128 [R34+0x14400], desc[UR36][R2.64+0x100], !P0 ;  /* 0x1440010002229fae */ /* 0x0001e2000c101d64 */
[----:B------:R-:W-:-:S03]  /*b400*/  ISETP.GE.AND P1, PT, R7, R6, PT ;  /* 0x000000060700720c */ /* 0x000fc60003f26270 */
[----:B0-----:R-:W0:Y:S04]  /*b410*/  SHFL.IDX PT, R3, R0, 0x1, 0x181f ;  /* 0x00381f0000037f89 */ /* 0x001e2800000e0000 */
[----:B------:R-:W1:Y:S06]  /*b420*/  SHFL.IDX PT, R2, R5, 0x1, 0x181f ;  /* 0x00381f0005027f89 */ /* 0x000e6c00000e0000 */
[----:B0-----:R-:W-:-:S05]  /*b430*/  @!P1 LEA R7, P4, R9, R3, 0x1 ;  /* 0x0000000309079211 */ /* 0x001fca00078808ff */
[----:B-1----:R-:W-:Y:S02]  /*b440*/  @!P1 IMAD.X R8, RZ, RZ, R2, P4 ;  /* 0x000000ffff089224 */ /* 0x002fe400020e0602 */
[----:B------:R-:W-:Y:S01]  /*b450*/  @!P1 IMAD.MOV.U32 R2, RZ, RZ, R7 ;  /* 0x000000ffff029224 */ /* 0x000fe200078e0007 */
[----:B------:R-:W-:Y:S01]  /*b460*/  IADD3 R7, R4, 0x20, RZ ;  /* 0x0000002004077810 */ /* 0x000fe20007ffe0ff */
[----:B------:R-:W-:-:S05]  /*b470*/  @!P1 IMAD.MOV.U32 R3, RZ, RZ, R8 ;  /* 0x000000ffff039224 */ /* 0x000fca00078e0008 */
        /* <DEDUP_REMOVED lines=49> */
[----:B------:R-:W1:Y:S04]  /*b790*/  SHFL.IDX PT, R2, R5, 0x6, 0x181f ;  /* 0x00d81f0005027f89 */ /* 0x000e6800000e0000 */
[----:B------:R-:W2:Y:S02]  /*b7a0*/  SHFL.IDX PT, R5, R5, 0x7, 0x181f ;  /* 0x00f81f0005057f89 */ /* 0x000ea400000e0000 */
[----:B0-----:R-:W-:-:S05]  /*b7b0*/  @!P1 LEA R7, P4, R9, R3, 0x1 ;  /* 0x0000000309079211 */ /* 0x001fca00078808ff */
[----:B-1----:R-:W-:Y:S02]  /*b7c0*/  @!P1 IMAD.X R8, RZ, RZ, R2, P4 ;  /* 0x000000ffff089224 */ /* 0x002fe400020e0602 */
[----:B------:R-:W-:Y:S02]  /*b7d0*/  @!P1 IMAD.MOV.U32 R2, RZ, RZ, R7 ;  /* 0x000000ffff029224 */ /* 0x000fe400078e0007 */
[----:B------:R-:W-:-:S05]  /*b7e0*/  @!P1 IMAD.MOV.U32 R3, RZ, RZ, R8 ;  /* 0x000000ffff039224 */ /* 0x000fca00078e0008 */
[----:B------:R0:W-:Y:S04]  /*b7f0*/  @!P1 LDGSTS.E.BYPASS.LTC128B.128 [R34+0xf400], desc[UR36][R2.64], !P3 ;  /* 0x0f40000002229fae */ /* 0x0001e8000d901d64 */
[----:B------:R0:W-:Y:S04]  /*b800*/  @!P1 LDGSTS.E.BYPASS.LTC128B.128 [R34+0x13400], desc[UR36][R2.64+0x80], !P2 ;  /* 0x1340008002229fae */ /* 0x0001e8000d101d64 */
[----:B--2---:R0:W-:Y:S02]  /*b810*/  @!P1 LDGSTS.E.BYPASS.LTC128B.128 [R34+0x17400], desc[UR36][R2.64+0x100], !P0 ;  /* 0x1740010002229fae */ /* 0x0041e4000c101d64 */
.L_x_356:
[----:B0-----:R-:W-:Y:S01]  /*b820*/  IADD3 R3, R4, 0x70, RZ ;  /* 0x0000007004037810 */ /* 0x001fe20007ffe0ff */
[----:B------:R-:W-:Y:S03]  /*b830*/  BSSY B0, `(.L_x_266) ;  /* 0x000000b000007945 */ /* 0x000fe60003800000 */
[----:B------:R-:W-:-:S13]  /*b840*/  ISETP.GE.AND P1, PT, R3, R6, PT ;  /* 0x000000060300720c */ /* 0x000fda0003f26270 */
[----:B------:R-:W-:Y:S05]  /*b850*/  @P1 BRA `(.L_x_267) ;  /* 0x0000000000201947 */ /* 0x000fea0003800000 */
[----:B------:R-:W-:-:S05]  /*b860*/  LEA R2, P1, R9, R14, 0x1 ;  /* 0x0000000e09027211 */ /* 0x000fca00078208ff */
[----:B------:R-:W-:-:S05]  /*b870*/  IMAD.X R3, RZ, RZ, R5, P1 ;  /* 0x000000ffff037224 */ /* 0x000fca00008e0605 */
[----:B------:R-:W-:Y:S01]  /*b880*/  @!PT LDS RZ, [RZ] ;  /* 0x00000000fffff984 */ /* 0x000fe20000000800 */
[----:B------:R-:W-:Y:S01]  /*b890*/  @!PT LDS RZ, [RZ] ;  /* 0x00000000fffff984 */ /* 0x000fe20000000800 */
[----:B------:R-:W-:Y:S01]  /*b8a0*/  @!PT LDS RZ, [RZ] ;  /* 0x00000000fffff984 */ /* 0x000fe20000000800 */
[----:B------:R0:W-:Y:S04]  /*b8b0*/  LDGSTS.E.BYPASS.LTC128B.128 [R34+0xfc00], desc[UR36][R2.64], !P3 ;  /* 0x0fc0000002227fae */ /* 0x0001e8000d901d64 */
[----:B------:R0:W-:Y:S04]  /*b8c0*/  LDGSTS.E.BYPASS.LTC128B.128 [R34+0x13c00], desc[UR36][R2.64+0x80], !P2 ;  /* 0x13c0008002227fae */ /* 0x0001e8000d101d64 */
[----:B------:R0:W-:Y:S02]  /*b8d0*/  LDGSTS.E.BYPASS.LTC128B.128 [R34+0x17c00], desc[UR36][R2.64+0x100], !P0 ;  /* 0x17c0010002227fae */ /* 0x0001e4000c101d64 */
.L_x_267:
[----:B------:R-:W-:Y:S05]  /*b8e0*/  BSYNC B0 ;  /* 0x0000000000007941 */ /* 0x000fea0003800000 */
.L_x_266:
[----:B------:R-:W-:Y:S01]  /*b8f0*/  NOP ;  /* 0x0000000000007918 */ /* 0x000fe20000000000 */
[----:B------:R-:W-:-:S13]  /*b900*/  PLOP3.LUT P0, PT, PT, PT, PT, 0x80, 0x0 ;  /* 0x000000000000781c */ /* 0x000fda0003f0f070 */
.L_x_268:
[----:B------:R-:W-:Y:S02]  /*b910*/  PLOP3.LUT P1, PT, P1, P0, PT, 0xa2, 0x0 ;  /* 0x000000000000781c */ /* 0x000fe40000f21472 */
[----:B------:R-:W-:-:S08]  /*b920*/  @P0 R2UR P1, UR4, R22 ;  /* 0x00000000160402ca */ /* 0x000fd00000020000 */
[----:B------:R-:W-:-:S05]  /*b930*/  @P0 PLOP3.LUT P0, PT, P1, PT, PT, 0x80, 0x0 ;  /* 0x000000000000081c */ /* 0x000fca0000f0f070 */
[----:B------:R-:W-:Y:S01]  /*b940*/  @!P1 SYNCS.ARRIVE.TRANS64.RED.A0T1 RZ, [UR4+0x2a800], RZ ;  /* 0x02a800ffffff99a7 */ /* 0x000fe20008200404 */
[----:B------:R-:W-:Y:S07]  /*b950*/  @!P1 ARRIVES.LDGSTSBAR.64.TRANSCNT [UR4+0x2a800] ;  /* 0x02a80000ff0099b0 */ /* 0x000fee0008000a84 */
[----:B------:R-:W-:Y:S05]  /*b960*/  @P0 BRA.U.ANY `(.L_x_268) ;  /* 0xfffffffd00e80947 */ /* 0x000fea000393ffff */
[----:B0-----:R-:W2:Y:S02]  /*b970*/  LDL.LU R2, [R1+0x14] ;  /* 0x0000140001027983 */ /* 0x001ea40000300800 */
[----:B--2---:R-:W-:-:S05]  /*b980*/  VIADD R2, R2, 0x1 ;  /* 0x0000000102027836 */ /* 0x004fca0000000000 */
[----:B------:R0:W-:Y:S01]  /*b990*/  STL [R1+0x14], R2 ;  /* 0x0000140201007387 */ /* 0x0001e20000100800 */
[----:B------:R-:W-:-:S04]  /*b9a0*/  LEA.HI R0, R2, R2, RZ, 0x1 ;  /* 0x0000000202007211 */ /* 0x000fc800078f08ff */
[----:B------:R-:W-:-:S05]  /*b9b0*/  LOP3.LUT R0, R0, 0xfffffffe, RZ, 0xc0, !PT ;  /* 0xfffffffe00007812 */ /* 0x000fca00078ec0ff */
[----:B------:R-:W-:-:S05]  /*b9c0*/  IMAD.IADD R0, R2, 0x1, -R0 ;  /* 0x0000000102007824 */ /* 0x000fca00078e0a00 */
[----:B------:R-:W-:Y:S01]  /*b9d0*/  SHF.L.U32 R3, R0, 0x1f, RZ ;  /* 0x0000001f00037819 */ /* 0x000fe200000006ff */
[----:B------:R-:W-:Y:S01]  /*b9e0*/  NOP ;  /* 0x0000000000007918 */ /* 0x000fe20000000000 */
[----:B------:R0:W-:Y:S01]  /*b9f0*/  SYNCS.ARRIVE.TRANS64.A1T0 RZ, [R22+URZ+0x2a800], RZ ;  /* 0x02a800ff16ff79a7 */ /* 0x0001e2000810003f */
[----:B------:R-:W-:Y:S01]  /*ba00*/  BSSY B0, `(.L_x_269) ;  /* 0x0000003000007945 */ /* 0x000fe20003800000 */
[----:B------:R-:W1:Y:S03]  /*ba10*/  SYNCS.PHASECHK.TRANS64.TRYWAIT P0, [R22+URZ+0x2a820], R3 ;  /* 0x02a82003160075a7 */ /* 0x000e66000800017f */
[----:B01----:R-:W-:Y:S05]  /*ba20*/  @!P0 BRA `(.L_x_270) ;  /* 0x0000003800d48947 */ /* 0x003fea0003800000 */
.L_x_357:
[----:B------:R-:W-:Y:S05]  /*ba30*/  BSYNC B0 ;  /* 0x0000000000007941 */ /* 0x000fea0003800000 */
.L_x_269:
[----:B------:R-:W-:Y:S01]  /*ba40*/  ISETP.GE.AND P0, PT, R36, 0x61, PT ;  /* 0x000000612400780c */ /* 0x000fe20003f06270 */
[----:B------:R-:W-:-:S12]  /*ba50*/  BSSY B0, `(.L_x_271) ;  /* 0x00000ff000007945 */ /* 0x000fd80003800000 */
[----:B------:R-:W-:Y:S05]  /*ba60*/  @!P0 BRA `(.L_x_272) ;  /* 0x0000000c00f48947 */ /* 0x000fea0003800000 */
[----:B------:R-:W2:Y:S01]  /*ba70*/  LDL.LU R0, [R1+0x18] ;  /* 0x0000180001007983 */ /* 0x000ea20000300800 */
[----:B------:R-:W-:Y:S02]  /*ba80*/  IMAD.MOV.U32 R17, RZ, RZ, R28 ;  /* 0x000000ffff117224 */ /* 0x000fe400078e001c */
[----:B------:R-:W-:Y:S02]  /*ba90*/  IMAD.MOV.U32 R10, RZ, RZ, R27 ;  /* 0x000000ffff0a7224 */ /* 0x000fe400078e001b */
[----:B------:R-:W-:Y:S01]  /*baa0*/  IMAD.MOV.U32 R30, RZ, RZ, R26 ;  /* 0x000000ffff1e7224 */ /* 0x000fe200078e001a */
[----:B--2---:R-:W-:-:S07]  /*bab0*/  IADD3 R0, R0, -0x2, RZ ;  /* 0xfffffffe00007810 */ /* 0x004fce0007ffe0ff */
.L_x_285:
[----:B------:R-:W2:Y:S01]  /*bac0*/  LDL R7, [R1] ;  /* 0x0000000001077983 */ /* 0x000ea20000100800 */
[----:B------:R-:W1:Y:S01]  /*bad0*/  LDC R4, c[0x0][0x430] ;  /* 0x00010c00ff047b82 */ /* 0x000e620000000800 */
[----:B------:R-:W0:Y:S02]  /*bae0*/  S2R R2, SR_TID.X ;  /* 0x0000000000027919 */ /* 0x000e240000002100 */
[----:B------:R-:W3:Y:S01]  /*baf0*/  LDL R9, [R1+0x20] ;  /* 0x0000200001097983 */ /* 0x000ee20000100800 */
[----:B-1----:R-:W-:Y:S02]  /*bb00*/  ISETP.NE.AND P0, PT, R4, 0x1, PT ;  /* 0x000000010400780c */ /* 0x002fe40003f05270 */
[C---:B0-----:R-:W-:Y:S02]  /*bb10*/  LOP3.LUT R3, R2.reuse, 0x7f, RZ, 0xc0, !PT ;  /* 0x0000007f02037812 */ /* 0x041fe400078ec0ff */
[----:B------:R-:W-:-:S09]  /*bb20*/  SHF.L.U32 R2, R2, 0x4, RZ ;  /* 0x0000000402027819 */ /* 0x000fd200000006ff */
[----:B------:R-:W0:Y:S01]  /*bb30*/  @P0 LDC R5, c[0x0][0x438] ;  /* 0x00010e00ff050b82 */ /* 0x000e220000000800 */
[----:B------:R-:W-:-:S04]  /*bb40*/  SHF.R.U32.HI R3, RZ, 0x3, R3 ;  /* 0x00000003ff037819 */ /* 0x000fc80000011603 */
[----:B------:R-:W-:-:S03]  /*bb50*/  LOP3.LUT R2, R3, 0x70, R2, 0xf8, !PT ;  /* 0x0000007003027812 */ /* 0x000fc600078ef802 */
[----:B------:R-:W1:Y:S01]  /*bb60*/  @P0 LDC R3, c[0x0][0x434] ;  /* 0x00010d00ff030b82 */ /* 0x000e620000000800 */
[----:B------:R-:W-:Y:S01]  /*bb70*/  IMAD R8, R0, 0x60, R37 ;  /* 0x0000006000087824 */ /* 0x000fe200078e0225 */
[----:B------:R-:W-:-:S03]  /*bb80*/  ISETP.GT.U32.AND P2, PT, R2, 0x5f, PT ;  /* 0x0000005f0200780c */ /* 0x000fc60003f44070 */
[----:B------:R-:W-:-:S04]  /*bb90*/  IMAD.IADD R8, R2, 0x1, R8 ;  /* 0x0000000102087824 */ /* 0x000fc800078e0208 */
[----:B------:R-:W-:Y:S02]  /*bba0*/  IMAD.MOV.U32 R6, RZ, RZ, R8 ;  /* 0x000000ffff067224 */ /* 0x000fe400078e0008 */
[----:B-1----:R-:W-:-:S05]  /*bbb0*/  @P0 IMAD.HI.U32 R2, R8, R3, RZ ;  /* 0x0000000308020227 */ /* 0x002fca00078e00ff */
[----:B0-----:R-:W-:Y:S02]  /*bbc0*/  @P0 SHF.R.U32.HI R6, RZ, R5, R2 ;  /* 0x00000005ff060219 */ /* 0x001fe40000011602 */
[----:B------:R-:W0:Y:S02]  /*bbd0*/  @!P2 LDC.64 R4, c[0x0][0x428] ;  /* 0x00010a00ff04ab82 */ /* 0x000e240000000a00 */
[--C-:B------:R-:W-:Y:S01]  /*bbe0*/  @!P2 SHF.R.S32.HI R3, RZ, 0x1f, R6.reuse ;  /* 0x0000001fff03a819 */ /* 0x100fe20000011406 */
[----:B------:R-:W-:-:S04]  /*bbf0*/  @!P2 IMAD.MOV.U32 R2, RZ, RZ, R6 ;  /* 0x000000ffff02a224 */ /* 0x000fc800078e0006 */
[----:B0-----:R-:W-:-:S04]  /*bc00*/  @!P2 IMAD.WIDE.U32 R2, R31, R4, R2 ;  /* 0x000000041f02a225 */ /* 0x001fc800078e0002 */
[----:B--2---:R-:W-:-:S04]  /*bc10*/  @!P2 IMAD R4, R7, R4, RZ ;  /* 0x000000040704a224 */ /* 0x004fc800078e02ff */
[----:B------:R-:W-:Y:S02]  /*bc20*/  @!P2 IMAD R7, R31, R5, R4 ;  /* 0x000000051f07a224 */ /* 0x000fe400078e0204 */
[----:B------:R-:W0:Y:S03]  /*bc30*/  @!P2 LDC.64 R4, c[0x0][0x418] ;  /* 0x00010600ff04ab82 */ /* 0x000e260000000a00 */
[----:B------:R-:W-:Y:S01]  /*bc40*/  @!P2 IADD3 R3, R7, R3, RZ ;  /* 0x000000030703a210 */ /* 0x000fe20007ffe0ff */
[----:B------:R-:W-:Y:S01]  /*bc50*/  IMAD.MOV.U32 R7, RZ, RZ, RZ ;  /* 0x000000ffff077224 */ /* 0x000fe200078e00ff */
[----:B0-----:R-:W-:-:S04]  /*bc60*/  @!P2 LEA R4, P0, R2, R4, 0x2 ;  /* 0x000000040204a211 */ /* 0x001fc800078010ff */
[----:B------:R-:W-:-:S05]  /*bc70*/  @!P2 LEA.HI.X R5, R2, R5, R3, 0x2, P0 ;  /* 0x000000050205a211 */ /* 0x000fca00000f1403 */
[----:B------:R0:W5:Y:S01]  /*bc80*/  @!P2 LDG.E R7, desc[UR36][R4.64] ;  /* 0x000000240407a981 */ /* 0x000162000c1e1900 */
[----:B---3--:R-:W-:Y:S01]  /*bc90*/  ISETP.NE.AND P1, PT, R9, 0x3, PT ;  /* 0x000000030900780c */ /* 0x008fe20003f25270 */
[----:B------:R-:W-:Y:S01]  /*bca0*/  VIADD R27, R10, 0x1 ;  /* 0x000000010a1b7836 */ /* 0x000fe20000000000 */
[----:B------:R-:W-:Y:S05]  /*bcb0*/  YIELD ;  /* 0x0000000000007946 */ /* 0x000fea0003800000 */
[----:B------:R-:W-:Y:S01]  /*bcc0*/  ISETP.NE.AND P0, PT, R27, 0x2, PT ;  /* 0x000000021b00780c */ /* 0x000fe20003f05270 */
[----:B------:R-:W-:Y:S01]  /*bcd0*/  IMAD.MOV R3, RZ, RZ, -R6 ;  /* 0x000000ffff037224 */ /* 0x000fe200078e0a06 */
[----:B------:R-:W-:-:S02]  /*bce0*/  ULDC UR4, c[0x0][0x430] ;  /* 0x00010c0000047ab9 */ /* 0x000fc40000000800 */
[----:B------:R-:W-:Y:S01]  /*bcf0*/  SEL R28, RZ, 0x1, P0 ;  /* 0x00000001ff1c7807 */ /* 0x000fe20000000000 */
[----:B------:R-:W-:Y:S01]  /*bd00*/  IMAD R8, R3, UR4, R8 ;  /* 0x0000000403087c24 */ /* 0x000fe2000f8e0208 */
[----:B------:R-:W-:Y:S02]  /*bd10*/  SEL R27, R27, RZ, P0 ;  /* 0x000000ff1b1b7207 */ /* 0x000fe40000000000 */
[----:B------:R-:W-:Y:S02]  /*bd20*/  MOV R26, R0 ;  /* 0x00000000001a7202 */ /* 0x000fe40000000f00 */
[----:B------:R-:W-:Y:S01]  /*bd30*/  LOP3.LUT R28, R17, R28, RZ, 0x3c, !PT ;  /* 0x0000001c111c7212 */ /* 0x000fe200078e3cff */
[----:B0-----:R-:W-:Y:S06]  /*bd40*/  @!P1 BRA `(.L_x_273) ;  /* 0x0000000000049947 */ /* 0x001fec0003800000 */
[----:B------:R-:W-:Y:S01]  /*bd50*/  BPT.TRAP 0x1 ;  /* 0x000000040000795c */ /* 0x000fe20000300000 */
.L_x_273:
[----:B------:R-:W-:Y:S01]  /*bd60*/  IMAD R6, R27, 0x8, R22 ;  /* 0x000000081b067824 */ /* 0x000fe200078e0216 */
[----:B------:R-:W-:Y:S01]  /*bd70*/  SHF.L.U32 R3, R28, 0x1f, RZ ;  /* 0x0000001f1c037819 */ /* 0x000fe200000006ff */
[----:B------:R-:W-:Y:S03]  /*bd80*/  BSSY B1, `(.L_x_274) ;  /* 0x0000003000017945 */ /* 0x000fe60003800000 */
[----:B------:R-:W0:Y:S02]  /*bd90*/  SYNCS.PHASECHK.TRANS64.TRYWAIT P0, [R6+URZ+0x2a840], R3 ;  /* 0x02a84003060075a7 */ /* 0x000e24000800017f */
[----:B0-----:R-:W-:Y:S05]  /*bda0*/  @!P0 BRA `(.L_x_275) ;  /* 0x0000003800088947 */ /* 0x001fea0003800000 */
.L_x_358:
[----:B------:R-:W-:Y:S05]  /*bdb0*/  BSYNC B1 ;  /* 0x0000000000017941 */ /* 0x000fea0003800000 */
.L_x_274:
[----:B------:R-:W-:Y:S01]  /*bdc0*/  SHF.R.S32.HI R20, RZ, 0x1f, R8 ;  /* 0x0000001fff147819 */ /* 0x000fe20000011408 */
[----:B------:R-:W-:Y:S01]  /*bdd0*/  ULDC.64 UR4, c[0x0][0x300] ;  /* 0x0000c00000047ab9 */ /* 0x000fe20000000a00 */
[----:B-----5:R-:W-:Y:S01]  /*bde0*/  SHF.R.S32.HI R21, RZ, 0x1f, R7 ;  /* 0x0000001fff157819 */ /* 0x020fe20000011407 */
[----:B0-----:R-:W-:Y:S01]  /*bdf0*/  IMAD.WIDE.U32 R2, R8, UR4, RZ ;  /* 0x0000000408027c25 */ /* 0x001fe2000f8e00ff */
[C---:B------:R-:W-:Y:S02]  /*be00*/  LOP3.LUT P3, RZ, R25.reuse, 0x4, RZ, 0xc0, !PT ;  /* 0x0000000419ff7812 */ /* 0x040fe4000786c0ff */
[C---:B------:R-:W-:Y:S01]  /*be10*/  LOP3.LUT P2, RZ, R25.reuse, 0x2, RZ, 0xc0, !PT ;  /* 0x0000000219ff7812 */ /* 0x040fe2000784c0ff */
[----:B------:R-:W-:Y:S01]  /*be20*/  IMAD R0, R20, UR4, RZ ;  /* 0x0000000414007c24 */ /* 0x000fe2000f8e02ff */
[----:B------:R-:W-:Y:S01]  /*be30*/  LOP3.LUT P1, RZ, R25, 0x1, RZ, 0xc0, !PT ;  /* 0x0000000119ff7812 */ /* 0x000fe2000782c0ff */
[----:B------:R-:W-:Y:S02]  /*be40*/  IMAD R4, R27, 0x4800, R33 ;  /* 0x000048001b047824 */ /* 0x000fe400078e0221 */
[----:B------:R-:W-:Y:S01]  /*be50*/  IMAD R0, R8, UR5, R0 ;  /* 0x0000000508007c24 */ /* 0x000fe2000f8e0200 */
[----:B------:R-:W-:-:S03]  /*be60*/  ULDC.64 UR4, c[0x0][0x310] ;  /* 0x0000c40000047ab9 */ /* 0x000fc60000000a00 */
[----:B------:R-:W-:Y:S02]  /*be70*/  IMAD.IADD R3, R3, 0x1, R0 ;  /* 0x0000000103037824 */ /* 0x000fe400078e0200 */
[----:B------:R-:W-:Y:S02]  /*be80*/  IMAD R0, R21, UR4, RZ ;  /* 0x0000000415007c24 */ /* 0x000fe4000f8e02ff */
[----:B------:R-:W-:-:S04]  /*be90*/  IMAD.WIDE.U32 R2, R7, UR4, R2 ;  /* 0x0000000407027c25 */ /* 0x000fc8000f8e0002 */
        /* <DEDUP_REMOVED lines=8> */
[----:B------:R-:W-:Y:S01]  /*bf20*/  UMOV UR4, 0xffffffff ;  /* 0xffffffff00047882 */ /* 0x000fe20000000000 */
[----:B------:R-:W-:-:S04]  /*bf30*/  IADD3 R0, R0, R3, RZ ;  /* 0x0000000300007210 */ /* 0x000fc80007ffe0ff */
[----:B------:R-:W-:Y:S01]  /*bf40*/  LEA.HI.X R5, R2, UR5, R0, 0x1, P0 ;  /* 0x0000000502057c11 */ /* 0x000fe200080f0c00 */
[----:B------:R-:W-:Y:S06]  /*bf50*/  BRA.DIV UR4, `(.L_x_276) ;  /* 0x0000003604b07947 */ /* 0x000fec000b800000 */
[----:B------:R-:W0:Y:S01]  /*bf60*/  S2R R3, SR_TID.X ;  /* 0x0000000000037919 */ /* 0x000e220000002100 */
[----:B------:R-:W-:Y:S01]  /*bf70*/  LEA R4, R4, R22, 0x1 ;  /* 0x0000001604047211 */ /* 0x000fe200078e08ff */
[----:B------:R-:W1:Y:S04]  /*bf80*/  SHFL.IDX PT, R2, R9, RZ, 0x181f ;  /* 0x00181fff09027589 */ /* 0x000e6800000e0000 */
[----:B------:R-:W-:Y:S01]  /*bf90*/  SHFL.IDX PT, R35, R5, 0x2, 0x181f ;  /* 0x00581f0005237f89 */ /* 0x000fe200000e0000 */
[----:B0-----:R-:W-:-:S03]  /*bfa0*/  IMAD.SHL.U32 R11, R3, 0x8, RZ ;  /* 0x00000008030b7824 */ /* 0x001fc600078e00ff */
[----:B------:R-:W0:Y:S02]  /*bfb0*/  SHFL.IDX PT, R3, R5, RZ, 0x181f ;  /* 0x00181fff05037589 */ /* 0x000e2400000e0000 */
[----:B------:R-:W-:-:S05]  /*bfc0*/  LOP3.LUT R11, R11, 0x38, RZ, 0xc0, !PT ;  /* 0x000000380b0b7812 */ /* 0x000fca00078ec0ff */
[----:B------:R-:W-:-:S05]  /*bfd0*/  IMAD.SHL.U32 R0, R11, 0x2, RZ ;  /* 0x000000020b007824 */ /* 0x000fca00078e00ff */
[----:B-1----:R-:W-:-:S05]  /*bfe0*/  IADD3 R2, P0, R2, R0, RZ ;  /* 0x0000000002027210 */ /* 0x002fca0007f1e0ff */
[----:B0-----:R-:W-:-:S05]  /*bff0*/  IMAD.X R3, RZ, RZ, R3, P0 ;  /* 0x000000ffff037224 */ /* 0x001fca00000e0603 */
[----:B------:R-:W-:Y:S04]  /*c000*/  LDGSTS.E.BYPASS.LTC128B.128 [R4+0x18400], desc[UR36][R2.64], !P3 ;  /* 0x1840000002047fae */ /* 0x000fe8000d901d64 */
[----:B------:R-:W-:Y:S04]  /*c010*/  LDGSTS.E.BYPASS.LTC128B.128 [R4+0x1b400], desc[UR36][R2.64+0x80], !P2 ;  /* 0x1b40008002047fae */ /* 0x000fe8000d101d64 */
[----:B------:R0:W-:Y:S04]  /*c020*/  LDGSTS.E.BYPASS.LTC128B.128 [R4+0x1e400], desc[UR36][R2.64+0x100], !P1 ;  /* 0x1e40010002047fae */ /* 0x0001e8000c901d64 */
[----:B0-----:R-:W0:Y:S04]  /*c030*/  SHFL.IDX PT, R2, R9, 0x1, 0x181f ;  /* 0x00381f0009027f89 */ /* 0x001e2800000e0000 */
[----:B------:R-:W1:Y:S01]  /*c040*/  SHFL.IDX PT, R3, R5, 0x1, 0x181f ;  /* 0x00381f0005037f89 */ /* 0x000e6200000e0000 */
[----:B0-----:R-:W-:-:S05]  /*c050*/  IADD3 R2, P0, R2, R0, RZ ;  /* 0x0000000002027210 */ /* 0x001fca0007f1e0ff */
[----:B-1----:R-:W-:-:S05]  /*c060*/  IMAD.X R3, RZ, RZ, R3, P0 ;  /* 0x000000ffff037224 */ /* 0x002fca00000e0603 */
[----:B------:R-:W-:Y:S04]  /*c070*/  LDGSTS.E.BYPASS.LTC128B.128 [R4+0x18c00], desc[UR36][R2.64], !P3 ;  /* 0x18c0000002047fae */ /* 0x000fe8000d901d64 */
[----:B------:R-:W-:Y:S04]  /*c080*/  LDGSTS.E.BYPASS.LTC128B.128 [R4+0x1bc00], desc[UR36][R2.64+0x80], !P2 ;  /* 0x1bc0008002047fae */ /* 0x000fe8000d101d64 */
[----:B------:R0:W-:Y:S04]  /*c090*/  LDGSTS.E.BYPASS.LTC128B.128 [R4+0x1ec00], desc[UR36][R2.64+0x100], !P1 ;  /* 0x1ec0010002047fae */ /* 0x0001e8000c901d64 */
[----:B0-----:R-:W0:Y:S02]  /*c0a0*/  SHFL.IDX PT, R2, R9, 0x2, 0x181f ;  /* 0x00581f0009027f89 */ /* 0x001e2400000e0000 */
[----:B0-----:R-:W-:-:S05]  /*c0b0*/  IADD3 R2, P0, R2, R0, RZ ;  /* 0x0000000002027210 */ /* 0x001fca0007f1e0ff */
[----:B------:R-:W-:Y:S02]  /*c0c0*/  IMAD.X R3, RZ, RZ, R35, P0 ;  /* 0x000000ffff037224 */ /* 0x000fe400000e0623 */
[----:B------:R-:W-:Y:S04]  /*c0d0*/  SHFL.IDX PT, R35, R5, 0x3, 0x181f ;  /* 0x00781f0005237f89 */ /* 0x000fe800000e0000 */
        /* <DEDUP_REMOVED lines=11> */
[----:B0-----:R-:W-:-:S04]  /*c190*/  IADD3 R2, P0, R2, R0, RZ ;  /* 0x0000000002027210 */ /* 0x001fc80007f1e0ff */
[----:B------:R-:W-:Y:S02]  /*c1a0*/  IADD3.X R3, RZ, R35, RZ, P0, !PT ;  /* 0x00000023ff037210 */ /* 0x000fe400007fe4ff */
[----:B------:R0:W1:Y:S04]  /*c1b0*/  SHFL.IDX PT, R35, R5, 0x5, 0x181f ;  /* 0x00b81f0005237f89 */ /* 0x00006800000e0000 */
[----:B------:R-:W-:Y:S04]  /*c1c0*/  LDGSTS.E.BYPASS.LTC128B.128 [R4+0x1a400], desc[UR36][R2.64], !P3 ;  /* 0x1a40000002047fae */ /* 0x000fe8000d901d64 */
[----:B------:R-:W-:Y:S04]  /*c1d0*/  LDGSTS.E.BYPASS.LTC128B.128 [R4+0x1d400], desc[UR36][R2.64+0x80], !P2 ;  /* 0x1d40008002047fae */ /* 0x000fe8000d101d64 */
[----:B------:R2:W-:Y:S04]  /*c1e0*/  LDGSTS.E.BYPASS.LTC128B.128 [R4+0x20400], desc[UR36][R2.64+0x100], !P1 ;  /* 0x2040010002047fae */ /* 0x0005e8000c901d64 */
[----:B-12---:R0:W2:Y:S02]  /*c1f0*/  SHFL.IDX PT, R2, R9, 0x5, 0x181f ;  /* 0x00b81f0009027f89 */ /* 0x0060a400000e0000 */
.L_x_372:
[----:B--2---:R-:W-:-:S05]  /*c200*/  IADD3 R2, P0, R2, R0, RZ ;  /* 0x0000000002027210 */ /* 0x004fca0007f1e0ff */
[----:B------:R-:W-:Y:S01]  /*c210*/  IMAD.X R3, RZ, RZ, R35, P0 ;  /* 0x000000ffff037224 */ /* 0x000fe200000e0623 */
        /* <DEDUP_REMOVED lines=8> */
.L_x_277:
[----:B------:R-:W-:Y:S02]  /*c2a0*/  PLOP3.LUT P1, PT, P1, P0, PT, 0xa2, 0x0 ;  /* 0x000000000000781c */ /* 0x000fe40000f21472 */
[----:B------:R-:W-:-:S08]  /*c2b0*/  @P0 R2UR P1, UR4, R6 ;  /* 0x00000000060402ca */ /* 0x000fd00000020000 */
[----:B------:R-:W-:-:S05]  /*c2c0*/  @P0 PLOP3.LUT P0, PT, P1, PT, PT, 0x80, 0x0 ;  /* 0x000000000000081c */ /* 0x000fca0000f0f070 */
[----:B------:R-:W-:Y:S01]  /*c2d0*/  @!P1 SYNCS.ARRIVE.TRANS64.RED.A0T1 RZ, [UR4+0x2a830], RZ ;  /* 0x02a830ffffff99a7 */ /* 0x000fe20008200404 */
[----:B------:R-:W-:Y:S07]  /*c2e0*/  @!P1 ARRIVES.LDGSTSBAR.64.TRANSCNT [UR4+0x2a830] ;  /* 0x02a83000ff0099b0 */ /* 0x000fee0008000a84 */
[----:B------:R-:W-:Y:S05]  /*c2f0*/  @P0 BRA.U.ANY `(.L_x_277) ;  /* 0xfffffffd00e80947 */ /* 0x000fea000393ffff */
[----:B------:R-:W-:Y:S01]  /*c300*/  NOP ;  /* 0x0000000000007918 */ /* 0x000fe20000000000 */
[----:B-1----:R-:W2:Y:S02]  /*c310*/  LDL R2, [R1+0x20] ;  /* 0x0000200001027983 */ /* 0x002ea40000100800 */
[----:B--2---:R-:W-:-:S13]  /*c320*/  ISETP.NE.AND P2, PT, R2, 0x3, PT ;  /* 0x000000030200780c */ /* 0x004fda0003f45270 */
[----:B------:R-:W-:Y:S05]  /*c330*/  @!P2 BRA `(.L_x_278) ;  /* 0x000000000004a947 */ /* 0x000fea0003800000 */
[----:B------:R-:W-:Y:S01]  /*c340*/  BPT.TRAP 0x1 ;  /* 0x000000040000795c */ /* 0x000fe20000300000 */
.L_x_278:
[----:B------:R1:W-:Y:S01]  /*c350*/  SYNCS.ARRIVE.TRANS64.A1T0 RZ, [R6+URZ+0x2a830], RZ ;  /* 0x02a830ff06ff79a7 */ /* 0x0003e2000810003f */
[----:B------:R-:W-:Y:S05]  /*c360*/  @!P2 BRA `(.L_x_279) ;  /* 0x000000000004a947 */ /* 0x000fea0003800000 */
[----:B------:R-:W-:Y:S01]  /*c370*/  BPT.TRAP 0x1 ;  /* 0x000000040000795c */ /* 0x000fe20000300000 */
.L_x_279:
[----:B------:R-:W-:Y:S01]  /*c380*/  SHF.L.U32 R2, R17, 0x1f, RZ ;  /* 0x0000001f11027819 */ /* 0x000fe200000006ff */
[----:B------:R-:W-:Y:S01]  /*c390*/  IMAD R4, R10, 0x8, R22 ;  /* 0x000000080a047824 */ /* 0x000fe200078e0216 */
[----:B------:R-:W-:Y:S03]  /*c3a0*/  BSSY B1, `(.L_x_280) ;  /* 0x0000003000017945 */ /* 0x000fe60003800000 */
[----:B------:R-:W2:Y:S02]  /*c3b0*/  SYNCS.PHASECHK.TRANS64.TRYWAIT P0, [R4+URZ+0x2a860], R2 ;  /* 0x02a86002040075a7 */ /* 0x000ea4000800017f */
[----:B--2---:R-:W-:Y:S05]  /*c3c0*/  @!P0 BRA `(.L_x_281) ;  /* 0x0000003800708947 */ /* 0x004fea0003800000 */
.L_x_373:
[----:B------:R-:W-:Y:S05]  /*c3d0*/  BSYNC B1 ;  /* 0x0000000000017941 */ /* 0x000fea0003800000 */
.L_x_280:
[----:B------:R-:W3:Y:S01]  /*c3e0*/  S2R R3, SR_TID.X ;  /* 0x0000000000037919 */ /* 0x000ee20000002100 */
[----:B------:R-:W-:Y:S01]  /*c3f0*/  UMOV UR4, 0xffffffff ;  /* 0xffffffff00047882 */ /* 0x000fe20000000000 */
[----:B-1----:R-:W-:Y:S01]  /*c400*/  IMAD R6, R30, -0x60, R36 ;  /* 0xffffffa01e067824 */ /* 0x002fe200078e0224 */
[----:B------:R-:W-:Y:S01]  /*c410*/  LOP3.LUT P0, RZ, R29, 0x2, RZ, 0xc0, !PT ;  /* 0x000000021dff7812 */ /* 0x000fe2000780c0ff */
[----:B0-----:R-:W-:Y:S01]  /*c420*/  IMAD R5, R10, 0x3000, R33 ;  /* 0x000030000a057824 */ /* 0x001fe200078e0221 */
[----:B---3--:R-:W-:-:S04]  /*c430*/  LOP3.LUT R3, R3, 0x7f, RZ, 0xc0, !PT ;  /* 0x0000007f03037812 */ /* 0x008fc800078ec0ff */
[----:B------:R-:W-:-:S05]  /*c440*/  SHF.R.U32.HI R3, RZ, 0x3, R3 ;  /* 0x00000003ff037819 */ /* 0x000fca0000011603 */
[----:B------:R-:W-:Y:S01]  /*c450*/  IMAD.IADD R6, R6, 0x1, -R3 ;  /* 0x0000000106067824 */ /* 0x000fe200078e0a03 */
[----:B------:R-:W-:Y:S06]  /*c460*/  BRA.DIV UR4, `(.L_x_282) ;  /* 0x0000003a045c7947 */ /* 0x000fec000b800000 */
[----:B--2---:R-:W0:Y:S01]  /*c470*/  SHFL.IDX PT, R2, R23, RZ, 0x181f ;  /* 0x00181fff17027589 */ /* 0x004e2200000e0000 */
[----:B------:R-:W-:-:S03]  /*c480*/  IMAD R5, R5, 0x2, R22 ;  /* 0x0000000205057824 */ /* 0x000fc600078e0216 */
[----:B------:R-:W1:Y:S01]  /*c490*/  SHFL.IDX PT, R3, R24, RZ, 0x181f ;  /* 0x00181fff18037589 */ /* 0x000e6200000e0000 */
[----:B0-----:R-:W-:-:S04]  /*c4a0*/  IADD3 R2, P1, R2, R0, RZ ;  /* 0x0000000002027210 */ /* 0x001fc80007f3e0ff */
[----:B-1----:R-:W-:Y:S02]  /*c4b0*/  IADD3.X R3, RZ, R3, RZ, P1, !PT ;  /* 0x00000003ff037210 */ /* 0x002fe40000ffe4ff */
[----:B------:R-:W-:-:S04]  /*c4c0*/  LOP3.LUT P1, RZ, R29, 0x1, RZ, 0xc0, !PT ;  /* 0x000000011dff7812 */ /* 0x000fc8000782c0ff */
[----:B------:R-:W-:-:S13]  /*c4d0*/  ISETP.LT.OR P2, PT, R6, 0x1, !P1 ;  /* 0x000000010600780c */ /* 0x000fda0004f41670 */
[----:B------:R-:W-:Y:S01]  /*c4e0*/  @!PT LDS RZ, [RZ] ;  /* 0x00000000fffff984 */ /* 0x000fe20000000800 */
[----:B------:R-:W-:Y:S01]  /*c4f0*/  LDGSTS.E.BYPASS.LTC128B.128 [R5+0x400], desc[UR36][R2.64], !P2 ;  /* 0x0040000002057fae */ /* 0x000fe2000d101d64 */
[----:B------:R-:W-:-:S13]  /*c500*/  ISETP.LT.OR P2, PT, R6, 0x1, !P0 ;  /* 0x000000010600780c */ /* 0x000fda0004741670 */
[----:B------:R0:W-:Y:S04]  /*c510*/  LDGSTS.E.BYPASS.LTC128B.128 [R5+0x3400], desc[UR36][R2.64+0x80], !P2 ;  /* 0x0340008002057fae */ /* 0x0001e8000d101d64 */
[----:B0-----:R-:W0:Y:S04]  /*c520*/  SHFL.IDX PT, R2, R23, 0x1, 0x181f ;  /* 0x00381f0017027f89 */ /* 0x001e2800000e0000 */
[----:B------:R-:W1:Y:S01]  /*c530*/  SHFL.IDX PT, R3, R24, 0x1, 0x181f ;  /* 0x00381f0018037f89 */ /* 0x000e6200000e0000 */
[----:B0-----:R-:W-:-:S05]  /*c540*/  IADD3 R2, P2, R2, R0, RZ ;  /* 0x0000000002027210 */ /* 0x001fca0007f5e0ff */
[----:B-1----:R-:W-:Y:S01]  /*c550*/  IMAD.X R3, RZ, RZ, R3, P2 ;  /* 0x000000ffff037224 */ /* 0x002fe200010e0603 */
[----:B------:R-:W-:-:S13]  /*c560*/  ISETP.LT.OR P2, PT, R6, 0x11, !P1 ;  /* 0x000000110600780c */ /* 0x000fda0004f41670 */
        /* <DEDUP_REMOVED lines=13> */
[----:B0-----:R-:W-:-:S04]  /*c640*/  IADD3 R2, P2, R2, R0, RZ ;  /* 0x0000000002027210 */ /* 0x001fc80007f5e0ff */
[----:B-1----:R-:W-:Y:S02]  /*c650*/  IADD3.X R3, RZ, R3, RZ, P2, !PT ;  /* 0x00000003ff037210 */ /* 0x002fe400017fe4ff */
[----:B------:R-:W-:-:S13]  /*c660*/  ISETP.LT.OR P2, PT, R6, 0x31, !P1 ;  /* 0x000000310600780c */ /* 0x000fda0004f41670 */
[----:B------:R-:W-:Y:S01]  /*c670*/  LDGSTS.E.BYPASS.LTC128B.128 [R5+0x1c00], desc[UR36][R2.64], !P2 ;  /* 0x01c0000002057fae */ /* 0x000fe2000d101d64 */
[----:B------:R-:W-:-:S13]  /*c680*/  ISETP.LT.OR P2, PT, R6, 0x31, !P0 ;  /* 0x000000310600780c */ /* 0x000fda0004741670 */
[----:B------:R0:W-:Y:S04]  /*c690*/  LDGSTS.E.BYPASS.LTC128B.128 [R5+0x4c00], desc[UR36][R2.64+0x80], !P2 ;  /* 0x04c0008002057fae */ /* 0x0001e8000d101d64 */
[----:B0-----:R-:W0:Y:S04]  /*c6a0*/  SHFL.IDX PT, R2, R23, 0x4, 0x181f ;  /* 0x00981f0017027f89 */ /* 0x001e2800000e0000 */
[----:B------:R-:W1:Y:S04]  /*c6b0*/  SHFL.IDX PT, R3, R24, 0x4, 0x181f ;  /* 0x00981f0018037f89 */ /* 0x000e6800000e0000 */
[----:B------:R-:W2:Y:S01]  /*c6c0*/  SHFL.IDX PT, R24, R24, 0x5, 0x181f ;  /* 0x00b81f0018187f89 */ /* 0x000ea200000e0000 */
[----:B0-----:R-:W-:-:S05]  /*c6d0*/  IADD3 R2, P2, R2, R0, RZ ;  /* 0x0000000002027210 */ /* 0x001fca0007f5e0ff */
[----:B-1----:R-:W-:Y:S01]  /*c6e0*/  IMAD.X R3, RZ, RZ, R3, P2 ;  /* 0x000000ffff037224 */ /* 0x002fe200010e0603 */
[----:B------:R-:W-:-:S13]  /*c6f0*/  ISETP.LT.OR P2, PT, R6, 0x41, !P1 ;  /* 0x000000410600780c */ /* 0x000fda0004f41670 */
[----:B------:R-:W-:Y:S01]  /*c700*/  LDGSTS.E.BYPASS.LTC128B.128 [R5+0x2400], desc[UR36][R2.64], !P2 ;  /* 0x0240000002057fae */ /* 0x000fe2000d101d64 */
[----:B------:R-:W-:-:S13]  /*c710*/  ISETP.LT.OR P2, PT, R6, 0x41, !P0 ;  /* 0x000000410600780c */ /* 0x000fda0004741670 */
[----:B------:R0:W-:Y:S04]  /*c720*/  LDGSTS.E.BYPASS.LTC128B.128 [R5+0x5400], desc[UR36][R2.64+0x80], !P2 ;  /* 0x0540008002057fae */ /* 0x0001e8000d101d64 */
[----:B0-2---:R0:W1:Y:S02]  /*c730*/  SHFL.IDX PT, R2, R23, 0x5, 0x181f ;  /* 0x00b81f0017027f89 */ /* 0x00506400000e0000 */
.L_x_387:
[C---:B------:R-:W-:Y:S01]  /*c740*/  ISETP.LT.OR P1, PT, R6.reuse, 0x51, !P1 ;  /* 0x000000510600780c */ /* 0x040fe20004f21670 */
[----:B------:R-:W-:Y:S01]  /*c750*/  ULDC.64 UR4, c[0x0][0x328] ;  /* 0x0000ca0000047ab9 */ /* 0x000fe20000000a00 */
[----:B------:R-:W-:Y:S01]  /*c760*/  ISETP.LT.OR P0, PT, R6, 0x51, !P0 ;  /* 0x000000510600780c */ /* 0x000fe20004701670 */
[----:B------:R-:W-:Y:S01]  /*c770*/  IMAD R9, R20, UR4, RZ ;  /* 0x0000000414097c24 */ /* 0x000fe2000f8e02ff */
[----:B-1----:R-:W-:-:S03]  /*c780*/  IADD3 R2, P2, R2, R0, RZ ;  /* 0x0000000002027210 */ /* 0x002fc60007f5e0ff */
[----:B------:R-:W-:Y:S02]  /*c790*/  IMAD R9, R8, UR5, R9 ;  /* 0x0000000508097c24 */ /* 0x000fe4000f8e0209 */
[----:B------:R-:W-:-:S05]  /*c7a0*/  IMAD.X R3, RZ, RZ, R24, P2 ;  /* 0x000000ffff037224 */ /* 0x000fca00010e0618 */
[----:B------:R-:W-:Y:S01]  /*c7b0*/  @!PT LDS RZ, [RZ] ;  /* 0x00000000fffff984 */ /* 0x000fe20000000800 */
[----:B------:R-:W-:Y:S01]  /*c7c0*/  @!PT LDS RZ, [RZ] ;  /* 0x00000000fffff984 */ /* 0x000fe20000000800 */
[----:B------:R-:W-:Y:S01]  /*c7d0*/  @!PT LDS RZ, [RZ] ;  /* 0x00000000fffff984 */ /* 0x000fe20000000800 */
[----:B------:R-:W-:Y:S04]  /*c7e0*/  LDGSTS.E.BYPASS.LTC128B.128 [R5+0x2c00], desc[UR36][R2.64], !P1 ;  /* 0x02c0000002057fae */ /* 0x000fe8000c901d64 */
[----:B------:R1:W-:Y:S01]  /*c7f0*/  LDGSTS.E.BYPASS.LTC128B.128 [R5+0x5c00], desc[UR36][R2.64+0x80], !P0 ;  /* 0x05c0008002057fae */ /* 0x0003e2000c101d64 */
[----:B------:R-:W-:Y:S01]  /*c800*/  PLOP3.LUT P0, PT, PT, PT, PT, 0x80, 0x0 ;  /* 0x000000000000781c */ /* 0x000fe20003f0f070 */
[----:B------:R-:W-:Y:S01]  /*c810*/  NOP ;  /* 0x0000000000007918 */ /* 0x000fe20000000000 */
[----:B-1----:R-:W-:Y:S01]  /*c820*/  IMAD.WIDE.U32 R2, R8, UR4, RZ ;  /* 0x0000000408027c25 */ /* 0x002fe2000f8e00ff */
[----:B------:R-:W-:-:S03]  /*c830*/  ULDC.64 UR4, c[0x0][0x338] ;  /* 0x0000ce0000047ab9 */ /* 0x000fc60000000a00 */
[----:B------:R-:W-:Y:S02]  /*c840*/  IMAD.IADD R3, R3, 0x1, R9 ;  /* 0x0000000103037824 */ /* 0x000fe400078e0209 */
[----:B------:R-:W-:Y:S02]  /*c850*/  IMAD R0, R21, UR4, RZ ;  /* 0x0000000415007c24 */ /* 0x000fe4000f8e02ff */
[----:B------:R-:W-:-:S04]  /*c860*/  IMAD.WIDE.U32 R2, R7, UR4, R2 ;  /* 0x0000000407027c25 */ /* 0x000fc8000f8e0002 */
[----:B------:R-:W-:-:S05]  /*c870*/  IMAD R9, R7, UR5, R0 ;  /* 0x0000000507097c24 */ /* 0x000fca000f8e0200 */
[----:B------:R-:W-:-:S07]  /*c880*/  IADD3 R9, R3, R9, RZ ;  /* 0x0000000903097210 */ /* 0x000fce0007ffe0ff */
.L_x_283:
        /* <DEDUP_REMOVED lines=11> */
.L_x_284:
        /* <DEDUP_REMOVED lines=8> */
[----:B------:R-:W-:Y:S01]  /*c9c0*/  VIADD R0, R26, 0xffffffff ;  /* 0xffffffff1a007836 */ /* 0x000fe20000000000 */
[C---:B0-----:R-:W-:Y:S01]  /*c9d0*/  LEA R23, P0, R2.reuse, UR4, 0x1 ;  /* 0x0000000402177c11 */ /* 0x041fe2000f8008ff */
[----:B------:R-:W-:Y:S02]  /*c9e0*/  IMAD.IADD R3, R5, 0x1, R3 ;  /* 0x0000000105037824 */ /* 0x000fe400078e0203 */
[----:B------:R-:W-:Y:S02]  /*c9f0*/  IMAD.MOV.U32 R10, RZ, RZ, R27 ;  /* 0x000000ffff0a7224 */ /* 0x000fe400078e001b */
[----:B------:R-:W-:Y:S01]  /*ca00*/  IMAD.MOV.U32 R30, RZ, RZ, R26 ;  /* 0x000000ffff1e7224 */ /* 0x000fe200078e001a */
[----:B------:R-:W-:Y:S02]  /*ca10*/  LEA.HI.X R24, R2, UR5, R3, 0x1, P0 ;  /* 0x0000000502187c11 */ /* 0x000fe400080f0c03 */
[----:B------:R-:W-:-:S13]  /*ca20*/  ISETP.GT.AND P0, PT, R26, RZ, PT ;  /* 0x000000ff1a00720c */ /* 0x000fda0003f04270 */
[----:B-1----:R-:W-:Y:S05]  /*ca30*/  @P0 BRA `(.L_x_285) ;  /* 0xfffffff000200947 */ /* 0x002fea000383ffff */
.L_x_272:
[----:B------:R-:W-:Y:S05]  /*ca40*/  BSYNC B0 ;  /* 0x0000000000007941 */ /* 0x000fea0003800000 */
.L_x_271:
[----:B------:R-:W1:Y:S01]  /*ca50*/  S2R R2, SR_TID.X ;  /* 0x0000000000027919 */ /* 0x000e620000002100 */
[----:B------:R-:W-:Y:S01]  /*ca60*/  BSSY B0, `(.L_x_286) ;  /* 0x0000010000007945 */ /* 0x000fe20003800000 */
[----:B-1----:R-:W-:-:S04]  /*ca70*/  LOP3.LUT R2, R2, 0x7f, RZ, 0xc0, !PT ;  /* 0x0000007f02027812 */ /* 0x002fc800078ec0ff */
[----:B------:R-:W-:-:S13]  /*ca80*/  ISETP.NE.AND P0, PT, R2, RZ, PT ;  /* 0x000000ff0200720c */ /* 0x000fda0003f05270 */
[----:B------:R-:W-:Y:S05]  /*ca90*/  @P0 BRA `(.L_x_287) ;  /* 0x0000000000300947 */ /* 0x000fea0003800000 */
[----:B------:R-:W1:Y:S01]  /*caa0*/  S2R R5, SR_LANEID ;  /* 0x0000000000057919 */ /* 0x000e620000000000 */
[----:B------:R-:W-:Y:S01]  /*cab0*/  VOTEU.ANY UR4, UPT, PT ;  /* 0x0000000000047886 */ /* 0x000fe200038e0100 */
[----:B0-----:R-:W0:Y:S01]  /*cac0*/  LDC.64 R2, c[0x0][0xc60] ;  /* 0x00031800ff027b82 */ /* 0x001e220000000a00 */
[----:B------:R-:W1:Y:S02]  /*cad0*/  FLO.U32 R0, UR4 ;  /* 0x0000000400007d00 */ /* 0x000e6400080e0000 */
[----:B-1----:R-:W-:-:S06]  /*cae0*/  ISETP.EQ.U32.AND P0, PT, R0, R5, PT ;  /* 0x000000050000720c */ /* 0x002fcc0003f02070 */
[----:B------:R-:W0:Y:S07]  /*caf0*/  POPC R5, UR4 ;  /* 0x0000000400057d09 */ /* 0x000e2e0008000000 */
[----:B0-----:R-:W2:Y:S01]  /*cb00*/  @P0 ATOMG.E.ADD.STRONG.GPU PT, R3, desc[UR36][R2.64], R5 ;  /* 0x00000005020309a8 */ /* 0x001ea200081ee1e4 */
[----:B------:R-:W0:Y:S02]  /*cb10*/  S2R R4, SR_LTMASK ;  /* 0x0000000000047919 */ /* 0x000e240000003900 */
[----:B0-----:R-:W-:-:S04]  /*cb20*/  LOP3.LUT R4, R4, UR4, RZ, 0xc0, !PT ;  /* 0x0000000404047c12 */ /* 0x001fc8000f8ec0ff */
[----:B------:R-:W0:Y:S01]  /*cb30*/  POPC R7, R4 ;  /* 0x0000000400077309 */ /* 0x000e220000000000 */
[----:B--2---:R-:W0:Y:S02]  /*cb40*/  SHFL.IDX PT, R0, R3, R0, 0x1f ;  /* 0x00001f0003007589 */ /* 0x004e2400000e0000 */
[----:B0-----:R-:W-:-:S07]  /*cb50*/  IADD3 R16, R0, UR38, R7 ;  /* 0x0000002600107c10 */ /* 0x001fce000fffe007 */
.L_x_287:
[----:B------:R-:W-:Y:S05]  /*cb60*/  BSYNC B0 ;  /* 0x0000000000007941 */ /* 0x000fea0003800000 */
.L_x_286:
[----:B------:R-:W2:Y:S02]  /*cb70*/  LDL R0, [R1+0x20] ;  /* 0x0000200001007983 */ /* 0x000ea40000100800 */
[----:B--2---:R-:W-:-:S13]  /*cb80*/  ISETP.NE.AND P0, PT, R0, 0x3, PT ;  /* 0x000000030000780c */ /* 0x004fda0003f05270 */
[----:B------:R-:W-:Y:S05]  /*cb90*/  @!P0 BRA `(.L_x_288) ;  /* 0x0000000000048947 */ /* 0x000fea0003800000 */
[----:B------:R-:W-:Y:S01]  /*cba0*/  BPT.TRAP 0x1 ;  /* 0x000000040000795c */ /* 0x000fe20000300000 */
.L_x_288:
[----:B------:R-:W-:Y:S01]  /*cbb0*/  IMAD R0, R27, 0x8, R22 ;  /* 0x000000081b007824 */ /* 0x000fe200078e0216 */
[----:B0-----:R-:W-:Y:S01]  /*cbc0*/  SHF.L.U32 R3, R28, 0x1f, RZ ;  /* 0x0000001f1c037819 */ /* 0x001fe200000006ff */
[----:B------:R-:W-:Y:S01]  /*cbd0*/  BSSY B0, `(.L_x_289) ;  /* 0x0000004000007945 */ /* 0x000fe20003800000 */
[----:B------:R-:W-:Y:S02]  /*cbe0*/  IMAD R5, R26, -0x60, R36 ;  /* 0xffffffa01a057824 */ /* 0x000fe400078e0224 */
[----:B------:R-:W0:Y:S02]  /*cbf0*/  SYNCS.PHASECHK.TRANS64.TRYWAIT P0, [R0+URZ+0x2a860], R3 ;  /* 0x02a86003000075a7 */ /* 0x000e24000800017f */
[----:B0-----:R-:W-:Y:S05]  /*cc00*/  @!P0 BRA `(.L_x_290) ;  /* 0x0000003800648947 */ /* 0x001fea0003800000 */
.L_x_388:
[----:B------:R-:W-:Y:S05]  /*cc10*/  BSYNC B0 ;  /* 0x0000000000007941 */ /* 0x000fea0003800000 */
.L_x_289:
[----:B------:R-:W1:Y:S01]  /*cc20*/  S2R R2, SR_TID.X ;  /* 0x0000000000027919 */ /* 0x000e620000002100 */
[----:B------:R-:W-:Y:S01]  /*cc30*/  UMOV UR4, 0xffffffff ;  /* 0xffffffff00047882 */ /* 0x000fe20000000000 */
[----:B------:R-:W-:Y:S01]  /*cc40*/  IMAD R7, R27, 0x3000, R33 ;  /* 0x000030001b077824 */ /* 0x000fe200078e0221 */
[----:B-1----:R-:W-:-:S04]  /*cc50*/  LOP3.LUT R2, R2, 0x7f, RZ, 0xc0, !PT ;  /* 0x0000007f02027812 */ /* 0x002fc800078ec0ff */
[----:B------:R-:W-:-:S04]  /*cc60*/  SHF.R.U32.HI R2, RZ, 0x3, R2 ;  /* 0x00000003ff027819 */ /* 0x000fc80000011602 */
[----:B------:R-:W-:Y:S01]  /*cc70*/  IADD3 R5, -R2, R5, RZ ;  /* 0x0000000502057210 */ /* 0x000fe20007ffe1ff */
[----:B------:R-:W-:Y:S06]  /*cc80*/  BRA.DIV UR4, `(.L_x_291) ;  /* 0x0000003a04587947 */ /* 0x000fec000b800000 */
[----:B------:R-:W1:Y:S01]  /*cc90*/  S2R R2, SR_TID.X ;  /* 0x0000000000027919 */ /* 0x000e620000002100 */
[----:B------:R-:W-:Y:S02]  /*cca0*/  LOP3.LUT P0, RZ, R29, 0x2, RZ, 0xc0, !PT ;  /* 0x000000021dff7812 */ /* 0x000fe4000780c0ff */
[----:B------:R-:W-:Y:S01]  /*ccb0*/  LEA R4, R7, R22, 0x1 ;  /* 0x0000001607047211 */ /* 0x000fe200078e08ff */
[----:B------:R-:W2:Y:S01]  /*ccc0*/  SHFL.IDX PT, R14, R23, RZ, 0x181f ;  /* 0x00181fff170e7589 */ /* 0x000ea200000e0000 */
[----:B------:R-:W-:-:S03]  /*ccd0*/  ISETP.LT.OR P3, PT, R5, 0x1, !P0 ;  /* 0x000000010500780c */ /* 0x000fc60004761670 */
[----:B0-----:R-:W0:Y:S04]  /*cce0*/  SHFL.IDX PT, R3, R24, RZ, 0x181f ;  /* 0x00181fff18037589 */ /* 0x001e2800000e0000 */
[----:B------:R-:W-:Y:S04]  /*ccf0*/  SHFL.IDX PT, R9, R23, 0x2, 0x181f ;  /* 0x00581f0017097f89 */ /* 0x000fe800000e0000 */
[----:B------:R-:W-:Y:S01]  /*cd00*/  SHFL.IDX PT, R7, R24, 0x2, 0x181f ;  /* 0x00581f0018077f89 */ /* 0x000fe200000e0000 */
[----:B-1----:R-:W-:Y:S01]  /*cd10*/  IMAD.SHL.U32 R8, R2, 0x8, RZ ;  /* 0x0000000802087824 */ /* 0x002fe200078e00ff */
[----:B------:R-:W-:-:S04]  /*cd20*/  LOP3.LUT R2, R29, 0x1, RZ, 0xc0, !PT ;  /* 0x000000011d027812 */ /* 0x000fc800078ec0ff */
[----:B------:R-:W-:Y:S02]  /*cd30*/  LOP3.LUT R8, R8, 0x38, RZ, 0xc0, !PT ;  /* 0x0000003808087812 */ /* 0x000fe400078ec0ff */
[----:B------:R-:W-:-:S03]  /*cd40*/  ISETP.NE.U32.AND P1, PT, R2, 0x1, PT ;  /* 0x000000010200780c */ /* 0x000fc60003f25070 */
[----:B------:R-:W-:Y:S01]  /*cd50*/  IMAD.SHL.U32 R6, R8, 0x2, RZ ;  /* 0x0000000208067824 */ /* 0x000fe200078e00ff */
[----:B------:R-:W-:Y:S01]  /*cd60*/  ISETP.LT.OR P2, PT, R5, 0x1, P1 ;  /* 0x000000010500780c */ /* 0x000fe20000f41670 */
[----:B------:R-:W-:Y:S03]  /*cd70*/  SHFL.IDX PT, R8, R24, 0x1, 0x181f ;  /* 0x00381f0018087f89 */ /* 0x000fe600000e0000 */
[----:B--2---:R-:W-:Y:S02]  /*cd80*/  IADD3 R2, P4, R14, R6, RZ ;  /* 0x000000060e027210 */ /* 0x004fe40007f9e0ff */
[----:B------:R-:W1:Y:S03]  /*cd90*/  SHFL.IDX PT, R14, R23, 0x1, 0x181f ;  /* 0x00381f00170e7f89 */ /* 0x000e6600000e0000 */
[----:B0-----:R-:W-:-:S05]  /*cda0*/  IMAD.X R3, RZ, RZ, R3, P4 ;  /* 0x000000ffff037224 */ /* 0x001fca00020e0603 */
[----:B------:R-:W-:Y:S01]  /*cdb0*/  LDGSTS.E.BYPASS.LTC128B.128 [R4+0x400], desc[UR36][R2.64], !P2 ;  /* 0x0040000002047fae */ /* 0x000fe2000d101d64 */
[----:B------:R-:W-:-:S03]  /*cdc0*/  ISETP.LT.OR P2, PT, R5, 0x11, P1 ;  /* 0x000000110500780c */ /* 0x000fc60000f41670 */
[----:B------:R1:W-:Y:S01]  /*cdd0*/  LDGSTS.E.BYPASS.LTC128B.128 [R4+0x3400], desc[UR36][R2.64+0x80], !P3 ;  /* 0x0340008002047fae */ /* 0x0003e2000d901d64 */
[C---:B------:R-:W-:Y:S02]  /*cde0*/  ISETP.LT.OR P3, PT, R5.reuse, 0x11, !P0 ;  /* 0x000000110500780c */ /* 0x040fe40004761670 */
[----:B-1----:R-:W-:Y:S02]  /*cdf0*/  IADD3 R2, P4, R14, R6, RZ ;  /* 0x000000060e027210 */ /* 0x002fe40007f9e0ff */
[----:B------:R-:W0:Y:S03]  /*ce00*/  SHFL.IDX PT, R14, R23, 0x3, 0x181f ;  /* 0x00781f00170e7f89 */ /* 0x000e2600000e0000 */
[----:B------:R-:W-:Y:S02]  /*ce10*/  IMAD.X R3, RZ, RZ, R8, P4 ;  /* 0x000000ffff037224 */ /* 0x000fe400020e0608 */
[----:B------:R-:W1:Y:S04]  /*ce20*/  SHFL.IDX PT, R8, R24, 0x3, 0x181f ;  /* 0x00781f0018087f89 */ /* 0x000e6800000e0000 */
[----:B------:R-:W-:Y:S01]  /*ce30*/  LDGSTS.E.BYPASS.LTC128B.128 [R4+0xc00], desc[UR36][R2.64], !P2 ;  /* 0x00c0000002047fae */ /* 0x000fe2000d101d64 */
[----:B------:R-:W-:-:S03]  /*ce40*/  ISETP.LT.OR P2, PT, R5, 0x21, P1 ;  /* 0x000000210500780c */ /* 0x000fc60000f41670 */
[----:B------:R2:W-:Y:S01]  /*ce50*/  LDGSTS.E.BYPASS.LTC128B.128 [R4+0x3c00], desc[UR36][R2.64+0x80], !P3 ;  /* 0x03c0008002047fae */ /* 0x0005e2000d901d64 */
[----:B------:R-:W-:Y:S02]  /*ce60*/  ISETP.LT.OR P3, PT, R5, 0x21, !P0 ;  /* 0x000000210500780c */ /* 0x000fe40004761670 */
[----:B--2---:R-:W-:Y:S02]  /*ce70*/  IADD3 R2, P4, R9, R6, RZ ;  /* 0x0000000609027210 */ /* 0x004fe40007f9e0ff */
[----:B------:R-:W2:Y:S03]  /*ce80*/  SHFL.IDX PT, R9, R23, 0x4, 0x181f ;  /* 0x00981f0017097f89 */ /* 0x000ea600000e0000 */
[----:B------:R-:W-:Y:S02]  /*ce90*/  IMAD.X R3, RZ, RZ, R7, P4 ;  /* 0x000000ffff037224 */ /* 0x000fe400020e0607 */
[----:B------:R-:W3:Y:S04]  /*cea0*/  SHFL.IDX PT, R7, R24, 0x4, 0x181f ;  /* 0x00981f0018077f89 */ /* 0x000ee800000e0000 */
[----:B------:R-:W-:Y:S01]  /*ceb0*/  LDGSTS.E.BYPASS.LTC128B.128 [R4+0x1400], desc[UR36][R2.64], !P2 ;  /* 0x0140000002047fae */ /* 0x000fe2000d101d64 */
[----:B------:R-:W-:-:S03]  /*cec0*/  ISETP.LT.OR P2, PT, R5, 0x31, P1 ;  /* 0x000000310500780c */ /* 0x000fc60000f41670 */
[----:B------:R0:W-:Y:S01]  /*ced0*/  LDGSTS.E.BYPASS.LTC128B.128 [R4+0x4400], desc[UR36][R2.64+0x80], !P3 ;  /* 0x0440008002047fae */ /* 0x0001e2000d901d64 */
[----:B------:R-:W-:-:S03]  /*cee0*/  ISETP.LT.OR P3, PT, R5, 0x31, !P0 ;  /* 0x000000310500780c */ /* 0x000fc60004761670 */
[----:B------:R-:W4:Y:S01]  /*cef0*/  SHFL.IDX PT, R24, R24, 0x5, 0x181f ;  /* 0x00b81f0018187f89 */ /* 0x000f2200000e0000 */
[----:B0-----:R-:W-:-:S03]  /*cf00*/  IADD3 R2, P4, R14, R6, RZ ;  /* 0x000000060e027210 */ /* 0x001fc60007f9e0ff */
[----:B------:R0:W0:Y:S02]  /*cf10*/  SHFL.IDX PT, R14, R23, 0x5, 0x181f ;  /* 0x00b81f00170e7f89 */ /* 0x00002400000e0000 */
[----:B-1----:R-:W-:-:S05]  /*cf20*/  IMAD.X R3, RZ, RZ, R8, P4 ;  /* 0x000000ffff037224 */ /* 0x002fca00020e0608 */
[----:B------:R-:W-:Y:S01]  /*cf30*/  LDGSTS.E.BYPASS.LTC128B.128 [R4+0x1c00], desc[UR36][R2.64], !P2 ;  /* 0x01c0000002047fae */ /* 0x000fe2000d101d64 */
[----:B------:R-:W-:-:S03]  /*cf40*/  ISETP.LT.OR P2, PT, R5, 0x41, P1 ;  /* 0x000000410500780c */ /* 0x000fc60000f41670 */
[----:B------:R2:W-:Y:S01]  /*cf50*/  LDGSTS.E.BYPASS.LTC128B.128 [R4+0x4c00], desc[UR36][R2.64+0x80], !P3 ;  /* 0x04c0008002047fae */ /* 0x0005e2000d901d64 */
[----:B------:R-:W-:Y:S02]  /*cf60*/  ISETP.LT.OR P3, PT, R5, 0x41, !P0 ;  /* 0x000000410500780c */ /* 0x000fe40004761670 */
[----:B--2---:R-:W-:-:S04]  /*cf70*/  IADD3 R2, P4, R9, R6, RZ ;  /* 0x0000000609027210 */ /* 0x004fc80007f9e0ff */
[----:B---3--:R-:W-:-:S05]  /*cf80*/  IADD3.X R3, RZ, R7, RZ, P4, !PT ;  /* 0x00000007ff037210 */ /* 0x008fca00027fe4ff */
[----:B------:R1:W-:Y:S04]  /*cf90*/  LDGSTS.E.BYPASS.LTC128B.128 [R4+0x2400], desc[UR36][R2.64], !P2 ;  /* 0x0240000002047fae */ /* 0x0003e8000d101d64 */
[----:B0---4-:R1:W-:Y:S02]  /*cfa0*/  LDGSTS.E.BYPASS.LTC128B.128 [R4+0x5400], desc[UR36][R2.64+0x80], !P3 ;  /* 0x0540008002047fae */ /* 0x0113e4000d901d64 */
.L_x_402:
[C---:B------:R-:W-:Y:S02]  /*cfb0*/  ISETP.LT.OR P1, PT, R5.reuse, 0x51, P1 ;  /* 0x000000510500780c */ /* 0x040fe40000f21670 */
[----:B------:R-:W-:Y:S02]  /*cfc0*/  ISETP.LT.OR P0, PT, R5, 0x51, !P0 ;  /* 0x000000510500780c */ /* 0x000fe40004701670 */
[----:B-1----:R-:W-:-:S05]  /*cfd0*/  IADD3 R2, P2, R14, R6, RZ ;  /* 0x000000060e027210 */ /* 0x002fca0007f5e0ff */
[----:B------:R-:W-:-:S05]  /*cfe0*/  IMAD.X R3, RZ, RZ, R24, P2 ;  /* 0x000000ffff037224 */ /* 0x000fca00010e0618 */
[----:B------:R-:W-:Y:S01]  /*cff0*/  @!PT LDS RZ, [RZ] ;  /* 0x00000000fffff984 */ /* 0x000fe20000000800 */
[----:B------:R-:W-:Y:S01]  /*d000*/  @!PT LDS RZ, [RZ] ;  /* 0x00000000fffff984 */ /* 0x000fe20000000800 */
[----:B------:R-:W-:Y:S01]  /*d010*/  @!PT LDS RZ, [RZ] ;  /* 0x00000000fffff984 */ /* 0x000fe20000000800 */
[----:B------:R0:W-:Y:S04]  /*d020*/  LDGSTS.E.BYPASS.LTC128B.128 [R4+0x2c00], desc[UR36][R2.64], !P1 ;  /* 0x02c0000002047fae */ /* 0x0001e8000c901d64 */
[----:B------:R0:W-:Y:S01]  /*d030*/  LDGSTS.E.BYPASS.LTC128B.128 [R4+0x5c00], desc[UR36][R2.64+0x80], !P0 ;  /* 0x05c0008002047fae */ /* 0x0001e2000c101d64 */
[----:B------:R-:W-:Y:S01]  /*d040*/  PLOP3.LUT P0, PT, PT, PT, PT, 0x80, 0x0 ;  /* 0x000000000000781c */ /* 0x000fe20003f0f070 */
[----:B------:R-:W-:-:S12]  /*d050*/  NOP ;  /* 0x0000000000007918 */ /* 0x000fd80000000000 */
.L_x_292:
[----:B------:R-:W-:Y:S02]  /*d060*/  PLOP3.LUT P1, PT, P1, P0, PT, 0xa2, 0x0 ;  /* 0x000000000000781c */ /* 0x000fe40000f21472 */
[----:B------:R-:W-:-:S08]  /*d070*/  @P0 R2UR P1, UR4, R0 ;  /* 0x00000000000402ca */ /* 0x000fd00000020000 */
[----:B------:R-:W-:-:S05]  /*d080*/  @P0 PLOP3.LUT P0, PT, P1, PT, PT, 0x80, 0x0 ;  /* 0x000000000000081c */ /* 0x000fca0000f0f070 */
[----:B------:R-:W-:Y:S01]  /*d090*/  @!P1 SYNCS.ARRIVE.TRANS64.RED.A0T1 RZ, [UR4+0x2a850], RZ ;  /* 0x02a850ffffff99a7 */ /* 0x000fe20008200404 */
[----:B------:R-:W-:Y:S07]  /*d0a0*/  @!P1 ARRIVES.LDGSTSBAR.64.TRANSCNT [UR4+0x2a850] ;  /* 0x02a85000ff0099b0 */ /* 0x000fee0008000a84 */
[----:B------:R-:W-:Y:S05]  /*d0b0*/  @P0 BRA.U.ANY `(.L_x_292) ;  /* 0xfffffffd00e80947 */ /* 0x000fea000393ffff */
[----:B------:R-:W-:Y:S01]  /*d0c0*/  NOP ;  /* 0x0000000000007918 */ /* 0x000fe20000000000 */
[----:B0-----:R-:W2:Y:S02]  /*d0d0*/  LDL R2, [R1+0x20] ;  /* 0x0000200001027983 */ /* 0x001ea40000100800 */
[----:B--2---:R-:W-:-:S13]  /*d0e0*/  ISETP.NE.AND P2, PT, R2, 0x3, PT ;  /* 0x000000030200780c */ /* 0x004fda0003f45270 */
[----:B------:R-:W-:Y:S05]  /*d0f0*/  @!P2 BRA `(.L_x_293) ;  /* 0x000000000004a947 */ /* 0x000fea0003800000 */
[----:B------:R-:W-:Y:S01]  /*d100*/  BPT.TRAP 0x1 ;  /* 0x000000040000795c */ /* 0x000fe20000300000 */
.L_x_293:
[----:B------:R0:W-:Y:S01]  /*d110*/  SYNCS.ARRIVE.TRANS64.A1T0 RZ, [R0+URZ+0x2a850], RZ ;  /* 0x02a850ff00ff79a7 */ /* 0x0001e2000810003f */
[----:B------:R-:W-:-:S05]  /*d120*/  VIADD R27, R27, 0x1 ;  /* 0x000000011b1b7836 */ /* 0x000fca0000000000 */
[----:B------:R-:W-:-:S04]  /*d130*/  ISETP.NE.AND P0, PT, R27, 0x2, PT ;  /* 0x000000021b00780c */ /* 0x000fc80003f05270 */
[----:B------:R-:W-:Y:S02]  /*d140*/  SEL R3, RZ, 0x1, P0 ;  /* 0x00000001ff037807 */ /* 0x000fe40000000000 */
[----:B------:R-:W-:Y:S02]  /*d150*/  SEL R27, R27, RZ, P0 ;  /* 0x000000ff1b1b7207 */ /* 0x000fe40000000000 */
[----:B0-----:R-:W-:-:S07]  /*d160*/  LOP3.LUT R28, R28, R3, RZ, 0x3c, !PT ;  /* 0x000000031c1c7212 */ /* 0x001fce00078e3cff */
.L_x_250:
[----:B------:R-:W-:Y:S05]  /*d170*/  BSYNC B7 ;  /* 0x0000000000077941 */ /* 0x000fea0003800000 */
.L_x_248:
[----:B------:R-:W-:-:S13]  /*d180*/  LOP3.LUT P0, RZ, R25, 0x80, RZ, 0xc0, !PT ;  /* 0x0000008019ff7812 */ /* 0x000fda000780c0ff */
[----:B------:R-:W-:Y:S05]  /*d190*/  @!P0 BRA `(.L_x_294) ;  /* 0x0000000000248947 */ /* 0x000fea0003800000 */
[----:B------:R-:W-:Y:S05]  /*d1a0*/  WARPSYNC.ALL ;  /* 0x0000000000007948 */ /* 0x000fea0003800000 */
[----:B------:R-:W1:Y:S08]  /*d1b0*/  S2UR UR5, SR_CgaCtaId ;  /* 0x00000000000579c3 */ /* 0x000e700000008800 */
[----:B------:R-:W-:Y:S06]  /*d1c0*/  BAR.SYNC.DEFER_BLOCKING 0x5, 0x180 ;  /* 0x0146000000007b1d */ /* 0x000fec0000010000 */
[----:B------:R-:W-:-:S02]  /*d1d0*/  UMOV UR4, 0x400 ;  /* 0x0000040000047882 */ /* 0x000fc40000000000 */
[----:B-1----:R-:W-:-:S06]  /*d1e0*/  ULEA UR4, UR5, UR4, 0x18 ;  /* 0x0000000405047291 */ /* 0x002fcc000f8ec03f */
[----:B------:R-:W-:-:S05]  /*d1f0*/  IMAD.U32 R22, RZ, RZ, UR4 ;  /* 0x00000004ff167e24 */ /* 0x000fca000f8e00ff */
[----:B------:R1:W2:Y:S01]  /*d200*/  LDS.128 R16, [R22+0x2a8d0] ;  /* 0x02a8d00016107984 */ /* 0x0002a20000000c00 */
[----:B------:R-:W-:Y:S06]  /*d210*/  BAR.ARV 0x4, 0x180 ;  /* 0x0106000000007b1d */ /* 0x000fec0000002000 */
[----:B------:R-:W-:Y:S05]  /*d220*/  BRA `(.L_x_295) ;  /* 0x0000000800407947 */ /* 0x000fea0003800000 */
.L_x_294:
[----:B------:R-:W1:Y:S01]  /*d230*/  S2R R0, SR_TID.X ;  /* 0x0000000000007919 */ /* 0x000e620000002100 */
[----:B------:R-:W-:Y:S01]  /*d240*/  UMOV UR4, 0xffffffff ;  /* 0xffffffff00047882 */ /* 0x000fe20000000000 */
[----:B-1----:R-:W-:-:S04]  /*d250*/  LOP3.LUT R8, R0, 0x1f, RZ, 0xc0, !PT ;  /* 0x0000001f00087812 */ /* 0x002fc800078ec0ff */
[----:B------:R-:W-:Y:S01]  /*d260*/  ISETP.NE.AND P0, PT, R8, 0x1f, PT ;  /* 0x0000001f0800780c */ /* 0x000fe20003f05270 */
[----:B------:R-:W-:-:S12]  /*d270*/  BRA.DIV UR4, `(.L_x_296) ;  /* 0x0000003a04c87947 */ /* 0x000fd8000b800000 */
[----:B------:R-:W-:Y:S01]  /*d280*/  IADD3 R5, R19, R8, RZ ;  /* 0x0000000813057210 */ /* 0x000fe20007ffe0ff */
[----:B------:R-:W-:-:S03]  /*d290*/  ULDC UR4, c[0x0][0xc3c] ;  /* 0x00030f0000047ab9 */ /* 0x000fc60000000800 */
[----:B------:R-:W-:-:S13]  /*d2a0*/  ISETP.GE.OR P1, PT, R5, UR4, !P0 ;  /* 0x0000000405007c0c */ /* 0x000fda000c726670 */
[----:B------:R-:W1:Y:S02]  /*d2b0*/  @!P1 LDC.64 R2, c[0x0][0xc80] ;  /* 0x00032000ff029b82 */ /* 0x000e640000000a00 */
[----:B-1----:R-:W-:-:S06]  /*d2c0*/  @!P1 IMAD.WIDE R2, R5, 0x4, R2 ;  /* 0x0000000405029825 */ /* 0x002fcc00078e0202 */
[----:B------:R-:W2:Y:S01]  /*d2d0*/  @!P1 LDG.E R2, desc[UR36][R2.64] ;  /* 0x0000002402029981 */ /* 0x000ea2000c1e1900 */
[----:B------:R-:W-:Y:S01]  /*d2e0*/  IMAD.MOV.U32 R4, RZ, RZ, RZ ;  /* 0x000000ffff047224 */ /* 0x000fe200078e00ff */
[C---:B------:R-:W-:Y:S02]  /*d2f0*/  ISETP.GE.U32.AND P2, PT, R8.reuse, 0x2, PT ;  /* 0x000000020800780c */ /* 0x040fe40003f46070 */
[C---:B------:R-:W-:Y:S01]  /*d300*/  ISETP.GE.U32.AND P3, PT, R8.reuse, 0x4, PT ;  /* 0x000000040800780c */ /* 0x040fe20003f66070 */
[----:B------:R-:W-:Y:S01]  /*d310*/  SHFL.IDX PT, R0, R16, 0x1, 0x1f ;  /* 0x00201f0010007f89 */ /* 0x000fe200000e0000 */
[C---:B------:R-:W-:Y:S02]  /*d320*/  ISETP.GE.U32.AND P4, PT, R8.reuse, 0x8, PT ;  /* 0x000000080800780c */ /* 0x040fe40003f86070 */
[C---:B------:R-:W-:Y:S01]  /*d330*/  ISETP.GE.U32.AND P5, PT, R8.reuse, 0x10, PT ;  /* 0x000000100800780c */ /* 0x040fe20003fa6070 */
[----:B--2---:R-:W-:Y:S01]  /*d340*/  @!P1 IMAD.MOV.U32 R4, RZ, RZ, R2 ;  /* 0x000000ffff049224 */ /* 0x004fe200078e0002 */
[----:B------:R-:W-:-:S04]  /*d350*/  ISETP.NE.AND P1, PT, R8, RZ, PT ;  /* 0x000000ff0800720c */ /* 0x000fc80003f25270 */
[----:B------:R-:W1:Y:S02]  /*d360*/  SHFL.UP PT, R14, R4, 0x1, RZ ;  /* 0x04200000040e7989 */ /* 0x000e6400000e00ff */
[----:B-1----:R-:W-:-:S05]  /*d370*/  SEL R5, R14, RZ, P1 ;  /* 0x000000ff0e057207 */ /* 0x002fca0000800000 */
[----:B------:R-:W-:Y:S02]  /*d380*/  IMAD.IADD R6, R4, 0x1, R5 ;  /* 0x0000000104067824 */ /* 0x000fe400078e0205 */
[----:B------:R-:W-:Y:S04]  /*d390*/  SHFL.IDX PT, R5, R16, RZ, 0x1f ;  /* 0x00001fff10057589 */ /* 0x000fe800000e0000 */
[----:B------:R-:W1:Y:S02]  /*d3a0*/  SHFL.UP PT, R14, R6, 0x2, RZ ;  /* 0x04400000060e7989 */ /* 0x000e6400000e00ff */
[----:B-1----:R-:W-:-:S04]  /*d3b0*/  SEL R7, R14, RZ, P2 ;  /* 0x000000ff0e077207 */ /* 0x002fc80001000000 */
[----:B------:R-:W-:-:S05]  /*d3c0*/  IADD3 R7, R6, R7, RZ ;  /* 0x0000000706077210 */ /* 0x000fca0007ffe0ff */
[----:B------:R-:W1:Y:S02]  /*d3d0*/  SHFL.UP PT, R14, R7, 0x4, RZ ;  /* 0x04800000070e7989 */ /* 0x000e6400000e00ff */
[----:B-1----:R-:W-:-:S05]  /*d3e0*/  SEL R2, R14, RZ, P3 ;  /* 0x000000ff0e027207 */ /* 0x002fca0001800000 */
[----:B------:R-:W-:-:S05]  /*d3f0*/  IMAD.IADD R2, R7, 0x1, R2 ;  /* 0x0000000107027824 */ /* 0x000fca00078e0202 */
[----:B------:R-:W1:Y:S02]  /*d400*/  SHFL.UP PT, R14, R2, 0x8, RZ ;  /* 0x05000000020e7989 */ /* 0x000e6400000e00ff */
[----:B-1----:R-:W-:-:S05]  /*d410*/  SEL R3, R14, RZ, P4 ;  /* 0x000000ff0e037207 */ /* 0x002fca0002000000 */
[----:B------:R-:W-:-:S05]  /*d420*/  IMAD.IADD R3, R2, 0x1, R3 ;  /* 0x0000000102037824 */ /* 0x000fca00078e0203 */
[----:B------:R-:W1:Y:S02]  /*d430*/  SHFL.UP PT, R14, R3, 0x10, RZ ;  /* 0x06000000030e7989 */ /* 0x000e6400000e00ff */
[----:B-1----:R-:W-:-:S05]  /*d440*/  SEL R6, R14, RZ, P5 ;  /* 0x000000ff0e067207 */ /* 0x002fca0002800000 */
[----:B------:R-:W-:-:S05]  /*d450*/  IMAD.IADD R6, R3, 0x1, R6 ;  /* 0x0000000103067824 */ /* 0x000fca00078e0206 */
[----:B------:R1:W2:Y:S02]  /*d460*/  SHFL.IDX PT, R14, R6, 0x1f, 0x1f ;  /* 0x03e01f00060e7f89 */ /* 0x0002a400000e0000 */
.L_x_412:
[----:B------:R-:W-:Y:S02]  /*d470*/  ULDC UR4, c[0x0][0xc38] ;  /* 0x00030e0000047ab9 */ /* 0x000fe40000000800 */
[----:B------:R-:W-:-:S05]  /*d480*/  MOV R7, UR4 ;  /* 0x0000000400077c02 */ /* 0x000fca0008000f00 */
[----:B--2---:R-:W-:-:S04]  /*d490*/  IMAD R3, R14, R7, RZ ;  /* 0x000000070e037224 */ /* 0x004fc800078e02ff */
[----:B------:R-:W-:-:S05]  /*d4a0*/  IMAD.IADD R8, R0, 0x1, R3 ;  /* 0x0000000100087824 */ /* 0x000fca00078e0203 */
[----:B------:R-:W-:-:S13]  /*d4b0*/  ISETP.GT.AND P6, PT, R8, R5, PT ;  /* 0x000000050800720c */ /* 0x000fda0003fc4270 */
[----:B------:R-:W-:Y:S05]  /*d4c0*/  @P6 BRA `(.L_x_297) ;  /* 0x00000000009c6947 */ /* 0x000fea0003800000 */
.L_x_302:
[----:B------:R-:W2:Y:S01]  /*d4d0*/  LDC R0, c[0x0][0xc3c] ;  /* 0x00030f00ff007b82 */ /* 0x000ea20000000800 */
[----:B------:R-:W-:-:S05]  /*d4e0*/  VIADD R19, R19, 0x1f ;  /* 0x0000001f13137836 */ /* 0x000fca0000000000 */
[----:B--2---:R-:W-:-:S13]  /*d4f0*/  ISETP.GE.AND P6, PT, R19, R0, PT ;  /* 0x000000001300720c */ /* 0x004fda0003fc6270 */
[----:B------:R-:W-:Y:S05]  /*d500*/  @P6 BRA `(.L_x_298) ;  /* 0x0000000400446947 */ /* 0x000fea0003800000 */
[----:B------:R-:W2:Y:S01]  /*d510*/  S2R R2, SR_TID.X ;  /* 0x0000000000027919 */ /* 0x000ea20000002100 */
[----:B------:R-:W-:Y:S01]  /*d520*/  BSSY B0, `(.L_x_299) ;  /* 0x0000009000007945 */ /* 0x000fe20003800000 */
[----:B------:R-:W-:Y:S02]  /*d530*/  MOV R4, RZ ;  /* 0x000000ff00047202 */ /* 0x000fe40000000f00 */
[----:B--2---:R-:W-:-:S05]  /*d540*/  LOP3.LUT R2, R2, 0x1f, RZ, 0xc0, !PT ;  /* 0x0000001f02027812 */ /* 0x004fca00078ec0ff */
[----:B------:R-:W-:-:S05]  /*d550*/  IMAD.IADD R7, R19, 0x1, R2 ;  /* 0x0000000113077824 */ /* 0x000fca00078e0202 */
[----:B------:R-:W-:-:S13]  /*d560*/  ISETP.GE.OR P6, PT, R7, R0, !P0 ;  /* 0x000000000700720c */ /* 0x000fda00047c6670 */
[----:B------:R-:W-:Y:S05]  /*d570*/  @P6 BRA `(.L_x_300) ;  /* 0x00000000000c6947 */ /* 0x000fea0003800000 */
[----:B------:R-:W2:Y:S02]  /*d580*/  LDC.64 R2, c[0x0][0xc80] ;  /* 0x00032000ff027b82 */ /* 0x000ea40000000a00 */
[----:B--2---:R-:W-:-:S05]  /*d590*/  IMAD.WIDE R2, R7, 0x4, R2 ;  /* 0x0000000407027825 */ /* 0x004fca00078e0202 */
[----:B------:R2:W5:Y:S02]  /*d5a0*/  LDG.E R4, desc[UR36][R2.64] ;  /* 0x0000002402047981 */ /* 0x000564000c1e1900 */
.L_x_300:
[----:B------:R-:W-:Y:S05]  /*d5b0*/  BSYNC B0 ;  /* 0x0000000000007941 */ /* 0x000fea0003800000 */
.L_x_299:
[----:B------:R-:W-:-:S03]  /*d5c0*/  UMOV UR4, 0xffffffff ;  /* 0xffffffff00047882 */ /* 0x000fc60000000000 */
[----:B------:R-:W-:Y:S05]  /*d5d0*/  BRA.DIV UR4, `(.L_x_301) ;  /* 0x0000003e04147947 */ /* 0x000fea000b800000 */
[----:B-----5:R-:W3:Y:S02]  /*d5e0*/  SHFL.UP PT, R14, R4, 0x1, RZ ;  /* 0x04200000040e7989 */ /* 0x020ee400000e00ff */
[----:B---3--:R-:W-:-:S05]  /*d5f0*/  SEL R13, R14, RZ, P1 ;  /* 0x000000ff0e0d7207 */ /* 0x008fca0000800000 */
[----:B------:R-:W-:-:S05]  /*d600*/  IMAD.IADD R13, R4, 0x1, R13 ;  /* 0x00000001040d7824 */ /* 0x000fca00078e020d */
[----:B------:R-:W3:Y:S02]  /*d610*/  SHFL.UP PT, R14, R13, 0x2, RZ ;  /* 0x044000000d0e7989 */ /* 0x000ee400000e00ff */
[----:B---3--:R-:W-:-:S05]  /*d620*/  SEL R0, R14, RZ, P2 ;  /* 0x000000ff0e007207 */ /* 0x008fca0001000000 */
[----:B------:R-:W-:-:S05]  /*d630*/  IMAD.IADD R0, R13, 0x1, R0 ;  /* 0x000000010d007824 */ /* 0x000fca00078e0200 */
[----:B------:R-:W2:Y:S02]  /*d640*/  SHFL.UP PT, R14, R0, 0x4, RZ ;  /* 0x04800000000e7989 */ /* 0x000ea400000e00ff */
[----:B--2---:R-:W-:-:S05]  /*d650*/  SEL R3, R14, RZ, P3 ;  /* 0x000000ff0e037207 */ /* 0x004fca0001800000 */
[----:B------:R-:W-:-:S05]  /*d660*/  IMAD.IADD R2, R0, 0x1, R3 ;  /* 0x0000000100027824 */ /* 0x000fca00078e0203 */
[----:B------:R-:W2:Y:S02]  /*d670*/  SHFL.UP PT, R14, R2, 0x8, RZ ;  /* 0x05000000020e7989 */ /* 0x000ea400000e00ff */
[----:B--2---:R-:W-:-:S04]  /*d680*/  SEL R3, R14, RZ, P4 ;  /* 0x000000ff0e037207 */ /* 0x004fc80002000000 */
[----:B------:R-:W-:-:S05]  /*d690*/  IADD3 R3, R2, R3, RZ ;  /* 0x0000000302037210 */ /* 0x000fca0007ffe0ff */
[----:B------:R-:W1:Y:S02]  /*d6a0*/  SHFL.UP PT, R14, R3, 0x10, RZ ;  /* 0x06000000030e7989 */ /* 0x000e6400000e00ff */
[----:B-1----:R-:W-:-:S05]  /*d6b0*/  SEL R6, R14, RZ, P5 ;  /* 0x000000ff0e067207 */ /* 0x002fca0002800000 */
[----:B------:R-:W-:-:S05]  /*d6c0*/  IMAD.IADD R6, R3, 0x1, R6 ;  /* 0x0000000103067824 */ /* 0x000fca00078e0206 */
[----:B------:R1:W2:Y:S02]  /*d6d0*/  SHFL.IDX PT, R14, R6, 0x1f, 0x1f ;  /* 0x03e01f00060e7f89 */ /* 0x0002a400000e0000 */
.L_x_420:
[----:B------:R-:W-:Y:S02]  /*d6e0*/  ULDC UR4, c[0x0][0xc38] ;  /* 0x00030e0000047ab9 */ /* 0x000fe40000000800 */
[----:B------:R-:W-:-:S04]  /*d6f0*/  IMAD.U32 R7, RZ, RZ, UR4 ;  /* 0x00000004ff077e24 */ /* 0x000fc8000f8e00ff */
[----:B--2---:R-:W-:-:S04]  /*d700*/  IMAD R3, R14, R7, RZ ;  /* 0x000000070e037224 */ /* 0x004fc800078e02ff */
[----:B------:R-:W-:-:S05]  /*d710*/  IMAD.IADD R8, R3, 0x1, R8 ;  /* 0x0000000103087824 */ /* 0x000fca00078e0208 */
[----:B------:R-:W-:-:S13]  /*d720*/  ISETP.GT.AND P6, PT, R8, R5, PT ;  /* 0x000000050800720c */ /* 0x000fda0003fc4270 */
[----:B------:R-:W-:Y:S05]  /*d730*/  @!P6 BRA `(.L_x_302) ;  /* 0xfffffffc0064e947 */ /* 0x000fea000383ffff */
.L_x_297:
[----:B------:R-:W-:Y:S01]  /*d740*/  IADD3 R8, -R3, R8, RZ ;  /* 0x0000000803087210 */ /* 0x000fe20007ffe1ff */
[----:B------:R-:W-:-:S04]  /*d750*/  UMOV UR4, 0xffffffff ;  /* 0xffffffff00047882 */ /* 0x000fc80000000000 */
[----:B------:R-:W-:-:S05]  /*d760*/  IMAD R0, R6, R7, R8 ;  /* 0x0000000706007224 */ /* 0x000fca00078e0208 */
[----:B------:R-:W-:Y:S01]  /*d770*/  ISETP.GT.AND P6, PT, R0, R5, PT ;  /* 0x000000050000720c */ /* 0x000fe20003fc4270 */
[----:B------:R-:W-:-:S12]  /*d780*/  BRA.DIV UR4, `(.L_x_303) ;  /* 0x0000003e04647947 */ /* 0x000fd8000b800000 */
[----:B------:R-:W-:-:S04]  /*d790*/  VOTE.ANY R2, PT, !P6 ;  /* 0x0000000000027806 */ /* 0x000fc800070e0100 */
[----:B------:R-:W2:Y:S02]  /*d7a0*/  POPC R0, R2 ;  /* 0x0000000200007309 */ /* 0x000ea40000000000 */
[----:B--2---:R2:W3:Y:S02]  /*d7b0*/  SHFL.IDX PT, R4, R4, R0, 0x1f ;  /* 0x00001f0004047589 */ /* 0x0044e400000e0000 */
.L_x_424:
[----:B------:R-:W-:Y:S01]  /*d7c0*/  ISETP.NE.AND P0, PT, R2, RZ, PT ;  /* 0x000000ff0200720c */ /* 0x000fe20003f05270 */
[----:B------:R-:W-:-:S12]  /*d7d0*/  IMAD.MOV.U32 R14, RZ, RZ, RZ ;  /* 0x000000ffff0e7224 */ /* 0x000fd800078e00ff */
[----:B------:R-:W-:Y:S05]  /*d7e0*/  @!P0 BRA `(.L_x_304) ;  /* 0x0000000000108947 */ /* 0x000fea0003800000 */
[----:B------:R-:W-:Y:S01]  /*d7f0*/  UMOV UR4, 0xffffffff ;  /* 0xffffffff00047882 */ /* 0x000fe20000000000 */
[----:B------:R-:W-:Y:S02]  /*d800*/  VIADD R12, R0, 0xffffffff ;  /* 0xffffffff000c7836 */ /* 0x000fe40000000000 */
[----:B------:R-:W-:Y:S05]  /*d810*/  BRA.DIV UR4, `(.L_x_305) ;  /* 0x0000003e04887947 */ /* 0x000fea000b800000 */
[----:B------:R4:W0:Y:S02]  /*d820*/  SHFL.IDX PT, R14, R6, R12, 0x1f ;  /* 0x00001f0c060e7589 */ /* 0x00082400000e0000 */
.L_x_304:
[----:B-1-34-:R-:W-:Y:S01]  /*d830*/  IABS R6, R4 ;  /* 0x0000000400067213 */ /* 0x01afe20000000000 */
[----:B0-----:R-:W-:Y:S02]  /*d840*/  IMAD R16, R14, R7, R8 ;  /* 0x000000070e107224 */ /* 0x001fe400078e0208 */
[----:B------:R-:W-:Y:S01]  /*d850*/  IMAD.IADD R19, R0, 0x1, R19 ;  /* 0x0000000100137824 */ /* 0x000fe200078e0213 */
[----:B------:R-:W0:Y:S08]  /*d860*/  I2F.RP R9, R6 ;  /* 0x0000000600097306 */ /* 0x000e300000209400 */
[----:B0-----:R-:W0:Y:S02]  /*d870*/  MUFU.RCP R9, R9 ;  /* 0x0000000900097308 */ /* 0x001e240000001000 */
[----:B0-----:R-:W-:-:S06]  /*d880*/  VIADD R2, R9, 0xffffffe ;  /* 0x0ffffffe09027836 */ /* 0x001fcc0000000000 */
[----:B------:R0:W1:Y:S02]  /*d890*/  F2I.FTZ.U32.TRUNC.NTZ R3, R2 ;  /* 0x0000000200037305 */ /* 0x000064000021f000 */
[----:B0-----:R-:W-:Y:S01]  /*d8a0*/  IMAD.MOV.U32 R2, RZ, RZ, RZ ;  /* 0x000000ffff027224 */ /* 0x001fe200078e00ff */
[----:B-1----:R-:W-:-:S05]  /*d8b0*/  IADD3 R7, RZ, -R3, RZ ;  /* 0x80000003ff077210 */ /* 0x002fca0007ffe0ff */
[----:B------:R-:W-:-:S04]  /*d8c0*/  IMAD R7, R7, R6, RZ ;  /* 0x0000000607077224 */ /* 0x000fc800078e02ff */
[----:B------:R-:W-:-:S04]  /*d8d0*/  IMAD.HI.U32 R3, R3, R7, R2 ;  /* 0x0000000703037227 */ /* 0x000fc800078e0002 */
[----:B------:R-:W-:Y:S01]  /*d8e0*/  IMAD.IADD R7, R5, 0x1, -R16 ;  /* 0x0000000105077824 */ /* 0x000fe200078e0a10 */
[----:B------:R-:W-:-:S04]  /*d8f0*/  IABS R5, R4 ;  /* 0x0000000400057213 */ /* 0x000fc80000000000 */
[----:B------:R-:W-:Y:S01]  /*d900*/  IABS R2, R7 ;  /* 0x0000000700027213 */ /* 0x000fe20000000000 */
[----:B------:R-:W-:-:S04]  /*d910*/  IMAD.MOV R5, RZ, RZ, -R5 ;  /* 0x000000ffff057224 */ /* 0x000fc800078e0a05 */
[----:B------:R-:W-:-:S04]  /*d920*/  IMAD.HI.U32 R3, R3, R2, RZ ;  /* 0x0000000203037227 */ /* 0x000fc800078e00ff */
[----:B------:R-:W-:Y:S01]  /*d930*/  IMAD R5, R3, R5, R2 ;  /* 0x0000000503057224 */ /* 0x000fe200078e0202 */
[----:B------:R-:W-:-:S04]  /*d940*/  LOP3.LUT R2, R7, R4, RZ, 0x3c, !PT ;  /* 0x0000000407027212 */ /* 0x000fc800078e3cff */
[----:B------:R-:W-:Y:S02]  /*d950*/  ISETP.GT.U32.AND P1, PT, R6, R5, PT ;  /* 0x000000050600720c */ /* 0x000fe40003f24070 */
[----:B------:R-:W-:-:S11]  /*d960*/  ISETP.GE.AND P2, PT, R2, RZ, PT ;  /* 0x000000ff0200720c */ /* 0x000fd60003f46270 */
[-C--:B------:R-:W-:Y:S01]  /*d970*/  @!P1 IADD3 R5, R5, -R6.reuse, RZ ;  /* 0x8000000605059210 */ /* 0x080fe20007ffe0ff */
[----:B------:R-:W-:Y:S01]  /*d980*/  @!P1 VIADD R3, R3, 0x1 ;  /* 0x0000000103039836 */ /* 0x000fe20000000000 */
[----:B------:R-:W-:Y:S02]  /*d990*/  ISETP.NE.AND P1, PT, R4, RZ, PT ;  /* 0x000000ff0400720c */ /* 0x000fe40003f25270 */
[----:B------:R-:W-:-:S13]  /*d9a0*/  ISETP.GE.U32.AND P0, PT, R5, R6, PT ;  /* 0x000000060500720c */ /* 0x000fda0003f06070 */
[----:B------:R-:W-:-:S04]  /*d9b0*/  @P0 VIADD R3, R3, 0x1 ;  /* 0x0000000103030836 */ /* 0x000fc80000000000 */
[----:B------:R-:W-:Y:S01]  /*d9c0*/  @!P2 IMAD.MOV R3, RZ, RZ, -R3 ;  /* 0x000000ffff03a224 */ /* 0x000fe200078e0a03 */
[----:B------:R-:W-:-:S04]  /*d9d0*/  @!P1 LOP3.LUT R3, RZ, R4, RZ, 0x33, !PT ;  /* 0x00000004ff039212 */ /* 0x000fc800078e33ff */
[----:B------:R-:W-:Y:S01]  /*d9e0*/  IADD3 R17, -R3, RZ, RZ ;  /* 0x000000ff03117210 */ /* 0x000fe20007ffe1ff */
[----:B------:R-:W-:-:S04]  /*d9f0*/  IMAD.MOV.U32 R18, RZ, RZ, R3 ;  /* 0x000000ffff127224 */ /* 0x000fc800078e0003 */
[----:B------:R-:W-:Y:S01]  /*da00*/  IMAD R17, R4, R17, R7 ;  /* 0x0000001104117224 */ /* 0x000fe200078e0207 */
[----:B------:R-:W-:Y:S06]  /*da10*/  BRA `(.L_x_306) ;  /* 0x00000000001c7947 */ /* 0x000fec0003800000 */
.L_x_298:
[----:B------:R-:W-:Y:S01]  /*da20*/  UMOV UR4, URZ ;  /* 0x0000003f00047c82 */ /* 0x000fe20008000000 */
[----:B------:R-:W-:Y:S01]  /*da30*/  UMOV UR5, URZ ;  /* 0x0000003f00057c82 */ /* 0x000fe20008000000 */
[----:B------:R-:W-:Y:S01]  /*da40*/  ULDC UR6, c[0x0][0xc3c] ;  /* 0x00030f0000067ab9 */ /* 0x000fe20000000800 */
[----:B------:R-:W-:Y:S01]  /*da50*/  IMAD.MOV.U32 R16, RZ, RZ, R5 ;  /* 0x000000ffff107224 */ /* 0x000fe200078e0005 */
[----:B------:R-:W-:Y:S01]  /*da60*/  MOV R17, UR4 ;  /* 0x0000000400117c02 */ /* 0x000fe20008000f00 */
[----:B------:R-:W-:Y:S02]  /*da70*/  IMAD.U32 R18, RZ, RZ, UR5 ;  /* 0x00000005ff127e24 */ /* 0x000fe4000f8e00ff */
[----:B------:R-:W-:-:S07]  /*da80*/  IMAD.U32 R19, RZ, RZ, UR6 ;  /* 0x00000006ff137e24 */ /* 0x000fce000f8e00ff */
.L_x_306:
[----:B--2---:R-:W2:Y:S01]  /*da90*/  S2R R0, SR_TID.X ;  /* 0x0000000000007919 */ /* 0x004ea20000002100 */
[----:B------:R-:W-:Y:S05]  /*daa0*/  WARPSYNC.ALL ;  /* 0x0000000000007948 */ /* 0x000fea0003800000 */
[----:B------:R-:W-:Y:S01]  /*dab0*/  BAR.SYNC.DEFER_BLOCKING 0x4, 0x180 ;  /* 0x0106000000007b1d */ /* 0x000fe20000010000 */
[----:B--2---:R-:W-:-:S04]  /*dac0*/  LOP3.LUT R0, R0, 0x1f, RZ, 0xc0, !PT ;  /* 0x0000001f00007812 */ /* 0x004fc800078ec0ff */
[----:B------:R-:W-:-:S13]  /*dad0*/  ISETP.NE.AND P0, PT, R0, RZ, PT ;  /* 0x000000ff0000720c */ /* 0x000fda0003f05270 */
[----:B------:R-:W2:Y:S01]  /*dae0*/  @!P0 S2R R3, SR_CgaCtaId ;  /* 0x0000000000038919 */ /* 0x000ea20000008800 */
[----:B------:R-:W-:-:S04]  /*daf0*/  @!P0 MOV R0, 0x400 ;  /* 0x0000040000008802 */ /* 0x000fc80000000f00 */
[----:B--2---:R-:W-:-:S05]  /*db00*/  @!P0 LEA R22, R3, R0, 0x18 ;  /* 0x0000000003168211 */ /* 0x004fca00078ec0ff */
[----:B------:R3:W-:Y:S01]  /*db10*/  @!P0 STS.128 [R22+0x2a8d0], R16 ;  /* 0x02a8d01016008388 */ /* 0x0007e20000000c00 */
[----:B------:R-:W-:Y:S06]  /*db20*/  BAR.ARV 0x5, 0x180 ;  /* 0x0146000000007b1d */ /* 0x000fec0000002000 */
.L_x_295:
[----:B------:R-:W-:Y:S02]  /*db30*/  ULDC UR4, c[0x0][0xc3c] ;  /* 0x00030f0000047ab9 */ /* 0x000fe40000000800 */
[----:B--2---:R-:W-:-:S13]  /*db40*/  ISETP.GE.AND P0, PT, R19, UR4, PT ;  /* 0x0000000413007c0c */ /* 0x004fda000bf06270 */
[----:B------:R-:W-:Y:S05]  /*db50*/  @!P0 BRA `(.L_x_307) ;  /* 0xffffffb800b48947 */ /* 0x000fea000383ffff */
[----:B------:R-:W-:Y:S05]  /*db60*/  BSYNC B8 ;  /* 0x0000000000087941 */ /* 0x000fea0003800000 */
.L_x_244:
[----:B0-----:R-:W2:Y:S01]  /*db70*/  LDL.LU R0, [R1+0x14] ;  /* 0x0000140001007983 */ /* 0x001ea20000300800 */
[----:B------:R-:W-:Y:S01]  /*db80*/  BSSY B0, `(.L_x_308) ;  /* 0x000000b000007945 */ /* 0x000fe20003800000 */
[----:B------:R-:W0:Y:S01]  /*db90*/  S2R R5, SR_CgaCtaId ;  /* 0x0000000000057919 */ /* 0x000e220000008800 */
[----:B--2---:R-:W-:-:S05]  /*dba0*/  VIADD R0, R0, 0x1 ;  /* 0x0000000100007836 */ /* 0x004fca0000000000 */
[----:B------:R-:W-:-:S04]  /*dbb0*/  LEA.HI R2, R0, R0, RZ, 0x1 ;  /* 0x0000000000027211 */ /* 0x000fc800078f08ff */
[----:B------:R-:W-:Y:S02]  /*dbc0*/  LOP3.LUT R3, R2, 0xfffffffe, RZ, 0xc0, !PT ;  /* 0xfffffffe02037812 */ /* 0x000fe400078ec0ff */
[----:B------:R-:W-:Y:S02]  /*dbd0*/  MOV R2, 0x400 ;  /* 0x0000040000027802 */ /* 0x000fe40000000f00 */
[----:B------:R-:W-:Y:S02]  /*dbe0*/  IADD3 R0, R0, -R3, RZ ;  /* 0x8000000300007210 */ /* 0x000fe40007ffe0ff */
[----:B0-----:R-:W-:Y:S02]  /*dbf0*/  LEA R4, R5, R2, 0x18 ;  /* 0x0000000205047211 */ /* 0x001fe400078ec0ff */
[----:B------:R-:W-:-:S04]  /*dc00*/  SHF.L.U32 R0, R0, 0x1f, RZ ;  /* 0x0000001f00007819 */ /* 0x000fc800000006ff */
[----:B------:R-:W0:Y:S02]  /*dc10*/  SYNCS.PHASECHK.TRANS64.TRYWAIT P0, [R4+URZ+0x2a820], R0 ;  /* 0x02a82000040075a7 */ /* 0x000e24000800017f */
[----:B0-----:R-:W-:Y:S05]  /*dc20*/  @!P0 BRA `(.L_x_309) ;  /* 0x0000003800a88947 */ /* 0x001fea0003800000 */
.L_x_427:
[----:B------:R-:W-:Y:S05]  /*dc30*/  BSYNC B0 ;  /* 0x0000000000007941 */ /* 0x000fea0003800000 */
.L_x_308:
[----:B------:R-:W-:-:S03]  /*dc40*/  UMOV UR4, 0xffffffff ;  /* 0xffffffff00047882 */ /* 0x000fc60000000000 */
[----:B------:R-:W-:Y:S05]  /*dc50*/  BRA.DIV UR4, `(.L_x_310) ;  /* 0x0000003a04b07947 */ /* 0x000fea000b800000 */
[----:B0-----:R-:W0:Y:S02]  /*dc60*/  S2R R0, SR_TID.X ;  /* 0x0000000000007919 */ /* 0x001e240000002100 */
[----:B0-----:R-:W-:-:S04]  /*dc70*/  SHF.R.U32.HI R0, RZ, 0x5, R0 ;  /* 0x00000005ff007819 */ /* 0x001fc80000011600 */
[----:B------:R-:W-:-:S05]  /*dc80*/  LOP3.LUT R0, R0, 0x3, RZ, 0xc0, !PT ;  /* 0x0000000300007812 */ /* 0x000fca00078ec0ff */
[----:B------:R0:W2:Y:S02]  /*dc90*/  SHFL.IDX PT, R14, R0, RZ, 0x1f ;  /* 0x00001fff000e7589 */ /* 0x0000a400000e0000 */
.L_x_430:
[----:B--2---:R-:W-:Y:S01]  /*dca0*/  ISETP.NE.AND P0, PT, R14, RZ, PT ;  /* 0x000000ff0e00720c */ /* 0x004fe20003f05270 */
[----:B------:R-:W-:-:S12]  /*dcb0*/  BSSY B0, `(.L_x_311) ;  /* 0x0000024000007945 */ /* 0x000fd80003800000 */
[----:B------:R-:W-:Y:S05]  /*dcc0*/  @P0 BRA `(.L_x_312) ;  /* 0x0000000000880947 */ /* 0x000fea0003800000 */
[----:B------:R-:W-:-:S03]  /*dcd0*/  UMOV UR4, 0xffffffff ;  /* 0xffffffff00047882 */ /* 0x000fc60000000000 */
[----:B------:R-:W-:Y:S05]  /*dce0*/  BRA.DIV UR4, `(.L_x_313) ;  /* 0x0000003a04c07947 */ /* 0x000fea000b800000 */
[----:B------:R-:W-:-:S13]  /*dcf0*/  ELECT P6, URZ, PT ;  /* 0x00000000003f782f */ /* 0x000fda00038c0000 */
.L_x_433:
[----:B------:R-:W-:Y:S05]  /*dd00*/  @!P6 BRA `(.L_x_312) ;  /* 0x000000000078e947 */ /* 0x000fea0003800000 */
[----:B0-----:R-:W2:Y:S02]  /*dd10*/  LDL.LU R0, [R1+0x4] ;  /* 0x0000040001007983 */ /* 0x001ea40000300800 */
[----:B--2---:R-:W-:-:S04]  /*dd20*/  LOP3.LUT R0, R0, 0x2, RZ, 0xfc, !PT ;  /* 0x0000000200007812 */ /* 0x004fc800078efcff */
[----:B------:R-:W-:-:S13]  /*dd30*/  ISETP.NE.AND P0, PT, R0, 0x3, PT ;  /* 0x000000030000780c */ /* 0x000fda0003f05270 */
[----:B------:R-:W-:Y:S05]  /*dd40*/  @!P0 BRA `(.L_x_314) ;  /* 0x0000000000048947 */ /* 0x000fea0003800000 */
[----:B------:R-:W-:Y:S01]  /*dd50*/  BPT.TRAP 0x1 ;  /* 0x000000040000795c */ /* 0x000fe20000300000 */
.L_x_314:
[C---:B------:R-:W-:Y:S01]  /*dd60*/  IMAD R5, R27.reuse, 0x8, R4 ;  /* 0x000000081b057824 */ /* 0x040fe200078e0204 */
[----:B------:R-:W-:Y:S01]  /*dd70*/  SHF.L.U32 R0, R28, 0x1f, RZ ;  /* 0x0000001f1c007819 */ /* 0x000fe200000006ff */
[----:B------:R-:W-:-:S03]  /*dd80*/  VIADD R27, R27, 0x1 ;  /* 0x000000011b1b7836 */ /* 0x000fc60000000000 */
[----:B------:R-:W0:Y:S02]  /*dd90*/  SYNCS.PHASECHK.TRANS64.TRYWAIT P1, [R5+URZ+0x2a840], R0 ;  /* 0x02a84000050075a7 */ /* 0x000e24000802017f */
[----:B------:R-:W-:-:S04]  /*dda0*/  ISETP.NE.AND P2, PT, R27, 0x2, PT ;  /* 0x000000021b00780c */ /* 0x000fc80003f45270 */
[----:B------:R-:W-:Y:S01]  /*ddb0*/  SEL R3, RZ, 0x1, P2 ;  /* 0x00000001ff037807 */ /* 0x000fe20001000000 */
[----:B0-----:R-:W-:Y:S08]  /*ddc0*/  @!P1 BRA `(.L_x_315) ;  /* 0x0000003800a89947 */ /* 0x001ff00003800000 */
.L_x_434:
[----:B------:R-:W-:Y:S02]  /*ddd0*/  SEL R27, R27, RZ, P2 ;  /* 0x000000ff1b1b7207 */ /* 0x000fe40001000000 */
[----:B------:R-:W-:Y:S01]  /*dde0*/  LOP3.LUT R2, R28, R3, RZ, 0x3c, !PT ;  /* 0x000000031c027212 */ /* 0x000fe200078e3cff */
[----:B------:R-:W-:Y:S06]  /*ddf0*/  @!P0 BRA `(.L_x_316) ;  /* 0x0000000000048947 */ /* 0x000fec0003800000 */
[----:B------:R-:W-:Y:S01]  /*de00*/  BPT.TRAP 0x1 ;  /* 0x000000040000795c */ /* 0x000fe20000300000 */
.L_x_316:
[----:B------:R-:W-:Y:S01]  /*de10*/  IMAD R27, R27, 0x8, R4 ;  /* 0x000000081b1b7824 */ /* 0x000fe200078e0204 */
[----:B------:R-:W-:-:S04]  /*de20*/  SHF.L.U32 R2, R2, 0x1f, RZ ;  /* 0x0000001f02027819 */ /* 0x000fc800000006ff */
[----:B------:R-:W2:Y:S02]  /*de30*/  SYNCS.PHASECHK.TRANS64.TRYWAIT P1, [R27+URZ+0x2a840], R2 ;  /* 0x02a840021b0075a7 */ /* 0x000ea4000802017f */
[----:B--2---:R-:W-:Y:S05]  /*de40*/  @!P1 BRA `(.L_x_317) ;  /* 0x00000038009c9947 */ /* 0x004fea0003800000 */
.L_x_435:
[----:B------:R-:W-:Y:S05]  /*de50*/  @!P0 BRA `(.L_x_318) ;  /* 0x0000000000048947 */ /* 0x000fea0003800000 */
[----:B------:R-:W-:Y:S01]  /*de60*/  BPT.TRAP 0x1 ;  /* 0x000000040000795c */ /* 0x000fe20000300000 */
.L_x_318:
[----:B------:R-:W4:Y:S02]  /*de70*/  SYNCS.PHASECHK.TRANS64.TRYWAIT P1, [R5+URZ+0x2a860], R0 ;  /* 0x02a86000050075a7 */ /* 0x000f24000802017f */
[----:B----4-:R-:W-:Y:S05]  /*de80*/  @!P1 BRA `(.L_x_319) ;  /* 0x0000003800a09947 */ /* 0x010fea0003800000 */
.L_x_436:
[----:B------:R-:W-:Y:S05]  /*de90*/  @!P0 BRA `(.L_x_320) ;  /* 0x0000000000048947 */ /* 0x000fea0003800000 */
[----:B------:R-:W-:Y:S01]  /*dea0*/  BPT.TRAP 0x1 ;  /* 0x000000040000795c */ /* 0x000fe20000300000 */
.L_x_320:
[----:B------:R0:W0:Y:S02]  /*deb0*/  SYNCS.PHASECHK.TRANS64.TRYWAIT P0, [R27+URZ+0x2a860], R2 ;  /* 0x02a860021b0075a7 */ /* 0x000024000800017f */
[----:B0-----:R-:W-:Y:S05]  /*dec0*/  @!P0 NANOSLEEP.SYNCS 0x989680 ;  /* 0x009896800000895d */ /* 0x001fea0003900000 */
[----:B------:R-:W0:Y:S02]  /*ded0*/  @!P0 SYNCS.PHASECHK.TRANS64 P0, [R27+URZ+0x2a860], R2 ;  /* 0x02a860021b0085a7 */ /* 0x000e24000800007f */
[----:B0-----:R-:W-:Y:S05]  /*dee0*/  @!P0 BRA `(.L_x_320) ;  /* 0xfffffffc00f08947 */ /* 0x001fea000383ffff */
.L_x_312:
[----:B------:R-:W-:Y:S05]  /*def0*/  BSYNC B0 ;  /* 0x0000000000007941 */ /* 0x000fea0003800000 */
.L_x_311:
[----:B------:R-:W-:Y:S05]  /*df00*/  EXIT ;  /* 0x000000000000794d */ /* 0x000fea0003800000 */
.L_x_192:
[----:B0-----:R-:W-:-:S04]  /*df10*/  MOV R3, UR42 ;  /* 0x0000002a00037c02 */ /* 0x001fc80008000f00 */
[----:B------:R0:W1:Y:S03]  /*df20*/  SYNCS.PHASECHK.TRANS64.TRYWAIT P1, [R3+URZ+0x2a800], R0 ;  /* 0x02a80000030075a7 */ /* 0x000066000802017f */
[----:B-1----:R-:W-:Y:S05]  /*df30*/  @!P1 NANOSLEEP.SYNCS 0x989680 ;  /* 0x009896800000995d */ /* 0x002fea0003900000 */
[----:B------:R-:W1:Y:S02]  /*df40*/  @!P1 SYNCS.PHASECHK.TRANS64 P1, [R3+URZ+0x2a800], R0 ;  /* 0x02a80000030095a7 */ /* 0x000e64000802007f */
[----:B-1----:R-:W-:Y:S05]  /*df50*/  @!P1 BRA `(.L_x_192) ;  /* 0xfffffffc00ec9947 */ /* 0x002fea000383ffff */
[----:B------:R-:W-:Y:S05]  /*df60*/  BRA `(.L_x_321) ;  /* 0xffffff34004c7947 */ /* 0x000fea000383ffff */
.L_x_196:
[----:B-1----:R1:W2:Y:S02]  /*df70*/  SYNCS.PHASECHK.TRANS64.TRYWAIT P1, [R0+URZ+0x2a830], R3 ;  /* 0x02a83003000075a7 */ /* 0x0022a4000802017f */
[----:B--2---:R-:W-:Y:S05]  /*df80*/  @!P1 NANOSLEEP.SYNCS 0x989680 ;  /* 0x009896800000995d */ /* 0x004fea0003900000 */
[----:B------:R-:W2:Y:S02]  /*df90*/  @!P1 SYNCS.PHASECHK.TRANS64 P1, [R0+URZ+0x2a830], R3 ;  /* 0x02a83003000095a7 */ /* 0x000ea4000802007f */
[----:B--2---:R-:W-:Y:S05]  /*dfa0*/  @!P1 BRA `(.L_x_196) ;  /* 0xfffffffc00f09947 */ /* 0x004fea000383ffff */
[----:B------:R-:W-:Y:S05]  /*dfb0*/  BRA `(.L_x_195) ;  /* 0xffffff34006c7947 */ /* 0x000fea000383ffff */
.L_x_202:
[----:B-1----:R-:W-:-:S04]  /*dfc0*/  IMAD.U32 R11, RZ, RZ, UR8 ;  /* 0x00000008ff0b7e24 */ /* 0x002fc8000f8e00ff */
[----:B------:R1:W2:Y:S03]  /*dfd0*/  SYNCS.PHASECHK.TRANS64.TRYWAIT P1, [R11+URZ+0x2a830], R8 ;  /* 0x02a830080b0075a7 */ /* 0x0002a6000802017f */
[----:B--2---:R-:W-:Y:S05]  /*dfe0*/  @!P1 NANOSLEEP.SYNCS 0x989680 ;  /* 0x009896800000995d */ /* 0x004fea0003900000 */
[----:B------:R-:W2:Y:S02]  /*dff0*/  @!P1 SYNCS.PHASECHK.TRANS64 P1, [R11+URZ+0x2a830], R8 ;  /* 0x02a830080b0095a7 */ /* 0x000ea4000802007f */
[----:B--2---:R-:W-:Y:S05]  /*e000*/  @!P1 BRA `(.L_x_202) ;  /* 0xfffffffc00ec9947 */ /* 0x004fea000383ffff */
[----:B------:R-:W-:Y:S05]  /*e010*/  BRA `(.L_x_201) ;  /* 0xffffff5c002c7947 */ /* 0x000fea000383ffff */
.L_x_206:
[----:B-1----:R-:W-:-:S04]  /*e020*/  IMAD.U32 R9, RZ, RZ, UR9 ;  /* 0x00000009ff097e24 */ /* 0x002fc8000f8e00ff */
[----:B------:R1:W2:Y:S03]  /*e030*/  SYNCS.PHASECHK.TRANS64.TRYWAIT P1, [R9+URZ+0x2a850], R8 ;  /* 0x02a85008090075a7 */ /* 0x0002a6000802017f */
[----:B--2---:R-:W-:Y:S05]  /*e040*/  @!P1 NANOSLEEP.SYNCS 0x989680 ;  /* 0x009896800000995d */ /* 0x004fea0003900000 */
[----:B------:R-:W2:Y:S02]  /*e050*/  @!P1 SYNCS.PHASECHK.TRANS64 P1, [R9+URZ+0x2a850], R8 ;  /* 0x02a85008090095a7 */ /* 0x000ea4000802007f */
[----:B--2---:R-:W-:Y:S05]  /*e060*/  @!P1 BRA `(.L_x_206) ;  /* 0xfffffffc00ec9947 */ /* 0x004fea000383ffff */
[----:B------:R-:W-:Y:S05]  /*e070*/  BRA `(.L_x_205) ;  /* 0xffffff6400647947 */ /* 0x000fea000383ffff */
.L_x_213:
[----:B-1----:R-:W-:-:S04]  /*e080*/  IMAD.U32 R5, RZ, RZ, UR5 ;  /* 0x00000005ff057e24 */ /* 0x002fc8000f8e00ff */
[----:B------:R1:W2:Y:S03]  /*e090*/  SYNCS.PHASECHK.TRANS64.TRYWAIT P1, [R5+URZ+0x2a850], R4 ;  /* 0x02a85004050075a7 */ /* 0x0002a6000802017f */
[----:B--2---:R-:W-:Y:S05]  /*e0a0*/  @!P1 NANOSLEEP.SYNCS 0x989680 ;  /* 0x009896800000995d */ /* 0x004fea0003900000 */
[----:B------:R-:W2:Y:S02]  /*e0b0*/  @!P1 SYNCS.PHASECHK.TRANS64 P1, [R5+URZ+0x2a850], R4 ;  /* 0x02a85004050095a7 */ /* 0x000ea4000802007f */
[----:B--2---:R-:W-:Y:S05]  /*e0c0*/  @!P1 BRA `(.L_x_213) ;  /* 0xfffffffc00ec9947 */ /* 0x004fea000383ffff */
[----:B------:R-:W-:Y:S05]  /*e0d0*/  BRA `(.L_x_212) ;  /* 0xffffff8000807947 */ /* 0x000fea000383ffff */
.L_x_256:
[----:B------:R-:W0:Y:S01]  /*e0e0*/  S2R R20, SR_TID.X ;  /* 0x0000000000147919 */ /* 0x000e220000002100 */
[----:B------:R-:W-:Y:S01]  /*e0f0*/  BSSY B0, `(.L_x_322) ;  /* 0x000000a000007945 */ /* 0x000fe20003800000 */
[----:B------:R-:W-:Y:S02]  /*e100*/  IMAD.MOV.U32 R12, RZ, RZ, RZ ;  /* 0x000000ffff0c7224 */ /* 0x000fe400078e00ff */
[----:B------:R-:W-:Y:S02]  /*e110*/  IMAD.MOV.U32 R11, RZ, RZ, 0x1f ;  /* 0x0000001fff0b7424 */ /* 0x000fe400078e00ff */
[----:B------:R-:W-:Y:S01]  /*e120*/  IMAD.MOV.U32 R15, RZ, RZ, -0x1 ;  /* 0xffffffffff0f7424 */ /* 0x000fe200078e00ff */
[----:B0-----:R-:W-:-:S04]  /*e130*/  SHF.R.U32.HI R9, RZ, 0x5, R20 ;  /* 0x00000005ff097819 */ /* 0x001fc80000011614 */
[----:B------:R-:W-:-:S04]  /*e140*/  LOP3.LUT R9, R9, 0x3, RZ, 0xc0, !PT ;  /* 0x0000000309097812 */ /* 0x000fc800078ec0ff */
[----:B------:R-:W-:-:S07]  /*e150*/  MOV R13, R9 ;  /* 0x00000009000d7202 */ /* 0x000fce0000000f00 */
[----:B-----5:R-:W-:Y:S05]  /*e160*/  WARPSYNC.COLLECTIVE R15, `(.L_x_323) ;  /* 0x000000000f087348 */ /* 0x020fea0003c00000 */
[----:B------:R0:W1:Y:S02]  /*e170*/  SHFL.IDX P6, R14, R13, R12, R11 ;  /* 0x0000000c0d0e7389 */ /* 0x00006400000c000b */
[----:B01---5:R-:W-:Y:S01]  /*e180*/  ENDCOLLECTIVE ;  /* 0x000000000000791b */ /* 0x023fe20003800000 */
.L_x_323:
[----:B------:R-:W-:Y:S05]  /*e190*/  BSYNC B0 ;  /* 0x0000000000007941 */ /* 0x000fea0003800000 */
.L_x_322:
[----:B------:R-:W-:Y:S05]  /*e1a0*/  BRA `(.L_x_324) ;  /* 0xffffffc000807947 */ /* 0x000fea000383ffff */
.L_x_259:
[----:B0-----:R0:W1:Y:S02]  /*e1b0*/  SYNCS.PHASECHK.TRANS64.TRYWAIT P0, [R7+URZ+0x2a840], R2 ;  /* 0x02a84002070075a7 */ /* 0x001064000800017f */
[----:B-1----:R-:W-:Y:S05]  /*e1c0*/  @!P0 NANOSLEEP.SYNCS 0x989680 ;  /* 0x009896800000895d */ /* 0x002fea0003900000 */
[----:B------:R-:W1:Y:S02]  /*e1d0*/  @!P0 SYNCS.PHASECHK.TRANS64 P0, [R7+URZ+0x2a840], R2 ;  /* 0x02a84002070085a7 */ /* 0x000e64000800007f */
[----:B-1----:R-:W-:Y:S05]  /*e1e0*/  @!P0 BRA `(.L_x_259) ;  /* 0xfffffffc00f08947 */ /* 0x002fea000383ffff */
[----:B------:R-:W-:Y:S05]  /*e1f0*/  BRA `(.L_x_325) ;  /* 0xffffffc000ec7947 */ /* 0x000fea000383ffff */
.L_x_260:
[----:B------:R-:W-:Y:S01]  /*e200*/  BSSY B0, `(.L_x_326) ;  /* 0x0000008000007945 */ /* 0x000fe20003800000 */
[----:B------:R-:W-:Y:S01]  /*e210*/  MOV R13, R0 ;  /* 0x00000000000d7202 */ /* 0x000fe20000000f00 */
[----:B------:R-:W-:Y:S02]  /*e220*/  IMAD.MOV.U32 R12, RZ, RZ, RZ ;  /* 0x000000ffff0c7224 */ /* 0x000fe400078e00ff */
[----:B------:R-:W-:Y:S02]  /*e230*/  IMAD.MOV.U32 R11, RZ, RZ, 0x181f ;  /* 0x0000181fff0b7424 */ /* 0x000fe400078e00ff */
[----:B------:R-:W-:-:S07]  /*e240*/  IMAD.MOV.U32 R15, RZ, RZ, -0x1 ;  /* 0xffffffffff0f7424 */ /* 0x000fce00078e00ff */
[----:B------:R-:W-:Y:S05]  /*e250*/  WARPSYNC.COLLECTIVE R15, `(.L_x_327) ;  /* 0x000000000f087348 */ /* 0x000fea0003c00000 */
[----:B------:R0:W1:Y:S02]  /*e260*/  SHFL.IDX P6, R14, R13, R12, R11 ;  /* 0x0000000c0d0e7389 */ /* 0x00006400000c000b */
[----:B01----:R-:W-:Y:S01]  /*e270*/  ENDCOLLECTIVE ;  /* 0x000000000000791b */ /* 0x003fe20003800000 */
.L_x_327:
[----:B------:R-:W-:Y:S05]  /*e280*/  BSYNC B0 ;  /* 0x0000000000007941 */ /* 0x000fea0003800000 */
.L_x_326:
[----:B------:R-:W-:Y:S01]  /*e290*/  IMAD.MOV.U32 R13, RZ, RZ, R4 ;  /* 0x000000ffff0d7224 */ /* 0x000fe200078e0004 */
[----:B------:R-:W-:Y:S01]  /*e2a0*/  MOV R15, 0xffffffff ;  /* 0xffffffff000f7802 */ /* 0x000fe20000000f00 */
[----:B------:R-:W-:Y:S01]  /*e2b0*/  IMAD.MOV.U32 R12, RZ, RZ, RZ ;  /* 0x000000ffff0c7224 */ /* 0x000fe200078e00ff */
[----:B------:R-:W-:Y:S01]  /*e2c0*/  MOV R2, R14 ;  /* 0x0000000e00027202 */ /* 0x000fe20000000f00 */
[----:B------:R-:W-:Y:S02]  /*e2d0*/  IMAD.MOV.U32 R11, RZ, RZ, 0x181f ;  /* 0x0000181fff0b7424 */ /* 0x000fe400078e00ff */
[----:B------:R-:W-:-:S07]  /*e2e0*/  @P0 IMAD R8, R5, 0x2, R22 ;  /* 0x0000000205080824 */ /* 0x000fce00078e0216 */
[----:B------:R-:W-:Y:S05]  /*e2f0*/  WARPSYNC.COLLECTIVE R15, `(.L_x_328) ;  /* 0x000000000f087348 */ /* 0x000fea0003c00000 */
[----:B------:R0:W1:Y:S02]  /*e300*/  SHFL.IDX P6, R14, R13, R12, R11 ;  /* 0x0000000c0d0e7389 */ /* 0x00006400000c000b */
[----:B01----:R-:W-:Y:S01]  /*e310*/  ENDCOLLECTIVE ;  /* 0x000000000000791b */ /* 0x003fe20003800000 */
.L_x_328:
[----:B------:R-:W-:Y:S01]  /*e320*/  MOV R13, R0 ;  /* 0x00000000000d7202 */ /* 0x000fe20000000f00 */
[----:B------:R-:W-:Y:S02]  /*e330*/  IMAD.MOV.U32 R12, RZ, RZ, 0x1 ;  /* 0x00000001ff0c7424 */ /* 0x000fe400078e00ff */
[----:B------:R-:W-:-:S07]  /*e340*/  IMAD.MOV.U32 R3, RZ, RZ, R14 ;  /* 0x000000ffff037224 */ /* 0x000fce00078e000e */
[----:B------:R-:W-:Y:S05]  /*e350*/  WARPSYNC.COLLECTIVE R15, `(.L_x_329) ;  /* 0x000000000f087348 */ /* 0x000fea0003c00000 */
[----:B------:R0:W1:Y:S02]  /*e360*/  SHFL.IDX P6, R14, R13, R12, R11 ;  /* 0x0000000c0d0e7389 */ /* 0x00006400000c000b */
[----:B01----:R-:W-:Y:S01]  /*e370*/  ENDCOLLECTIVE ;  /* 0x000000000000791b */ /* 0x003fe20003800000 */
.L_x_329:
[----:B------:R-:W-:-:S05]  /*e380*/  @P0 LEA R3, P1, R9, R3, 0x1 ;  /* 0x0000000309030211 */ /* 0x000fca00078208ff */
[----:B------:R-:W-:Y:S01]  /*e390*/  @P0 IMAD.X R2, RZ, RZ, R2, P1 ;  /* 0x000000ffff020224 */ /* 0x000fe200008e0602 */
[----:B------:R-:W-:-:S04]  /*e3a0*/  ISETP.GE.AND P1, PT, R6, 0x11, PT ;  /* 0x000000110600780c */ /* 0x000fc80003f26270 */
[----:B------:R-:W-:Y:S01]  /*e3b0*/  @P0 LOP3.LUT R3, R3, R2, RZ, 0x3c, !PT ;  /* 0x0000000203030212 */ /* 0x000fe200078e3cff */
[----:B------:R-:W-:-:S03]  /*e3c0*/  IMAD.MOV.U32 R13, RZ, RZ, R4 ;  /* 0x000000ffff0d7224 */ /* 0x000fc600078e0004 */
[----:B------:R-:W-:-:S04]  /*e3d0*/  @P0 LOP3.LUT R2, R3, R2, RZ, 0x3c, !PT ;  /* 0x0000000203020212 */ /* 0x000fc800078e3cff */
[----:B------:R-:W-:-:S05]  /*e3e0*/  @P0 LOP3.LUT R3, R3, R2, RZ, 0x3c, !PT ;  /* 0x0000000203030212 */ /* 0x000fca00078e3cff */
[----:B------:R-:W-:Y:S01]  /*e3f0*/  @!PT LDS RZ, [RZ] ;  /* 0x00000000fffff984 */ /* 0x000fe20000000800 */
[----:B------:R-:W-:Y:S01]  /*e400*/  @!PT LDS RZ, [RZ] ;  /* 0x00000000fffff984 */ /* 0x000fe20000000800 */
[----:B------:R-:W-:Y:S01]  /*e410*/  @!PT LDS RZ, [RZ] ;  /* 0x00000000fffff984 */ /* 0x000fe20000000800 */
[----:B------:R-:W-:Y:S04]  /*e420*/  @P0 LDGSTS.E.BYPASS.LTC128B.128 [R8+0x18400], desc[UR36][R2.64], !P4 ;  /* 0x1840000002080fae */ /* 0x000fe8000e101d64 */
[----:B------:R-:W-:Y:S04]  /*e430*/  @P0 LDGSTS.E.BYPASS.LTC128B.128 [R8+0x1b400], desc[UR36][R2.64+0x80], !P3 ;  /* 0x1b40008002080fae */ /* 0x000fe8000d901d64 */
[----:B------:R0:W-:Y:S02]  /*e440*/  @P0 LDGSTS.E.BYPASS.LTC128B.128 [R8+0x1e400], desc[UR36][R2.64+0x100], !P2 ;  /* 0x1e40010002080fae */ /* 0x0001e4000d101d64 */
[----:B0-----:R-:W-:-:S07]  /*e450*/  IMAD.MOV.U32 R2, RZ, RZ, R14 ;  /* 0x000000ffff027224 */ /* 0x001fce00078e000e */
[----:B------:R-:W-:Y:S05]  /*e460*/  WARPSYNC.COLLECTIVE R15, `(.L_x_330) ;  /* 0x000000000f087348 */ /* 0x000fea0003c00000 */
[----:B------:R0:W1:Y:S02]  /*e470*/  SHFL.IDX P6, R14, R13, R12, R11 ;  /* 0x0000000c0d0e7389 */ /* 0x00006400000c000b */
[----:B01----:R-:W-:Y:S01]  /*e480*/  ENDCOLLECTIVE ;  /* 0x000000000000791b */ /* 0x003fe20003800000 */
.L_x_330:
[----:B------:R-:W-:Y:S02]  /*e490*/  @P1 IMAD R8, R5, 0x2, R22 ;  /* 0x0000000205081824 */ /* 0x000fe400078e0216 */
[----:B------:R-:W-:Y:S01]  /*e4a0*/  IMAD.MOV.U32 R13, RZ, RZ, R0 ;  /* 0x000000ffff0d7224 */ /* 0x000fe200078e0000 */
[----:B------:R-:W-:Y:S02]  /*e4b0*/  MOV R12, 0x2 ;  /* 0x00000002000c7802 */ /* 0x000fe40000000f00 */
[----:B------:R-:W-:-:S07]  /*e4c0*/  MOV R3, R14 ;  /* 0x0000000e00037202 */ /* 0x000fce0000000f00 */
[----:B------:R-:W-:Y:S05]  /*e4d0*/  WARPSYNC.COLLECTIVE R15, `(.L_x_331) ;  /* 0x000000000f087348 */ /* 0x000fea0003c00000 */
[----:B------:R0:W1:Y:S02]  /*e4e0*/  SHFL.IDX P6, R14, R13, R12, R11 ;  /* 0x0000000c0d0e7389 */ /* 0x00006400000c000b */
[----:B01----:R-:W-:Y:S01]  /*e4f0*/  ENDCOLLECTIVE ;  /* 0x000000000000791b */ /* 0x003fe20003800000 */
.L_x_331:
[----:B------:R-:W-:-:S05]  /*e500*/  @P1 LEA R3, P0, R9, R3, 0x1 ;  /* 0x0000000309031211 */ /* 0x000fca00078008ff */
[----:B------:R-:W-:-:S05]  /*e510*/  @P1 IMAD.X R2, RZ, RZ, R2, P0 ;  /* 0x000000ffff021224 */ /* 0x000fca00000e0602 */
        /* <DEDUP_REMOVED lines=9> */
[----:B------:R0:W-:Y:S01]  /*e5b0*/  @P1 LDGSTS.E.BYPASS.LTC128B.128 [R8+0x1ec00], desc[UR36][R2.64+0x100], !P2 ;  /* 0x1ec0010002081fae */ /* 0x0001e2000d101d64 */
[----:B------:R-:W-:Y:S01]  /*e5c0*/  ISETP.GE.AND P1, PT, R6, 0x21, PT ;  /* 0x000000210600780c */ /* 0x000fe20003f26270 */
[----:B0-----:R-:W-:-:S12]  /*e5d0*/  IMAD.MOV.U32 R2, RZ, RZ, R14 ;  /* 0x000000ffff027224 */ /* 0x001fd800078e000e */
[----:B------:R-:W-:Y:S05]  /*e5e0*/  WARPSYNC.COLLECTIVE R15, `(.L_x_332) ;  /* 0x000000000f087348 */ /* 0x000fea0003c00000 */
[----:B------:R0:W1:Y:S02]  /*e5f0*/  SHFL.IDX P6, R14, R13, R12, R11 ;  /* 0x0000000c0d0e7389 */ /* 0x00006400000c000b */
[----:B01----:R-:W-:Y:S01]  /*e600*/  ENDCOLLECTIVE ;  /* 0x000000000000791b */ /* 0x003fe20003800000 */
.L_x_332:
[----:B------:R-:W-:Y:S02]  /*e610*/  @P1 IMAD R8, R5, 0x2, R22 ;  /* 0x0000000205081824 */ /* 0x000fe400078e0216 */
[----:B------:R-:W-:Y:S02]  /*e620*/  IMAD.MOV.U32 R13, RZ, RZ, R0 ;  /* 0x000000ffff0d7224 */ /* 0x000fe400078e0000 */
[----:B------:R-:W-:Y:S02]  /*e630*/  IMAD.MOV.U32 R12, RZ, RZ, 0x3 ;  /* 0x00000003ff0c7424 */ /* 0x000fe400078e00ff */
[----:B------:R-:W-:-:S07]  /*e640*/  IMAD.MOV.U32 R3, RZ, RZ, R14 ;  /* 0x000000ffff037224 */ /* 0x000fce00078e000e */
[----:B------:R-:W-:Y:S05]  /*e650*/  WARPSYNC.COLLECTIVE R15, `(.L_x_333) ;  /* 0x000000000f087348 */ /* 0x000fea0003c00000 */
[----:B------:R0:W1:Y:S02]  /*e660*/  SHFL.IDX P6, R14, R13, R12, R11 ;  /* 0x0000000c0d0e7389 */ /* 0x00006400000c000b */
[----:B01----:R-:W-:Y:S01]  /*e670*/  ENDCOLLECTIVE ;  /* 0x000000000000791b */ /* 0x003fe20003800000 */
.L_x_333:
[----:B------:R-:W-:-:S04]  /*e680*/  @P1 LEA R3, P0, R9, R3, 0x1 ;  /* 0x0000000309031211 */ /* 0x000fc800078008ff */
[----:B------:R-:W-:-:S04]  /*e690*/  @P1 IADD3.X R2, RZ, R2, RZ, P0, !PT ;  /* 0x00000002ff021210 */ /* 0x000fc800007fe4ff */
        /* <DEDUP_REMOVED lines=10> */
[----:B------:R-:W-:Y:S02]  /*e740*/  ISETP.GE.AND P1, PT, R6, 0x31, PT ;  /* 0x000000310600780c */ /* 0x000fe40003f26270 */
[----:B0-----:R-:W-:-:S11]  /*e750*/  MOV R2, R14 ;  /* 0x0000000e00027202 */ /* 0x001fd60000000f00 */
[----:B------:R-:W-:Y:S05]  /*e760*/  WARPSYNC.COLLECTIVE R15, `(.L_x_334) ;  /* 0x000000000f087348 */ /* 0x000fea0003c00000 */
[----:B------:R0:W1:Y:S02]  /*e770*/  SHFL.IDX P6, R14, R13, R12, R11 ;  /* 0x0000000c0d0e7389 */ /* 0x00006400000c000b */
[----:B01----:R-:W-:Y:S01]  /*e780*/  ENDCOLLECTIVE ;  /* 0x000000000000791b */ /* 0x003fe20003800000 */
.L_x_334:
[----:B------:R-:W-:Y:S01]  /*e790*/  @P1 LEA R8, R5, R22, 0x1 ;  /* 0x0000001605081211 */ /* 0x000fe200078e08ff */
[----:B------:R-:W-:Y:S02]  /*e7a0*/  IMAD.MOV.U32 R13, RZ, RZ, R0 ;  /* 0x000000ffff0d7224 */ /* 0x000fe400078e0000 */
[----:B------:R-:W-:Y:S02]  /*e7b0*/  IMAD.MOV.U32 R12, RZ, RZ, 0x4 ;  /* 0x00000004ff0c7424 */ /* 0x000fe400078e00ff */
[----:B------:R-:W-:-:S07]  /*e7c0*/  IMAD.MOV.U32 R3, RZ, RZ, R14 ;  /* 0x000000ffff037224 */ /* 0x000fce00078e000e */
[----:B------:R-:W-:Y:S05]  /*e7d0*/  WARPSYNC.COLLECTIVE R15, `(.L_x_335) ;  /* 0x000000000f087348 */ /* 0x000fea0003c00000 */
[----:B------:R0:W1:Y:S02]  /*e7e0*/  SHFL.IDX P6, R14, R13, R12, R11 ;  /* 0x0000000c0d0e7389 */ /* 0x00006400000c000b */
[----:B01----:R-:W-:Y:S01]  /*e7f0*/  ENDCOLLECTIVE ;  /* 0x000000000000791b */ /* 0x003fe20003800000 */
.L_x_335:
[----:B------:R-:W-:-:S05]  /*e800*/  @P1 LEA R3, P0, R9, R3, 0x1 ;  /* 0x0000000309031211 */ /* 0x000fca00078008ff */
[----:B------:R-:W-:-:S05]  /*e810*/  @P1 IMAD.X R2, RZ, RZ, R2, P0 ;  /* 0x000000ffff021224 */ /* 0x000fca00000e0602 */
[----:B------:R-:W-:Y:S02]  /*e820*/  @P1 LOP3.LUT R3, R3, R2, RZ, 0x3c, !PT ;  /* 0x0000000203031212 */ /* 0x000fe400078e3cff */
[----:B------:R-:W-:Y:S02]  /*e830*/  MOV R13, R4 ;  /* 0x00000004000d7202 */ /* 0x000fe40000000f00 */
        /* <DEDUP_REMOVED lines=13> */
.L_x_336:
[----:B------:R-:W-:Y:S01]  /*e910*/  @P1 IMAD R8, R5, 0x2, R22 ;  /* 0x0000000205081824 */ /* 0x000fe200078e0216 */
[----:B------:R-:W-:Y:S01]  /*e920*/  MOV R13, R0 ;  /* 0x00000000000d7202 */ /* 0x000fe20000000f00 */
[----:B------:R-:W-:Y:S02]  /*e930*/  IMAD.MOV.U32 R12, RZ, RZ, 0x5 ;  /* 0x00000005ff0c7424 */ /* 0x000fe400078e00ff */
[----:B------:R-:W-:-:S07]  /*e940*/  IMAD.MOV.U32 R3, RZ, RZ, R14 ;  /* 0x000000ffff037224 */ /* 0x000fce00078e000e */
[----:B------:R-:W-:Y:S05]  /*e950*/  WARPSYNC.COLLECTIVE R15, `(.L_x_337) ;  /* 0x000000000f087348 */ /* 0x000fea0003c00000 */
[----:B------:R0:W1:Y:S02]  /*e960*/  SHFL.IDX P6, R14, R13, R12, R11 ;  /* 0x0000000c0d0e7389 */ /* 0x00006400000c000b */
[----:B01----:R-:W-:Y:S01]  /*e970*/  ENDCOLLECTIVE ;  /* 0x000000000000791b */ /* 0x003fe20003800000 */
.L_x_337:
[----:B------:R-:W-:-:S05]  /*e980*/  @P1 LEA R3, P0, R9, R3, 0x1 ;  /* 0x0000000309031211 */ /* 0x000fca00078008ff */
[----:B------:R-:W-:-:S05]  /*e990*/  @P1 IMAD.X R2, RZ, RZ, R2, P0 ;  /* 0x000000ffff021224 */ /* 0x000fca00000e0602 */
[----:B------:R-:W-:Y:S01]  /*e9a0*/  @P1 LOP3.LUT R3, R3, R2, RZ, 0x3c, !PT ;  /* 0x0000000203031212 */ /* 0x000fe200078e3cff */
[----:B------:R-:W-:-:S03]  /*e9b0*/  IMAD.MOV.U32 R13, RZ, RZ, R4 ;  /* 0x000000ffff0d7224 */ /* 0x000fc600078e0004 */
[----:B------:R-:W-:-:S04]  /*e9c0*/  @P1 LOP3.LUT R2, R3, R2, RZ, 0x3c, !PT ;  /* 0x0000000203021212 */ /* 0x000fc800078e3cff */
[----:B------:R-:W-:Y:S01]  /*e9d0*/  @P1 LOP3.LUT R3, R3, R2, RZ, 0x3c, !PT ;  /* 0x0000000203031212 */ /* 0x000fe200078e3cff */
[----:B------:R-:W-:-:S07]  /*e9e0*/  IMAD.MOV.U32 R0, RZ, RZ, R14 ;  /* 0x000000ffff007224 */ /* 0x000fce00078e000e */
[----:B------:R-:W-:Y:S05]  /*e9f0*/  WARPSYNC.COLLECTIVE R15, `(.L_x_338) ;  /* 0x000000000f087348 */ /* 0x000fea0003c00000 */
[----:B------:R0:W1:Y:S02]  /*ea00*/  SHFL.IDX P6, R14, R13, R12, R11 ;  /* 0x0000000c0d0e7389 */ /* 0x00006400000c000b */
[----:B01----:R-:W-:Y:S01]  /*ea10*/  ENDCOLLECTIVE ;  /* 0x000000000000791b */ /* 0x003fe20003800000 */
.L_x_338:
[----:B------:R-:W-:Y:S01]  /*ea20*/  @!PT LDS RZ, [RZ] ;  /* 0x00000000fffff984 */ /* 0x000fe20000000800 */
[----:B------:R-:W-:Y:S01]  /*ea30*/  @!PT LDS RZ, [RZ] ;  /* 0x00000000fffff984 */ /* 0x000fe20000000800 */
[----:B------:R-:W-:Y:S01]  /*ea40*/  @!PT LDS RZ, [RZ] ;  /* 0x00000000fffff984 */ /* 0x000fe20000000800 */
[----:B------:R-:W-:Y:S04]  /*ea50*/  @P1 LDGSTS.E.BYPASS.LTC128B.128 [R8+0x1a400], desc[UR36][R2.64], !P4 ;  /* 0x1a40000002081fae */ /* 0x000fe8000e101d64 */
[----:B------:R-:W-:Y:S04]  /*ea60*/  @P1 LDGSTS.E.BYPASS.LTC128B.128 [R8+0x1d400], desc[UR36][R2.64+0x80], !P3 ;  /* 0x1d40008002081fae */ /* 0x000fe8000d901d64 */
[----:B------:R0:W-:Y:S02]  /*ea70*/  @P1 LDGSTS.E.BYPASS.LTC128B.128 [R8+0x20400], desc[UR36][R2.64+0x100], !P2 ;  /* 0x2040010002081fae */ /* 0x0001e4000d101d64 */
[----:B0-----:R-:W-:Y:S01]  /*ea80*/  MOV R2, R14 ;  /* 0x0000000e00027202 */ /* 0x001fe20000000f00 */
[----:B------:R-:W-:Y:S06]  /*ea90*/  BRA `(.L_x_339) ;  /* 0xffffffc000447947 */ /* 0x000fec000383ffff */
.L_x_265:
[----:B------:R-:W-:Y:S01]  /*eaa0*/  IMAD.MOV.U32 R13, RZ, RZ, R5 ;  /* 0x000000ffff0d7224 */ /* 0x000fe200078e0005 */
[----:B------:R-:W-:Y:S01]  /*eab0*/  MOV R15, 0xffffffff ;  /* 0xffffffff000f7802 */ /* 0x000fe20000000f00 */
[----:B------:R-:W-:Y:S01]  /*eac0*/  IMAD.MOV.U32 R12, RZ, RZ, RZ ;  /* 0x000000ffff0c7224 */ /* 0x000fe200078e00ff */
[----:B------:R-:W-:Y:S01]  /*ead0*/  IADD3 R4, R10, R4, RZ ;  /* 0x000000040a047210 */ /* 0x000fe20007ffe0ff */
[----:B------:R-:W-:Y:S02]  /*eae0*/  IMAD.MOV.U32 R11, RZ, RZ, 0x181f ;  /* 0x0000181fff0b7424 */ /* 0x000fe400078e00ff */
[----:B-----5:R-:W-:-:S07]  /*eaf0*/  IMAD R6, R17, R8, RZ ;  /* 0x0000000811067224 */ /* 0x020fce00078e02ff */
[----:B------:R-:W-:Y:S05]  /*eb00*/  WARPSYNC.COLLECTIVE R15, `(.L_x_340) ;  /* 0x000000000f087348 */ /* 0x000fea0003c00000 */
[----:B------:R0:W1:Y:S02]  /*eb10*/  SHFL.IDX P6, R14, R13, R12, R11 ;  /* 0x0000000c0d0e7389 */ /* 0x00006400000c000b */
[----:B01----:R-:W-:Y:S01]  /*eb20*/  ENDCOLLECTIVE ;  /* 0x000000000000791b */ /* 0x003fe20003800000 */
.L_x_340:
[----:B------:R-:W-:Y:S01]  /*eb30*/  ISETP.GE.AND P1, PT, R4, R6, PT ;  /* 0x000000060400720c */ /* 0x000fe20003f26270 */
[----:B------:R-:W-:Y:S02]  /*eb40*/  IMAD.MOV.U32 R13, RZ, RZ, R0 ;  /* 0x000000ffff0d7224 */ /* 0x000fe400078e0000 */
[----:B------:R-:W-:-:S10]  /*eb50*/  IMAD.MOV.U32 R2, RZ, RZ, R14 ;  /* 0x000000ffff027224 */ /* 0x000fd400078e000e */
[----:B------:R-:W-:Y:S05]  /*eb60*/  WARPSYNC.COLLECTIVE R15, `(.L_x_341) ;  /* 0x000000000f087348 */ /* 0x000fea0003c00000 */
[----:B------:R0:W1:Y:S02]  /*eb70*/  SHFL.IDX P6, R14, R13, R12, R11 ;  /* 0x0000000c0d0e7389 */ /* 0x00006400000c000b */
[----:B01----:R-:W-:Y:S01]  /*eb80*/  ENDCOLLECTIVE ;  /* 0x000000000000791b */ /* 0x003fe20003800000 */
.L_x_341:
[----:B------:R-:W-:Y:S01]  /*eb90*/  MOV R13, R5 ;  /* 0x00000005000d7202 */ /* 0x000fe20000000f00 */
[----:B------:R-:W-:Y:S02]  /*eba0*/  IMAD.MOV.U32 R12, RZ, RZ, 0x1 ;  /* 0x00000001ff0c7424 */ /* 0x000fe400078e00ff */
[----:B------:R-:W-:-:S07]  /*ebb0*/  IMAD.MOV.U32 R3, RZ, RZ, R14 ;  /* 0x000000ffff037224 */ /* 0x000fce00078e000e */
[----:B------:R-:W-:Y:S05]  /*ebc0*/  WARPSYNC.COLLECTIVE R15, `(.L_x_342) ;  /* 0x000000000f087348 */ /* 0x000fea0003c00000 */
[----:B------:R0:W1:Y:S02]  /*ebd0*/  SHFL.IDX P6, R14, R13, R12, R11 ;  /* 0x0000000c0d0e7389 */ /* 0x00006400000c000b */
[----:B01----:R-:W-:Y:S01]  /*ebe0*/  ENDCOLLECTIVE ;  /* 0x000000000000791b */ /* 0x003fe20003800000 */
.L_x_342:
[----:B------:R-:W-:-:S05]  /*ebf0*/  @!P1 LEA R7, P4, R9, R3, 0x1 ;  /* 0x0000000309079211 */ /* 0x000fca00078808ff */
[----:B------:R-:W-:Y:S02]  /*ec00*/  @!P1 IMAD.X R3, RZ, RZ, R2, P4 ;  /* 0x000000ffff039224 */ /* 0x000fe400020e0602 */
[----:B------:R-:W-:Y:S02]  /*ec10*/  @!P1 IMAD.MOV.U32 R2, RZ, RZ, R7 ;  /* 0x000000ffff029224 */ /* 0x000fe400078e0007 */
[----:B------:R-:W-:Y:S02]  /*ec20*/  VIADD R7, R4, 0x10 ;  /* 0x0000001004077836 */ /* 0x000fe40000000000 */
[----:B------:R-:W-:Y:S01]  /*ec30*/  IMAD.MOV.U32 R13, RZ, RZ, R0 ;  /* 0x000000ffff0d7224 */ /* 0x000fe200078e0000 */
[----:B------:R-:W-:Y:S01]  /*ec40*/  @!PT LDS RZ, [RZ] ;  /* 0x00000000fffff984 */ /* 0x000fe20000000800 */
[----:B------:R-:W-:Y:S01]  /*ec50*/  @!PT LDS RZ, [RZ] ;  /* 0x00000000fffff984 */ /* 0x000fe20000000800 */
[----:B------:R-:W-:Y:S01]  /*ec60*/  @!PT LDS RZ, [RZ] ;  /* 0x00000000fffff984 */ /* 0x000fe20000000800 */
[----:B------:R-:W-:Y:S04]  /*ec70*/  @!P1 LDGSTS.E.BYPASS.LTC128B.128 [R34+0xc400], desc[UR36][R2.64], !P3 ;  /* 0x0c40000002229fae */ /* 0x000fe8000d901d64 */
[----:B------:R-:W-:Y:S04]  /*ec80*/  @!P1 LDGSTS.E.BYPASS.LTC128B.128 [R34+0x10400], desc[UR36][R2.64+0x80], !P2 ;  /* 0x1040008002229fae */ /* 0x000fe8000d101d64 */
[----:B------:R0:W-:Y:S01]  /*ec90*/  @!P1 LDGSTS.E.BYPASS.LTC128B.128 [R34+0x14400], desc[UR36][R2.64+0x100], !P0 ;  /* 0x1440010002229fae */ /* 0x0001e2000c101d64 */
[----:B------:R-:W-:Y:S01]  /*eca0*/  ISETP.GE.AND P1, PT, R7, R6, PT ;  /* 0x000000060700720c */ /* 0x000fe20003f26270 */
[----:B0-----:R-:W-:-:S12]  /*ecb0*/  IMAD.MOV.U32 R2, RZ, RZ, R14 ;  /* 0x000000ffff027224 */ /* 0x001fd800078e000e */
[----:B------:R-:W-:Y:S05]  /*ecc0*/  WARPSYNC.COLLECTIVE R15, `(.L_x_343) ;  /* 0x000000000f087348 */ /* 0x000fea0003c00000 */
[----:B------:R0:W1:Y:S02]  /*ecd0*/  SHFL.IDX P6, R14, R13, R12, R11 ;  /* 0x0000000c0d0e7389 */ /* 0x00006400000c000b */
[----:B01----:R-:W-:Y:S01]  /*ece0*/  ENDCOLLECTIVE ;  /* 0x000000000000791b */ /* 0x003fe20003800000 */
.L_x_343:
[----:B------:R-:W-:Y:S02]  /*ecf0*/  IMAD.MOV.U32 R13, RZ, RZ, R5 ;  /* 0x000000ffff0d7224 */ /* 0x000fe400078e0005 */
[----:B------:R-:W-:Y:S01]  /*ed00*/  IMAD.MOV.U32 R12, RZ, RZ, 0x2 ;  /* 0x00000002ff0c7424 */ /* 0x000fe200078e00ff */
[----:B------:R-:W-:-:S07]  /*ed10*/  MOV R3, R14 ;  /* 0x0000000e00037202 */ /* 0x000fce0000000f00 */
[----:B------:R-:W-:Y:S05]  /*ed20*/  WARPSYNC.COLLECTIVE R15, `(.L_x_344) ;  /* 0x000000000f087348 */ /* 0x000fea0003c00000 */
[----:B------:R0:W1:Y:S02]  /*ed30*/  SHFL.IDX P6, R14, R13, R12, R11 ;  /* 0x0000000c0d0e7389 */ /* 0x00006400000c000b */
[----:B01----:R-:W-:Y:S01]  /*ed40*/  ENDCOLLECTIVE ;  /* 0x000000000000791b */ /* 0x003fe20003800000 */
.L_x_344:
[----:B------:R-:W-:-:S05]  /*ed50*/  @!P1 LEA R7, P4, R9, R3, 0x1 ;  /* 0x0000000309079211 */ /* 0x000fca00078808ff */
[----:B------:R-:W-:Y:S02]  /*ed60*/  @!P1 IMAD.X R8, RZ, RZ, R2, P4 ;  /* 0x000000ffff089224 */ /* 0x000fe400020e0602 */
[----:B------:R-:W-:Y:S01]  /*ed70*/  @!P1 IMAD.MOV.U32 R2, RZ, RZ, R7 ;  /* 0x000000ffff029224 */ /* 0x000fe200078e0007 */
[----:B------:R-:W-:Y:S01]  /*ed80*/  IADD3 R7, R4, 0x20, RZ ;  /* 0x0000002004077810 */ /* 0x000fe20007ffe0ff */
[----:B------:R-:W-:Y:S01]  /*ed90*/  @!P1 IMAD.MOV.U32 R3, RZ, RZ, R8 ;  /* 0x000000ffff039224 */ /* 0x000fe200078e0008 */
[----:B------:R-:W-:-:S04]  /*eda0*/  MOV R13, R0 ;  /* 0x00000000000d7202 */ /* 0x000fc80000000f00 */
        /* <DEDUP_REMOVED lines=11> */
.L_x_345:
[----:B------:R-:W-:Y:S02]  /*ee60*/  IMAD.MOV.U32 R13, RZ, RZ, R5 ;  /* 0x000000ffff0d7224 */ /* 0x000fe400078e0005 */
[----:B------:R-:W-:Y:S02]  /*ee70*/  IMAD.MOV.U32 R12, RZ, RZ, 0x3 ;  /* 0x00000003ff0c7424 */ /* 0x000fe400078e00ff */
[----:B------:R-:W-:-:S07]  /*ee80*/  IMAD.MOV.U32 R3, RZ, RZ, R14 ;  /* 0x000000ffff037224 */ /* 0x000fce00078e000e */
[----:B------:R-:W-:Y:S05]  /*ee90*/  WARPSYNC.COLLECTIVE R15, `(.L_x_346) ;  /* 0x000000000f087348 */ /* 0x000fea0003c00000 */
[----:B------:R0:W1:Y:S02]  /*eea0*/  SHFL.IDX P6, R14, R13, R12, R11 ;  /* 0x0000000c0d0e7389 */ /* 0x00006400000c000b */
[----:B01----:R-:W-:Y:S01]  /*eeb0*/  ENDCOLLECTIVE ;  /* 0x000000000000791b */ /* 0x003fe20003800000 */
.L_x_346:
[----:B------:R-:W-:-:S05]  /*eec0*/  @!P1 LEA R7, P4, R9, R3, 0x1 ;  /* 0x0000000309079211 */ /* 0x000fca00078808ff */
[----:B------:R-:W-:Y:S02]  /*eed0*/  @!P1 IMAD.X R8, RZ, RZ, R2, P4 ;  /* 0x000000ffff089224 */ /* 0x000fe400020e0602 */
[----:B------:R-:W-:Y:S02]  /*eee0*/  @!P1 IMAD.MOV.U32 R2, RZ, RZ, R7 ;  /* 0x000000ffff029224 */ /* 0x000fe400078e0007 */
[----:B------:R-:W-:Y:S01]  /*eef0*/  VIADD R7, R4, 0x30 ;  /* 0x0000003004077836 */ /* 0x000fe20000000000 */
[----:B------:R-:W-:Y:S01]  /*ef00*/  @!P1 MOV R3, R8 ;  /* 0x0000000800039202 */ /* 0x000fe20000000f00 */
[----:B------:R-:W-:-:S04]  /*ef10*/  IMAD.MOV.U32 R13, RZ, RZ, R0 ;  /* 0x000000ffff0d7224 */ /* 0x000fc800078e0000 */
[----:B------:R-:W-:Y:S01]  /*ef20*/  @!PT LDS RZ, [RZ] ;  /* 0x00000000fffff984 */ /* 0x000fe20000000800 */
[----:B------:R-:W-:Y:S01]  /*ef30*/  @!PT LDS RZ, [RZ] ;  /* 0x00000000fffff984 */ /* 0x000fe20000000800 */
[----:B------:R-:W-:Y:S01]  /*ef40*/  @!PT LDS RZ, [RZ] ;  /* 0x00000000fffff984 */ /* 0x000fe20000000800 */
[----:B------:R-:W-:Y:S04]  /*ef50*/  @!P1 LDGSTS.E.BYPASS.LTC128B.128 [R34+0xd400], desc[UR36][R2.64], !P3 ;  /* 0x0d40000002229fae */ /* 0x000fe8000d901d64 */
[----:B------:R-:W-:Y:S04]  /*ef60*/  @!P1 LDGSTS.E.BYPASS.LTC128B.128 [R34+0x11400], desc[UR36][R2.64+0x80], !P2 ;  /* 0x1140008002229fae */ /* 0x000fe8000d101d64 */
[----:B------:R0:W-:Y:S01]  /*ef70*/  @!P1 LDGSTS.E.BYPASS.LTC128B.128 [R34+0x15400], desc[UR36][R2.64+0x100], !P0 ;  /* 0x1540010002229fae */ /* 0x0001e2000c101d64 */
[----:B------:R-:W-:Y:S02]  /*ef80*/  ISETP.GE.AND P1, PT, R7, R6, PT ;  /* 0x000000060700720c */ /* 0x000fe40003f26270 */
[----:B0-----:R-:W-:-:S11]  /*ef90*/  MOV R2, R14 ;  /* 0x0000000e00027202 */ /* 0x001fd60000000f00 */
[----:B------:R-:W-:Y:S05]  /*efa0*/  WARPSYNC.COLLECTIVE R15, `(.L_x_347) ;  /* 0x000000000f087348 */ /* 0x000fea0003c00000 */
[----:B------:R0:W1:Y:S02]  /*efb0*/  SHFL.IDX P6, R14, R13, R12, R11 ;  /* 0x0000000c0d0e7389 */ /* 0x00006400000c000b */
[----:B01----:R-:W-:Y:S01]  /*efc0*/  ENDCOLLECTIVE ;  /* 0x000000000000791b */ /* 0x003fe20003800000 */
.L_x_347:
[----:B------:R-:W-:Y:S01]  /*efd0*/  IMAD.MOV.U32 R13, RZ, RZ, R5 ;  /* 0x000000ffff0d7224 */ /* 0x000fe200078e0005 */
[----:B------:R-:W-:Y:S01]  /*efe0*/  MOV R12, 0x4 ;  /* 0x00000004000c7802 */ /* 0x000fe20000000f00 */
[----:B------:R-:W-:-:S07]  /*eff0*/  IMAD.MOV.U32 R3, RZ, RZ, R14 ;  /* 0x000000ffff037224 */ /* 0x000fce00078e000e */
[----:B------:R-:W-:Y:S05]  /*f000*/  WARPSYNC.COLLECTIVE R15, `(.L_x_348) ;  /* 0x000000000f087348 */ /* 0x000fea0003c00000 */
[----:B------:R0:W1:Y:S02]  /*f010*/  SHFL.IDX P6, R14, R13, R12, R11 ;  /* 0x0000000c0d0e7389 */ /* 0x00006400000c000b */
[----:B01----:R-:W-:Y:S01]  /*f020*/  ENDCOLLECTIVE ;  /* 0x000000000000791b */ /* 0x003fe20003800000 */
.L_x_348:
[----:B------:R-:W-:-:S05]  /*f030*/  @!P1 LEA R7, P4, R9, R3, 0x1 ;  /* 0x0000000309079211 */ /* 0x000fca00078808ff */
[----:B------:R-:W-:Y:S01]  /*f040*/  @!P1 IMAD.X R8, RZ, RZ, R2, P4 ;  /* 0x000000ffff089224 */ /* 0x000fe200020e0602 */
[----:B------:R-:W-:Y:S01]  /*f050*/  @!P1 MOV R2, R7 ;  /* 0x0000000700029202 */ /* 0x000fe20000000f00 */
[----:B------:R-:W-:Y:S02]  /*f060*/  VIADD R7, R4, 0x40 ;  /* 0x0000004004077836 */ /* 0x000fe40000000000 */
[----:B------:R-:W-:Y:S02]  /*f070*/  @!P1 IMAD.MOV.U32 R3, RZ, RZ, R8 ;  /* 0x000000ffff039224 */ /* 0x000fe400078e0008 */
[----:B------:R-:W-:-:S03]  /*f080*/  IMAD.MOV.U32 R13, RZ, RZ, R0 ;  /* 0x000000ffff0d7224 */ /* 0x000fc600078e0000 */
        /* <DEDUP_REMOVED lines=11> */
.L_x_349:
[----:B------:R-:W-:Y:S01]  /*f140*/  MOV R13, R5 ;  /* 0x00000005000d7202 */ /* 0x000fe20000000f00 */
[----:B------:R-:W-:Y:S02]  /*f150*/  IMAD.MOV.U32 R12, RZ, RZ, 0x5 ;  /* 0x00000005ff0c7424 */ /* 0x000fe400078e00ff */
[----:B------:R-:W-:-:S07]  /*f160*/  IMAD.MOV.U32 R3, RZ, RZ, R14 ;  /* 0x000000ffff037224 */ /* 0x000fce00078e000e */
[----:B------:R-:W-:Y:S05]  /*f170*/  WARPSYNC.COLLECTIVE R15, `(.L_x_350) ;  /* 0x000000000f087348 */ /* 0x000fea0003c00000 */
[----:B------:R0:W1:Y:S02]  /*f180*/  SHFL.IDX P6, R14, R13, R12, R11 ;  /* 0x0000000c0d0e7389 */ /* 0x00006400000c000b */
[----:B01----:R-:W-:Y:S01]  /*f190*/  ENDCOLLECTIVE ;  /* 0x000000000000791b */ /* 0x003fe20003800000 */
.L_x_350:
[----:B------:R-:W-:-:S04]  /*f1a0*/  @!P1 LEA R7, P4, R9, R3, 0x1 ;  /* 0x0000000309079211 */ /* 0x000fc800078808ff */
[----:B------:R-:W-:Y:S01]  /*f1b0*/  @!P1 IADD3.X R8, RZ, R2, RZ, P4, !PT ;  /* 0x00000002ff089210 */ /* 0x000fe200027fe4ff */
[----:B------:R-:W-:Y:S02]  /*f1c0*/  @!P1 IMAD.MOV.U32 R2, RZ, RZ, R7 ;  /* 0x000000ffff029224 */ /* 0x000fe400078e0007 */
        /* <DEDUP_REMOVED lines=14> */
.L_x_351:
[----:B------:R-:W-:Y:S02]  /*f2b0*/  IMAD.MOV.U32 R13, RZ, RZ, R5 ;  /* 0x000000ffff0d7224 */ /* 0x000fe400078e0005 */
[----:B------:R-:W-:Y:S01]  /*f2c0*/  IMAD.MOV.U32 R12, RZ, RZ, 0x6 ;  /* 0x00000006ff0c7424 */ /* 0x000fe200078e00ff */
[----:B------:R-:W-:-:S07]  /*f2d0*/  MOV R3, R14 ;  /* 0x0000000e00037202 */ /* 0x000fce0000000f00 */
[----:B------:R-:W-:Y:S05]  /*f2e0*/  WARPSYNC.COLLECTIVE R15, `(.L_x_352) ;  /* 0x000000000f087348 */ /* 0x000fea0003c00000 */
[----:B------:R0:W1:Y:S02]  /*f2f0*/  SHFL.IDX P6, R14, R13, R12, R11 ;  /* 0x0000000c0d0e7389 */ /* 0x00006400000c000b */
[----:B01----:R-:W-:Y:S01]  /*f300*/  ENDCOLLECTIVE ;  /* 0x000000000000791b */ /* 0x003fe20003800000 */
.L_x_352:
        /* <DEDUP_REMOVED lines=17> */
.L_x_353:
[----:B------:R-:W-:Y:S02]  /*f420*/  IMAD.MOV.U32 R13, RZ, RZ, R5 ;  /* 0x000000ffff0d7224 */ /* 0x000fe400078e0005 */
[----:B------:R-:W-:Y:S02]  /*f430*/  IMAD.MOV.U32 R12, RZ, RZ, 0x7 ;  /* 0x00000007ff0c7424 */ /* 0x000fe400078e00ff */
[----:B------:R-:W-:-:S07]  /*f440*/  IMAD.MOV.U32 R3, RZ, RZ, R14 ;  /* 0x000000ffff037224 */ /* 0x000fce00078e000e */
[----:B------:R-:W-:Y:S05]  /*f450*/  WARPSYNC.COLLECTIVE R15, `(.L_x_354) ;  /* 0x000000000f087348 */ /* 0x000fea0003c00000 */
[----:B------:R0:W1:Y:S02]  /*f460*/  SHFL.IDX P6, R14, R13, R12, R11 ;  /* 0x0000000c0d0e7389 */ /* 0x00006400000c000b */
[----:B01----:R-:W-:Y:S01]  /*f470*/  ENDCOLLECTIVE ;  /* 0x000000000000791b */ /* 0x003fe20003800000 */
.L_x_354:
[----:B------:R-:W-:-:S05]  /*f480*/  @!P1 LEA R7, P4, R9, R3, 0x1 ;  /* 0x0000000309079211 */ /* 0x000fca00078808ff */
[----:B------:R-:W-:Y:S02]  /*f490*/  @!P1 IMAD.X R8, RZ, RZ, R2, P4 ;  /* 0x000000ffff089224 */ /* 0x000fe400020e0602 */
[----:B------:R-:W-:-:S03]  /*f4a0*/  @!P1 IMAD.MOV.U32 R2, RZ, RZ, R7 ;  /* 0x000000ffff029224 */ /* 0x000fc600078e0007 */
[----:B------:R-:W-:Y:S02]  /*f4b0*/  @!P1 MOV R3, R8 ;  /* 0x0000000800039202 */ /* 0x000fe40000000f00 */
[----:B------:R-:W-:-:S03]  /*f4c0*/  MOV R13, R0 ;  /* 0x00000000000d7202 */ /* 0x000fc60000000f00 */
[----:B------:R-:W-:Y:S01]  /*f4d0*/  @!PT LDS RZ, [RZ] ;  /* 0x00000000fffff984 */ /* 0x000fe20000000800 */
[----:B------:R-:W-:Y:S01]  /*f4e0*/  @!PT LDS RZ, [RZ] ;  /* 0x00000000fffff984 */ /* 0x000fe20000000800 */
[----:B------:R-:W-:Y:S01]  /*f4f0*/  @!PT LDS RZ, [RZ] ;  /* 0x00000000fffff984 */ /* 0x000fe20000000800 */
[----:B------:R0:W-:Y:S04]  /*f500*/  @!P1 LDGSTS.E.BYPASS.LTC128B.128 [R34+0xf400], desc[UR36][R2.64], !P3 ;  /* 0x0f40000002229fae */ /* 0x0001e8000d901d64 */
[----:B------:R0:W-:Y:S01]  /*f510*/  @!P1 LDGSTS.E.BYPASS.LTC128B.128 [R34+0x13400], desc[UR36][R2.64+0x80], !P2 ;  /* 0x1340008002229fae */ /* 0x0001e2000d101d64 */
[----:B------:R-:W-:-:S03]  /*f520*/  IMAD.MOV.U32 R5, RZ, RZ, R14 ;  /* 0x000000ffff057224 */ /* 0x000fc600078e000e */
[----:B------:R0:W-:Y:S04]  /*f530*/  @!P1 LDGSTS.E.BYPASS.LTC128B.128 [R34+0x17400], desc[UR36][R2.64+0x100], !P0 ;  /* 0x1740010002229fae */ /* 0x0001e8000c101d64 */
[----:B0-----:R-:W-:Y:S05]  /*f540*/  WARPSYNC.COLLECTIVE R15, `(.L_x_355) ;  /* 0x000000000f087348 */ /* 0x001fea0003c00000 */
[----:B------:R1:W2:Y:S02]  /*f550*/  SHFL.IDX P6, R14, R13, R12, R11 ;  /* 0x0000000c0d0e7389 */ /* 0x0002a400000c000b */
[----:B012---:R-:W-:Y:S01]  /*f560*/  ENDCOLLECTIVE ;  /* 0x000000000000791b */ /* 0x007fe20003800000 */
.L_x_355:
[----:B------:R-:W-:Y:S05]  /*f570*/  BRA `(.L_x_356) ;  /* 0xffffffc000a87947 */ /* 0x000fea000383ffff */
.L_x_270:
[----:B0-----:R0:W1:Y:S02]  /*f580*/  SYNCS.PHASECHK.TRANS64.TRYWAIT P0, [R22+URZ+0x2a820], R3 ;  /* 0x02a82003160075a7 */ /* 0x001064000800017f */
[----:B-1----:R-:W-:Y:S05]  /*f590*/  @!P0 NANOSLEEP.SYNCS 0x989680 ;  /* 0x009896800000895d */ /* 0x002fea0003900000 */
[----:B------:R-:W1:Y:S02]  /*f5a0*/  @!P0 SYNCS.PHASECHK.TRANS64 P0, [R22+URZ+0x2a820], R3 ;  /* 0x02a82003160085a7 */ /* 0x000e64000800007f */
[----:B-1----:R-:W-:Y:S05]  /*f5b0*/  @!P0 BRA `(.L_x_270) ;  /* 0xfffffffc00f08947 */ /* 0x002fea000383ffff */
[----:B------:R-:W-:Y:S05]  /*f5c0*/  BRA `(.L_x_357) ;  /* 0xffffffc400187947 */ /* 0x000fea000383ffff */
.L_x_275:
[----:B0-----:R0:W1:Y:S02]  /*f5d0*/  SYNCS.PHASECHK.TRANS64.TRYWAIT P0, [R6+URZ+0x2a840], R3 ;  /* 0x02a84003060075a7 */ /* 0x001064000800017f */
[----:B-1----:R-:W-:Y:S05]  /*f5e0*/  @!P0 NANOSLEEP.SYNCS 0x989680 ;  /* 0x009896800000895d */ /* 0x002fea0003900000 */
[----:B------:R-:W1:Y:S02]  /*f5f0*/  @!P0 SYNCS.PHASECHK.TRANS64 P0, [R6+URZ+0x2a840], R3 ;  /* 0x02a84003060085a7 */ /* 0x000e64000800007f */
[----:B-1----:R-:W-:Y:S05]  /*f600*/  @!P0 BRA `(.L_x_275) ;  /* 0xfffffffc00f08947 */ /* 0x002fea000383ffff */
[----:B------:R-:W-:Y:S05]  /*f610*/  BRA `(.L_x_358) ;  /* 0xffffffc400e47947 */ /* 0x000fea000383ffff */
.L_x_276:
[----:B------:R-:W-:Y:S01]  /*f620*/  BSSY B1, `(.L_x_359) ;  /* 0x0000008000017945 */ /* 0x000fe20003800000 */
[----:B------:R-:W-:Y:S01]  /*f630*/  IMAD.MOV.U32 R13, RZ, RZ, R5 ;  /* 0x000000ffff0d7224 */ /* 0x000fe200078e0005 */
[----:B------:R-:W-:Y:S01]  /*f640*/  MOV R15, 0xffffffff ;  /* 0xffffffff000f7802 */ /* 0x000fe20000000f00 */
[----:B------:R-:W-:Y:S02]  /*f650*/  IMAD.MOV.U32 R12, RZ, RZ, RZ ;  /* 0x000000ffff0c7224 */ /* 0x000fe400078e00ff */
[----:B------:R-:W-:-:S07]  /*f660*/  IMAD.MOV.U32 R11, RZ, RZ, 0x181f ;  /* 0x0000181fff0b7424 */ /* 0x000fce00078e00ff */
[----:B------:R-:W-:Y:S05]  /*f670*/  WARPSYNC.COLLECTIVE R15, `(.L_x_360) ;  /* 0x000000000f087348 */ /* 0x000fea0003c00000 */
[----:B------:R0:W1:Y:S02]  /*f680*/  SHFL.IDX P6, R14, R13, R12, R11 ;  /* 0x0000000c0d0e7389 */ /* 0x00006400000c000b */
[----:B01----:R-:W-:Y:S01]  /*f690*/  ENDCOLLECTIVE ;  /* 0x000000000000791b */ /* 0x003fe20003800000 */
.L_x_360:
[----:B------:R-:W-:Y:S05]  /*f6a0*/  BSYNC B1 ;  /* 0x0000000000017941 */ /* 0x000fea0003800000 */
.L_x_359:
[----:B------:R-:W0:Y:S01]  /*f6b0*/  S2R R35, SR_TID.X ;  /* 0x0000000000237919 */ /* 0x000e220000002100 */
[----:B------:R-:W-:Y:S01]  /*f6c0*/  IMAD.MOV.U32 R13, RZ, RZ, R9 ;  /* 0x000000ffff0d7224 */ /* 0x000fe200078e0009 */
[----:B------:R-:W-:Y:S01]  /*f6d0*/  MOV R11, 0x181f ;  /* 0x0000181f000b7802 */ /* 0x000fe20000000f00 */
[----:B------:R-:W-:Y:S02]  /*f6e0*/  IMAD.MOV.U32 R12, RZ, RZ, RZ ;  /* 0x000000ffff0c7224 */ /* 0x000fe400078e00ff */
[----:B------:R-:W-:Y:S02]  /*f6f0*/  IMAD.MOV.U32 R15, RZ, RZ, -0x1 ;  /* 0xffffffffff0f7424 */ /* 0x000fe400078e00ff */
[----:B------:R-:W-:Y:S02]  /*f700*/  IMAD.MOV.U32 R3, RZ, RZ, R14 ;  /* 0x000000ffff037224 */ /* 0x000fe400078e000e */
[----:B------:R-:W-:-:S07]  /*f710*/  IMAD R4, R4, 0x2, R22 ;  /* 0x0000000204047824 */ /* 0x000fce00078e0216 */
[----:B0-----:R-:W-:Y:S05]  /*f720*/  WARPSYNC.COLLECTIVE R15, `(.L_x_361) ;  /* 0x000000000f087348 */ /* 0x001fea0003c00000 */
[----:B------:R1:W2:Y:S02]  /*f730*/  SHFL.IDX P6, R14, R13, R12, R11 ;  /* 0x0000000c0d0e7389 */ /* 0x0002a400000c000b */
[----:B012---:R-:W-:Y:S01]  /*f740*/  ENDCOLLECTIVE ;  /* 0x000000000000791b */ /* 0x007fe20003800000 */
.L_x_361:
[----:B------:R-:W-:Y:S01]  /*f750*/  IMAD.MOV.U32 R13, RZ, RZ, R5 ;  /* 0x000000ffff0d7224 */ /* 0x000fe200078e0005 */
[----:B------:R-:W-:Y:S01]  /*f760*/  MOV R12, 0x1 ;  /* 0x00000001000c7802 */ /* 0x000fe20000000f00 */
[----:B------:R-:W-:Y:S02]  /*f770*/  IMAD.SHL.U32 R35, R35, 0x8, RZ ;  /* 0x0000000823237824 */ /* 0x000fe400078e00ff */
[----:B------:R-:W-:-:S07]  /*f780*/  IMAD.MOV.U32 R2, RZ, RZ, R14 ;  /* 0x000000ffff027224 */ /* 0x000fce00078e000e */
[----:B------:R-:W-:Y:S05]  /*f790*/  WARPSYNC.COLLECTIVE R15, `(.L_x_362) ;  /* 0x000000000f087348 */ /* 0x000fea0003c00000 */
[----:B------:R0:W1:Y:S02]  /*f7a0*/  SHFL.IDX P6, R14, R13, R12, R11 ;  /* 0x0000000c0d0e7389 */ /* 0x00006400000c000b */
[----:B01----:R-:W-:Y:S01]  /*f7b0*/  ENDCOLLECTIVE ;  /* 0x000000000000791b */ /* 0x003fe20003800000 */
.L_x_362:
[----:B------:R-:W-:-:S04]  /*f7c0*/  LOP3.LUT R35, R35, 0x38, RZ, 0xc0, !PT ;  /* 0x0000003823237812 */ /* 0x000fc800078ec0ff */
[----:B------:R-:W-:-:S04]  /*f7d0*/  SHF.L.U32 R0, R35, 0x1, RZ ;  /* 0x0000000123007819 */ /* 0x000fc800000006ff */
[----:B------:R-:W-:-:S05]  /*f7e0*/  IADD3 R2, P0, R2, R0, RZ ;  /* 0x0000000002027210 */ /* 0x000fca0007f1e0ff */
[----:B------:R-:W-:Y:S02]  /*f7f0*/  IMAD.X R3, RZ, RZ, R3, P0 ;  /* 0x000000ffff037224 */ /* 0x000fe400000e0603 */
[----:B------:R-:W-:-:S03]  /*f800*/  IMAD.MOV.U32 R13, RZ, RZ, R9 ;  /* 0x000000ffff0d7224 */ /* 0x000fc600078e0009 */
[----:B------:R-:W-:Y:S01]  /*f810*/  @!PT LDS RZ, [RZ] ;  /* 0x00000000fffff984 */ /* 0x000fe20000000800 */
[----:B------:R-:W-:Y:S01]  /*f820*/  @!PT LDS RZ, [RZ] ;  /* 0x00000000fffff984 */ /* 0x000fe20000000800 */
[----:B------:R-:W-:Y:S01]  /*f830*/  @!PT LDS RZ, [RZ] ;  /* 0x00000000fffff984 */ /* 0x000fe20000000800 */
[----:B------:R-:W-:Y:S04]  /*f840*/  LDGSTS.E.BYPASS.LTC128B.128 [R4+0x18400], desc[UR36][R2.64], !P3 ;  /* 0x1840000002047fae */ /* 0x000fe8000d901d64 */
[----:B------:R-:W-:Y:S04]  /*f850*/  LDGSTS.E.BYPASS.LTC128B.128 [R4+0x1b400], desc[UR36][R2.64+0x80], !P2 ;  /* 0x1b40008002047fae */ /* 0x000fe8000d101d64 */
[----:B------:R0:W-:Y:S02]  /*f860*/  LDGSTS.E.BYPASS.LTC128B.128 [R4+0x1e400], desc[UR36][R2.64+0x100], !P1 ;  /* 0x1e40010002047fae */ /* 0x0001e4000c901d64 */
[----:B0-----:R-:W-:-:S07]  /*f870*/  IMAD.MOV.U32 R3, RZ, RZ, R14 ;  /* 0x000000ffff037224 */ /* 0x001fce00078e000e */
[----:B------:R-:W-:Y:S05]  /*f880*/  WARPSYNC.COLLECTIVE R15, `(.L_x_363) ;  /* 0x000000000f087348 */ /* 0x000fea0003c00000 */
[----:B------:R0:W1:Y:S02]  /*f890*/  SHFL.IDX P6, R14, R13, R12, R11 ;  /* 0x0000000c0d0e7389 */ /* 0x00006400000c000b */
[----:B01----:R-:W-:Y:S01]  /*f8a0*/  ENDCOLLECTIVE ;  /* 0x000000000000791b */ /* 0x003fe20003800000 */
.L_x_363:
[----:B------:R-:W-:Y:S02]  /*f8b0*/  IMAD.MOV.U32 R13, RZ, RZ, R5 ;  /* 0x000000ffff0d7224 */ /* 0x000fe400078e0005 */
[----:B------:R-:W-:Y:S02]  /*f8c0*/  IMAD.MOV.U32 R12, RZ, RZ, 0x2 ;  /* 0x00000002ff0c7424 */ /* 0x000fe400078e00ff */
[----:B------:R-:W-:-:S07]  /*f8d0*/  IMAD.MOV.U32 R2, RZ, RZ, R14 ;  /* 0x000000ffff027224 */ /* 0x000fce00078e000e */
[----:B------:R-:W-:Y:S05]  /*f8e0*/  WARPSYNC.COLLECTIVE R15, `(.L_x_364) ;  /* 0x000000000f087348 */ /* 0x000fea0003c00000 */
[----:B------:R0:W1:Y:S02]  /*f8f0*/  SHFL.IDX P6, R14, R13, R12, R11 ;  /* 0x0000000c0d0e7389 */ /* 0x00006400000c000b */
[----:B01----:R-:W-:Y:S01]  /*f900*/  ENDCOLLECTIVE ;  /* 0x000000000000791b */ /* 0x003fe20003800000 */
.L_x_364:
[----:B------:R-:W-:-:S04]  /*f910*/  IADD3 R2, P0, R2, R0, RZ ;  /* 0x0000000002027210 */ /* 0x000fc80007f1e0ff */
[----:B------:R-:W-:-:S05]  /*f920*/  IADD3.X R3, RZ, R3, RZ, P0, !PT ;  /* 0x00000003ff037210 */ /* 0x000fca00007fe4ff */
[----:B------:R-:W-:Y:S01]  /*f930*/  @!PT LDS RZ, [RZ] ;  /* 0x00000000fffff984 */ /* 0x000fe20000000800 */
[----:B------:R-:W-:Y:S01]  /*f940*/  @!PT LDS RZ, [RZ] ;  /* 0x00000000fffff984 */ /* 0x000fe20000000800 */
[----:B------:R-:W-:Y:S01]  /*f950*/  @!PT LDS RZ, [RZ] ;  /* 0x00000000fffff984 */ /* 0x000fe20000000800 */
[----:B------:R0:W-:Y:S01]  /*f960*/  LDGSTS.E.BYPASS.LTC128B.128 [R4+0x18c00], desc[UR36][R2.64], !P3 ;  /* 0x18c0000002047fae */ /* 0x0001e2000d901d64 */
[----:B------:R-:W-:-:S03]  /*f970*/  MOV R13, R9 ;  /* 0x00000009000d7202 */ /* 0x000fc60000000f00 */
[----:B------:R0:W-:Y:S04]  /*f980*/  LDGSTS.E.BYPASS.LTC128B.128 [R4+0x1bc00], desc[UR36][R2.64+0x80], !P2 ;  /* 0x1bc0008002047fae */ /* 0x0001e8000d101d64 */
[----:B------:R0:W-:Y:S01]  /*f990*/  LDGSTS.E.BYPASS.LTC128B.128 [R4+0x1ec00], desc[UR36][R2.64+0x100], !P1 ;  /* 0x1ec0010002047fae */ /* 0x0001e2000c901d64 */
[----:B------:R-:W-:-:S07]  /*f9a0*/  IMAD.MOV.U32 R35, RZ, RZ, R14 ;  /* 0x000000ffff237224 */ /* 0x000fce00078e000e */
[----:B0-----:R-:W-:Y:S05]  /*f9b0*/  WARPSYNC.COLLECTIVE R15, `(.L_x_365) ;  /* 0x000000000f087348 */ /* 0x001fea0003c00000 */
[----:B------:R1:W2:Y:S02]  /*f9c0*/  SHFL.IDX P6, R14, R13, R12, R11 ;  /* 0x0000000c0d0e7389 */ /* 0x0002a400000c000b */
[----:B012---:R-:W-:Y:S01]  /*f9d0*/  ENDCOLLECTIVE ;  /* 0x000000000000791b */ /* 0x007fe20003800000 */
.L_x_365:
[----:B------:R-:W-:Y:S01]  /*f9e0*/  IMAD.MOV.U32 R13, RZ, RZ, R5 ;  /* 0x000000ffff0d7224 */ /* 0x000fe200078e0005 */
[----:B------:R-:W-:Y:S01]  /*f9f0*/  MOV R12, 0x3 ;  /* 0x00000003000c7802 */ /* 0x000fe20000000f00 */
[----:B------:R-:W-:-:S07]  /*fa00*/  IMAD.MOV.U32 R2, RZ, RZ, R14 ;  /* 0x000000ffff027224 */ /* 0x000fce00078e000e */
[----:B------:R-:W-:Y:S05]  /*fa10*/  WARPSYNC.COLLECTIVE R15, `(.L_x_366) ;  /* 0x000000000f087348 */ /* 0x000fea0003c00000 */
[----:B------:R0:W1:Y:S02]  /*fa20*/  SHFL.IDX P6, R14, R13, R12, R11 ;  /* 0x0000000c0d0e7389 */ /* 0x00006400000c000b */
[----:B01----:R-:W-:Y:S01]  /*fa30*/  ENDCOLLECTIVE ;  /* 0x000000000000791b */ /* 0x003fe20003800000 */
.L_x_366:
[----:B------:R-:W-:-:S05]  /*fa40*/  IADD3 R2, P0, R2, R0, RZ ;  /* 0x0000000002027210 */ /* 0x000fca0007f1e0ff */
[----:B------:R-:W-:-:S05]  /*fa50*/  IMAD.X R3, RZ, RZ, R35, P0 ;  /* 0x000000ffff037224 */ /* 0x000fca00000e0623 */
[----:B------:R-:W-:Y:S01]  /*fa60*/  @!PT LDS RZ, [RZ] ;  /* 0x00000000fffff984 */ /* 0x000fe20000000800 */
[----:B------:R-:W-:Y:S01]  /*fa70*/  @!PT LDS RZ, [RZ] ;  /* 0x00000000fffff984 */ /* 0x000fe20000000800 */
[----:B------:R-:W-:Y:S01]  /*fa80*/  @!PT LDS RZ, [RZ] ;  /* 0x00000000fffff984 */ /* 0x000fe20000000800 */
[----:B------:R0:W-:Y:S01]  /*fa90*/  LDGSTS.E.BYPASS.LTC128B.128 [R4+0x19400], desc[UR36][R2.64], !P3 ;  /* 0x1940000002047fae */ /* 0x0001e2000d901d64 */
[----:B------:R-:W-:-:S03]  /*faa0*/  IMAD.MOV.U32 R13, RZ, RZ, R9 ;  /* 0x000000ffff0d7224 */ /* 0x000fc600078e0009 */
[----:B------:R0:W-:Y:S04]  /*fab0*/  LDGSTS.E.BYPASS.LTC128B.128 [R4+0x1c400], desc[UR36][R2.64+0x80], !P2 ;  /* 0x1c40008002047fae */ /* 0x0001e8000d101d64 */
[----:B------:R0:W-:Y:S01]  /*fac0*/  LDGSTS.E.BYPASS.LTC128B.128 [R4+0x1f400], desc[UR36][R2.64+0x100], !P1 ;  /* 0x1f40010002047fae */ /* 0x0001e2000c901d64 */
[----:B------:R-:W-:-:S07]  /*fad0*/  IMAD.MOV.U32 R35, RZ, RZ, R14 ;  /* 0x000000ffff237224 */ /* 0x000fce00078e000e */
[----:B0-----:R-:W-:Y:S05]  /*fae0*/  WARPSYNC.COLLECTIVE R15, `(.L_x_367) ;  /* 0x000000000f087348 */ /* 0x001fea0003c00000 */
[----:B------:R1:W2:Y:S02]  /*faf0*/  SHFL.IDX P6, R14, R13, R12, R11 ;  /* 0x0000000c0d0e7389 */ /* 0x0002a400000c000b */
[----:B012---:R-:W-:Y:S01]  /*fb00*/  ENDCOLLECTIVE ;  /* 0x000000000000791b */ /* 0x007fe20003800000 */
.L_x_367:
[----:B------:R-:W-:Y:S02]  /*fb10*/  IMAD.MOV.U32 R13, RZ, RZ, R5 ;  /* 0x000000ffff0d7224 */ /* 0x000fe400078e0005 */
[----:B------:R-:W-:Y:S02]  /*fb20*/  IMAD.MOV.U32 R12, RZ, RZ, 0x4 ;  /* 0x00000004ff0c7424 */ /* 0x000fe400078e00ff */
[----:B------:R-:W-:-:S07]  /*fb30*/  IMAD.MOV.U32 R2, RZ, RZ, R14 ;  /* 0x000000ffff027224 */ /* 0x000fce00078e000e */
[----:B------:R-:W-:Y:S05]  /*fb40*/  WARPSYNC.COLLECTIVE R15, `(.L_x_368) ;  /* 0x000000000f087348 */ /* 0x000fea0003c00000 */
[----:B------:R0:W1:Y:S02]  /*fb50*/  SHFL.IDX P6, R14, R13, R12, R11 ;  /* 0x0000000c0d0e7389 */ /* 0x00006400000c000b */
[----:B01----:R-:W-:Y:S01]  /*fb60*/  ENDCOLLECTIVE ;  /* 0x000000000000791b */ /* 0x003fe20003800000 */
.L_x_368:
        /* <DEDUP_REMOVED lines=13> */
.L_x_369:
[----:B------:R-:W-:Y:S01]  /*fc40*/  IMAD.MOV.U32 R13, RZ, RZ, R5 ;  /* 0x000000ffff0d7224 */ /* 0x000fe200078e0005 */
[----:B------:R-:W-:Y:S01]  /*fc50*/  MOV R12, 0x5 ;  /* 0x00000005000c7802 */ /* 0x000fe20000000f00 */
[----:B------:R-:W-:-:S07]  /*fc60*/  IMAD.MOV.U32 R2, RZ, RZ, R14 ;  /* 0x000000ffff027224 */ /* 0x000fce00078e000e */
[----:B------:R-:W-:Y:S05]  /*fc70*/  WARPSYNC.COLLECTIVE R15, `(.L_x_370) ;  /* 0x000000000f087348 */ /* 0x000fea0003c00000 */
[----:B------:R0:W1:Y:S02]  /*fc80*/  SHFL.IDX P6, R14, R13, R12, R11 ;  /* 0x0000000c0d0e7389 */ /* 0x00006400000c000b */
[----:B01----:R-:W-:Y:S01]  /*fc90*/  ENDCOLLECTIVE ;  /* 0x000000000000791b */ /* 0x003fe20003800000 */
.L_x_370:
        /* <DEDUP_REMOVED lines=13> */
.L_x_371:
[----:B------:R-:W-:Y:S01]  /*fd70*/  IMAD.MOV.U32 R2, RZ, RZ, R14 ;  /* 0x000000ffff027224 */ /* 0x000fe200078e000e */
[----:B------:R-:W-:Y:S06]  /*fd80*/  BRA `(.L_x_372) ;  /* 0xffffffc4001c7947 */ /* 0x000fec000383ffff */
.L_x_281:
[----:B--2---:R2:W3:Y:S02]  /*fd90*/  SYNCS.PHASECHK.TRANS64.TRYWAIT P0, [R4+URZ+0x2a860], R2 ;  /* 0x02a86002040075a7 */ /* 0x0044e4000800017f */
[----:B---3--:R-:W-:Y:S05]  /*fda0*/  @!P0 NANOSLEEP.SYNCS 0x989680 ;  /* 0x009896800000895d */ /* 0x008fea0003900000 */
[----:B------:R-:W3:Y:S02]  /*fdb0*/  @!P0 SYNCS.PHASECHK.TRANS64 P0, [R4+URZ+0x2a860], R2 ;  /* 0x02a86002040085a7 */ /* 0x000ee4000800007f */
[----:B---3--:R-:W-:Y:S05]  /*fdc0*/  @!P0 BRA `(.L_x_281) ;  /* 0xfffffffc00f08947 */ /* 0x008fea000383ffff */
[----:B------:R-:W-:Y:S05]  /*fdd0*/  BRA `(.L_x_373) ;  /* 0xffffffc4007c7947 */ /* 0x000fea000383ffff */
.L_x_282:
[----:B------:R-:W-:Y:S01]  /*fde0*/  BSSY B1, `(.L_x_374) ;  /* 0x0000008000017945 */ /* 0x000fe20003800000 */
[----:B------:R-:W-:Y:S01]  /*fdf0*/  MOV R13, R24 ;  /* 0x00000018000d7202 */ /* 0x000fe20000000f00 */
[----:B------:R-:W-:Y:S02]  /*fe00*/  IMAD.MOV.U32 R12, RZ, RZ, RZ ;  /* 0x000000ffff0c7224 */ /* 0x000fe400078e00ff */
[----:B------:R-:W-:Y:S02]  /*fe10*/  IMAD.MOV.U32 R11, RZ, RZ, 0x181f ;  /* 0x0000181fff0b7424 */ /* 0x000fe400078e00ff */
[----:B------:R-:W-:-:S07]  /*fe20*/  IMAD.MOV.U32 R15, RZ, RZ, -0x1 ;  /* 0xffffffffff0f7424 */ /* 0x000fce00078e00ff */
[----:B--2---:R-:W-:Y:S05]  /*fe30*/  WARPSYNC.COLLECTIVE R15, `(.L_x_375) ;  /* 0x000000000f087348 */ /* 0x004fea0003c00000 */
[----:B------:R0:W1:Y:S02]  /*fe40*/  SHFL.IDX P6, R14, R13, R12, R11 ;  /* 0x0000000c0d0e7389 */ /* 0x00006400000c000b */
[----:B012---:R-:W-:Y:S01]  /*fe50*/  ENDCOLLECTIVE ;  /* 0x000000000000791b */ /* 0x007fe20003800000 */
.L_x_375:
[----:B------:R-:W-:Y:S05]  /*fe60*/  BSYNC B1 ;  /* 0x0000000000017941 */ /* 0x000fea0003800000 */
.L_x_374:
[----:B------:R-:W-:Y:S01]  /*fe70*/  IMAD.MOV.U32 R13, RZ, RZ, R23 ;  /* 0x000000ffff0d7224 */ /* 0x000fe200078e0017 */
[----:B------:R-:W-:Y:S01]  /*fe80*/  MOV R15, 0xffffffff ;  /* 0xffffffff000f7802 */ /* 0x000fe20000000f00 */
[----:B------:R-:W-:Y:S01]  /*fe90*/  IMAD.MOV.U32 R12, RZ, RZ, RZ ;  /* 0x000000ffff0c7224 */ /* 0x000fe200078e00ff */
[----:B------:R-:W-:Y:S01]  /*fea0*/  MOV R3, R14 ;  /* 0x0000000e00037202 */ /* 0x000fe20000000f00 */
[----:B------:R-:W-:Y:S02]  /*feb0*/  IMAD.MOV.U32 R11, RZ, RZ, 0x181f ;  /* 0x0000181fff0b7424 */ /* 0x000fe400078e00ff */
[----:B------:R-:W-:-:S07]  /*fec0*/  IMAD R5, R5, 0x2, R22 ;  /* 0x0000000205057824 */ /* 0x000fce00078e0216 */
[----:B------:R-:W-:Y:S05]  /*fed0*/  WARPSYNC.COLLECTIVE R15, `(.L_x_376) ;  /* 0x000000000f087348 */ /* 0x000fea0003c00000 */
[----:B------:R0:W1:Y:S02]  /*fee0*/  SHFL.IDX P6, R14, R13, R12, R11 ;  /* 0x0000000c0d0e7389 */ /* 0x00006400000c000b */
[----:B01----:R-:W-:Y:S01]  /*fef0*/  ENDCOLLECTIVE ;  /* 0x000000000000791b */ /* 0x003fe20003800000 */
.L_x_376:
[----:B------:R-:W-:Y:S01]  /*ff00*/  MOV R13, R24 ;  /* 0x00000018000d7202 */ /* 0x000fe20000000f00 */
[----:B------:R-:W-:Y:S02]  /*ff10*/  IMAD.MOV.U32 R12, RZ, RZ, 0x1 ;  /* 0x00000001ff0c7424 */ /* 0x000fe400078e00ff */
[----:B------:R-:W-:-:S07]  /*ff20*/  IMAD.MOV.U32 R2, RZ, RZ, R14 ;  /* 0x000000ffff027224 */ /* 0x000fce00078e000e */
[----:B------:R-:W-:Y:S05]  /*ff30*/  WARPSYNC.COLLECTIVE R15, `(.L_x_377) ;  /* 0x000000000f087348 */ /* 0x000fea0003c00000 */
[----:B------:R0:W1:Y:S02]  /*ff40*/  SHFL.IDX P6, R14, R13, R12, R11 ;  /* 0x0000000c0d0e7389 */ /* 0x00006400000c000b */
[----:B01----:R-:W-:Y:S01]  /*ff50*/  ENDCOLLECTIVE ;  /* 0x000000000000791b */ /* 0x003fe20003800000 */
.L_x_377:
[----:B------:R-:W-:-:S05]  /*ff60*/  IADD3 R2, P1, R2, R0, RZ ;  /* 0x0000000002027210 */ /* 0x000fca0007f3e0ff */
[----:B------:R-:W-:Y:S01]  /*ff70*/  IMAD.X R3, RZ, RZ, R3, P1 ;  /* 0x000000ffff037224 */ /* 0x000fe200008e0603 */
[----:B------:R-:W-:-:S04]  /*ff80*/  LOP3.LUT P1, RZ, R29, 0x1, RZ, 0xc0, !PT ;  /* 0x000000011dff7812 */ /* 0x000fc8000782c0ff */
[----:B------:R-:W-:Y:S01]  /*ff90*/  ISETP.LT.OR P2, PT, R6, 0x1, !P1 ;  /* 0x000000010600780c */ /* 0x000fe20004f41670 */
[----:B------:R-:W-:-:S12]  /*ffa0*/  IMAD.MOV.U32 R13, RZ, RZ, R23 ;  /* 0x000000ffff0d7224 */ /* 0x000fd800078e0017 */
[----:B------:R-:W-:Y:S01]  /*ffb0*/  @!PT LDS RZ, [RZ] ;  /* 0x00000000fffff984 */ /* 0x000fe20000000800 */
[----:B------:R-:W-:Y:S01]  /*ffc0*/  @!PT LDS RZ, [RZ] ;  /* 0x00000000fffff984 */ /* 0x000fe20000000800 */
[----:B------:R-:W-:Y:S01]  /*ffd0*/  @!PT LDS RZ, [RZ] ;  /* 0x00000000fffff984 */ /* 0x000fe20000000800 */
[----:B------:R-:W-:Y:S01]  /*ffe0*/  LDGSTS.E.BYPASS.LTC128B.128 [R5+0x400], desc[UR36][R2.64], !P2 ;  /* 0x0040000002057fae */ /* 0x000fe2000d101d64 */
[----:B------:R-:W-:-:S13]  /*fff0*/  ISETP.LT.OR P2, PT, R6, 0x1, !P0 ;  /* 0x000000010600780c */ /* 0x000fda0004741670 */
[----:B------:R0:W-:Y:S02]  /*10000*/  LDGSTS.E.BYPASS.LTC128B.128 [R5+0x3400], desc[UR36][R2.64+0x80], !P2 ;  /* 0x0340008002057fae */ /* 0x0001e4000d101d64 */
[----:B0-----:R-:W-:-:S07]  /*10010*/  IMAD.MOV.U32 R3, RZ, RZ, R14 ;  /* 0x000000ffff037224 */ /* 0x001fce00078e000e */
[----:B------:R-:W-:Y:S05]  /*10020*/  WARPSYNC.COLLECTIVE R15, `(.L_x_378) ;  /* 0x000000000f087348 */ /* 0x000fea0003c00000 */
[----:B------:R0:W1:Y:S02]  /*10030*/  SHFL.IDX P6, R14, R13, R12, R11 ;  /* 0x0000000c0d0e7389 */ /* 0x00006400000c000b */
[----:B01----:R-:W-:Y:S01]  /*10040*/  ENDCOLLECTIVE ;  /* 0x000000000000791b */ /* 0x003fe20003800000 */
.L_x_378:
[----:B------:R-:W-:Y:S02]  /*10050*/  IMAD.MOV.U32 R13, RZ, RZ, R24 ;  /* 0x000000ffff0d7224 */ /* 0x000fe400078e0018 */
[----:B------:R-:W-:Y:S01]  /*10060*/  IMAD.MOV.U32 R12, RZ, RZ, 0x2 ;  /* 0x00000002ff0c7424 */ /* 0x000fe200078e00ff */
[----:B------:R-:W-:-:S07]  /*10070*/  MOV R2, R14 ;  /* 0x0000000e00027202 */ /* 0x000fce0000000f00 */
[----:B------:R-:W-:Y:S05]  /*10080*/  WARPSYNC.COLLECTIVE R15, `(.L_x_379) ;  /* 0x000000000f087348 */ /* 0x000fea0003c00000 */
[----:B------:R0:W1:Y:S02]  /*10090*/  SHFL.IDX P6, R14, R13, R12, R11 ;  /* 0x0000000c0d0e7389 */ /* 0x00006400000c000b */
[----:B01----:R-:W-:Y:S01]  /*100a0*/  ENDCOLLECTIVE ;  /* 0x000000000000791b */ /* 0x003fe20003800000 */
.L_x_379:
[----:B------:R-:W-:-:S05]  /*100b0*/  IADD3 R2, P2, R2, R0, RZ ;  /* 0x0000000002027210 */ /* 0x000fca0007f5e0ff */
[----:B------:R-:W-:Y:S01]  /*100c0*/  IMAD.X R3, RZ, RZ, R3, P2 ;  /* 0x000000ffff037224 */ /* 0x000fe200010e0603 */
        /* <DEDUP_REMOVED lines=8> */
[----:B0-----:R-:W-:-:S07]  /*10150*/  MOV R3, R14 ;  /* 0x0000000e00037202 */ /* 0x001fce0000000f00 */
[----:B------:R-:W-:Y:S05]  /*10160*/  WARPSYNC.COLLECTIVE R15, `(.L_x_380) ;  /* 0x000000000f087348 */ /* 0x000fea0003c00000 */
[----:B------:R0:W1:Y:S02]  /*10170*/  SHFL.IDX P6, R14, R13, R12, R11 ;  /* 0x0000000c0d0e7389 */ /* 0x00006400000c000b */
[----:B01----:R-:W-:Y:S01]  /*10180*/  ENDCOLLECTIVE ;  /* 0x000000000000791b */ /* 0x003fe20003800000 */
.L_x_380:
[----:B------:R-:W-:Y:S01]  /*10190*/  MOV R13, R24 ;  /* 0x00000018000d7202 */ /* 0x000fe20000000f00 */
[----:B------:R-:W-:Y:S02]  /*101a0*/  IMAD.MOV.U32 R12, RZ, RZ, 0x3 ;  /* 0x00000003ff0c7424 */ /* 0x000fe400078e00ff */
[----:B------:R-:W-:-:S07]  /*101b0*/  IMAD.MOV.U32 R2, RZ, RZ, R14 ;  /* 0x000000ffff027224 */ /* 0x000fce00078e000e */
[----:B------:R-:W-:Y:S05]  /*101c0*/  WARPSYNC.COLLECTIVE R15, `(.L_x_381) ;  /* 0x000000000f087348 */ /* 0x000fea0003c00000 */
[----:B------:R0:W1:Y:S02]  /*101d0*/  SHFL.IDX P6, R14, R13, R12, R11 ;  /* 0x0000000c0d0e7389 */ /* 0x00006400000c000b */
[----:B01----:R-:W-:Y:S01]  /*101e0*/  ENDCOLLECTIVE ;  /* 0x000000000000791b */ /* 0x003fe20003800000 */
.L_x_381:
        /* <DEDUP_REMOVED lines=14> */
.L_x_382:
[----:B------:R-:W-:Y:S02]  /*102d0*/  IMAD.MOV.U32 R13, RZ, RZ, R24 ;  /* 0x000000ffff0d7224 */ /* 0x000fe400078e0018 */
[----:B------:R-:W-:Y:S01]  /*102e0*/  IMAD.MOV.U32 R12, RZ, RZ, 0x4 ;  /* 0x00000004ff0c7424 */ /* 0x000fe200078e00ff */
[----:B------:R-:W-:-:S07]  /*102f0*/  MOV R2, R14 ;  /* 0x0000000e00027202 */ /* 0x000fce0000000f00 */
[----:B------:R-:W-:Y:S05]  /*10300*/  WARPSYNC.COLLECTIVE R15, `(.L_x_383) ;  /* 0x000000000f087348 */ /* 0x000fea0003c00000 */
[----:B------:R0:W1:Y:S02]  /*10310*/  SHFL.IDX P6, R14, R13, R12, R11 ;  /* 0x0000000c0d0e7389 */ /* 0x00006400000c000b */
[----:B01----:R-:W-:Y:S01]  /*10320*/  ENDCOLLECTIVE ;  /* 0x000000000000791b */ /* 0x003fe20003800000 */
.L_x_383:
        /* <DEDUP_REMOVED lines=14> */
.L_x_384:
[----:B------:R-:W-:Y:S01]  /*10410*/  MOV R13, R24 ;  /* 0x00000018000d7202 */ /* 0x000fe20000000f00 */
[----:B------:R-:W-:Y:S02]  /*10420*/  IMAD.MOV.U32 R12, RZ, RZ, 0x5 ;  /* 0x00000005ff0c7424 */ /* 0x000fe400078e00ff */
[----:B------:R-:W-:-:S07]  /*10430*/  IMAD.MOV.U32 R2, RZ, RZ, R14 ;  /* 0x000000ffff027224 */ /* 0x000fce00078e000e */
[----:B------:R-:W-:Y:S05]  /*10440*/  WARPSYNC.COLLECTIVE R15, `(.L_x_385) ;  /* 0x000000000f087348 */ /* 0x000fea0003c00000 */
[----:B------:R0:W1:Y:S02]  /*10450*/  SHFL.IDX P6, R14, R13, R12, R11 ;  /* 0x0000000c0d0e7389 */ /* 0x00006400000c000b */
[----:B01----:R-:W-:Y:S01]  /*10460*/  ENDCOLLECTIVE ;  /* 0x000000000000791b */ /* 0x003fe20003800000 */
.L_x_385:
[----:B------:R-:W-:-:S05]  /*10470*/  IADD3 R2, P2, R2, R0, RZ ;  /* 0x0000000002027210 */ /* 0x000fca0007f5e0ff */
[----:B------:R-:W-:Y:S01]  /*10480*/  IMAD.X R3, RZ, RZ, R3, P2 ;  /* 0x000000ffff037224 */ /* 0x000fe200010e0603 */
[----:B------:R-:W-:Y:S01]  /*10490*/  ISETP.LT.OR P2, PT, R6, 0x41, !P1 ;  /* 0x000000410600780c */ /* 0x000fe20004f41670 */
[----:B------:R-:W-:-:S12]  /*104a0*/  IMAD.MOV.U32 R13, RZ, RZ, R23 ;  /* 0x000000ffff0d7224 */ /* 0x000fd800078e0017 */
[----:B------:R-:W-:Y:S01]  /*104b0*/  @!PT LDS RZ, [RZ] ;  /* 0x00000000fffff984 */ /* 0x000fe20000000800 */
[----:B------:R-:W-:Y:S01]  /*104c0*/  @!PT LDS RZ, [RZ] ;  /* 0x00000000fffff984 */ /* 0x000fe20000000800 */
[----:B------:R-:W-:Y:S01]  /*104d0*/  @!PT LDS RZ, [RZ] ;  /* 0x00000000fffff984 */ /* 0x000fe20000000800 */
[----:B------:R0:W-:Y:S01]  /*104e0*/  LDGSTS.E.BYPASS.LTC128B.128 [R5+0x2400], desc[UR36][R2.64], !P2 ;  /* 0x0240000002057fae */ /* 0x0001e2000d101d64 */
[----:B------:R-:W-:Y:S01]  /*104f0*/  ISETP.LT.OR P2, PT, R6, 0x41, !P0 ;  /* 0x000000410600780c */ /* 0x000fe20004741670 */
[----:B------:R-:W-:-:S12]  /*10500*/  IMAD.MOV.U32 R24, RZ, RZ, R14 ;  /* 0x000000ffff187224 */ /* 0x000fd800078e000e */
[----:B0-----:R-:W-:Y:S05]  /*10510*/  WARPSYNC.COLLECTIVE R15, `(.L_x_386) ;  /* 0x000000000f087348 */ /* 0x001fea0003c00000 */
[----:B------:R1:W2:Y:S02]  /*10520*/  SHFL.IDX P6, R14, R13, R12, R11 ;  /* 0x0000000c0d0e7389 */ /* 0x0002a400000c000b */
[----:B012---:R-:W-:Y:S01]  /*10530*/  ENDCOLLECTIVE ;  /* 0x000000000000791b */ /* 0x007fe20003800000 */
.L_x_386:
[----:B------:R-:W-:Y:S01]  /*10540*/  @!PT LDS RZ, [RZ] ;  /* 0x00000000fffff984 */ /* 0x000fe20000000800 */
[----:B------:R-:W-:Y:S01]  /*10550*/  @!PT LDS RZ, [RZ] ;  /* 0x00000000fffff984 */ /* 0x000fe20000000800 */
[----:B------:R-:W-:Y:S01]  /*10560*/  @!PT LDS RZ, [RZ] ;  /* 0x00000000fffff984 */ /* 0x000fe20000000800 */
[----:B------:R0:W-:Y:S02]  /*10570*/  LDGSTS.E.BYPASS.LTC128B.128 [R5+0x5400], desc[UR36][R2.64+0x80], !P2 ;  /* 0x0540008002057fae */ /* 0x0001e4000d101d64 */
[----:B0-----:R-:W-:Y:S01]  /*10580*/  MOV R2, R14 ;  /* 0x0000000e00027202 */ /* 0x001fe20000000f00 */
[----:B------:R-:W-:Y:S06]  /*10590*/  BRA `(.L_x_387) ;  /* 0xffffffc000687947 */ /* 0x000fec000383ffff */
.L_x_290:
[----:B0-----:R0:W1:Y:S02]  /*105a0*/  SYNCS.PHASECHK.TRANS64.TRYWAIT P0, [R0+URZ+0x2a860], R3 ;  /* 0x02a86003000075a7 */ /* 0x001064000800017f */
[----:B-1----:R-:W-:Y:S05]  /*105b0*/  @!P0 NANOSLEEP.SYNCS 0x989680 ;  /* 0x009896800000895d */ /* 0x002fea0003900000 */
[----:B------:R-:W1:Y:S02]  /*105c0*/  @!P0 SYNCS.PHASECHK.TRANS64 P0, [R0+URZ+0x2a860], R3 ;  /* 0x02a86003000085a7 */ /* 0x000e64000800007f */
[----:B-1----:R-:W-:Y:S05]  /*105d0*/  @!P0 BRA `(.L_x_290) ;  /* 0xfffffffc00f08947 */ /* 0x002fea000383ffff */
[----:B------:R-:W-:Y:S05]  /*105e0*/  BRA `(.L_x_388) ;  /* 0xffffffc400887947 */ /* 0x000fea000383ffff */
.L_x_291:
[----:B------:R-:W-:Y:S01]  /*105f0*/  BSSY B0, `(.L_x_389) ;  /* 0x0000008000007945 */ /* 0x000fe20003800000 */
[----:B------:R-:W-:Y:S01]  /*10600*/  IMAD.MOV.U32 R13, RZ, RZ, R24 ;  /* 0x000000ffff0d7224 */ /* 0x000fe200078e0018 */
[----:B------:R-:W-:Y:S01]  /*10610*/  MOV R15, 0xffffffff ;  /* 0xffffffff000f7802 */ /* 0x000fe20000000f00 */
[----:B------:R-:W-:Y:S02]  /*10620*/  IMAD.MOV.U32 R12, RZ, RZ, RZ ;  /* 0x000000ffff0c7224 */ /* 0x000fe400078e00ff */
[----:B------:R-:W-:-:S07]  /*10630*/  IMAD.MOV.U32 R11, RZ, RZ, 0x181f ;  /* 0x0000181fff0b7424 */ /* 0x000fce00078e00ff */
[----:B0-----:R-:W-:Y:S05]  /*10640*/  WARPSYNC.COLLECTIVE R15, `(.L_x_390) ;  /* 0x000000000f087348 */ /* 0x001fea0003c00000 */
[----:B------:R1:W2:Y:S02]  /*10650*/  SHFL.IDX P6, R14, R13, R12, R11 ;  /* 0x0000000c0d0e7389 */ /* 0x0002a400000c000b */
[----:B012---:R-:W-:Y:S01]  /*10660*/  ENDCOLLECTIVE ;  /* 0x000000000000791b */ /* 0x007fe20003800000 */
.L_x_390:
[----:B------:R-:W-:Y:S05]  /*10670*/  BSYNC B0 ;  /* 0x0000000000007941 */ /* 0x000fea0003800000 */
.L_x_389:
[----:B------:R-:W0:Y:S01]  /*10680*/  S2R R4, SR_TID.X ;  /* 0x0000000000047919 */ /* 0x000e220000002100 */
[----:B------:R-:W-:Y:S01]  /*10690*/  IMAD.MOV.U32 R13, RZ, RZ, R23 ;  /* 0x000000ffff0d7224 */ /* 0x000fe200078e0017 */
[----:B------:R-:W-:Y:S01]  /*106a0*/  MOV R11, 0x181f ;  /* 0x0000181f000b7802 */ /* 0x000fe20000000f00 */
[----:B------:R-:W-:Y:S01]  /*106b0*/  IMAD.MOV.U32 R12, RZ, RZ, RZ ;  /* 0x000000ffff0c7224 */ /* 0x000fe200078e00ff */
[C---:B------:R-:W-:Y:S01]  /*106c0*/  LOP3.LUT R2, R29.reuse, 0x1, RZ, 0xc0, !PT ;  /* 0x000000011d027812 */ /* 0x040fe200078ec0ff */
[----:B------:R-:W-:Y:S01]  /*106d0*/  IMAD.MOV.U32 R15, RZ, RZ, -0x1 ;  /* 0xffffffffff0f7424 */ /* 0x000fe200078e00ff */
[----:B------:R-:W-:Y:S01]  /*106e0*/  LOP3.LUT P0, RZ, R29, 0x2, RZ, 0xc0, !PT ;  /* 0x000000021dff7812 */ /* 0x000fe2000780c0ff */
[----:B------:R-:W-:Y:S01]  /*106f0*/  IMAD.MOV.U32 R3, RZ, RZ, R14 ;  /* 0x000000ffff037224 */ /* 0x000fe200078e000e */
[----:B------:R-:W-:-:S13]  /*10700*/  ISETP.NE.U32.AND P1, PT, R2, 0x1, PT ;  /* 0x000000010200780c */ /* 0x000fda0003f25070 */
[----:B0-----:R-:W-:Y:S05]  /*10710*/  WARPSYNC.COLLECTIVE R15, `(.L_x_391) ;  /* 0x000000000f087348 */ /* 0x001fea0003c00000 */
[----:B------:R1:W2:Y:S02]  /*10720*/  SHFL.IDX P6, R14, R13, R12, R11 ;  /* 0x0000000c0d0e7389 */ /* 0x0002a400000c000b */
[----:B012---:R-:W-:Y:S01]  /*10730*/  ENDCOLLECTIVE ;  /* 0x000000000000791b */ /* 0x007fe20003800000 */
.L_x_391:
[C---:B------:R-:W-:Y:S02]  /*10740*/  ISETP.LT.OR P4, PT, R5.reuse, 0x1, !P0 ;  /* 0x000000010500780c */ /* 0x040fe40004781670 */
[----:B------:R-:W-:Y:S01]  /*10750*/  ISETP.LT.OR P3, PT, R5, 0x1, P1 ;  /* 0x000000010500780c */ /* 0x000fe20000f61670 */
[----:B------:R-:W-:Y:S02]  /*10760*/  IMAD.MOV.U32 R13, RZ, RZ, R24 ;  /* 0x000000ffff0d7224 */ /* 0x000fe400078e0018 */
[----:B------:R-:W-:Y:S02]  /*10770*/  IMAD.MOV.U32 R12, RZ, RZ, 0x1 ;  /* 0x00000001ff0c7424 */ /* 0x000fe400078e00ff */
[----:B------:R-:W-:-:S05]  /*10780*/  IMAD.SHL.U32 R4, R4, 0x8, RZ ;  /* 0x0000000804047824 */ /* 0x000fca00078e00ff */
[----:B------:R-:W-:-:S05]  /*10790*/  LOP3.LUT R4, R4, 0x38, RZ, 0xc0, !PT ;  /* 0x0000003804047812 */ /* 0x000fca00078ec0ff */
[----:B------:R-:W-:Y:S02]  /*107a0*/  IMAD.SHL.U32 R6, R4, 0x2, RZ ;  /* 0x0000000204067824 */ /* 0x000fe400078e00ff */
[----:B------:R-:W-:-:S03]  /*107b0*/  IMAD R4, R7, 0x2, R22 ;  /* 0x0000000207047824 */ /* 0x000fc600078e0216 */
[----:B------:R-:W-:-:S13]  /*107c0*/  IADD3 R2, P2, R14, R6, RZ ;  /* 0x000000060e027210 */ /* 0x000fda0007f5e0ff */
[----:B------:R-:W-:Y:S05]  /*107d0*/  WARPSYNC.COLLECTIVE R15, `(.L_x_392) ;  /* 0x000000000f087348 */ /* 0x000fea0003c00000 */
[----:B------:R0:W1:Y:S02]  /*107e0*/  SHFL.IDX P6, R14, R13, R12, R11 ;  /* 0x0000000c0d0e7389 */ /* 0x00006400000c000b */
[----:B01----:R-:W-:Y:S01]  /*107f0*/  ENDCOLLECTIVE ;  /* 0x000000000000791b */ /* 0x003fe20003800000 */
.L_x_392:
[----:B------:R-:W-:-:S05]  /*10800*/  IADD3.X R3, RZ, R3, RZ, P2, !PT ;  /* 0x00000003ff037210 */ /* 0x000fca00017fe4ff */
[----:B------:R-:W-:Y:S01]  /*10810*/  @!PT LDS RZ, [RZ] ;  /* 0x00000000fffff984 */ /* 0x000fe20000000800 */
[----:B------:R-:W-:Y:S01]  /*10820*/  @!PT LDS RZ, [RZ] ;  /* 0x00000000fffff984 */ /* 0x000fe20000000800 */
[----:B------:R-:W-:Y:S01]  /*10830*/  @!PT LDS RZ, [RZ] ;  /* 0x00000000fffff984 */ /* 0x000fe20000000800 */
[----:B------:R0:W-:Y:S01]  /*10840*/  LDGSTS.E.BYPASS.LTC128B.128 [R4+0x400], desc[UR36][R2.64], !P3 ;  /* 0x0040000002047fae */ /* 0x0001e2000d901d64 */
[----:B------:R-:W-:-:S03]  /*10850*/  ISETP.LT.OR P3, PT, R5, 0x11, P1 ;  /* 0x000000110500780c */ /* 0x000fc60000f61670 */
[----:B------:R0:W-:Y:S01]  /*10860*/  LDGSTS.E.BYPASS.LTC128B.128 [R4+0x3400], desc[UR36][R2.64+0x80], !P4 ;  /* 0x0340008002047fae */ /* 0x0001e2000e101d64 */
[----:B------:R-:W-:Y:S01]  /*10870*/  ISETP.LT.OR P4, PT, R5, 0x11, !P0 ;  /* 0x000000110500780c */ /* 0x000fe20004781670 */
[----:B------:R-:W-:Y:S01]  /*10880*/  IMAD.MOV.U32 R13, RZ, RZ, R23 ;  /* 0x000000ffff0d7224 */ /* 0x000fe200078e0017 */
[----:B------:R-:W-:-:S11]  /*10890*/  MOV R8, R14 ;  /* 0x0000000e00087202 */ /* 0x000fd60000000f00 */
[----:B0-----:R-:W-:Y:S05]  /*108a0*/  WARPSYNC.COLLECTIVE R15, `(.L_x_393) ;  /* 0x000000000f087348 */ /* 0x001fea0003c00000 */
[----:B------:R1:W2:Y:S02]  /*108b0*/  SHFL.IDX P6, R14, R13, R12, R11 ;  /* 0x0000000c0d0e7389 */ /* 0x0002a400000c000b */
[----:B012---:R-:W-:Y:S01]  /*108c0*/  ENDCOLLECTIVE ;  /* 0x000000000000791b */ /* 0x007fe20003800000 */
.L_x_393:
[----:B------:R-:W-:Y:S01]  /*108d0*/  IMAD.MOV.U32 R13, RZ, RZ, R24 ;  /* 0x000000ffff0d7224 */ /* 0x000fe200078e0018 */
[----:B------:R-:W-:Y:S02]  /*108e0*/  MOV R12, 0x2 ;  /* 0x00000002000c7802 */ /* 0x000fe40000000f00 */
[----:B------:R-:W-:-:S13]  /*108f0*/  IADD3 R2, P2, R14, R6, RZ ;  /* 0x000000060e027210 */ /* 0x000fda0007f5e0ff */
[----:B------:R-:W-:Y:S05]  /*10900*/  WARPSYNC.COLLECTIVE R15, `(.L_x_394) ;  /* 0x000000000f087348 */ /* 0x000fea0003c00000 */
[----:B------:R0:W1:Y:S02]  /*10910*/  SHFL.IDX P6, R14, R13, R12, R11 ;  /* 0x0000000c0d0e7389 */ /* 0x00006400000c000b */
[----:B01----:R-:W-:Y:S01]  /*10920*/  ENDCOLLECTIVE ;  /* 0x000000000000791b */ /* 0x003fe20003800000 */
.L_x_394:
[----:B------:R-:W-:-:S05]  /*10930*/  IMAD.X R3, RZ, RZ, R8, P2 ;  /* 0x000000ffff037224 */ /* 0x000fca00010e0608 */
[----:B------:R-:W-:Y:S01]  /*10940*/  @!PT LDS RZ, [RZ] ;  /* 0x00000000fffff984 */ /* 0x000fe20000000800 */
[----:B------:R-:W-:Y:S01]  /*10950*/  @!PT LDS RZ, [RZ] ;  /* 0x00000000fffff984 */ /* 0x000fe20000000800 */
[----:B------:R-:W-:Y:S01]  /*10960*/  @!PT LDS RZ, [RZ] ;  /* 0x00000000fffff984 */ /* 0x000fe20000000800 */
[----:B------:R0:W-:Y:S01]  /*10970*/  LDGSTS.E.BYPASS.LTC128B.128 [R4+0xc00], desc[UR36][R2.64], !P3 ;  /* 0x00c0000002047fae */ /* 0x0001e2000d901d64 */
[----:B------:R-:W-:-:S03]  /*10980*/  ISETP.LT.OR P3, PT, R5, 0x21, P1 ;  /* 0x000000210500780c */ /* 0x000fc60000f61670 */
[----:B------:R0:W-:Y:S01]  /*10990*/  LDGSTS.E.BYPASS.LTC128B.128 [R4+0x3c00], desc[UR36][R2.64+0x80], !P4 ;  /* 0x03c0008002047fae */ /* 0x0001e2000e101d64 */
[----:B------:R-:W-:Y:S01]  /*109a0*/  ISETP.LT.OR P4, PT, R5, 0x21, !P0 ;  /* 0x000000210500780c */ /* 0x000fe20004781670 */
[----:B------:R-:W-:Y:S02]  /*109b0*/  IMAD.MOV.U32 R13, RZ, RZ, R23 ;  /* 0x000000ffff0d7224 */ /* 0x000fe400078e0017 */
[----:B------:R-:W-:-:S10]  /*109c0*/  IMAD.MOV.U32 R7, RZ, RZ, R14 ;  /* 0x000000ffff077224 */ /* 0x000fd400078e000e */
[----:B0-----:R-:W-:Y:S05]  /*109d0*/  WARPSYNC.COLLECTIVE R15, `(.L_x_395) ;  /* 0x000000000f087348 */ /* 0x001fea0003c00000 */
[----:B------:R1:W2:Y:S02]  /*109e0*/  SHFL.IDX P6, R14, R13, R12, R11 ;  /* 0x0000000c0d0e7389 */ /* 0x0002a400000c000b */
[----:B012---:R-:W-:Y:S01]  /*109f0*/  ENDCOLLECTIVE ;  /* 0x000000000000791b */ /* 0x007fe20003800000 */
.L_x_395:
[----:B------:R-:W-:Y:S02]  /*10a00*/  IMAD.MOV.U32 R13, RZ, RZ, R24 ;  /* 0x000000ffff0d7224 */ /* 0x000fe400078e0018 */
[----:B------:R-:W-:Y:S02]  /*10a10*/  IMAD.MOV.U32 R12, RZ, RZ, 0x3 ;  /* 0x00000003ff0c7424 */ /* 0x000fe400078e00ff */
[----:B------:R-:W-:-:S07]  /*10a20*/  IMAD.MOV.U32 R9, RZ, RZ, R14 ;  /* 0x000000ffff097224 */ /* 0x000fce00078e000e */
[----:B------:R-:W-:Y:S05]  /*10a30*/  WARPSYNC.COLLECTIVE R15, `(.L_x_396) ;  /* 0x000000000f087348 */ /* 0x000fea0003c00000 */
[----:B------:R0:W1:Y:S02]  /*10a40*/  SHFL.IDX P6, R14, R13, R12, R11 ;  /* 0x0000000c0d0e7389 */ /* 0x00006400000c000b */
[----:B01----:R-:W-:Y:S01]  /*10a50*/  ENDCOLLECTIVE ;  /* 0x000000000000791b */ /* 0x003fe20003800000 */
.L_x_396:
[----:B------:R-:W-:-:S04]  /*10a60*/  IADD3 R2, P2, R9, R6, RZ ;  /* 0x0000000609027210 */ /* 0x000fc80007f5e0ff */
[----:B------:R-:W-:-:S05]  /*10a70*/  IADD3.X R3, RZ, R7, RZ, P2, !PT ;  /* 0x00000007ff037210 */ /* 0x000fca00017fe4ff */
[----:B------:R-:W-:Y:S01]  /*10a80*/  @!PT LDS RZ, [RZ] ;  /* 0x00000000fffff984 */ /* 0x000fe20000000800 */
[----:B------:R-:W-:Y:S01]  /*10a90*/  @!PT LDS RZ, [RZ] ;  /* 0x00000000fffff984 */ /* 0x000fe20000000800 */
[----:B------:R-:W-:Y:S01]  /*10aa0*/  @!PT LDS RZ, [RZ] ;  /* 0x00000000fffff984 */ /* 0x000fe20000000800 */
[----:B------:R0:W-:Y:S01]  /*10ab0*/  LDGSTS.E.BYPASS.LTC128B.128 [R4+0x1400], desc[UR36][R2.64], !P3 ;  /* 0x0140000002047fae */ /* 0x0001e2000d901d64 */
[C---:B------:R-:W-:Y:S02]  /*10ac0*/  ISETP.LT.OR P3, PT, R5.reuse, 0x31, P1 ;  /* 0x000000310500780c */ /* 0x040fe40000f61670 */
[----:B------:R-:W-:Y:S01]  /*10ad0*/  MOV R13, R23 ;  /* 0x00000017000d7202 */ /* 0x000fe20000000f00 */
[----:B------:R0:W-:Y:S01]  /*10ae0*/  LDGSTS.E.BYPASS.LTC128B.128 [R4+0x4400], desc[UR36][R2.64+0x80], !P4 ;  /* 0x0440008002047fae */ /* 0x0001e2000e101d64 */
[----:B------:R-:W-:Y:S01]  /*10af0*/  ISETP.LT.OR P4, PT, R5, 0x31, !P0 ;  /* 0x000000310500780c */ /* 0x000fe20004781670 */
[----:B------:R-:W-:-:S12]  /*10b00*/  IMAD.MOV.U32 R8, RZ, RZ, R14 ;  /* 0x000000ffff087224 */ /* 0x000fd800078e000e */
[----:B0-----:R-:W-:Y:S05]  /*10b10*/  WARPSYNC.COLLECTIVE R15, `(.L_x_397) ;  /* 0x000000000f087348 */ /* 0x001fea0003c00000 */
[----:B------:R1:W2:Y:S02]  /*10b20*/  SHFL.IDX P6, R14, R13, R12, R11 ;  /* 0x0000000c0d0e7389 */ /* 0x0002a400000c000b */
[----:B012---:R-:W-:Y:S01]  /*10b30*/  ENDCOLLECTIVE ;  /* 0x000000000000791b */ /* 0x007fe20003800000 */
.L_x_397:
[----:B------:R-:W-:Y:S02]  /*10b40*/  IMAD.MOV.U32 R13, RZ, RZ, R24 ;  /* 0x000000ffff0d7224 */ /* 0x000fe400078e0018 */
[----:B------:R-:W-:Y:S01]  /*10b50*/  IMAD.MOV.U32 R12, RZ, RZ, 0x4 ;  /* 0x00000004ff0c7424 */ /* 0x000fe200078e00ff */
[----:B------:R-:W-:-:S13]  /*10b60*/  IADD3 R2, P2, R14, R6, RZ ;  /* 0x000000060e027210 */ /* 0x000fda0007f5e0ff */
[----:B------:R-:W-:Y:S05]  /*10b70*/  WARPSYNC.COLLECTIVE R15, `(.L_x_398) ;  /* 0x000000000f087348 */ /* 0x000fea0003c00000 */
[----:B------:R0:W1:Y:S02]  /*10b80*/  SHFL.IDX P6, R14, R13, R12, R11 ;  /* 0x0000000c0d0e7389 */ /* 0x00006400000c000b */
[----:B01----:R-:W-:Y:S01]  /*10b90*/  ENDCOLLECTIVE ;  /* 0x000000000000791b */ /* 0x003fe20003800000 */
.L_x_398:
        /* <DEDUP_REMOVED lines=13> */
.L_x_399:
[----:B------:R-:W-:Y:S01]  /*10c70*/  MOV R13, R24 ;  /* 0x00000018000d7202 */ /* 0x000fe20000000f00 */
[----:B------:R-:W-:Y:S02]  /*10c80*/  IMAD.MOV.U32 R12, RZ, RZ, 0x5 ;  /* 0x00000005ff0c7424 */ /* 0x000fe400078e00ff */
[----:B------:R-:W-:-:S07]  /*10c90*/  IMAD.MOV.U32 R9, RZ, RZ, R14 ;  /* 0x000000ffff097224 */ /* 0x000fce00078e000e */
[----:B------:R-:W-:Y:S05]  /*10ca0*/  WARPSYNC.COLLECTIVE R15, `(.L_x_400) ;  /* 0x000000000f087348 */ /* 0x000fea0003c00000 */
[----:B------:R0:W1:Y:S02]  /*10cb0*/  SHFL.IDX P6, R14, R13, R12, R11 ;  /* 0x0000000c0d0e7389 */ /* 0x00006400000c000b */
[----:B01----:R-:W-:Y:S01]  /*10cc0*/  ENDCOLLECTIVE ;  /* 0x000000000000791b */ /* 0x003fe20003800000 */
.L_x_400:
[----:B------:R-:W-:-:S05]  /*10cd0*/  IADD3 R2, P2, R9, R6, RZ ;  /* 0x0000000609027210 */ /* 0x000fca0007f5e0ff */
[----:B------:R-:W-:-:S05]  /*10ce0*/  IMAD.X R3, RZ, RZ, R7, P2 ;  /* 0x000000ffff037224 */ /* 0x000fca00010e0607 */
[----:B------:R-:W-:Y:S01]  /*10cf0*/  @!PT LDS RZ, [RZ] ;  /* 0x00000000fffff984 */ /* 0x000fe20000000800 */
[----:B------:R-:W-:Y:S01]  /*10d00*/  @!PT LDS RZ, [RZ] ;  /* 0x00000000fffff984 */ /* 0x000fe20000000800 */
[----:B------:R-:W-:Y:S01]  /*10d10*/  @!PT LDS RZ, [RZ] ;  /* 0x00000000fffff984 */ /* 0x000fe20000000800 */
[----:B------:R0:W-:Y:S01]  /*10d20*/  LDGSTS.E.BYPASS.LTC128B.128 [R4+0x2400], desc[UR36][R2.64], !P3 ;  /* 0x0240000002047fae */ /* 0x0001e2000d901d64 */
[----:B------:R-:W-:-:S03]  /*10d30*/  IMAD.MOV.U32 R13, RZ, RZ, R23 ;  /* 0x000000ffff0d7224 */ /* 0x000fc600078e0017 */
[----:B------:R0:W-:Y:S01]  /*10d40*/  LDGSTS.E.BYPASS.LTC128B.128 [R4+0x5400], desc[UR36][R2.64+0x80], !P4 ;  /* 0x0540008002047fae */ /* 0x0001e2000e101d64 */
[----:B------:R-:W-:-:S07]  /*10d50*/  IMAD.MOV.U32 R24, RZ, RZ, R14 ;  /* 0x000000ffff187224 */ /* 0x000fce00078e000e */
[----:B0-----:R-:W-:Y:S05]  /*10d60*/  WARPSYNC.COLLECTIVE R15, `(.L_x_401) ;  /* 0x000000000f087348 */ /* 0x001fea0003c00000 */
[----:B------:R1:W2:Y:S02]  /*10d70*/  SHFL.IDX P6, R14, R13, R12, R11 ;  /* 0x0000000c0d0e7389 */ /* 0x0002a400000c000b */
[----:B012---:R-:W-:Y:S01]  /*10d80*/  ENDCOLLECTIVE ;  /* 0x000000000000791b */ /* 0x007fe20003800000 */
.L_x_401:
[----:B------:R-:W-:Y:S05]  /*10d90*/  BRA `(.L_x_402) ;  /* 0xffffffc000847947 */ /* 0x000fea000383ffff */
.L_x_296:
[----:B------:R-:W-:Y:S01]  /*10da0*/  BSSY B0, `(.L_x_403) ;  /* 0x0000008000007945 */ /* 0x000fe20003800000 */
[----:B------:R-:W-:Y:S01]  /*10db0*/  MOV R13, R16 ;  /* 0x00000010000d7202 */ /* 0x000fe20000000f00 */
[----:B------:R-:W-:Y:S02]  /*10dc0*/  IMAD.MOV.U32 R12, RZ, RZ, RZ ;  /* 0x000000ffff0c7224 */ /* 0x000fe400078e00ff */
[----:B------:R-:W-:Y:S02]  /*10dd0*/  IMAD.MOV.U32 R11, RZ, RZ, 0x1f ;  /* 0x0000001fff0b7424 */ /* 0x000fe400078e00ff */
[----:B------:R-:W-:-:S07]  /*10de0*/  IMAD.MOV.U32 R15, RZ, RZ, -0x1 ;  /* 0xffffffffff0f7424 */ /* 0x000fce00078e00ff */
[----:B0-----:R-:W-:Y:S05]  /*10df0*/  WARPSYNC.COLLECTIVE R15, `(.L_x_404) ;  /* 0x000000000f087348 */ /* 0x001fea0003c00000 */
[----:B------:R1:W2:Y:S02]  /*10e00*/  SHFL.IDX P6, R14, R13, R12, R11 ;  /* 0x0000000c0d0e7389 */ /* 0x0002a400000c000b */
[----:B012---:R-:W-:Y:S01]  /*10e10*/  ENDCOLLECTIVE ;  /* 0x000000000000791b */ /* 0x007fe20003800000 */
.L_x_404:
[----:B------:R-:W-:Y:S05]  /*10e20*/  BSYNC B0 ;  /* 0x0000000000007941 */ /* 0x000fea0003800000 */
.L_x_403:
[----:B------:R-:W-:Y:S01]  /*10e30*/  IMAD.MOV.U32 R13, RZ, RZ, R16 ;  /* 0x000000ffff0d7224 */ /* 0x000fe200078e0010 */
[----:B------:R-:W-:Y:S01]  /*10e40*/  MOV R15, 0xffffffff ;  /* 0xffffffff000f7802 */ /* 0x000fe20000000f00 */
[----:B------:R-:W-:Y:S01]  /*10e50*/  IMAD.MOV.U32 R12, RZ, RZ, 0x1 ;  /* 0x00000001ff0c7424 */ /* 0x000fe200078e00ff */
[----:B------:R-:W-:Y:S01]  /*10e60*/  MOV R5, R14 ;  /* 0x0000000e00057202 */ /* 0x000fe20000000f00 */
[----:B------:R-:W-:Y:S02]  /*10e70*/  IMAD.MOV.U32 R11, RZ, RZ, 0x1f ;  /* 0x0000001fff0b7424 */ /* 0x000fe400078e00ff */
[----:B------:R-:W-:-:S07]  /*10e80*/  IMAD.IADD R7, R19, 0x1, R8 ;  /* 0x0000000113077824 */ /* 0x000fce00078e0208 */
[----:B------:R-:W-:Y:S05]  /*10e90*/  WARPSYNC.COLLECTIVE R15, `(.L_x_405) ;  /* 0x000000000f087348 */ /* 0x000fea0003c00000 */
[----:B------:R0:W1:Y:S02]  /*10ea0*/  SHFL.IDX P6, R14, R13, R12, R11 ;  /* 0x0000000c0d0e7389 */ /* 0x00006400000c000b */
[----:B01----:R-:W-:Y:S01]  /*10eb0*/  ENDCOLLECTIVE ;  /* 0x000000000000791b */ /* 0x003fe20003800000 */
.L_x_405:
[----:B------:R-:W-:Y:S02]  /*10ec0*/  ULDC UR4, c[0x0][0xc3c] ;  /* 0x00030f0000047ab9 */ /* 0x000fe40000000800 */
[----:B------:R-:W-:-:S13]  /*10ed0*/  ISETP.GE.OR P1, PT, R7, UR4, !P0 ;  /* 0x0000000407007c0c */ /* 0x000fda000c726670 */
[----:B------:R-:W0:Y:S01]  /*10ee0*/  @!P1 LDC.64 R2, c[0x0][0xc80] ;  /* 0x00032000ff029b82 */ /* 0x000e220000000a00 */
[----:B------:R-:W-:Y:S02]  /*10ef0*/  IMAD.MOV.U32 R4, RZ, RZ, RZ ;  /* 0x000000ffff047224 */ /* 0x000fe400078e00ff */
[----:B------:R-:W-:Y:S02]  /*10f00*/  IMAD.MOV.U32 R11, RZ, RZ, RZ ;  /* 0x000000ffff0b7224 */ /* 0x000fe400078e00ff */
[----:B------:R-:W-:Y:S02]  /*10f10*/  IMAD.MOV.U32 R0, RZ, RZ, R14 ;  /* 0x000000ffff007224 */ /* 0x000fe400078e000e */
[----:B0-----:R-:W-:-:S06]  /*10f20*/  @!P1 IMAD.WIDE R2, R7, 0x4, R2 ;  /* 0x0000000407029825 */ /* 0x001fcc00078e0202 */
[----:B------:R-:W2:Y:S01]  /*10f30*/  @!P1 LDG.E R2, desc[UR36][R2.64] ;  /* 0x0000002402029981 */ /* 0x000ea2000c1e1900 */
[C---:B------:R-:W-:Y:S02]  /*10f40*/  ISETP.GE.U32.AND P2, PT, R8.reuse, 0x2, PT ;  /* 0x000000020800780c */ /* 0x040fe40003f46070 */
[C---:B------:R-:W-:Y:S02]  /*10f50*/  ISETP.GE.U32.AND P3, PT, R8.reuse, 0x4, PT ;  /* 0x000000040800780c */ /* 0x040fe40003f66070 */
[C---:B------:R-:W-:Y:S02]  /*10f60*/  ISETP.GE.U32.AND P4, PT, R8.reuse, 0x8, PT ;  /* 0x000000080800780c */ /* 0x040fe40003f86070 */
[C---:B------:R-:W-:Y:S02]  /*10f70*/  ISETP.GE.U32.AND P5, PT, R8.reuse, 0x10, PT ;  /* 0x000000100800780c */ /* 0x040fe40003fa6070 */
[----:B--2---:R-:W-:Y:S02]  /*10f80*/  @!P1 MOV R4, R2 ;  /* 0x0000000200049202 */ /* 0x004fe40000000f00 */
[----:B------:R-:W-:-:S03]  /*10f90*/  ISETP.NE.AND P1, PT, R8, RZ, PT ;  /* 0x000000ff0800720c */ /* 0x000fc60003f25270 */
[----:B------:R-:W-:-:S10]  /*10fa0*/  IMAD.MOV.U32 R13, RZ, RZ, R4 ;  /* 0x000000ffff0d7224 */ /* 0x000fd400078e0004 */
[----:B------:R-:W-:Y:S05]  /*10fb0*/  WARPSYNC.COLLECTIVE R15, `(.L_x_406) ;  /* 0x000000000f087348 */ /* 0x000fea0003c00000 */
[----:B------:R0:W1:Y:S02]  /*10fc0*/  SHFL.UP P6, R14, R13, R12, R11 ;  /* 0x0400000c0d0e7389 */ /* 0x00006400000c000b */
[----:B01----:R-:W-:Y:S01]  /*10fd0*/  ENDCOLLECTIVE ;  /* 0x000000000000791b */ /* 0x003fe20003800000 */
.L_x_406:
[----:B------:R-:W-:Y:S01]  /*10fe0*/  IMAD.MOV.U32 R12, RZ, RZ, 0x2 ;  /* 0x00000002ff0c7424 */ /* 0x000fe200078e00ff */
[----:B------:R-:W-:-:S05]  /*10ff0*/  SEL R7, R14, RZ, P1 ;  /* 0x000000ff0e077207 */ /* 0x000fca0000800000 */
[----:B------:R-:W-:-:S05]  /*11000*/  IMAD.IADD R6, R4, 0x1, R7 ;  /* 0x0000000104067824 */ /* 0x000fca00078e0207 */
[----:B------:R-:W-:-:S07]  /*11010*/  MOV R13, R6 ;  /* 0x00000006000d7202 */ /* 0x000fce0000000f00 */
[----:B------:R-:W-:Y:S05]  /*11020*/  WARPSYNC.COLLECTIVE R15, `(.L_x_407) ;  /* 0x000000000f087348 */ /* 0x000fea0003c00000 */
[----:B------:R0:W1:Y:S02]  /*11030*/  SHFL.UP P6, R14, R13, R12, R11 ;  /* 0x0400000c0d0e7389 */ /* 0x00006400000c000b */
[----:B01----:R-:W-:Y:S01]  /*11040*/  ENDCOLLECTIVE ;  /* 0x000000000000791b */ /* 0x003fe20003800000 */
.L_x_407:
[----:B------:R-:W-:Y:S02]  /*11050*/  MOV R12, 0x4 ;  /* 0x00000004000c7802 */ /* 0x000fe40000000f00 */
[----:B------:R-:W-:-:S05]  /*11060*/  SEL R7, R14, RZ, P2 ;  /* 0x000000ff0e077207 */ /* 0x000fca0001000000 */
[----:B------:R-:W-:-:S04]  /*11070*/  IMAD.IADD R7, R6, 0x1, R7 ;  /* 0x0000000106077824 */ /* 0x000fc800078e0207 */
[----:B------:R-:W-:-:S07]  /*11080*/  IMAD.MOV.U32 R13, RZ, RZ, R7 ;  /* 0x000000ffff0d7224 */ /* 0x000fce00078e0007 */
[----:B------:R-:W-:Y:S05]  /*11090*/  WARPSYNC.COLLECTIVE R15, `(.L_x_408) ;  /* 0x000000000f087348 */ /* 0x000fea0003c00000 */
[----:B------:R0:W1:Y:S02]  /*110a0*/  SHFL.UP P6, R14, R13, R12, R11 ;  /* 0x0400000c0d0e7389 */ /* 0x00006400000c000b */
[----:B01----:R-:W-:Y:S01]  /*110b0*/  ENDCOLLECTIVE ;  /* 0x000000000000791b */ /* 0x003fe20003800000 */
.L_x_408:
[----:B------:R-:W-:Y:S01]  /*110c0*/  IMAD.MOV.U32 R12, RZ, RZ, 0x8 ;  /* 0x00000008ff0c7424 */ /* 0x000fe200078e00ff */
[----:B------:R-:W-:-:S05]  /*110d0*/  SEL R2, R14, RZ, P3 ;  /* 0x000000ff0e027207 */ /* 0x000fca0001800000 */
[----:B------:R-:W-:-:S04]  /*110e0*/  IMAD.IADD R2, R7, 0x1, R2 ;  /* 0x0000000107027824 */ /* 0x000fc800078e0202 */
[----:B------:R-:W-:-:S07]  /*110f0*/  IMAD.MOV.U32 R13, RZ, RZ, R2 ;  /* 0x000000ffff0d7224 */ /* 0x000fce00078e0002 */
[----:B------:R-:W-:Y:S05]  /*11100*/  WARPSYNC.COLLECTIVE R15, `(.L_x_409) ;  /* 0x000000000f087348 */ /* 0x000fea0003c00000 */
[----:B------:R0:W1:Y:S02]  /*11110*/  SHFL.UP P6, R14, R13, R12, R11 ;  /* 0x0400000c0d0e7389 */ /* 0x00006400000c000b */
[----:B01----:R-:W-:Y:S01]  /*11120*/  ENDCOLLECTIVE ;  /* 0x000000000000791b */ /* 0x003fe20003800000 */
.L_x_409:
[----:B------:R-:W-:Y:S01]  /*11130*/  IMAD.MOV.U32 R12, RZ, RZ, 0x10 ;  /* 0x00000010ff0c7424 */ /* 0x000fe200078e00ff */
[----:B------:R-:W-:-:S04]  /*11140*/  SEL R3, R14, RZ, P4 ;  /* 0x000000ff0e037207 */ /* 0x000fc80002000000 */
[----:B------:R-:W-:-:S05]  /*11150*/  IADD3 R3, R2, R3, RZ ;  /* 0x0000000302037210 */ /* 0x000fca0007ffe0ff */
[----:B------:R-:W-:-:S07]  /*11160*/  IMAD.MOV.U32 R13, RZ, RZ, R3 ;  /* 0x000000ffff0d7224 */ /* 0x000fce00078e0003 */
[----:B------:R-:W-:Y:S05]  /*11170*/  WARPSYNC.COLLECTIVE R15, `(.L_x_410) ;  /* 0x000000000f087348 */ /* 0x000fea0003c00000 */
[----:B------:R0:W1:Y:S02]  /*11180*/  SHFL.UP P6, R14, R13, R12, R11 ;  /* 0x0400000c0d0e7389 */ /* 0x00006400000c000b */
[----:B01----:R-:W-:Y:S01]  /*11190*/  ENDCOLLECTIVE ;  /* 0x000000000000791b */ /* 0x003fe20003800000 */
.L_x_410:
[----:B------:R-:W-:Y:S02]  /*111a0*/  IMAD.MOV.U32 R12, RZ, RZ, 0x1f ;  /* 0x0000001fff0c7424 */ /* 0x000fe400078e00ff */
[----:B------:R-:W-:Y:S01]  /*111b0*/  IMAD.MOV.U32 R11, RZ, RZ, 0x1f ;  /* 0x0000001fff0b7424 */ /* 0x000fe200078e00ff */
[----:B------:R-:W-:-:S05]  /*111c0*/  SEL R6, R14, RZ, P5 ;  /* 0x000000ff0e067207 */ /* 0x000fca0002800000 */
[----:B------:R-:W-:-:S05]  /*111d0*/  IMAD.IADD R6, R3, 0x1, R6 ;  /* 0x0000000103067824 */ /* 0x000fca00078e0206 */
[----:B------:R-:W-:-:S07]  /*111e0*/  MOV R13, R6 ;  /* 0x00000006000d7202 */ /* 0x000fce0000000f00 */
[----:B------:R-:W-:Y:S05]  /*111f0*/  WARPSYNC.COLLECTIVE R15, `(.L_x_411) ;  /* 0x000000000f087348 */ /* 0x000fea0003c00000 */
[----:B------:R0:W1:Y:S02]  /*11200*/  SHFL.IDX P6, R14, R13, R12, R11 ;  /* 0x0000000c0d0e7389 */ /* 0x00006400000c000b */
[----:B01----:R-:W-:Y:S01]  /*11210*/  ENDCOLLECTIVE ;  /* 0x000000000000791b */ /* 0x003fe20003800000 */
.L_x_411:
[----:B------:R-:W-:Y:S05]  /*11220*/  BRA `(.L_x_412) ;  /* 0xffffffc000907947 */ /* 0x000fea000383ffff */
.L_x_301:
[----:B------:R-:W-:Y:S01]  /*11230*/  BSSY B0, `(.L_x_413) ;  /* 0x0000008000007945 */ /* 0x000fe20003800000 */
[----:B-----5:R-:W-:Y:S01]  /*11240*/  IMAD.MOV.U32 R13, RZ, RZ, R4 ;  /* 0x000000ffff0d7224 */ /* 0x020fe200078e0004 */
[----:B------:R-:W-:Y:S01]  /*11250*/  MOV R12, 0x1 ;  /* 0x00000001000c7802 */ /* 0x000fe20000000f00 */
[----:B------:R-:W-:Y:S02]  /*11260*/  IMAD.MOV.U32 R11, RZ, RZ, RZ ;  /* 0x000000ffff0b7224 */ /* 0x000fe400078e00ff */
[----:B------:R-:W-:-:S07]  /*11270*/  IMAD.MOV.U32 R15, RZ, RZ, -0x1 ;  /* 0xffffffffff0f7424 */ /* 0x000fce00078e00ff */
[----:B012---:R-:W-:Y:S05]  /*11280*/  WARPSYNC.COLLECTIVE R15, `(.L_x_414) ;  /* 0x000000000f087348 */ /* 0x007fea0003c00000 */
[----:B------:R3:W4:Y:S02]  /*11290*/  SHFL.UP P6, R14, R13, R12, R11 ;  /* 0x0400000c0d0e7389 */ /* 0x00072400000c000b */
[----:B01234-:R-:W-:Y:S01]  /*112a0*/  ENDCOLLECTIVE ;  /* 0x000000000000791b */ /* 0x01ffe20003800000 */
.L_x_414:
[----:B------:R-:W-:Y:S05]  /*112b0*/  BSYNC B0 ;  /* 0x0000000000007941 */ /* 0x000fea0003800000 */
.L_x_413:
[----:B------:R-:W-:Y:S01]  /*112c0*/  SEL R13, R14, RZ, P1 ;  /* 0x000000ff0e0d7207 */ /* 0x000fe20000800000 */
[----:B------:R-:W-:Y:S01]  /*112d0*/  IMAD.MOV.U32 R11, RZ, RZ, RZ ;  /* 0x000000ffff0b7224 */ /* 0x000fe200078e00ff */
[----:B------:R-:W-:Y:S01]  /*112e0*/  MOV R12, 0x2 ;  /* 0x00000002000c7802 */ /* 0x000fe20000000f00 */
[----:B------:R-:W-:Y:S02]  /*112f0*/  IMAD.MOV.U32 R15, RZ, RZ, -0x1 ;  /* 0xffffffffff0f7424 */ /* 0x000fe400078e00ff */
[----:B------:R-:W-:-:S07]  /*11300*/  IMAD.IADD R13, R4, 0x1, R13 ;  /* 0x00000001040d7824 */ /* 0x000fce00078e020d */
[----:B------:R-:W-:Y:S05]  /*11310*/  WARPSYNC.COLLECTIVE R15, `(.L_x_415) ;  /* 0x000000000f087348 */ /* 0x000fea0003c00000 */
[----:B------:R0:W1:Y:S02]  /*11320*/  SHFL.UP P6, R14, R13, R12, R11 ;  /* 0x0400000c0d0e7389 */ /* 0x00006400000c000b */
[----:B01----:R-:W-:Y:S01]  /*11330*/  ENDCOLLECTIVE ;  /* 0x000000000000791b */ /* 0x003fe20003800000 */
.L_x_415:
[----:B------:R-:W-:Y:S01]  /*11340*/  IMAD.MOV.U32 R12, RZ, RZ, 0x4 ;  /* 0x00000004ff0c7424 */ /* 0x000fe200078e00ff */
[----:B------:R-:W-:-:S05]  /*11350*/  SEL R0, R14, RZ, P2 ;  /* 0x000000ff0e007207 */ /* 0x000fca0001000000 */
[----:B------:R-:W-:-:S05]  /*11360*/  IMAD.IADD R0, R13, 0x1, R0 ;  /* 0x000000010d007824 */ /* 0x000fca00078e0200 */
[----:B------:R-:W-:-:S07]  /*11370*/  MOV R13, R0 ;  /* 0x00000000000d7202 */ /* 0x000fce0000000f00 */
[----:B------:R-:W-:Y:S05]  /*11380*/  WARPSYNC.COLLECTIVE R15, `(.L_x_416) ;  /* 0x000000000f087348 */ /* 0x000fea0003c00000 */
[----:B------:R0:W1:Y:S02]  /*11390*/  SHFL.UP P6, R14, R13, R12, R11 ;  /* 0x0400000c0d0e7389 */ /* 0x00006400000c000b */
[----:B01----:R-:W-:Y:S01]  /*113a0*/  ENDCOLLECTIVE ;  /* 0x000000000000791b */ /* 0x003fe20003800000 */
.L_x_416:
[----:B------:R-:W-:Y:S02]  /*113b0*/  MOV R12, 0x8 ;  /* 0x00000008000c7802 */ /* 0x000fe40000000f00 */
[----:B------:R-:W-:-:S05]  /*113c0*/  SEL R3, R14, RZ, P3 ;  /* 0x000000ff0e037207 */ /* 0x000fca0001800000 */
[----:B------:R-:W-:-:S04]  /*113d0*/  IMAD.IADD R2, R0, 0x1, R3 ;  /* 0x0000000100027824 */ /* 0x000fc800078e0203 */
[----:B------:R-:W-:-:S07]  /*113e0*/  IMAD.MOV.U32 R13, RZ, RZ, R2 ;  /* 0x000000ffff0d7224 */ /* 0x000fce00078e0002 */
[----:B------:R-:W-:Y:S05]  /*113f0*/  WARPSYNC.COLLECTIVE R15, `(.L_x_417) ;  /* 0x000000000f087348 */ /* 0x000fea0003c00000 */
[----:B------:R0:W1:Y:S02]  /*11400*/  SHFL.UP P6, R14, R13, R12, R11 ;  /* 0x0400000c0d0e7389 */ /* 0x00006400000c000b */
[----:B01----:R-:W-:Y:S01]  /*11410*/  ENDCOLLECTIVE ;  /* 0x000000000000791b */ /* 0x003fe20003800000 */
.L_x_417:
[----:B------:R-:W-:Y:S01]  /*11420*/  IMAD.MOV.U32 R12, RZ, RZ, 0x10 ;  /* 0x00000010ff0c7424 */ /* 0x000fe200078e00ff */
[----:B------:R-:W-:-:S05]  /*11430*/  SEL R3, R14, RZ, P4 ;  /* 0x000000ff0e037207 */ /* 0x000fca0002000000 */
[----:B------:R-:W-:-:S04]  /*11440*/  IMAD.IADD R3, R2, 0x1, R3 ;  /* 0x0000000102037824 */ /* 0x000fc800078e0203 */
[----:B------:R-:W-:-:S07]  /*11450*/  IMAD.MOV.U32 R13, RZ, RZ, R3 ;  /* 0x000000ffff0d7224 */ /* 0x000fce00078e0003 */
[----:B------:R-:W-:Y:S05]  /*11460*/  WARPSYNC.COLLECTIVE R15, `(.L_x_418) ;  /* 0x000000000f087348 */ /* 0x000fea0003c00000 */
[----:B------:R0:W1:Y:S02]  /*11470*/  SHFL.UP P6, R14, R13, R12, R11 ;  /* 0x0400000c0d0e7389 */ /* 0x00006400000c000b */
[----:B01----:R-:W-:Y:S01]  /*11480*/  ENDCOLLECTIVE ;  /* 0x000000000000791b */ /* 0x003fe20003800000 */
.L_x_418:
[----:B------:R-:W-:Y:S02]  /*11490*/  IMAD.MOV.U32 R12, RZ, RZ, 0x1f ;  /* 0x0000001fff0c7424 */ /* 0x000fe400078e00ff */
[----:B------:R-:W-:Y:S01]  /*114a0*/  IMAD.MOV.U32 R11, RZ, RZ, 0x1f ;  /* 0x0000001fff0b7424 */ /* 0x000fe200078e00ff */
[----:B------:R-:W-:-:S04]  /*114b0*/  SEL R6, R14, RZ, P5 ;  /* 0x000000ff0e067207 */ /* 0x000fc80002800000 */
[----:B------:R-:W-:-:S05]  /*114c0*/  IADD3 R6, R3, R6, RZ ;  /* 0x0000000603067210 */ /* 0x000fca0007ffe0ff */
[----:B------:R-:W-:-:S07]  /*114d0*/  IMAD.MOV.U32 R13, RZ, RZ, R6 ;  /* 0x000000ffff0d7224 */ /* 0x000fce00078e0006 */
[----:B------:R-:W-:Y:S05]  /*114e0*/  WARPSYNC.COLLECTIVE R15, `(.L_x_419) ;  /* 0x000000000f087348 */ /* 0x000fea0003c00000 */
[----:B------:R0:W1:Y:S02]  /*114f0*/  SHFL.IDX P6, R14, R13, R12, R11 ;  /* 0x0000000c0d0e7389 */ /* 0x00006400000c000b */
[----:B01----:R-:W-:Y:S01]  /*11500*/  ENDCOLLECTIVE ;  /* 0x000000000000791b */ /* 0x003fe20003800000 */
.L_x_419:
[----:B------:R-:W-:Y:S05]  /*11510*/  BRA `(.L_x_420) ;  /* 0xffffffc000707947 */ /* 0x000fea000383ffff */
.L_x_303:
[----:B------:R-:W-:Y:S01]  /*11520*/  BSSY B0, `(.L_x_421) ;  /* 0x0000006000007945 */ /* 0x000fe20003800000 */
[----:B------:R-:W-:Y:S02]  /*11530*/  PLOP3.LUT P6, PT, P6, PT, PT, 0x8, 0x0 ;  /* 0x000000000000781c */ /* 0x000fe400037ce170 */
[----:B------:R-:W-:-:S11]  /*11540*/  MOV R15, 0xffffffff ;  /* 0xffffffff000f7802 */ /* 0x000fd60000000f00 */
[----:B01----:R-:W-:Y:S05]  /*11550*/  WARPSYNC.COLLECTIVE R15, `(.L_x_422) ;  /* 0x000000000f087348 */ /* 0x003fea0003c00000 */
[----:B------:R-:W-:Y:S01]  /*11560*/  VOTE.ANY R14, PT, P6 ;  /* 0x00000000000e7806 */ /* 0x000fe200030e0100 */
[----:B01----:R-:W-:Y:S06]  /*11570*/  ENDCOLLECTIVE ;  /* 0x000000000000791b */ /* 0x003fec0003800000 */
.L_x_422:
[----:B------:R-:W-:Y:S05]  /*11580*/  BSYNC B0 ;  /* 0x0000000000007941 */ /* 0x000fea0003800000 */
.L_x_421:
[----:B------:R-:W-:Y:S01]  /*11590*/  IMAD.MOV.U32 R2, RZ, RZ, R14 ;  /* 0x000000ffff027224 */ /* 0x000fe200078e000e */
[----:B------:R-:W-:Y:S01]  /*115a0*/  MOV R11, 0x1f ;  /* 0x0000001f000b7802 */ /* 0x000fe20000000f00 */
[----:B------:R-:W-:Y:S02]  /*115b0*/  IMAD.MOV.U32 R13, RZ, RZ, R4 ;  /* 0x000000ffff0d7224 */ /* 0x000fe400078e0004 */
[----:B------:R-:W0:Y:S01]  /*115c0*/  POPC R0, R2 ;  /* 0x0000000200007309 */ /* 0x000e220000000000 */
[----:B------:R-:W-:Y:S02]  /*115d0*/  IMAD.MOV.U32 R15, RZ, RZ, -0x1 ;  /* 0xffffffffff0f7424 */ /* 0x000fe400078e00ff */
[----:B0-----:R-:W-:-:S07]  /*115e0*/  IMAD.MOV.U32 R12, RZ, RZ, R0 ;  /* 0x000000ffff0c7224 */ /* 0x001fce00078e0000 */
[----:B------:R-:W-:Y:S05]  /*115f0*/  WARPSYNC.COLLECTIVE R15, `(.L_x_423) ;  /* 0x000000000f087348 */ /* 0x000fea0003c00000 */
[----:B------:R0:W1:Y:S02]  /*11600*/  SHFL.IDX P6, R14, R13, R12, R11 ;  /* 0x0000000c0d0e7389 */ /* 0x00006400000c000b */
[----:B01----:R-:W-:Y:S01]  /*11610*/  ENDCOLLECTIVE ;  /* 0x000000000000791b */ /* 0x003fe20003800000 */
.L_x_423:
[----:B------:R-:W-:Y:S01]  /*11620*/  IMAD.MOV.U32 R4, RZ, RZ, R14 ;  /* 0x000000ffff047224 */ /* 0x000fe200078e000e */
[----:B------:R-:W-:Y:S06]  /*11630*/  BRA `(.L_x_424) ;  /* 0xffffffc000607947 */ /* 0x000fec000383ffff */
.L_x_305:
[----:B------:R-:W-:Y:S01]  /*11640*/  BSSY B0, `(.L_x_425) ;  /* 0x0000007000007945 */ /* 0x000fe20003800000 */
[----:B------:R-:W-:Y:S01]  /*11650*/  IMAD.MOV.U32 R13, RZ, RZ, R6 ;  /* 0x000000ffff0d7224 */ /* 0x000fe200078e0006 */
[----:B------:R-:W-:Y:S01]  /*11660*/  MOV R11, 0x1f ;  /* 0x0000001f000b7802 */ /* 0x000fe20000000f00 */
[----:B------:R-:W-:-:S07]  /*11670*/  IMAD.MOV.U32 R15, RZ, RZ, -0x1 ;  /* 0xffffffffff0f7424 */ /* 0x000fce00078e00ff */
[----:B0123--:R-:W-:Y:S05]  /*11680*/  WARPSYNC.COLLECTIVE R15, `(.L_x_426) ;  /* 0x000000000f087348 */ /* 0x00ffea0003c00000 */
[----:B------:R4:W0:Y:S02]  /*11690*/  SHFL.IDX P6, R14, R13, R12, R11 ;  /* 0x0000000c0d0e7389 */ /* 0x00082400000c000b */
[----:B01234-:R-:W-:Y:S01]  /*116a0*/  ENDCOLLECTIVE ;  /* 0x000000000000791b */ /* 0x01ffe20003800000 */
.L_x_426:
[----:B------:R-:W-:Y:S05]  /*116b0*/  BSYNC B0 ;  /* 0x0000000000007941 */ /* 0x000fea0003800000 */
.L_x_425:
[----:B------:R-:W-:Y:S05]  /*116c0*/  BRA `(.L_x_304) ;  /* 0xffffffc000587947 */ /* 0x000fea000383ffff */
.L_x_309:
[----:B0-----:R0:W2:Y:S02]  /*116d0*/  SYNCS.PHASECHK.TRANS64.TRYWAIT P0, [R4+URZ+0x2a820], R0 ;  /* 0x02a82000040075a7 */ /* 0x0010a4000800017f */
[----:B--2---:R-:W-:Y:S05]  /*116e0*/  @!P0 NANOSLEEP.SYNCS 0x989680 ;  /* 0x009896800000895d */ /* 0x004fea0003900000 */
[----:B------:R-:W2:Y:S02]  /*116f0*/  @!P0 SYNCS.PHASECHK.TRANS64 P0, [R4+URZ+0x2a820], R0 ;  /* 0x02a82000040085a7 */ /* 0x000ea4000800007f */
[----:B--2---:R-:W-:Y:S05]  /*11700*/  @!P0 BRA `(.L_x_309) ;  /* 0xfffffffc00f08947 */ /* 0x004fea000383ffff */
[----:B------:R-:W-:Y:S05]  /*11710*/  BRA `(.L_x_427) ;  /* 0xffffffc400447947 */ /* 0x000fea000383ffff */
.L_x_310:
[----:B------:R-:W2:Y:S01]  /*11720*/  S2R R2, SR_TID.X ;  /* 0x0000000000027919 */ /* 0x000ea20000002100 */
[----:B------:R-:W-:Y:S01]  /*11730*/  BSSY B0, `(.L_x_428) ;  /* 0x000000a000007945 */ /* 0x000fe20003800000 */
[----:B------:R-:W-:Y:S01]  /*11740*/  IMAD.MOV.U32 R12, RZ, RZ, RZ ;  /* 0x000000ffff0c7224 */ /* 0x000fe200078e00ff */
[----:B------:R-:W-:Y:S01]  /*11750*/  MOV R11, 0x1f ;  /* 0x0000001f000b7802 */ /* 0x000fe20000000f00 */
[----:B------:R-:W-:Y:S01]  /*11760*/  IMAD.MOV.U32 R15, RZ, RZ, -0x1 ;  /* 0xffffffffff0f7424 */ /* 0x000fe200078e00ff */
[----:B--2---:R-:W-:-:S04]  /*11770*/  SHF.R.U32.HI R2, RZ, 0x5, R2 ;  /* 0x00000005ff027819 */ /* 0x004fc80000011602 */
[----:B------:R-:W-:-:S05]  /*11780*/  LOP3.LUT R2, R2, 0x3, RZ, 0xc0, !PT ;  /* 0x0000000302027812 */ /* 0x000fca00078ec0ff */
[----:B------:R-:W-:-:S07]  /*11790*/  IMAD.MOV.U32 R13, RZ, RZ, R2 ;  /* 0x000000ffff0d7224 */ /* 0x000fce00078e0002 */
[----:B01-3--:R-:W-:Y:S05]  /*117a0*/  WARPSYNC.COLLECTIVE R15, `(.L_x_429) ;  /* 0x000000000f087348 */ /* 0x00bfea0003c00000 */
[----:B------:R2:W4:Y:S02]  /*117b0*/  SHFL.IDX P6, R14, R13, R12, R11 ;  /* 0x0000000c0d0e7389 */ /* 0x00052400000c000b */
[----:B01234-:R-:W-:Y:S01]  /*117c0*/  ENDCOLLECTIVE ;  /* 0x000000000000791b */ /* 0x01ffe20003800000 */
.L_x_429:
[----:B------:R-:W-:Y:S05]  /*117d0*/  BSYNC B0 ;  /* 0x0000000000007941 */ /* 0x000fea0003800000 */
.L_x_428:
[----:B------:R-:W-:Y:S05]  /*117e0*/  BRA `(.L_x_430) ;  /* 0xffffffc4002c7947 */ /* 0x000fea000383ffff */
.L_x_313:
[----:B------:R-:W-:Y:S01]  /*117f0*/  BSSY B1, `(.L_x_431) ;  /* 0x0000006000017945 */ /* 0x000fe20003800000 */
[----:B------:R-:W-:-:S07]  /*11800*/  IMAD.MOV.U32 R15, RZ, RZ, -0x1 ;  /* 0xffffffffff0f7424 */ /* 0x000fce00078e00ff */
[----:B01-3--:R-:W-:Y:S05]  /*11810*/  WARPSYNC.COLLECTIVE R15, `(.L_x_432) ;  /* 0x000000000f0c7348 */ /* 0x00bfea0003c00000 */
[----:B------:R-:W-:Y:S02]  /*11820*/  ELECT P6, UR62, PT ;  /* 0x00000000003e782f */ /* 0x000fe400038c0000 */
[----:B------:R-:W-:Y:S01]  /*11830*/  MOV R14, UR62 ;  /* 0x0000003e000e7c02 */ /* 0x000fe20008000f00 */
[----:B01-3--:R-:W-:Y:S10]  /*11840*/  ENDCOLLECTIVE ;  /* 0x000000000000791b */ /* 0x00bff40003800000 */
.L_x_432:
[----:B------:R-:W-:Y:S05]  /*11850*/  BSYNC B1 ;  /* 0x0000000000017941 */ /* 0x000fea0003800000 */
.L_x_431:
[----:B------:R-:W-:Y:S05]  /*11860*/  BRA `(.L_x_433) ;  /* 0xffffffc400247947 */ /* 0x000fea000383ffff */
.L_x_315:
[----:B0-----:R0:W2:Y:S02]  /*11870*/  SYNCS.PHASECHK.TRANS64.TRYWAIT P1, [R5+URZ+0x2a840], R0 ;  /* 0x02a84000050075a7 */ /* 0x0010a4000802017f */
[----:B--2---:R-:W-:Y:S05]  /*11880*/  @!P1 NANOSLEEP.SYNCS 0x989680 ;  /* 0x009896800000995d */ /* 0x004fea0003900000 */
[----:B------:R-:W2:Y:S02]  /*11890*/  @!P1 SYNCS.PHASECHK.TRANS64 P1, [R5+URZ+0x2a840], R0 ;  /* 0x02a84000050095a7 */ /* 0x000ea4000802007f */
[----:B--2---:R-:W-:Y:S05]  /*118a0*/  @!P1 BRA `(.L_x_315) ;  /* 0xfffffffc00f09947 */ /* 0x004fea000383ffff */
[----:B------:R-:W-:Y:S05]  /*118b0*/  BRA `(.L_x_434) ;  /* 0xffffffc400447947 */ /* 0x000fea000383ffff */
.L_x_317:
[----:B--2---:R2:W4:Y:S02]  /*118c0*/  SYNCS.PHASECHK.TRANS64.TRYWAIT P1, [R27+URZ+0x2a840], R2 ;  /* 0x02a840021b0075a7 */ /* 0x004524000802017f */
[----:B----4-:R-:W-:Y:S05]  /*118d0*/  @!P1 NANOSLEEP.SYNCS 0x989680 ;  /* 0x009896800000995d */ /* 0x010fea0003900000 */
[----:B------:R-:W4:Y:S02]  /*118e0*/  @!P1 SYNCS.PHASECHK.TRANS64 P1, [R27+URZ+0x2a840], R2 ;  /* 0x02a840021b0095a7 */ /* 0x000f24000802007f */
[----:B----4-:R-:W-:Y:S05]  /*118f0*/  @!P1 BRA `(.L_x_317) ;  /* 0xfffffffc00f09947 */ /* 0x010fea000383ffff */
[----:B------:R-:W-:Y:S05]  /*11900*/  BRA `(.L_x_435) ;  /* 0xffffffc400507947 */ /* 0x000fea000383ffff */
.L_x_319:
[----:B----4-:R4:W0:Y:S02]  /*11910*/  SYNCS.PHASECHK.TRANS64.TRYWAIT P1, [R5+URZ+0x2a860], R0 ;  /* 0x02a86000050075a7 */ /* 0x010824000802017f */
[----:B0-----:R-:W-:Y:S05]  /*11920*/  @!P1 NANOSLEEP.SYNCS 0x989680 ;  /* 0x009896800000995d */ /* 0x001fea0003900000 */
[----:B------:R-:W0:Y:S02]  /*11930*/  @!P1 SYNCS.PHASECHK.TRANS64 P1, [R5+URZ+0x2a860], R0 ;  /* 0x02a86000050095a7 */ /* 0x000e24000802007f */
[----:B0-----:R-:W-:Y:S05]  /*11940*/  @!P1 BRA `(.L_x_319) ;  /* 0xfffffffc00f09947 */ /* 0x001fea000383ffff */
[----:B------:R-:W-:Y:S05]  /*11950*/  BRA `(.L_x_436) ;  /* 0xffffffc4004c7947 */ /* 0x000fea000383ffff */
.L_x_437:
        /* <DEDUP_REMOVED lines=10> */
.L_x_3227:


//--------------------- .text._ZN7cutlass13device_kernelIN5flash11enable_sm90INS1_16FlashAttnFwdSm90INS1_25CollectiveMainloopFwdSm90ILi2EN4cute5tupleIJNS5_1CILi1EEES8_S8_EEENS6_IJNS7_ILi128EEENS7_ILi96EEENS7_ILi192EEEEEELi128ENS_6half_tEfNS_4arch4Sm90ELb0ELb0ELb1ELb1ELb1ELb1ELb0ELb1ELb1ELb1ELb0ELb0EEENS1_21CollectiveEpilogueFwdINS6_IJSA_SA_SB_EEES9_SE_SG_Li256ELb1ELb1ELb0ELb0EEENS1_36VarlenDynamicPersistentTileSchedulerILi128ELi96ELi256ELi128ELb0ELb1ELb1ELb0ELb1ELb1EEEEEEEEEvNT_6ParamsE --------------------------
	.section	.text._ZN7cutlass13device_kernelIN5flash11enable_sm90INS1_16FlashAttnFwdSm90INS1_25CollectiveMainloopFwdSm90ILi2EN4cute5tupleIJNS5_1CILi1EEES8_S8_EEENS6_IJNS7_ILi128EEENS7_ILi96EEENS7_ILi192EEEEEELi128ENS_6half_tEfNS_4arch4Sm90ELb0ELb0ELb1ELb1ELb1ELb1ELb0ELb1ELb1ELb1ELb0ELb0EEENS1_21CollectiveEpilogueFwdINS6_IJSA_SA_SB_EEES9_SE_SG_Li256ELb1ELb1ELb0ELb0EEENS1_36VarlenDynamicPersistentTileSchedulerILi128ELi96ELi256ELi128ELb0ELb1ELb1ELb0ELb1ELb1EEEEEEEEEvNT_6ParamsE,"ax",@progbits
	.align	128
.text._ZN7cutlass13device_kernelIN5flash11enable_sm90INS1_16FlashAttnFwdSm90INS1_25CollectiveMainloopFwdSm90ILi2EN4cute5tupleIJNS5_1CILi1EEES8_S8_EEENS6_IJNS7_ILi128EEENS7_ILi96EEENS7_ILi192EEEEEELi128ENS_6half_tEfNS_4arch4Sm90ELb0ELb0ELb1ELb1ELb1ELb1ELb0ELb1ELb1ELb1ELb0ELb0EEENS1_21CollectiveEpilogueFwdINS6_IJSA_SA_SB_EEES9_SE_SG_Li256ELb1ELb1ELb0ELb0EEENS1_36VarlenDynamicPersistentTileSchedulerILi128ELi96ELi256ELi128ELb0ELb1ELb1ELb0ELb1ELb1EEEEEEEEEvNT_6ParamsE:
        .type           _ZN7cutlass13device_kernelIN5flash11enable_sm90INS1_16FlashAttnFwdSm90INS1_25CollectiveMainloopFwdSm90ILi2EN4cute5tupleIJNS5_1CILi1EEES8_S8_EEENS6_IJNS7_ILi128EEENS7_ILi96EEENS7_ILi192EEEEEELi128ENS_6half_tEfNS_4arch4Sm90ELb0ELb0ELb1ELb1ELb1ELb1ELb0ELb1ELb1ELb1ELb0ELb0EEENS1_21CollectiveEpilogueFwdINS6_IJSA_SA_SB_EEES9_SE_SG_Li256ELb1ELb1ELb0ELb0EEENS1_36VarlenDynamicPersistentTileSchedulerILi128ELi96ELi256ELi128ELb0ELb1ELb1ELb0ELb1ELb1EEEEEEEEEvNT_6ParamsE,@function
        .size           _ZN7cutlass13device_kernelIN5flash11enable_sm90INS1_16FlashAttnFwdSm90INS1_25CollectiveMainloopFwdSm90ILi2EN4cute5tupleIJNS5_1CILi1EEES8_S8_EEENS6_IJNS7_ILi128EEENS7_ILi96EEENS7_ILi192EEEEEELi128ENS_6half_tEfNS_4arch4Sm90ELb0ELb0ELb1ELb1ELb1ELb1ELb0ELb1ELb1ELb1ELb0ELb0EEENS1_21CollectiveEpilogueFwdINS6_IJSA_SA_SB_EEES9_SE_SG_Li256ELb1ELb1ELb0ELb0EEENS1_36VarlenDynamicPersistentTileSchedulerILi128ELi96ELi256ELi128ELb0ELb1ELb1ELb0ELb1ELb1EEEEEEEEEvNT_6ParamsE,(.L_x_3228 - _ZN7cutlass13device_kernelIN5flash11enable_sm90INS1_16FlashAttnFwdSm90INS1_25CollectiveMainloopFwdSm90ILi2EN4cute5tupleIJNS5_1CILi1EEES8_S8_EEENS6_IJNS7_ILi128EEENS7_ILi96EEENS7_ILi192EEEEEELi128ENS_6half_tEfNS_4arch4Sm90ELb0ELb0ELb1ELb1ELb1ELb1ELb0ELb1ELb1ELb1ELb0ELb0EEENS1_21CollectiveEpilogueFwdINS6_IJSA_SA_SB_EEES9_SE_SG_Li256ELb1ELb1ELb0ELb0EEENS1_36VarlenDynamicPersistentTileSchedulerILi128ELi96ELi256ELi128ELb0ELb1ELb1ELb0ELb1ELb1EEEEEEEEEvNT_6ParamsE)
        .other          _ZN7cutlass13device_kernelIN5flash11enable_sm90INS1_16FlashAttnFwdSm90INS1_25CollectiveMainloopFwdSm90ILi2EN4cute5tupleIJNS5_1CILi1EEES8_S8_EEENS6_IJNS7_ILi128EEENS7_ILi96EEENS7_ILi192EEEEEELi128ENS_6half_tEfNS_4arch4Sm90ELb0ELb0ELb1ELb1ELb1ELb1ELb0ELb1ELb1ELb1ELb0ELb0EEENS1_21CollectiveEpilogueFwdINS6_IJSA_SA_SB_EEES9_SE_SG_Li256ELb1ELb1ELb0ELb0EEENS1_36VarlenDynamicPersistentTileSchedulerILi128ELi96ELi256ELi128ELb0ELb1ELb1ELb0ELb1ELb1EEEEEEEEEvNT_6ParamsE,@"STO_CUDA_ENTRY STV_DEFAULT"
_ZN7cutlass13device_kernelIN5flash11enable_sm90INS1_16FlashAttnFwdSm90INS1_25CollectiveMainloopFwdSm90ILi2EN4cute5tupleIJNS5_1CILi1EEES8_S8_EEENS6_IJNS7_ILi128EEENS7_ILi96EEENS7_ILi192EEEEEELi128ENS_6half_tEfNS_4arch4Sm90ELb0ELb0ELb1ELb1ELb1ELb1ELb0ELb1ELb1ELb1ELb0ELb0EEENS1_21CollectiveEpilogueFwdINS6_IJSA_SA_SB_EEES9_SE_SG_Li256ELb1ELb1ELb0ELb0EEENS1_36VarlenDynamicPersistentTileSchedulerILi128ELi96ELi256ELi128ELb0ELb1ELb1ELb0ELb1ELb1EEEEEEEEEvNT_6ParamsE:
[----:B------:R-:W0:Y:S02]  /*0000*/  LDC R1, c[0x0][0x28] ;  /* 0x00000a00ff017b82 */ /* 0x000e240000000800 */
[----:B0-----:R-:W-:Y:S01]  /*0010*/  VIADD R1, R1, 0xffffffa8 ;  /* 0xffffffa801017836 */ /* 0x001fe20000000000 */
[----:B------:R-:W0:Y:S01]  /*0020*/  S2R R0, SR_TID.X ;  /* 0x0000000000007919 */ /* 0x000e220000002100 */
[----:B------:R-:W-:Y:S01]  /*0030*/  ELECT P0, URZ, PT ;  /* 0x00000000003f782f */ /* 0x000fe20003800000 */
[----:B------:R-:W-:Y:S01]  /*0040*/  BSSY B0, `(.L_x_438) ;  /* 0x000000e000007945 */ /* 0x000fe20003800000 */
[----:B0-----:R-:W-:-:S05]  /*0050*/  SHF.R.U32.HI R2, RZ, 0x5, R0 ;  /* 0x00000005ff027819 */ /* 0x001fca0000011600 */
[----:B------:R-:W0:Y:S02]  /*0060*/  SHFL.IDX PT, R3, R2, RZ, 0x1f ;  /* 0x00001fff02037589 */ /* 0x000e2400000e0000 */
[----:B0-----:R-:W-:Y:S02]  /*0070*/  ISETP.EQ.AND P0, PT, R3, RZ, P0 ;  /* 0x000000ff0300720c */ /* 0x001fe40000702270 */
[----:B------:R-:W-:-:S11]  /*0080*/  SHF.R.U32.HI R3, RZ, 0x7, R0 ;  /* 0x00000007ff037819 */ /* 0x000fd60000011600 */
[----:B------:R-:W-:Y:S05]  /*0090*/  @!P0 BRA `(.L_x_439) ;  /* 0x0000000000208947 */ /* 0x000fea0003800000 */
[----:B------:R-:W-:Y:S02]  /*00a0*/  ULDC.64 UR4, c[0x0][0x198] ;  /* 0x0000660000047ab9 */ /* 0x000fe40000000a00 */
[----:B------:R-:W-:Y:S02]  /*00b0*/  UIADD3 UR6, UP0, UR4, 0x570, URZ ;  /* 0x0000057004067890 */ /* 0x000fe4000ff1e03f */
[----:B------:R-:W-:Y:S02]  /*00c0*/  UIADD3 UR4, UP1, UR4, 0x670, URZ ;  /* 0x0000067004047890 */ /* 0x000fe4000ff3e03f */
[----:B------:R-:W-:Y:S02]  /*00d0*/  UIADD3.X UR7, URZ, UR5, URZ, UP0, !UPT ;  /* 0x000000053f077290 */ /* 0x000fe400087fe43f */
[----:B------:R-:W-:-:S07]  /*00e0*/  UIADD3.X UR5, URZ, UR5, URZ, UP1, !UPT ;  /* 0x000000053f057290 */ /* 0x000fce0008ffe43f */
[----:B------:R0:W-:Y:S02]  /*00f0*/  UTMACCTL.PF [UR6] ;  /* 0x00000000060079b9 */ /* 0x0001e40008040000 */
[----:B------:R0:W-:Y:S02]  /*0100*/  UTMACCTL.PF [UR4] ;  /* 0x00000000040079b9 */ /* 0x0001e40008040000 */
[----:B0-----:R-:W-:Y:S01]  /*0110*/  NOP ;  /* 0x0000000000007918 */ /* 0x001fe20000000000 */
.L_x_439:
[----:B------:R-:W-:Y:S05]  /*0120*/  BSYNC B0 ;  /* 0x0000000000007941 */ /* 0x000fea0003800000 */
.L_x_438:
[----:B------:R-:W-:Y:S01]  /*0130*/  VOTEU.ANY UP0, P0 ;  /* 0x00000000003f7886 */ /* 0x000fe20000000100 */
[----:B------:R-:W0:Y:S01]  /*0140*/  SHFL.IDX PT, R3, R3, RZ, 0x1f ;  /* 0x00001fff03037589 */ /* 0x000e2200000e0000 */
[----:B------:R-:W-:Y:S01]  /*0150*/  UMOV UR4, 0x80 ;  /* 0x0000008000047882 */ /* 0x000fe20000000000 */
[----:B------:R-:W-:Y:S01]  /*0160*/  UMOV UR7, 0x100 ;  /* 0x0000010000077882 */ /* 0x000fe20000000000 */
[----:B------:R-:W-:Y:S01]  /*0170*/  VOTEU.ANY UP1, P0 ;  /* 0x00000000003f7886 */ /* 0x000fe20000020100 */
[----:B------:R-:W1:Y:S01]  /*0180*/  @UP0 S2UR UR8, SR_CgaCtaId ;  /* 0x00000000000809c3 */ /* 0x000e620000008800 */
[----:B------:R-:W2:Y:S01]  /*0190*/  SHFL.IDX PT, R4, R2, RZ, 0x1f ;  /* 0x00001fff02047589 */ /* 0x000ea200000e0000 */
[----:B------:R-:W-:Y:S01]  /*01a0*/  @UP0 UMOV UR6, 0x400 ;  /* 0x0000040000060882 */ /* 0x000fe20000000000 */
[----:B------:R-:W-:-:S04]  /*01b0*/  @UP0 UIADD3 UR4, -UR4, 0x100000, URZ ;  /* 0x0010000004040890 */ /* 0x000fc8000fffe13f */
[----:B------:R-:W-:Y:S02]  /*01c0*/  @UP0 USHF.L.U32 UR5, UR4, 0xb, URZ ;  /* 0x0000000b04050899 */ /* 0x000fe4000800063f */
[----:B------:R-:W-:Y:S01]  /*01d0*/  @UP0 USHF.L.U32 UR4, UR4, 0x1, URZ ;  /* 0x0000000104040899 */ /* 0x000fe2000800063f */
[----:B------:R-:W-:Y:S01]  /*01e0*/  VOTEU.ANY UP2, P0 ;  /* 0x00000000003f7886 */ /* 0x000fe20000040100 */
[----:B0-----:R-:W-:Y:S01]  /*01f0*/  R2UR UR9, R3 ;  /* 0x00000000030972ca */ /* 0x001fe200000e0000 */
[----:B-1----:R-:W-:Y:S01]  /*0200*/  @UP0 ULEA UR8, UR8, UR6, 0x18 ;  /* 0x0000000608080291 */ /* 0x002fe2000f8ec03f */
[----:B--2---:R-:W-:Y:S01]  /*0210*/  ISETP.NE.AND P1, PT, R4, RZ, PT ;  /* 0x000000ff0400720c */ /* 0x004fe20003f25270 */
[----:B------:R-:W-:-:S04]  /*0220*/  @UP0 UIADD3 UR6, -UR7, 0x100000, URZ ;  /* 0x0010000007060890 */ /* 0x000fc8000fffe13f */
[----:B------:R-:W-:Y:S02]  /*0230*/  @UP0 USHF.L.U32 UR7, UR6, 0xb, URZ ;  /* 0x0000000b06070899 */ /* 0x000fe4000800063f */
[----:B------:R-:W-:-:S04]  /*0240*/  @UP0 USHF.L.U32 UR6, UR6, 0x1, URZ ;  /* 0x0000000106060899 */ /* 0x000fc8000800063f */
[----:B------:R-:W-:Y:S01]  /*0250*/  UISETP.NE.AND UP0, UPT, UR9, URZ, UPT ;  /* 0x0000003f0900728c */ /* 0x000fe2000bf05270 */
[----:B------:R-:W0:Y:S02]  /*0260*/  FENCE.VIEW.ASYNC.S ;  /* 0x00000000000073c6 */ /* 0x000e240000000000 */
[----:B0-----:R0:W1:Y:S05]  /*0270*/  @UP1 SYNCS.EXCH.64 URZ, [UR8+0x2a800], UR4 ;  /* 0x02a80004083f15b2 */ /* 0x00106a0008000100 */
[----:B------:R0:W2:Y:S01]  /*0280*/  @UP2 SYNCS.EXCH.64 URZ, [UR8+0x2a820], UR6 ;  /* 0x02a82006083f25b2 */ /* 0x0000a20008000100 */
        /* <DEDUP_REMOVED lines=14> */
[----:B0-----:R3:W4:Y:S08]  /*0370*/  SYNCS.EXCH.64 URZ, [UR8+0x2a830], UR4 ;  /* 0x02a83004083f75b2 */ /* 0x0017300008000100 */
[----:B------:R3:W0:Y:S01]  /*0380*/  SYNCS.EXCH.64 URZ, [UR8+0x2a840], UR6 ;  /* 0x02a84006083f75b2 */ /* 0x0006220008000100 */
[----:B------:R3:W0:Y:S01]  /*0390*/  SYNCS.EXCH.64 URZ, [UR8+0x2a838], UR4 ;  /* 0x02a83804083f75b2 */ /* 0x0006220008000100 */
[----:B------:R3:W0:Y:S02]  /*03a0*/  SYNCS.EXCH.64 URZ, [UR8+0x2a848], UR6 ;  /* 0x02a84806083f75b2 */ /* 0x0006240008000100 */
[----:B---3--:R-:W-:Y:S01]  /*03b0*/  NOP ;  /* 0x0000000000007918 */ /* 0x008fe20000000000 */
.L_x_440:
[----:B------:R-:W3:Y:S01]  /*03c0*/  SHFL.IDX PT, R3, R2, RZ, 0x1f ;  /* 0x00001fff02037589 */ /* 0x000ee200000e0000 */
[----:B------:R-:W-:Y:S01]  /*03d0*/  NOP ;  /* 0x0000000000007918 */ /* 0x000fe20000000000 */
[----:B---3--:R-:W-:-:S13]  /*03e0*/  ISETP.NE.AND P0, PT, R3, RZ, PT ;  /* 0x000000ff0300720c */ /* 0x008fda0003f05270 */
        /* <DEDUP_REMOVED lines=17> */
[----:B------:R3:W0:Y:S02]  /*0500*/  SYNCS.EXCH.64 URZ, [UR8+0x2a868], UR6 ;  /* 0x02a86806083f75b2 */ /* 0x0006240008000100 */
[----:B---3--:R-:W-:Y:S01]  /*0510*/  NOP ;  /* 0x0000000000007918 */ /* 0x008fe20000000000 */
.L_x_441:
[----:B------:R-:W3:Y:S01]  /*0520*/  SHFL.IDX PT, R3, R2, RZ, 0x1f ;  /* 0x00001fff02037589 */ /* 0x000ee200000e0000 */
[----:B------:R-:W-:Y:S01]  /*0530*/  NOP ;  /* 0x0000000000007918 */ /* 0x000fe20000000000 */
[----:B---3--:R-:W-:-:S13]  /*0540*/  ISETP.NE.AND P0, PT, R3, RZ, PT ;  /* 0x000000ff0300720c */ /* 0x008fda0003f05270 */
        /* <DEDUP_REMOVED lines=13> */
[----:B------:R3:W0:Y:S02]  /*0620*/  SYNCS.EXCH.64 URZ, [UR6+0x2a888], UR4 ;  /* 0x02a88804063f75b2 */ /* 0x0006240008000100 */
[----:B---3--:R-:W-:Y:S01]  /*0630*/  NOP ;  /* 0x0000000000007918 */ /* 0x008fe20000000000 */
.L_x_442:
        /* <DEDUP_REMOVED lines=22> */
.L_x_443:
        /* <DEDUP_REMOVED lines=22> */
.L_x_444:
[----:B0-----:R-:W-:Y:S01]  /*0900*/  UMOV UR4, 0x1 ;  /* 0x0000000100047882 */ /* 0x001fe20000000000 */
[----:B------:R-:W-:Y:S01]  /*0910*/  PLOP3.LUT P0, PT, PT, PT, UP0, 0x80, 0x0 ;  /* 0x000000000000781c */ /* 0x000fe20003f0f008 */
[----:B------:R-:W-:Y:S01]  /*0920*/  USEL UR4, UR4, 0x2, !UP0 ;  /* 0x0000000204047887 */ /* 0x000fe2000c000000 */
[----:B------:R-:W-:Y:S01]  /*0930*/  NOP ;  /* 0x0000000000007918 */ /* 0x000fe20000000000 */
[----:B------:R-:W-:Y:S01]  /*0940*/  ULDC.64 UR60, c[0x0][0x208] ;  /* 0x00008200003c7ab9 */ /* 0x000fe20000000a00 */
[----:B------:R-:W-:Y:S03]  /*0950*/  BSSY B9, `(.L_x_445) ;  /* 0x0001e51000097945 */ /* 0x000fe60003800000 */
[----:B------:R-:W-:-:S05]  /*0960*/  IMAD.U32 R3, RZ, RZ, UR4 ;  /* 0x00000004ff037e24 */ /* 0x000fca000f8e00ff */
[----:B------:R0:W-:Y:S01]  /*0970*/  STL [R1+0x40], R3 ;  /* 0x0000400301007387 */ /* 0x0001e20000100800 */
[----:B-12-4-:R-:W-:Y:S06]  /*0980*/  BAR.SYNC.DEFER_BLOCKING 0x0 ;  /* 0x0000000000007b1d */ /* 0x016fec0000010000 */
[----:B------:R-:W-:Y:S05]  /*0990*/  @!P0 BRA `(.L_x_446) ;  /* 0x0000017c00248947 */ /* 0x000fea0003800000 */
.L_x_447:
[----:B------:R-:W-:-:S08]  /*09a0*/  NOP ;  /* 0x0000000000007918 */ /* 0x000fd00000000000 */
[----:B------:R-:W1:Y:S02]  /*09b0*/  USETMAXREG.TRY_ALLOC.CTAPOOL UP0, 0xe8 ;  /* 0x000000e8000079c8 */ /* 0x000e640008000600 */
[----:B-1----:R-:W-:-:S13]  /*09c0*/  PLOP3.LUT P0, PT, PT, PT, UP0, 0x80, 0x0 ;  /* 0x000000000000781c */ /* 0x002fda0003f0f008 */
[----:B------:R-:W-:Y:S05]  /*09d0*/  @!P0 BRA `(.L_x_447) ;  /* 0xfffffffc00f08947 */ /* 0x000fea000383ffff */
[----:B------:R-:W1:Y:S08]  /*09e0*/  S2UR UR4, SR_CgaCtaId ;  /* 0x00000000000479c3 */ /* 0x000e700000008800 */
[----:B------:R-:W-:Y:S06]  /*09f0*/  BAR.ARV 0x8, 0x180 ;  /* 0x0206000000007b1d */ /* 0x000fec0000002000 */
[----:B------:R-:W-:-:S02]  /*0a00*/  MOV R2, 0x400 ;  /* 0x0000040000027802 */ /* 0x000fc40000000f00 */
[----:B------:R-:W-:Y:S01]  /*0a10*/  BAR.SYNC.DEFER_BLOCKING 0x5, 0x180 ;  /* 0x0146000000007b1d */ /* 0x000fe20000010000 */
[----:B-1----:R-:W-:-:S05]  /*0a20*/  MOV R181, UR4 ;  /* 0x0000000400b57c02 */ /* 0x002fca0008000f00 */
[----:B------:R-:W-:Y:S01]  /*0a30*/  ULDC UR4, c[0x0][0xc3c] ;  /* 0x00030f0000047ab9 */ /* 0x000fe20000000800 */
[----:B------:R-:W-:-:S05]  /*0a40*/  LEA R2, R181, R2, 0x18 ;  /* 0x00000002b5027211 */ /* 0x000fca00078ec0ff */
[----:B------:R-:W1:Y:S01]  /*0a50*/  LDS.128 R28, [R2+0x2a8d0] ;  /* 0x02a8d000021c7984 */ /* 0x000e620000000c00 */
[----:B------:R-:W-:Y:S06]  /*0a60*/  BAR.ARV 0x4, 0x180 ;  /* 0x0106000000007b1d */ /* 0x000fec0000002000 */
[----:B-1----:R-:W-:-:S13]  /*0a70*/  ISETP.GE.AND P0, PT, R31, UR4, PT ;  /* 0x000000041f007c0c */ /* 0x002fda000bf06270 */
[----:B------:R-:W-:Y:S05]  /*0a80*/  @P0 BRA `(.L_x_448) ;  /* 0x000001e000f40947 */ /* 0x000fea0003800000 */
[----:B0-----:R-:W2:Y:S01]  /*0a90*/  LDL R3, [R1+0x40] ;  /* 0x0000400001037983 */ /* 0x001ea20000100800 */
[----:B------:R-:W-:Y:S01]  /*0aa0*/  VIADD R15, R0, 0xffffff80 ;  /* 0xffffff80000f7836 */ /* 0x000fe20000000000 */
[----:B------:R-:W-:Y:S01]  /*0ab0*/  R2UR UR4, R2 ;  /* 0x00000000020472ca */ /* 0x000fe200000e0000 */
[----:B------:R-:W-:Y:S01]  /*0ac0*/  IMAD.MOV.U32 R228, RZ, RZ, -0x2 ;  /* 0xfffffffeffe47424 */ /* 0x000fe200078e00ff */
[----:B------:R-:W-:Y:S01]  /*0ad0*/  MOV R189, RZ ;  /* 0x000000ff00bd7202 */ /* 0x000fe20000000f00 */
[----:B------:R-:W-:Y:S01]  /*0ae0*/  IMAD.MOV.U32 R18, RZ, RZ, RZ ;  /* 0x000000ffff127224 */ /* 0x000fe200078e00ff */
[----:B------:R-:W-:Y:S01]  /*0af0*/  SHF.R.S32.HI R0, RZ, 0x1f, R15 ;  /* 0x0000001fff007819 */ /* 0x000fe2000001140f */
[----:B------:R-:W-:Y:S01]  /*0b00*/  IMAD.MOV.U32 R180, RZ, RZ, RZ ;  /* 0x000000ffffb47224 */ /* 0x000fe200078e00ff */
[----:B------:R-:W-:Y:S01]  /*0b10*/  MOV R166, RZ ;  /* 0x000000ff00a67202 */ /* 0x000fe20000000f00 */
[----:B------:R-:W-:Y:S01]  /*0b20*/  IMAD.MOV.U32 R173, RZ, RZ, RZ ;  /* 0x000000ffffad7224 */ /* 0x000fe200078e00ff */
[----:B------:R-:W-:-:S02]  /*0b30*/  LEA.HI R4, R0, R15, RZ, 0x4 ;  /* 0x0000000f00047211 */ /* 0x000fc400078f20ff */
[----:B------:R-:W-:Y:S02]  /*0b40*/  LEA.HI R10, R0, R15, RZ, 0x2 ;  /* 0x0000000f000a7211 */ /* 0x000fe400078f10ff */
[----:B------:R-:W-:Y:S01]  /*0b50*/  SHF.R.S32.HI R5, RZ, 0x4, R4 ;  /* 0x00000004ff057819 */ /* 0x000fe20000011404 */
[----:B------:R-:W-:Y:S01]  /*0b60*/  UIADD3 UR4, UR4, 0xc400, URZ ;  /* 0x0000c40004047890 */ /* 0x000fe2000fffe03f */
[----:B------:R-:W-:Y:S02]  /*0b70*/  LOP3.LUT R191, R10, 0xfffffffc, RZ, 0xc0, !PT ;  /* 0xfffffffc0abf7812 */ /* 0x000fe400078ec0ff */
[C---:B------:R-:W-:Y:S02]  /*0b80*/  LEA.HI R6, R4.reuse, R5, RZ, 0x1 ;  /* 0x0000000504067211 */ /* 0x040fe400078f08ff */
[----:B------:R-:W-:Y:S01]  /*0b90*/  LOP3.LUT R4, R4, 0x3fffff0, RZ, 0xc0, !PT ;  /* 0x03fffff004047812 */ /* 0x000fe200078ec0ff */
[----:B------:R-:W-:Y:S01]  /*0ba0*/  IMAD.IADD R191, R15, 0x1, -R191 ;  /* 0x000000010fbf7824 */ /* 0x000fe200078e0abf */
[----:B------:R-:W-:-:S02]  /*0bb0*/  LOP3.LUT R6, R6, 0x1ffffffe, RZ, 0xc0, !PT ;  /* 0x1ffffffe06067812 */ /* 0x000fc400078ec0ff */
[----:B------:R-:W-:Y:S01]  /*0bc0*/  SHF.R.S32.HI R165, RZ, 0x2, R10 ;  /* 0x00000002ffa57819 */ /* 0x000fe2000001140a */
[----:B------:R-:W-:Y:S01]  /*0bd0*/  IMAD.IADD R4, R15, 0x1, -R4 ;  /* 0x000000010f047824 */ /* 0x000fe200078e0a04 */
[----:B------:R-:W-:Y:S01]  /*0be0*/  IADD3 R6, R5, -R6, RZ ;  /* 0x8000000605067210 */ /* 0x000fe20007ffe0ff */
[----:B------:R-:W-:Y:S01]  /*0bf0*/  IMAD.SHL.U32 R16, R191, 0x8, RZ ;  /* 0x00000008bf107824 */ /* 0x000fe200078e00ff */
[----:B------:R-:W-:Y:S01]  /*0c00*/  LEA.HI R5, R0, R15, RZ, 0x5 ;  /* 0x0000000f00057211 */ /* 0x000fe200078f28ff */
[----:B------:R-:W-:Y:S01]  /*0c10*/  VIADD R225, R165, 0x40 ;  /* 0x00000040a5e17836 */ /* 0x000fe20000000000 */
[----:B------:R-:W-:Y:S01]  /*0c20*/  SHF.L.U32 R160, R191, 0x2, RZ ;  /* 0x00000002bfa07819 */ /* 0x000fe200000006ff */
[----:B------:R-:W-:Y:S01]  /*0c30*/  VIADD R19, R16, 0x60 ;  /* 0x0000006010137836 */ /* 0x000fe20000000000 */
[----:B------:R-:W-:Y:S01]  /*0c40*/  SHF.R.S32.HI R5, RZ, 0x5, R5 ;  /* 0x00000005ff057819 */ /* 0x000fe20000011405 */
[----:B------:R-:W-:Y:S01]  /*0c50*/  IMAD.SHL.U32 R167, R225, 0x40, RZ ;  /* 0x00000040e1a77824 */ /* 0x000fe200078e00ff */
[----:B------:R-:W-:Y:S01]  /*0c60*/  SHF.R.S32.HI R10, RZ, 0x1f, R10 ;  /* 0x0000001fff0a7819 */ /* 0x000fe2000001140a */
[C---:B------:R-:W-:Y:S01]  /*0c70*/  VIADD R170, R160.reuse, 0x40 ;  /* 0x00000040a0aa7836 */ /* 0x040fe20000000000 */
[----:B------:R-:W-:Y:S01]  /*0c80*/  IADD3 R168, R160, 0x20, RZ ;  /* 0x00000020a0a87810 */ /* 0x000fe20007ffe0ff */
[----:B------:R-:W-:Y:S01]  /*0c90*/  IMAD R13, R5, 0x10, R4 ;  /* 0x00000010050d7824 */ /* 0x000fe200078e0204 */
[----:B------:R-:W-:Y:S01]  /*0ca0*/  LEA.HI R10, R10, R165, RZ, 0x3 ;  /* 0x000000a50a0a7211 */ /* 0x000fe200078f18ff */
[C---:B------:R-:W-:Y:S01]  /*0cb0*/  VIADD R169, R160.reuse, 0x10 ;  /* 0x00000010a0a97836 */ /* 0x040fe20000000000 */
[----:B------:R-:W-:Y:S01]  /*0cc0*/  IADD3 R11, R160, R168, RZ ;  /* 0x000000a8a00b7210 */ /* 0x000fe20007ffe0ff */
[----:B------:R-:W-:Y:S01]  /*0cd0*/  IMAD R14, R13, 0x8, R6 ;  /* 0x000000080d0e7824 */ /* 0x000fe200078e0206 */
[----:B------:R-:W-:Y:S01]  /*0ce0*/  LOP3.LUT R10, R10, 0xfffffff8, RZ, 0xc0, !PT ;  /* 0xfffffff80a0a7812 */ /* 0x000fe200078ec0ff */
[C---:B------:R-:W-:Y:S01]  /*0cf0*/  IMAD.IADD R6, R160.reuse, 0x1, R170 ;  /* 0x00000001a0067824 */ /* 0x040fe200078e02aa */
[----:B------:R-:W-:Y:S01]  /*0d00*/  SHF.R.S32.HI R12, RZ, 0x1f, R11 ;  /* 0x0000001fff0c7819 */ /* 0x000fe2000001140b */
[----:B------:R-:W-:Y:S01]  /*0d10*/  VIADD R171, R160, 0x30 ;  /* 0x00000030a0ab7836 */ /* 0x000fe20000000000 */
[----:B------:R-:W-:Y:S01]  /*0d20*/  IADD3 R195, R165, -R10, RZ ;  /* 0x8000000aa5c37210 */ /* 0x000fe20007ffe0ff */
[----:B------:R-:W-:Y:S01]  /*0d30*/  VIADD R22, R16, 0x80 ;  /* 0x0000008010167836 */ /* 0x000fe20000000000 */
[----:B------:R-:W-:Y:S01]  /*0d40*/  SHF.R.S32.HI R13, RZ, 0x1f, R6 ;  /* 0x0000001fff0d7819 */ /* 0x000fe20000011406 */
[----:B------:R-:W-:Y:S01]  /*0d50*/  IMAD.SHL.U32 R200, R168, 0x2, RZ ;  /* 0x00000002a8c87824 */ /* 0x000fe200078e00ff */
[----:B------:R-:W-:Y:S01]  /*0d60*/  SHF.L.U32 R176, R195, 0x6, RZ ;  /* 0x00000006c3b07819 */ /* 0x000fe200000006ff */
[----:B------:R-:W-:Y:S01]  /*0d70*/  IMAD.SHL.U32 R202, R171, 0x2, RZ ;  /* 0x00000002abca7824 */ /* 0x000fe200078e00ff */
[----:B------:R-:W-:-:S02]  /*0d80*/  LEA.HI R163, R13, R6, RZ, 0x3 ;  /* 0x000000060da37211 */ /* 0x000fc400078f18ff */
[----:B------:R-:W-:Y:S02]  /*0d90*/  LEA.HI R13, R13, R6, RZ, 0x6 ;  /* 0x000000060d0d7211 */ /* 0x000fe400078f30ff */
[----:B------:R-:W-:Y:S02]  /*0da0*/  SHF.R.S32.HI R6, RZ, 0x1f, R225 ;  /* 0x0000001fff067819 */ /* 0x000fe400000114e1 */
[----:B------:R-:W-:Y:S01]  /*0db0*/  LOP3.LUT R176, R176, 0x1c0, RZ, 0xc0, !PT ;  /* 0x000001c0b0b07812 */ /* 0x000fe200078ec0ff */
[----:B------:R-:W-:Y:S01]  /*0dc0*/  IMAD.SHL.U32 R13, R13, 0x80, RZ ;  /* 0x000000800d0d7824 */ /* 0x000fe200078e00ff */
[----:B------:R-:W-:Y:S02]  /*0dd0*/  LEA.HI R6, R6, R225, RZ, 0x3 ;  /* 0x000000e106067211 */ /* 0x000fe400078f18ff */
[CC--:B------:R-:W-:Y:S02]  /*0de0*/  LEA.HI R162, R12.reuse, R11.reuse, RZ, 0x3 ;  /* 0x0000000b0ca27211 */ /* 0x0c0fe400078f18ff */
[----:B------:R-:W-:Y:S01]  /*0df0*/  LEA.HI R11, R12, R11, RZ, 0x6 ;  /* 0x0000000b0c0b7211 */ /* 0x000fe200078f30ff */
[----:B------:R-:W-:Y:S01]  /*0e00*/  IMAD.SHL.U32 R6, R6, 0x40, RZ ;  /* 0x0000004006067824 */ /* 0x000fe200078e00ff */
[----:B------:R-:W-:-:S02]  /*0e10*/  SHF.R.U32.HI R177, RZ, 0x3, R176 ;  /* 0x00000003ffb17819 */ /* 0x000fc400000116b0 */
[----:B------:R-:W-:Y:S01]  /*0e20*/  LOP3.LUT R167, R167, 0x1c0, RZ, 0xc0, !PT ;  /* 0x000001c0a7a77812 */ /* 0x000fe200078ec0ff */
[----:B------:R-:W-:Y:S01]  /*0e30*/  IMAD.SHL.U32 R11, R11, 0x80, RZ ;  /* 0x000000800b0b7824 */ /* 0x000fe200078e00ff */
[----:B------:R-:W-:Y:S02]  /*0e40*/  LOP3.LUT R179, R6, 0xfffffe00, RZ, 0xc0, !PT ;  /* 0xfffffe0006b37812 */ /* 0x000fe400078ec0ff */
[----:B------:R-:W-:Y:S02]  /*0e50*/  LOP3.LUT R6, R176, 0x38, R163, 0xf8, !PT ;  /* 0x00000038b0067812 */ /* 0x000fe400078ef8a3 */
[----:B------:R-:W-:Y:S02]  /*0e60*/  SHF.L.U32 R178, R5, 0x9, RZ ;  /* 0x0000000905b27819 */ /* 0x000fe400000006ff */
[----:B------:R-:W-:Y:S02]  /*0e70*/  LOP3.LUT R13, R13, 0xffffe000, RZ, 0xc0, !PT ;  /* 0xffffe0000d0d7812 */ /* 0x000fe400078ec0ff */
[----:B------:R-:W-:-:S02]  /*0e80*/  LOP3.LUT R6, R6, R177, RZ, 0x3c, !PT ;  /* 0x000000b106067212 */ /* 0x000fc400078e3cff */
[----:B------:R-:W-:Y:S02]  /*0e90*/  SHF.R.U32.HI R223, RZ, 0x3, R167 ;  /* 0x00000003ffdf7819 */ /* 0x000fe400000116a7 */
[----:B------:R-:W-:Y:S02]  /*0ea0*/  LOP3.LUT R10, R167, 0x38, R163, 0xf8, !PT ;  /* 0x00000038a70a7812 */ /* 0x000fe400078ef8a3 */
[----:B------:R-:W-:Y:S02]  /*0eb0*/  IADD3 R220, R6, R13, R178 ;  /* 0x0000000d06dc7210 */ /* 0x000fe40007ffe0b2 */
[----:B------:R-:W-:Y:S02]  /*0ec0*/  LOP3.LUT R11, R11, 0xffffe000, RZ, 0xc0, !PT ;  /* 0xffffe0000b0b7812 */ /* 0x000fe400078ec0ff */
[----:B------:R-:W-:Y:S02]  /*0ed0*/  LOP3.LUT R10, R10, R223, RZ, 0x3c, !PT ;  /* 0x000000df0a0a7212 */ /* 0x000fe400078e3cff */
[----:B------:R-:W-:-:S02]  /*0ee0*/  IADD3 R172, R160, 0x50, RZ ;  /* 0x00000050a0ac7810 */ /* 0x000fc40007ffe0ff */
[----:B------:R-:W-:Y:S02]  /*0ef0*/  LOP3.LUT R6, R167, 0x38, R16, 0xf8, !PT ;  /* 0x00000038a7067812 */ /* 0x000fe400078ef810 */
[----:B------:R-:W-:Y:S01]  /*0f00*/  IADD3 R10, R10, R13, R179 ;  /* 0x0000000d0a0a7210 */ /* 0x000fe20007ffe0b3 */
[----:B------:R-:W-:Y:S01]  /*0f10*/  IMAD.SHL.U32 R217, R172, 0x2, RZ ;  /* 0x00000002acd97824 */ /* 0x000fe200078e00ff */
[----:B------:R-:W-:Y:S02]  /*0f20*/  IADD3 R23, R16, 0xa0, RZ ;  /* 0x000000a010177810 */ /* 0x000fe40007ffe0ff */
[----:B------:R-:W-:Y:S02]  /*0f30*/  SHF.R.S32.HI R12, RZ, 0x1f, R169 ;  /* 0x0000001fff0c7819 */ /* 0x000fe400000114a9 */
[----:B------:R-:W-:Y:S02]  /*0f40*/  SHF.R.S32.HI R199, RZ, 0x1f, R168 ;  /* 0x0000001fffc77819 */ /* 0x000fe400000114a8 */
[----:B------:R-:W-:-:S02]  /*0f50*/  SHF.R.S32.HI R20, RZ, 0x1f, R171 ;  /* 0x0000001fff147819 */ /* 0x000fc400000114ab */
[----:B------:R-:W-:Y:S02]  /*0f60*/  SHF.R.S32.HI R5, RZ, 0x1f, R172 ;  /* 0x0000001fff057819 */ /* 0x000fe400000114ac */
[----:B------:R-:W-:Y:S02]  /*0f70*/  LOP3.LUT R6, R179, R6, R223, 0xf6, !PT ;  /* 0x00000006b3067212 */ /* 0x000fe400078ef6df */
[----:B------:R-:W-:Y:S02]  /*0f80*/  SHF.R.S32.HI R17, RZ, 0x1f, R16 ;  /* 0x0000001fff117819 */ /* 0x000fe40000011410 */
[----:B------:R-:W-:Y:S02]  /*0f90*/  SHF.R.S32.HI R164, RZ, 0x1f, R19 ;  /* 0x0000001fffa47819 */ /* 0x000fe40000011413 */
[----:B------:R-:W-:Y:S02]  /*0fa0*/  SHF.R.S32.HI R175, RZ, 0x1f, R22 ;  /* 0x0000001fffaf7819 */ /* 0x000fe40000011416 */
[----:B------:R-:W-:-:S02]  /*0fb0*/  SHF.R.S32.HI R174, RZ, 0x1f, R23 ;  /* 0x0000001fffae7819 */ /* 0x000fc40000011417 */
[C---:B------:R-:W-:Y:S02]  /*0fc0*/  SHF.L.U32 R198, R169.reuse, 0x1, RZ ;  /* 0x00000001a9c67819 */ /* 0x040fe400000006ff */
[----:B------:R-:W-:Y:S02]  /*0fd0*/  SHF.L.U32 R215, R170, 0x1, RZ ;  /* 0x00000001aad77819 */ /* 0x000fe400000006ff */
[----:B------:R-:W-:Y:S02]  /*0fe0*/  SHF.L.U64.HI R197, R169, 0x1, R12 ;  /* 0x00000001a9c57819 */ /* 0x000fe4000001020c */
[----:B------:R-:W-:Y:S02]  /*0ff0*/  SHF.L.U64.HI R199, R168, 0x1, R199 ;  /* 0x00000001a8c77819 */ /* 0x000fe400000102c7 */
[----:B------:R-:W-:Y:S02]  /*1000*/  SHF.L.U64.HI R201, R171, 0x1, R20 ;  /* 0x00000001abc97819 */ /* 0x000fe40000010214 */
[----:B------:R-:W-:-:S02]  /*1010*/  SHF.L.U64.HI R216, R172, 0x1, R5 ;  /* 0x00000001acd87819 */ /* 0x000fc40000010205 */
[----:B------:R-:W-:Y:S02]  /*1020*/  SHF.R.S32.HI R163, RZ, 0x3, R163 ;  /* 0x00000003ffa37819 */ /* 0x000fe400000114a3 */
[----:B------:R-:W-:Y:S02]  /*1030*/  LEA R221, R6, UR4, 0x1 ;  /* 0x0000000406dd7c11 */ /* 0x000fe4000f8e08ff */
[----:B------:R-:W-:Y:S02]  /*1040*/  LEA R220, R220, UR4, 0x1 ;  /* 0x00000004dcdc7c11 */ /* 0x000fe4000f8e08ff */
[----:B------:R-:W-:Y:S02]  /*1050*/  LEA R218, R10, UR4, 0x1 ;  /* 0x000000040ada7c11 */ /* 0x000fe4000f8e08ff */
[----:B--2---:R-:W-:Y:S02]  /*1060*/  R2UR UR5, R3 ;  /* 0x00000000030572ca */ /* 0x004fe400000e0000 */
[----:B------:R-:W-:-:S02]  /*1070*/  LEA.HI R3, R0, R15, RZ, 0x7 ;  /* 0x0000000f00037211 */ /* 0x000fc400078f38ff */
[----:B------:R-:W-:Y:S02]  /*1080*/  LEA.HI R0, R0, R15, RZ, 0x3 ;  /* 0x0000000f00007211 */ /* 0x000fe400078f18ff */
[----:B------:R-:W-:Y:S02]  /*1090*/  LOP3.LUT R196, R3, 0xffffff80, RZ, 0xc0, !PT ;  /* 0xffffff8003c47812 */ /* 0x000fe400078ec0ff */
[----:B------:R-:W-:Y:S02]  /*10a0*/  SHF.R.S32.HI R226, RZ, 0x7, R3 ;  /* 0x00000007ffe27819 */ /* 0x000fe40000011403 */
[----:B------:R-:W-:Y:S01]  /*10b0*/  LOP3.LUT R184, R0, 0xfffffff8, RZ, 0xc0, !PT ;  /* 0xfffffff800b87812 */ /* 0x000fe200078ec0ff */
[----:B------:R-:W-:Y:S01]  /*10c0*/  IMAD.IADD R196, R15, 0x1, -R196 ;  /* 0x000000010fc47824 */ /* 0x000fe200078e0ac4 */
[----:B------:R-:W-:Y:S01]  /*10d0*/  LEA.HI R3, R3, R226, RZ, 0x1 ;  /* 0x000000e203037211 */ /* 0x000fe200078f08ff */
[----:B------:R-:W-:Y:S01]  /*10e0*/  ULOP3.LUT UR5, UR5, 0x1, URZ, 0xfc, !UPT ;  /* 0x0000000105057892 */ /* 0x000fe2000f8efc3f */
[----:B------:R-:W-:-:S02]  /*10f0*/  IADD3 R184, R15, -R184, RZ ;  /* 0x800000b80fb87210 */ /* 0x000fc40007ffe0ff */
[----:B------:R-:W-:Y:S02]  /*1100*/  SHF.R.S32.HI R7, RZ, 0x1f, R196 ;  /* 0x0000001fff077819 */ /* 0x000fe400000114c4 */
[----:B------:R-:W-:Y:S02]  /*1110*/  LOP3.LUT R3, R3, 0x3fffffe, RZ, 0xc0, !PT ;  /* 0x03fffffe03037812 */ /* 0x000fe400078ec0ff */
[CC--:B------:R-:W-:Y:S02]  /*1120*/  LEA.HI R8, R7.reuse, R196.reuse, RZ, 0x2 ;  /* 0x000000c407087211 */ /* 0x0c0fe400078f10ff */
[----:B------:R-:W-:Y:S01]  /*1130*/  LEA.HI R7, R7, R196, RZ, 0x5 ;  /* 0x000000c407077211 */ /* 0x000fe200078f28ff */
[----:B------:R-:W-:Y:S01]  /*1140*/  IMAD.IADD R3, R226, 0x1, -R3 ;  /* 0x00000001e2037824 */ /* 0x000fe200078e0a03 */
[----:B------:R-:W-:Y:S02]  /*1150*/  LOP3.LUT R9, R8, 0x7ffffffc, RZ, 0xc0, !PT ;  /* 0x7ffffffc08097812 */ /* 0x000fe400078ec0ff */
[----:B------:R-:W-:-:S02]  /*1160*/  SHF.R.S32.HI R4, RZ, 0x2, R8 ;  /* 0x00000002ff047819 */ /* 0x000fc40000011408 */
[----:B------:R-:W-:Y:S01]  /*1170*/  SHF.R.S32.HI R7, RZ, 0x5, R7 ;  /* 0x00000005ff077819 */ /* 0x000fe20000011407 */
[----:B------:R-:W-:Y:S01]  /*1180*/  IMAD.IADD R9, R196, 0x1, -R9 ;  /* 0x00000001c4097824 */ /* 0x000fe200078e0a09 */
[----:B------:R-:W-:Y:S02]  /*1190*/  SHF.L.U32 R182, R184, 0x3, RZ ;  /* 0x00000003b8b67819 */ /* 0x000fe400000006ff */
[----:B------:R-:W-:Y:S01]  /*11a0*/  SHF.R.S32.HI R192, RZ, 0x3, R0 ;  /* 0x00000003ffc07819 */ /* 0x000fe20000011400 */
[----:B------:R-:W-:Y:S01]  /*11b0*/  IMAD R228, R9, R228, 0x60 ;  /* 0x0000006009e47424 */ /* 0x000fe200078e02e4 */
[----:B------:R-:W-:Y:S01]  /*11c0*/  SHF.R.S32.HI R9, RZ, 0x1f, R8 ;  /* 0x0000001fff097819 */ /* 0x000fe20000011408 */
[----:B------:R-:W-:Y:S01]  /*11d0*/  VIADD R183, R182, 0x40 ;  /* 0x00000040b6b77836 */ /* 0x000fe20000000000 */
[----:B------:R-:W-:Y:S01]  /*11e0*/  LOP3.LUT R8, R167, 0x38, R162, 0xf8, !PT ;  /* 0x00000038a7087812 */ /* 0x000fe200078ef8a2 */
[----:B------:R-:W-:Y:S01]  /*11f0*/  IMAD.U32 R0, RZ, RZ, UR4 ;  /* 0x00000004ff007e24 */ /* 0x000fe2000f8e00ff */
[----:B------:R-:W-:-:S02]  /*1200*/  LEA.HI R9, R9, R4, RZ, 0x3 ;  /* 0x0000000409097211 */ /* 0x000fc400078f18ff */
[----:B------:R-:W-:Y:S02]  /*1210*/  LOP3.LUT R8, R8, R223, RZ, 0x3c, !PT ;  /* 0x000000df08087212 */ /* 0x000fe400078e3cff */
[----:B------:R-:W-:Y:S02]  /*1220*/  LOP3.LUT R9, R9, 0xfffffff8, RZ, 0xc0, !PT ;  /* 0xfffffff809097812 */ /* 0x000fe400078ec0ff */
[----:B------:R-:W-:Y:S02]  /*1230*/  IADD3 R8, R8, R11, R179 ;  /* 0x0000000b08087210 */ /* 0x000fe40007ffe0b3 */
[----:B------:R-:W-:Y:S02]  /*1240*/  IADD3 R4, R4, -R9, RZ ;  /* 0x8000000904047210 */ /* 0x000fe40007ffe0ff */
[----:B------:R-:W-:-:S03]  /*1250*/  LEA R219, R8, UR4, 0x1 ;  /* 0x0000000408db7c11 */ /* 0x000fc6000f8e08ff */
[----:B------:R-:W-:Y:S01]  /*1260*/  IMAD R4, R7, 0x10, R4 ;  /* 0x0000001007047824 */ /* 0x000fe200078e0204 */
[----:B------:R-:W-:Y:S01]  /*1270*/  SHF.R.S32.HI R7, RZ, 0x1f, R183 ;  /* 0x0000001fff077819 */ /* 0x000fe200000114b7 */
[----:B------:R-:W-:Y:S02]  /*1280*/  IMAD.SHL.U32 R7, R14, 0x8, RZ ;  /* 0x000000080e077824 */ /* 0x000fe400078e00ff */
[----:B------:R-:W-:Y:S01]  /*1290*/  IMAD R227, R3, 0x40, R4 ;  /* 0x0000004003e37824 */ /* 0x000fe200078e0204 */
[--C-:B------:R-:W-:Y:S01]  /*12a0*/  LOP3.LUT R4, R176, 0x38, R162.reuse, 0xf8, !PT ;  /* 0x00000038b0047812 */ /* 0x100fe200078ef8a2 */
[----:B------:R-:W-:Y:S01]  /*12b0*/  IMAD.U32 R3, RZ, RZ, UR5 ;  /* 0x00000005ff037e24 */ /* 0x000fe2000f8e00ff */
[----:B------:R-:W-:Y:S02]  /*12c0*/  SHF.R.S32.HI R162, RZ, 0x3, R162 ;  /* 0x00000003ffa27819 */ /* 0x000fe400000114a2 */
[----:B------:R-:W-:Y:S02]  /*12d0*/  LOP3.LUT R4, R4, R177, RZ, 0x3c, !PT ;  /* 0x000000b104047212 */ /* 0x000fe400078e3cff */
[----:B------:R0:W-:Y:S02]  /*12e0*/  STL [R1+0x30], R3 ;  /* 0x0000300301007387 */ /* 0x0001e40000100800 */
[----:B------:R-:W-:-:S02]  /*12f0*/  IADD3 R4, R4, R11, R178 ;  /* 0x0000000b04047210 */ /* 0x000fc40007ffe0b2 */
[----:B------:R1:W-:Y:S02]  /*1300*/  STL [R1+0x34], R0 ;  /* 0x0000340001007387 */ /* 0x0003e40000100800 */
[----:B------:R-:W-:Y:S02]  /*1310*/  LEA R222, R4, UR4, 0x1 ;  /* 0x0000000404de7c11 */ /* 0x000fe4000f8e08ff */
[----:B------:R2:W-:Y:S01]  /*1320*/  STL [R1+0x38], R7 ;  /* 0x0000380701007387 */ /* 0x0005e20000100800 */
[----:B0-----:R-:W-:-:S04]  /*1330*/  LEA.HI R3, R191, R191, RZ, 0x1 ;  /* 0x000000bfbf037211 */ /* 0x001fc800078f08ff */
[----:B-1----:R-:W-:Y:S02]  /*1340*/  LOP3.LUT R0, R3, 0x1ffffffe, RZ, 0xc0, !PT ;  /* 0x1ffffffe03007812 */ /* 0x002fe400078ec0ff */
[----:B------:R-:W-:Y:S02]  /*1350*/  SHF.R.S32.HI R3, RZ, 0x1f, R182 ;  /* 0x0000001fff037819 */ /* 0x000fe400000114b6 */
[----:B------:R-:W-:Y:S01]  /*1360*/  SHF.R.S32.HI R3, RZ, 0x1f, R170 ;  /* 0x0000001fff037819 */ /* 0x000fe200000114aa */
[----:B------:R-:W-:-:S03]  /*1370*/  IMAD.IADD R0, R191, 0x1, -R0 ;  /* 0x00000001bf007824 */ /* 0x000fc600078e0a00 */
[----:B------:R-:W-:Y:S02]  /*1380*/  SHF.L.U64.HI R214, R170, 0x1, R3 ;  /* 0x00000001aad67819 */ /* 0x000fe40000010203 */
[----:B--2---:R-:W-:-:S07]  /*1390*/  LEA R229, R0, R227, 0x3 ;  /* 0x000000e300e57211 */ /* 0x004fce00078e18ff */
.L_x_663:
[----:B0--3--:R-:W0:Y:S01]  /*13a0*/  LDC.64 R4, c[0x0][0xc88] ;  /* 0x00032200ff047b82 */ /* 0x009e220000000a00 */
[----:B------:R-:W-:Y:S01]  /*13b0*/  ULDC.64 UR4, c[0x0][0xa28] ;  /* 0x00028a0000047ab9 */ /* 0x000fe20000000a00 */
[----:B------:R-:W-:Y:S01]  /*13c0*/  ULDC.64 UR8, c[0x0][0xa18] ;  /* 0x0002860000087ab9 */ /* 0x000fe20000000a00 */
[----:B------:R-:W-:Y:S01]  /*13d0*/  ULDC.64 UR6, c[0x0][0xa08] ;  /* 0x0002820000067ab9 */ /* 0x000fe20000000a00 */
[----:B0-----:R-:W-:-:S05]  /*13e0*/  IMAD.WIDE R4, R31, 0x4, R4 ;  /* 0x000000041f047825 */ /* 0x001fca00078e0204 */
[----:B--2---:R-:W2:Y:S01]  /*13f0*/  LDG.E R188, desc[UR60][R4.64] ;  /* 0x0000003c04bc7981 */ /* 0x004ea2000c1e1900 */
[----:B------:R-:W-:Y:S01]  /*1400*/  ISETP.NE.U32.AND P2, PT, RZ, UR4, PT ;  /* 0x00000004ff007c0c */ /* 0x000fe2000bf45070 */
[----:B------:R-:W-:Y:S01]  /*1410*/  IMAD.MOV.U32 R3, RZ, RZ, RZ ;  /* 0x000000ffff037224 */ /* 0x000fe200078e00ff */
[----:B------:R-:W-:Y:S02]  /*1420*/  ISETP.NE.U32.AND P1, PT, RZ, UR8, PT ;  /* 0x00000008ff007c0c */ /* 0x000fe4000bf25070 */
[----:B------:R-:W-:Y:S02]  /*1430*/  ISETP.NE.AND.EX P2, PT, RZ, UR5, PT, P2 ;  /* 0x00000005ff007c0c */ /* 0x000fe4000bf45320 */
[----:B------:R-:W-:Y:S02]  /*1440*/  ISETP.NE.AND.EX P1, PT, RZ, UR9, PT, P1 ;  /* 0x00000009ff007c0c */ /* 0x000fe4000bf25310 */
[----:B------:R-:W-:Y:S02]  /*1450*/  ISETP.NE.U32.AND P0, PT, RZ, UR6, PT ;  /* 0x00000006ff007c0c */ /* 0x000fe4000bf05070 */
[----:B------:R-:W-:-:S02]  /*1460*/  MOV R133, RZ ;  /* 0x000000ff00857202 */ /* 0x000fc40000000f00 */
[----:B------:R-:W-:Y:S02]  /*1470*/  ISETP.NE.AND.EX P0, PT, RZ, UR7, PT, P0 ;  /* 0x00000007ff007c0c */ /* 0x000fe4000bf05300 */
[----:B--2---:R-:W-:Y:S01]  /*1480*/  SHF.R.S32.HI R193, RZ, 0x1f, R188 ;  /* 0x0000001fffc17819 */ /* 0x004fe200000114bc */
[C---:B------:R-:W-:Y:S02]  /*1490*/  IMAD.SHL.U32 R186, R188.reuse, 0x4, RZ ;  /* 0x00000004bcba7824 */ /* 0x040fe400078e00ff */
[C---:B------:R-:W-:Y:S02]  /*14a0*/  @P2 LEA R4, P3, R188.reuse, UR4, 0x2 ;  /* 0x00000004bc042c11 */ /* 0x040fe4000f8610ff */
[C-C-:B------:R-:W-:Y:S02]  /*14b0*/  SHF.L.U64.HI R187, R188.reuse, 0x2, R193.reuse ;  /* 0x00000002bcbb7819 */ /* 0x140fe400000102c1 */
[----:B------:R-:W-:Y:S01]  /*14c0*/  @P2 LEA.HI.X R5, R188, UR5, R193, 0x2, P3 ;  /* 0x00000005bc052c11 */ /* 0x000fe200098f14c1 */
[----:B------:R-:W-:Y:S01]  /*14d0*/  ULDC UR4, c[0x0][0x288] ;  /* 0x0000a20000047ab9 */ /* 0x000fe20000000800 */
[----:B------:R-:W-:-:S03]  /*14e0*/  IADD3 R8, P4, R186, UR6, RZ ;  /* 0x00000006ba087c10 */ /* 0x000fc6000ff9e0ff */
[----:B------:R0:W5:Y:S01]  /*14f0*/  @P2 LDG.E R3, desc[UR60][R4.64] ;  /* 0x0000003c04032981 */ /* 0x000162000c1e1900 */
[----:B------:R-:W-:Y:S01]  /*1500*/  @P1 IADD3 R6, P2, R186, UR8, RZ ;  /* 0x00000008ba061c10 */ /* 0x000fe2000ff5e0ff */
[----:B------:R-:W-:Y:S01]  /*1510*/  IMAD.U32 R146, RZ, RZ, UR4 ;  /* 0x00000004ff927e24 */ /* 0x000fe2000f8e00ff */
[C---:B------:R-:W-:Y:S01]  /*1520*/  IADD3.X R9, R187.reuse, UR7, RZ, P4, !PT ;  /* 0x00000007bb097c10 */ /* 0x040fe2000a7fe4ff */
[----:B------:R-:W-:Y:S01]  /*1530*/  ULDC.64 UR4, c[0x0][0x418] ;  /* 0x0001060000047ab9 */ /* 0x000fe20000000a00 */
[----:B------:R-:W-:-:S03]  /*1540*/  @P1 IADD3.X R7, R187, UR9, RZ, P2, !PT ;  /* 0x00000009bb071c10 */ /* 0x000fc600097fe4ff */
[----:B------:R0:W5:Y:S01]  /*1550*/  @P0 LDG.E R133, desc[UR60][R8.64] ;  /* 0x0000003c08850981 */ /* 0x000162000c1e1900 */
[----:B------:R-:W-:Y:S01]  /*1560*/  UISETP.NE.U32.AND UP0, UPT, UR4, URZ, UPT ;  /* 0x0000003f0400728c */ /* 0x000fe2000bf05070 */
[----:B------:R-:W-:Y:S02]  /*1570*/  ULDC.64 UR8, c[0x0][0xa20] ;  /* 0x0002880000087ab9 */ /* 0x000fe40000000a00 */
[----:B------:R0:W5:Y:S01]  /*1580*/  @P1 LDG.E R146, desc[UR60][R6.64] ;  /* 0x0000003c06921981 */ /* 0x000162000c1e1900 */
[----:B------:R-:W-:Y:S01]  /*1590*/  UISETP.NE.AND.EX UP0, UPT, UR5, URZ, UPT, UP0 ;  /* 0x0000003f0500728c */ /* 0x000fe2000bf05300 */
[----:B------:R-:W-:Y:S01]  /*15a0*/  ULDC UR4, c[0x0][0x424] ;  /* 0x0001090000047ab9 */ /* 0x000fe20000000800 */
[----:B------:R-:W-:Y:S02]  /*15b0*/  ISETP.NE.U32.AND P2, PT, RZ, UR8, PT ;  /* 0x00000008ff007c0c */ /* 0x000fe4000bf45070 */
[----:B------:R-:W-:Y:S01]  /*15c0*/  USEL UR4, UR4, 0x1, UP0 ;  /* 0x0000000104047887 */ /* 0x000fe20008000000 */
[----:B------:R-:W-:Y:S01]  /*15d0*/  ULDC UR5, c[0x0][0x2f0] ;  /* 0x0000bc0000057ab9 */ /* 0x000fe20000000800 */
[----:B------:R-:W-:-:S02]  /*15e0*/  ISETP.NE.AND.EX P2, PT, RZ, UR9, PT, P2 ;  /* 0x00000009ff007c0c */ /* 0x000fc4000bf45320 */
[----:B------:R-:W-:-:S03]  /*15f0*/  UIMAD UR4, UR4, UR5, URZ ;  /* 0x00000005040472a4 */ /* 0x000fc6000f8e023f */
[----:B------:R-:W-:Y:S01]  /*1600*/  ULDC UR5, c[0x0][0x348] ;  /* 0x0000d20000057ab9 */ /* 0x000fe20000000800 */
[----:B------:R-:W-:Y:S01]  /*1610*/  IMAD.MOV.U32 R190, RZ, RZ, R29 ;  /* 0x000000ffffbe7224 */ /* 0x000fe200078e001d */
[----:B------:R-:W-:Y:S01]  /*1620*/  MOV R185, R30 ;  /* 0x0000001e00b97202 */ /* 0x000fe20000000f00 */
[----:B------:R-:W-:Y:S01]  /*1630*/  IMAD.MOV.U32 R102, RZ, RZ, R188 ;  /* 0x000000ffff667224 */ /* 0x000fe200078e00bc */
[----:B0---4-:R-:W-:Y:S06]  /*1640*/  @P1 BRA `(.L_x_449) ;  /* 0x0000000000241947 */ /* 0x011fec0003800000 */
[----:B------:R-:W-:Y:S02]  /*1650*/  ULDC.64 UR6, c[0x0][0xa00] ;  /* 0x0002800000067ab9 */ /* 0x000fe40000000a00 */
[----:B------:R-:W-:-:S04]  /*1660*/  ISETP.NE.U32.AND P1, PT, RZ, UR6, PT ;  /* 0x00000006ff007c0c */ /* 0x000fc8000bf25070 */
[----:B------:R-:W-:-:S13]  /*1670*/  ISETP.NE.AND.EX P1, PT, RZ, UR7, PT, P1 ;  /* 0x00000007ff007c0c */ /* 0x000fda000bf25310 */
[----:B------:R-:W-:Y:S05]  /*1680*/  @!P1 BRA `(.L_x_449) ;  /* 0x0000000000149947 */ /* 0x000fea0003800000 */
[----:B------:R-:W0:Y:S02]  /*1690*/  LDC.64 R4, c[0x0][0xa00] ;  /* 0x00028000ff047b82 */ /* 0x000e240000000a00 */
[----:B0-----:R-:W-:-:S05]  /*16a0*/  IMAD.WIDE R4, R102, 0x4, R4 ;  /* 0x0000000466047825 */ /* 0x001fca00078e0204 */
[----:B-----5:R-:W2:Y:S04]  /*16b0*/  LDG.E R146, desc[UR60][R4.64] ;  /* 0x0000003c04927981 */ /* 0x020ea8000c1e1900 */
[----:B------:R-:W2:Y:S02]  /*16c0*/  LDG.E R7, desc[UR60][R4.64+0x4] ;  /* 0x0000043c04077981 */ /* 0x000ea4000c1e1900 */
[----:B--2---:R-:W-:-:S07]  /*16d0*/  IMAD.IADD R146, R7, 0x1, -R146 ;  /* 0x0000000107927824 */ /* 0x004fce00078e0a92 */
.L_x_449:
[----:B------:R-:W-:Y:S01]  /*16e0*/  MOV R25, UR5 ;  /* 0x0000000500197c02 */ /* 0x000fe20008000f00 */
[----:B------:R-:W-:Y:S01]  /*16f0*/  IMAD.U32 R26, RZ, RZ, UR4 ;  /* 0x00000004ff1a7e24 */ /* 0x000fe2000f8e00ff */
[----:B------:R-:W-:Y:S06]  /*1700*/  @!P2 BRA `(.L_x_450) ;  /* 0x000000000010a947 */ /* 0x000fec0003800000 */
[----:B------:R-:W-:-:S04]  /*1710*/  IADD3 R4, P0, R186, UR8, RZ ;  /* 0x00000008ba047c10 */ /* 0x000fc8000ff1e0ff */
[----:B------:R-:W-:-:S05]  /*1720*/  IADD3.X R5, R187, UR9, RZ, P0, !PT ;  /* 0x00000009bb057c10 */ /* 0x000fca00087fe4ff */
[----:B------:R0:W5:Y:S01]  /*1730*/  LDG.E R26, desc[UR60][R4.64] ;  /* 0x0000003c041a7981 */ /* 0x000162000c1e1900 */
[----:B------:R-:W-:Y:S05]  /*1740*/  BRA `(.L_x_451) ;  /* 0x0000000000107947 */ /* 0x000fea0003800000 */
.L_x_450:
[----:B------:R-:W-:Y:S05]  /*1750*/  @!P0 BRA `(.L_x_451) ;  /* 0x00000000000c8947 */ /* 0x000fea0003800000 */
[----:B------:R-:W2:Y:S04]  /*1760*/  LDG.E R5, desc[UR60][R8.64] ;  /* 0x0000003c08057981 */ /* 0x000ea8000c1e1900 */
[----:B------:R-:W2:Y:S02]  /*1770*/  LDG.E R26, desc[UR60][R8.64+0x4] ;  /* 0x0000043c081a7981 */ /* 0x000ea4000c1e1900 */
[----:B--2---:R-:W-:-:S07]  /*1780*/  IMAD.IADD R26, R26, 0x1, -R5 ;  /* 0x000000011a1a7824 */ /* 0x004fce00078e0a05 */
.L_x_451:
[----:B------:R-:W-:Y:S02]  /*1790*/  ULDC.64 UR4, c[0x0][0xa10] ;  /* 0x0002840000047ab9 */ /* 0x000fe40000000a00 */
[----:B------:R-:W-:-:S04]  /*17a0*/  ISETP.NE.U32.AND P0, PT, RZ, UR4, PT ;  /* 0x00000004ff007c0c */ /* 0x000fc8000bf05070 */
[----:B------:R-:W-:Y:S01]  /*17b0*/  ISETP.NE.AND.EX P0, PT, RZ, UR5, PT, P0 ;  /* 0x00000005ff007c0c */ /* 0x000fe2000bf05300 */
[----:B-----5:R-:W-:Y:S01]  /*17c0*/  IMAD.IADD R8, R26, 0x1, -R3 ;  /* 0x000000011a087824 */ /* 0x020fe200078e0a03 */
[----:B------:R-:W-:-:S11]  /*17d0*/  ULDC.64 UR4, c[0x0][0xa30] ;  /* 0x00028c0000047ab9 */ /* 0x000fd60000000a00 */
[----:B0-----:R-:W0:Y:S02]  /*17e0*/  @P0 LDC.64 R4, c[0x0][0xa10] ;  /* 0x00028400ff040b82 */ /* 0x001e240000000a00 */
[----:B0-----:R-:W-:-:S05]  /*17f0*/  @P0 IMAD.WIDE R4, R102, 0x4, R4 ;  /* 0x0000000466040825 */ /* 0x001fca00078e0204 */
[----:B------:R-:W2:Y:S04]  /*1800*/  @P0 LDG.E R0, desc[UR60][R4.64] ;  /* 0x0000003c04000981 */ /* 0x000ea8000c1e1900 */
[----:B------:R-:W2:Y:S01]  /*1810*/  @P0 LDG.E R9, desc[UR60][R4.64+0x4] ;  /* 0x0000043c04090981 */ /* 0x000ea2000c1e1900 */
[----:B------:R-:W-:Y:S01]  /*1820*/  IMAD.MOV R130, RZ, RZ, -R8 ;  /* 0x000000ffff827224 */ /* 0x000fe200078e0a08 */
[----:B------:R-:W-:Y:S02]  /*1830*/  ISETP.NE.U32.AND P1, PT, RZ, UR4, PT ;  /* 0x00000004ff007c0c */ /* 0x000fe4000bf25070 */
[----:B------:R-:W-:Y:S02]  /*1840*/  MOV R145, R26 ;  /* 0x0000001a00917202 */ /* 0x000fe40000000f00 */
[----:B------:R-:W-:-:S02]  /*1850*/  VIMNMX R130, RZ, R130, !PT ;  /* 0x00000082ff827248 */ /* 0x000fc40007fe0100 */
[----:B------:R-:W-:-:S13]  /*1860*/  ISETP.NE.AND.EX P1, PT, RZ, UR5, PT, P1 ;  /* 0x00000005ff007c0c */ /* 0x000fda000bf25310 */
[----:B------:R-:W-:-:S04]  /*1870*/  @P1 IADD3 R6, P2, R186, UR4, RZ ;  /* 0x00000004ba061c10 */ /* 0x000fc8000ff5e0ff */
[----:B------:R-:W-:-:S05]  /*1880*/  @P1 IADD3.X R7, R187, UR5, RZ, P2, !PT ;  /* 0x00000005bb071c10 */ /* 0x000fca00097fe4ff */
[----:B------:R0:W5:Y:S01]  /*1890*/  @P1 LDG.E R145, desc[UR60][R6.64] ;  /* 0x0000003c06911981 */ /* 0x000162000c1e1900 */
[----:B--2---:R-:W-:-:S05]  /*18a0*/  @P0 IMAD.IADD R25, R9, 0x1, -R0 ;  /* 0x0000000109190824 */ /* 0x004fca00078e0a00 */
[----:B------:R-:W-:-:S05]  /*18b0*/  IADD3 R147, R8, R25, RZ ;  /* 0x0000001908937210 */ /* 0x000fca0007ffe0ff */
[----:B------:R-:W-:-:S04]  /*18c0*/  VIADD R0, R147, 0x5f ;  /* 0x0000005f93007836 */ /* 0x000fc80000000000 */
[----:B------:R-:W-:-:S05]  /*18d0*/  IMAD.HI R0, R0, 0x2aaaaaab, RZ ;  /* 0x2aaaaaab00007827 */ /* 0x000fca00078e02ff */
[----:B------:R-:W-:-:S04]  /*18e0*/  SHF.R.U32.HI R3, RZ, 0x1f, R0 ;  /* 0x0000001fff037819 */ /* 0x000fc80000011600 */
[----:B------:R-:W-:-:S05]  /*18f0*/  LEA.HI.SX32 R194, R0, R3, 0x1c ;  /* 0x0000000300c27211 */ /* 0x000fca00078fe2ff */
[----:B------:R-:W-:-:S05]  /*1900*/  IMAD R0, R194, 0x60, -R8 ;  /* 0x00000060c2007824 */ /* 0x000fca00078e0a08 */
[----:B------:R-:W-:-:S04]  /*1910*/  VIMNMX R3, R0, R25, PT ;  /* 0x0000001900037248 */ /* 0x000fc80003fe0100 */
[----:B------:R-:W-:Y:S01]  /*1920*/  ISETP.GT.AND P0, PT, R3, R130, PT ;  /* 0x000000820300720c */ /* 0x000fe20003f04270 */
[----:B------:R-:W-:-:S05]  /*1930*/  IMAD.WIDE.U32 R130, R130, -0x55555555, RZ ;  /* 0xaaaaaaab82827825 */ /* 0x000fca00078e00ff */
[----:B------:R-:W-:-:S05]  /*1940*/  SHF.R.U32.HI R130, RZ, 0x6, R131 ;  /* 0x00000006ff827819 */ /* 0x000fca0000011683 */
[----:B------:R-:W-:Y:S02]  /*1950*/  IMAD.MOV.U32 R24, RZ, RZ, R130 ;  /* 0x000000ffff187224 */ /* 0x000fe400078e0082 */
[----:B------:R-:W-:-:S05]  /*1960*/  @P0 IADD3 R0, R3, 0x5f, RZ ;  /* 0x0000005f03000810 */ /* 0x000fca0007ffe0ff */
[----:B------:R-:W-:-:S05]  /*1970*/  @P0 IMAD.HI R0, R0, 0x2aaaaaab, RZ ;  /* 0x2aaaaaab00000827 */ /* 0x000fca00078e02ff */
[----:B------:R-:W-:-:S04]  /*1980*/  @P0 SHF.R.U32.HI R3, RZ, 0x1f, R0 ;  /* 0x0000001fff030819 */ /* 0x000fc80000011600 */
[----:B------:R-:W-:Y:S02]  /*1990*/  @P0 LEA.HI.SX32 R24, R0, R3, 0x1c ;  /* 0x0000000300180211 */ /* 0x000fe400078fe2ff */
[----:B------:R-:W-:Y:S02]  /*19a0*/  PLOP3.LUT P0, PT, PT, PT, PT, 0x80, 0x0 ;  /* 0x000000000000781c */ /* 0x000fe40003f0f070 */
[----:B------:R-:W-:-:S13]  /*19b0*/  ISETP.GT.AND P1, PT, R24, R130, PT ;  /* 0x000000821800720c */ /* 0x000fda0003f24270 */
[----:B0-----:R-:W-:Y:S05]  /*19c0*/  @!P1 BRA `(.L_x_452) ;  /* 0x0000009000089947 */ /* 0x001fea0003800000 */
[----:B------:R-:W-:Y:S01]  /*19d0*/  VIADD R126, R2, 0x18400 ;  /* 0x00018400027e7836 */ /* 0x000fe20000000000 */
[----:B------:R-:W-:Y:S04]  /*19e0*/  BSSY B6, `(.L_x_453) ;  /* 0x0000013000067945 */ /* 0x000fe80003800000 */
[----:B------:R-:W-:-:S13]  /*19f0*/  LOP3.LUT P0, RZ, R126, 0x3ff, RZ, 0xc0, !PT ;  /* 0x000003ff7eff7812 */ /* 0x000fda000780c0ff */
[----:B------:R-:W-:Y:S05]  /*1a00*/  @!P0 BRA `(.L_x_454) ;  /* 0x0000000000408947 */ /* 0x000fea0003800000 */
[----:B------:R-:W-:Y:S01]  /*1a10*/  MOV R0, 0x0 ;  /* 0x0000000000007802 */ /* 0x000fe20000000f00 */
[----:B------:R-:W-:Y:S01]  /*1a20*/  ULDC.64 UR4, c[0x4][0x90] ;  /* 0x0100240000047ab9 */ /* 0x000fe20000000a00 */
[----:B------:R-:W-:Y:S01]  /*1a30*/  ULDC.64 UR6, c[0x4][0x28] ;  /* 0x01000a0000067ab9 */ /* 0x000fe20000000a00 */
[----:B------:R-:W-:Y:S01]  /*1a40*/  MOV R4, UR4 ;  /* 0x0000000400047c02 */ /* 0x000fe20008000f00 */
[----:B------:R0:W1:Y:S01]  /*1a50*/  LDC.64 R14, c[0x4][R0] ;  /* 0x01000000000e7b82 */ /* 0x0000620000000a00 */
[----:B------:R-:W-:Y:S01]  /*1a60*/  IMAD.U32 R5, RZ, RZ, UR5 ;  /* 0x00000005ff057e24 */ /* 0x000fe2000f8e00ff */
        /* <DEDUP_REMOVED lines=10> */
.L_x_454:
[----:B------:R-:W-:Y:S05]  /*1b10*/  BSYNC B6 ;  /* 0x0000000000067941 */ /* 0x000fea0003800000 */
.L_x_453:
[----:B------:R-:W-:Y:S01]  /*1b20*/  IADD3 R125, R2, 0x400, RZ ;  /* 0x00000400027d7810 */ /* 0x000fe20007ffe0ff */
[----:B------:R-:W-:Y:S03]  /*1b30*/  BSSY B6, `(.L_x_455) ;  /* 0x0000013000067945 */ /* 0x000fe60003800000 */
[----:B------:R-:W-:-:S13]  /*1b40*/  LOP3.LUT P0, RZ, R125, 0x3ff, RZ, 0xc0, !PT ;  /* 0x000003ff7dff7812 */ /* 0x000fda000780c0ff */
[----:B------:R-:W-:Y:S05]  /*1b50*/  @!P0 BRA `(.L_x_456) ;  /* 0x0000000000408947 */ /* 0x000fea0003800000 */
[----:B------:R-:W-:Y:S01]  /*1b60*/  MOV R0, 0x0 ;  /* 0x0000000000007802 */ /* 0x000fe20000000f00 */
[----:B------:R-:W-:Y:S01]  /*1b70*/  ULDC.64 UR4, c[0x4][0x90] ;  /* 0x0100240000047ab9 */ /* 0x000fe20000000a00 */
[----:B------:R-:W-:Y:S01]  /*1b80*/  ULDC.64 UR6, c[0x4][0x98] ;  /* 0x0100260000067ab9 */ /* 0x000fe20000000a00 */
[----:B------:R-:W-:Y:S01]  /*1b90*/  IMAD.U32 R4, RZ, RZ, UR4 ;  /* 0x00000004ff047e24 */ /* 0x000fe2000f8e00ff */
[----:B------:R0:W1:Y:S01]  /*1ba0*/  LDC.64 R14, c[0x4][R0] ;  /* 0x01000000000e7b82 */ /* 0x0000620000000a00 */
[----:B------:R-:W-:Y:S01]  /*1bb0*/  IMAD.U32 R5, RZ, RZ, UR5 ;  /* 0x00000005ff057e24 */ /* 0x000fe2000f8e00ff */
[----:B------:R-:W-:Y:S01]  /*1bc0*/  ULDC.64 UR4, c[0x4][0x18] ;  /* 0x0100060000047ab9 */ /* 0x000fe20000000a00 */
[----:B------:R-:W-:Y:S01]  /*1bd0*/  MOV R6, UR6 ;  /* 0x0000000600067c02 */ /* 0x000fe20008000f00 */
[----:B------:R-:W-:Y:S01]  /*1be0*/  IMAD.U32 R7, RZ, RZ, UR7 ;  /* 0x00000007ff077e24 */ /* 0x000fe2000f8e00ff */
[----:B------:R-:W-:Y:S01]  /*1bf0*/  MOV R11, UR5 ;  /* 0x00000005000b7c02 */ /* 0x000fe20008000f00 */
[----:B------:R-:W-:Y:S01]  /*1c00*/  IMAD.U32 R10, RZ, RZ, UR4 ;  /* 0x00000004ff0a7e24 */ /* 0x000fe2000f8e00ff */
[----:B------:R-:W-:Y:S01]  /*1c10*/  MOV R13, RZ ;  /* 0x000000ff000d7202 */ /* 0x000fe20000000f00 */
[----:B------:R-:W-:-:S02]  /*1c20*/  IMAD.MOV.U32 R8, RZ, RZ, 0x70 ;  /* 0x00000070ff087424 */ /* 0x000fc400078e00ff */
[----:B0-----:R-:W-:-:S07]  /*1c30*/  IMAD.MOV.U32 R12, RZ, RZ, 0x1 ;  /* 0x00000001ff0c7424 */ /* 0x001fce00078e00ff */
[----:B------:R-:W-:-:S07]  /*1c40*/  LEPC R20, `(.L_x_456) ;  /* 0x000000001014794e */ /* 0x000fce0000000000 */
[----:B-1---5:R-:W-:Y:S05]  /*1c50*/  CALL.ABS.NOINC R14 ;  /* 0x000000000e007343 */ /* 0x022fea0003c00000 */
.L_x_456:
[----:B------:R-:W-:Y:S05]  /*1c60*/  BSYNC B6 ;  /* 0x0000000000067941 */ /* 0x000fea0003800000 */
.L_x_455:
[----:B------:R-:W-:Y:S01]  /*1c70*/  ULDC.64 UR4, c[0x0][0x9f8] ;  /* 0x00027e0000047ab9 */ /* 0x000fe20000000a00 */
[----:B------:R-:W-:Y:S01]  /*1c80*/  VIADD R0, R16, 0x20 ;  /* 0x0000002010007836 */ /* 0x000fe20000000000 */
[----:B------:R-:W-:Y:S01]  /*1c90*/  ISETP.NE.U32.AND P0, PT, RZ, UR4, PT ;  /* 0x00000004ff007c0c */ /* 0x000fe2000bf05070 */
[----:B------:R-:W0:Y:S03]  /*1ca0*/  LDC.64 R96, c[0x0][0x3f8] ;  /* 0x0000fe00ff607b82 */ /* 0x000e260000000a00 */
[----:B------:R-:W-:-:S05]  /*1cb0*/  ISETP.NE.AND.EX P0, PT, RZ, UR5, PT, P0 ;  /* 0x00000005ff007c0c */ /* 0x000fca000bf05300 */
[----:B------:R-:W1:Y:S08]  /*1cc0*/  LDC R129, c[0x0][0x3f4] ;  /* 0x0000fd00ff817b82 */ /* 0x000e700000000800 */
[----:B------:R-:W-:Y:S01]  /*1cd0*/  @P0 IADD3 R4, P1, R186, UR4, RZ ;  /* 0x00000004ba040c10 */ /* 0x000fe2000ff3e0ff */
[----:B------:R-:W-:Y:S01]  /*1ce0*/  ULDC UR4, c[0x0][0x2f4] ;  /* 0x0000bd0000047ab9 */ /* 0x000fe20000000800 */
[----:B------:R-:W2:Y:S02]  /*1cf0*/  LDC.64 R90, c[0x0][0x408] ;  /* 0x00010200ff5a7b82 */ /* 0x000ea40000000a00 */
[----:B------:R-:W-:Y:S01]  /*1d00*/  @P0 IADD3.X R5, R187, UR5, RZ, P1, !PT ;  /* 0x00000005bb050c10 */ /* 0x000fe20008ffe4ff */
[----:B------:R-:W-:-:S04]  /*1d10*/  ULDC UR5, c[0x0][0x320] ;  /* 0x0000c80000057ab9 */ /* 0x000fc80000000800 */
[----:B------:R3:W4:Y:S01]  /*1d20*/  @P0 LDG.E R102, desc[UR60][R4.64] ;  /* 0x0000003c04660981 */ /* 0x000722000c1e1900 */
[----:B------:R-:W-:Y:S01]  /*1d30*/  ISETP.GE.AND P1, PT, R0, UR4, PT ;  /* 0x0000000400007c0c */ /* 0x000fe2000bf26270 */
[----:B0-----:R-:W-:Y:S01]  /*1d40*/  IMAD.WIDE.U32 R98, R165, R96, R16 ;  /* 0x00000060a5627225 */ /* 0x001fe200078e0010 */
[----:B------:R-:W-:Y:S01]  /*1d50*/  ISETP.GE.AND P0, PT, R16, UR4, PT ;  /* 0x0000000410007c0c */ /* 0x000fe2000bf06270 */
[----:B------:R-:W0:Y:S01]  /*1d60*/  S2R R148, SR_TID.X ;  /* 0x0000000000947919 */ /* 0x000e220000002100 */
[----:B------:R-:W-:Y:S01]  /*1d70*/  SEL R6, RZ, 0xffffffff, P1 ;  /* 0xffffffffff067807 */ /* 0x000fe20000800000 */
[----:B------:R-:W-:Y:S01]  /*1d80*/  IMAD.SHL.U32 R111, R96, 0x40, RZ ;  /* 0x00000040606f7824 */ /* 0x000fe200078e00ff */
[----:B------:R-:W-:Y:S01]  /*1d90*/  SEL R3, RZ, 0x1, P0 ;  /* 0x00000001ff037807 */ /* 0x000fe20000000000 */
[----:B------:R-:W-:Y:S01]  /*1da0*/  IMAD R117, R191, 0x40, R165 ;  /* 0x00000040bf757824 */ /* 0x000fe200078e02a5 */
[----:B------:R-:W-:Y:S01]  /*1db0*/  ISETP.GE.AND P0, PT, R0, UR5, PT ;  /* 0x0000000500007c0c */ /* 0x000fe2000bf06270 */
[----:B------:R-:W-:Y:S01]  /*1dc0*/  IMAD.SHL.U32 R6, R6, 0x2, RZ ;  /* 0x0000000206067824 */ /* 0x000fe200078e00ff */
[----:B------:R-:W-:-:S02]  /*1dd0*/  ISETP.GE.AND P1, PT, R19, UR4, PT ;  /* 0x0000000413007c0c */ /* 0x000fc4000bf26270 */
[----:B---3--:R-:W-:Y:S02]  /*1de0*/  SEL R4, RZ, 0xffffffff, P0 ;  /* 0xffffffffff047807 */ /* 0x008fe40000000000 */
[----:B------:R-:W-:Y:S02]  /*1df0*/  LOP3.LUT R6, R6, 0x2, R3, 0xe2, !PT ;  /* 0x0000000206067812 */ /* 0x000fe400078ee203 */
[----:B------:R-:W-:Y:S01]  /*1e00*/  IADD3 R3, R16, 0x40, RZ ;  /* 0x0000004010037810 */ /* 0x000fe20007ffe0ff */
[----:B------:R-:W-:Y:S01]  /*1e10*/  IMAD.SHL.U32 R8, R4, 0x2, RZ ;  /* 0x0000000204087824 */ /* 0x000fe200078e00ff */
[----:B------:R-:W-:Y:S01]  /*1e20*/  SHF.R.S32.HI R9, RZ, 0x1f, R165 ;  /* 0x0000001fff097819 */ /* 0x000fe200000114a5 */
[----:B--2---:R-:W-:Y:S01]  /*1e30*/  IMAD.WIDE.U32 R92, R165, R90, R16 ;  /* 0x0000005aa55c7225 */ /* 0x004fe200078e0010 */
[----:B------:R-:W-:Y:S02]  /*1e40*/  ISETP.GE.AND P0, PT, R3, UR4, PT ;  /* 0x0000000403007c0c */ /* 0x000fe4000bf06270 */
[----:B------:R-:W-:Y:S01]  /*1e50*/  SEL R4, RZ, 0x8, P1 ;  /* 0x00000008ff047807 */ /* 0x000fe20000800000 */
[----:B------:R-:W-:Y:S01]  /*1e60*/  IMAD.SHL.U32 R113, R90, 0x40, RZ ;  /* 0x000000405a717824 */ /* 0x000fe200078e00ff */
[----:B------:R-:W-:-:S02]  /*1e70*/  SEL R5, RZ, 0x4, P0 ;  /* 0x00000004ff057807 */ /* 0x000fc40000000000 */
[--C-:B------:R-:W-:Y:S02]  /*1e80*/  SHF.R.S32.HI R161, RZ, 0x1f, R160.reuse ;  /* 0x0000001fffa17819 */ /* 0x100fe400000114a0 */
[----:B------:R-:W-:Y:S01]  /*1e90*/  LOP3.LUT R4, R4, R6, R5, 0xfe, !PT ;  /* 0x0000000604047212 */ /* 0x000fe200078efe05 */
[-C--:B------:R-:W-:Y:S01]  /*1ea0*/  IMAD R6, R9, R96.reuse, RZ ;  /* 0x0000006009067224 */ /* 0x080fe200078e02ff */
[----:B------:R-:W-:Y:S01]  /*1eb0*/  ISETP.GE.AND P0, PT, R22, UR4, PT ;  /* 0x0000000416007c0c */ /* 0x000fe2000bf06270 */
[C---:B------:R-:W-:Y:S01]  /*1ec0*/  IMAD.WIDE.U32 R100, R165.reuse, R96, R160 ;  /* 0x00000060a5647225 */ /* 0x040fe200078e00a0 */
[----:B------:R-:W-:Y:S02]  /*1ed0*/  ISETP.GE.AND P2, PT, R16, UR5, PT ;  /* 0x0000000510007c0c */ /* 0x000fe4000bf46270 */
[----:B------:R-:W-:Y:S01]  /*1ee0*/  SEL R5, RZ, 0x10, P0 ;  /* 0x00000010ff057807 */ /* 0x000fe20000000000 */
[C---:B------:R-:W-:Y:S01]  /*1ef0*/  IMAD R11, R165.reuse, R97, R6 ;  /* 0x00000061a50b7224 */ /* 0x040fe200078e0206 */
[----:B------:R-:W-:Y:S01]  /*1f00*/  SEL R7, RZ, 0x1, P2 ;  /* 0x00000001ff077807 */ /* 0x000fe20001000000 */
[----:B------:R-:W-:Y:S01]  /*1f10*/  IMAD.WIDE.U32 R94, R165, R90, R160 ;  /* 0x0000005aa55e7225 */ /* 0x000fe200078e00a0 */
[----:B-1----:R-:W-:-:S02]  /*1f20*/  ISETP.GE.AND P2, PT, R0, R129, PT ;  /* 0x000000810000720c */ /* 0x002fc40003f46270 */
[----:B------:R-:W-:Y:S01]  /*1f30*/  ISETP.GE.AND P1, PT, R3, UR5, PT ;  /* 0x0000000503007c0c */ /* 0x000fe2000bf26270 */
[----:B------:R-:W-:Y:S01]  /*1f40*/  IMAD.IADD R101, R101, 0x1, R11 ;  /* 0x0000000165657824 */ /* 0x000fe200078e020b */
[----:B------:R-:W-:Y:S01]  /*1f50*/  ISETP.GE.AND P3, PT, R16, R129, PT ;  /* 0x000000811000720c */ /* 0x000fe20003f66270 */
[----:B------:R-:W-:Y:S01]  /*1f60*/  IMAD.IADD R99, R11, 0x1, R99 ;  /* 0x000000010b637824 */ /* 0x000fe200078e0263 */
[----:B------:R-:W-:Y:S01]  /*1f70*/  LOP3.LUT R11, R4, R5, RZ, 0xfc, !PT ;  /* 0x00000005040b7212 */ /* 0x000fe200078efcff */
[----:B------:R-:W-:Y:S01]  /*1f80*/  IMAD R4, R9, R90, RZ ;  /* 0x0000005a09047224 */ /* 0x000fe200078e02ff */
[----:B------:R-:W-:Y:S01]  /*1f90*/  SEL R9, R129, RZ, P2 ;  /* 0x000000ff81097207 */ /* 0x000fe20001000000 */
[----:B-----5:R-:W-:Y:S01]  /*1fa0*/  IMAD.WIDE.U32 R100, R145, R96, R100 ;  /* 0x0000006091647225 */ /* 0x020fe200078e0064 */
[----:B------:R-:W-:Y:S02]  /*1fb0*/  SEL R6, RZ, 0x4, P1 ;  /* 0x00000004ff067807 */ /* 0x000fe40000800000 */
[----:B------:R-:W-:Y:S01]  /*1fc0*/  SEL R5, R129, RZ, P3 ;  /* 0x000000ff81057207 */ /* 0x000fe20001800000 */
[----:B------:R-:W-:Y:S01]  /*1fd0*/  IMAD.IADD R9, R0, 0x1, R9 ;  /* 0x0000000100097824 */ /* 0x000fe200078e0209 */
[----:B------:R-:W-:Y:S01]  /*1fe0*/  ISETP.GE.AND P1, PT, R3, R129, PT ;  /* 0x000000810300720c */ /* 0x000fe20003f26270 */
[----:B------:R-:W-:Y:S01]  /*1ff0*/  IMAD R13, R165, R91, R4 ;  /* 0x0000005ba50d7224 */ /* 0x000fe200078e0204 */
[----:B------:R-:W-:Y:S01]  /*2000*/  LOP3.LUT R7, R8, 0x2, R7, 0xe2, !PT ;  /* 0x0000000208077812 */ /* 0x000fe200078ee207 */
[----:B------:R-:W-:Y:S01]  /*2010*/  IMAD.IADD R5, R16, 0x1, R5 ;  /* 0x0000000110057824 */ /* 0x000fe200078e0205 */
[----:B------:R-:W-:Y:S01]  /*2020*/  SEL R4, R129, RZ, P1 ;  /* 0x000000ff81047207 */ /* 0x000fe20000800000 */
[----:B------:R-:W-:Y:S01]  /*2030*/  IMAD.IADD R95, R95, 0x1, R13 ;  /* 0x000000015f5f7824 */ /* 0x000fe200078e020d */
[----:B------:R-:W-:Y:S01]  /*2040*/  LOP3.LUT R7, R7, R6, RZ, 0xfc, !PT ;  /* 0x0000000607077212 */ /* 0x000fe200078efcff */
[----:B------:R-:W-:Y:S01]  /*2050*/  IMAD.WIDE.U32 R98, R145, R96, R98 ;  /* 0x0000006091627225 */ /* 0x000fe200078e0062 */
[----:B------:R-:W-:-:S02]  /*2060*/  SHF.R.S32.HI R6, RZ, 0x1f, R9 ;  /* 0x0000001fff067819 */ /* 0x000fc40000011409 */
[----:B------:R-:W-:Y:S01]  /*2070*/  IADD3 R14, R3, R4, RZ ;  /* 0x00000004030e7210 */ /* 0x000fe20007ffe0ff */
[----:B------:R-:W-:Y:S01]  /*2080*/  IMAD.WIDE.U32 R94, R145, R90, R94 ;  /* 0x0000005a915e7225 */ /* 0x000fe200078e005e */
[----:B------:R-:W-:Y:S02]  /*2090*/  SHF.R.S32.HI R4, RZ, 0x1f, R5 ;  /* 0x0000001fff047819 */ /* 0x000fe40000011405 */
[----:B------:R-:W-:Y:S01]  /*20a0*/  LEA.HI R10, R6, R9, RZ, 0x6 ;  /* 0x00000009060a7211 */ /* 0x000fe200078f30ff */
[----:B------:R-:W-:Y:S01]  /*20b0*/  IMAD.SHL.U32 R129, R129, 0x2, RZ ;  /* 0x0000000281817824 */ /* 0x000fe200078e00ff */
[----:B------:R-:W-:Y:S02]  /*20c0*/  LEA.HI R8, R4, R5, RZ, 0x3 ;  /* 0x0000000504087211 */ /* 0x000fe400078f18ff */
[----:B------:R-:W-:Y:S02]  /*20d0*/  LEA.HI R9, R6, R9, RZ, 0x3 ;  /* 0x0000000906097211 */ /* 0x000fe400078f18ff */
[----:B------:R-:W-:-:S02]  /*20e0*/  LEA.HI R4, R4, R5, RZ, 0x6 ;  /* 0x0000000504047211 */ /* 0x000fc400078f30ff */
[----:B------:R-:W-:Y:S02]  /*20f0*/  SHF.R.S32.HI R10, RZ, 0x6, R10 ;  /* 0x00000006ff0a7819 */ /* 0x000fe4000001140a */
[----:B------:R-:W-:Y:S02]  /*2100*/  LOP3.LUT R6, R176, 0x38, R9, 0xf8, !PT ;  /* 0x00000038b0067812 */ /* 0x000fe400078ef809 */
[----:B------:R-:W-:Y:S01]  /*2110*/  SHF.R.S32.HI R5, RZ, 0x6, R4 ;  /* 0x00000006ff057819 */ /* 0x000fe20000011404 */
[C---:B------:R-:W-:Y:S01]  /*2120*/  IMAD R143, R10.reuse, 0x1800, R178 ;  /* 0x000018000a8f7824 */ /* 0x040fe200078e02b2 */
[----:B------:R-:W-:Y:S01]  /*2130*/  SHF.R.S32.HI R15, RZ, 0x1f, R14 ;  /* 0x0000001fff0f7819 */ /* 0x000fe2000001140e */
[--C-:B------:R-:W-:Y:S01]  /*2140*/  IMAD R140, R10, 0x1800, R179.reuse ;  /* 0x000018000a8c7824 */ /* 0x100fe200078e02b3 */
[----:B------:R-:W-:Y:S01]  /*2150*/  LOP3.LUT R4, R176, 0x38, R8, 0xf8, !PT ;  /* 0x00000038b0047812 */ /* 0x000fe200078ef808 */
[C---:B------:R-:W-:Y:S01]  /*2160*/  IMAD R144, R5.reuse, 0x1800, R178 ;  /* 0x0000180005907824 */ /* 0x040fe200078e02b2 */
[----:B------:R-:W-:Y:S01]  /*2170*/  LOP3.LUT R6, R6, R177, RZ, 0x3c, !PT ;  /* 0x000000b106067212 */ /* 0x000fe200078e3cff */
[----:B------:R-:W-:Y:S01]  /*2180*/  IMAD R142, R5, 0x1800, R179 ;  /* 0x00001800058e7824 */ /* 0x000fe200078e02b3 */
[----:B------:R-:W-:-:S02]  /*2190*/  LEA.HI R20, R15, R14, RZ, 0x3 ;  /* 0x0000000e0f147211 */ /* 0x000fc400078f18ff */
[----:B------:R-:W-:Y:S02]  /*21a0*/  LOP3.LUT R5, R4, R177, RZ, 0x3c, !PT ;  /* 0x000000b104057212 */ /* 0x000fe400078e3cff */
[----:B------:R-:W-:Y:S02]  /*21b0*/  LEA.HI R14, R15, R14, RZ, 0x6 ;  /* 0x0000000e0f0e7211 */ /* 0x000fe400078f30ff */
[----:B------:R-:W-:Y:S01]  /*21c0*/  IADD3 R143, R143, R6, RZ ;  /* 0x000000068f8f7210 */ /* 0x000fe20007ffe0ff */
[----:B------:R-:W-:Y:S01]  /*21d0*/  IMAD.IADD R144, R144, 0x1, R5 ;  /* 0x0000000190907824 */ /* 0x000fe200078e0205 */
[----:B------:R-:W-:Y:S02]  /*21e0*/  SHF.R.S32.HI R15, RZ, 0x1f, R145 ;  /* 0x0000001fff0f7819 */ /* 0x000fe40000011491 */
[----:B------:R-:W-:Y:S02]  /*21f0*/  LOP3.LUT R6, R167, 0x38, R9, 0xf8, !PT ;  /* 0x00000038a7067812 */ /* 0x000fe400078ef809 */
[----:B------:R-:W-:-:S02]  /*2200*/  SHF.R.S32.HI R14, RZ, 0x6, R14 ;  /* 0x00000006ff0e7819 */ /* 0x000fc4000001140e */
[----:B------:R-:W-:Y:S01]  /*2210*/  LOP3.LUT R5, R6, R223, RZ, 0x3c, !PT ;  /* 0x000000df06057212 */ /* 0x000fe200078e3cff */
[----:B------:R-:W-:Y:S01]  /*2220*/  IMAD R6, R15, R96, RZ ;  /* 0x000000600f067224 */ /* 0x000fe200078e02ff */
[----:B------:R-:W-:Y:S01]  /*2230*/  LOP3.LUT R4, R176, 0x38, R20, 0xf8, !PT ;  /* 0x00000038b0047812 */ /* 0x000fe200078ef814 */
[----:B------:R-:W-:Y:S01]  /*2240*/  IMAD R141, R14, 0x1800, R178 ;  /* 0x000018000e8d7824 */ /* 0x000fe200078e02b2 */
[----:B------:R-:W-:Y:S01]  /*2250*/  LOP3.LUT R12, R167, 0x38, R8, 0xf8, !PT ;  /* 0x00000038a70c7812 */ /* 0x000fe200078ef808 */
[----:B------:R-:W-:Y:S01]  /*2260*/  IMAD R107, R145, R97, R6 ;  /* 0x00000061916b7224 */ /* 0x000fe200078e0206 */
[----:B------:R-:W-:Y:S01]  /*2270*/  IADD3 R93, R13, R93, RZ ;  /* 0x0000005d0d5d7210 */ /* 0x000fe20007ffe0ff */
[----:B------:R-:W-:Y:S01]  /*2280*/  IMAD.IADD R140, R140, 0x1, R5 ;  /* 0x000000018c8c7824 */ /* 0x000fe200078e0205 */
[----:B------:R-:W-:Y:S01]  /*2290*/  LOP3.LUT R4, R4, R177, RZ, 0x3c, !PT ;  /* 0x000000b104047212 */ /* 0x000fe200078e3cff */
[----:B------:R-:W-:Y:S01]  /*22a0*/  IMAD R138, R14, 0x1800, R179 ;  /* 0x000018000e8a7824 */ /* 0x000fe200078e02b3 */
[----:B------:R-:W-:Y:S01]  /*22b0*/  LOP3.LUT R6, R176, 0x18, R16, 0xf8, !PT ;  /* 0x00000018b0067812 */ /* 0x000fe200078ef810 */
[----:B------:R-:W-:Y:S01]  /*22c0*/  IMAD.WIDE.U32 R92, R145, R90, R92 ;  /* 0x0000005a915c7225 */ /* 0x000fe200078e005c */
[----:B------:R-:W-:-:S02]  /*22d0*/  LOP3.LUT R13, R12, R223, RZ, 0x3c, !PT ;  /* 0x000000df0c0d7212 */ /* 0x000fc400078e3cff */
[----:B------:R-:W-:Y:S01]  /*22e0*/  ISETP.GE.AND P4, PT, R19, UR5, PT ;  /* 0x0000000513007c0c */ /* 0x000fe2000bf86270 */
[----:B------:R-:W-:Y:S01]  /*22f0*/  IMAD.IADD R141, R141, 0x1, R4 ;  /* 0x000000018d8d7824 */ /* 0x000fe200078e0204 */
[----:B------:R-:W-:Y:S01]  /*2300*/  LOP3.LUT R12, R167, 0x38, R20, 0xf8, !PT ;  /* 0x00000038a70c7812 */ /* 0x000fe200078ef814 */
[----:B------:R-:W-:Y:S01]  /*2310*/  IMAD.IADD R142, R142, 0x1, R13 ;  /* 0x000000018e8e7824 */ /* 0x000fe200078e020d */
[----:B------:R-:W-:Y:S01]  /*2320*/  ISETP.GE.AND P0, PT, R23, UR4, PT ;  /* 0x0000000417007c0c */ /* 0x000fe2000bf06270 */
[----:B------:R-:W-:Y:S01]  /*2330*/  IMAD R4, R15, R90, RZ ;  /* 0x0000005a0f047224 */ /* 0x000fe200078e02ff */
[----:B------:R-:W-:Y:S01]  /*2340*/  LOP3.LUT R5, R6, R177, RZ, 0x3c, !PT ;  /* 0x000000b106057212 */ /* 0x000fe200078e3cff */
[----:B------:R-:W-:Y:S01]  /*2350*/  IMAD R15, R91, 0x60, RZ ;  /* 0x000000605b0f7824 */ /* 0x000fe200078e02ff */
[----:B------:R-:W-:Y:S01]  /*2360*/  SEL R6, RZ, 0x8, P4 ;  /* 0x00000008ff067807 */ /* 0x000fe20002000000 */
[----:B------:R-:W-:Y:S01]  /*2370*/  IMAD R21, R145, R91, R4 ;  /* 0x0000005b91157224 */ /* 0x000fe200078e0204 */
[----:B------:R-:W-:Y:S01]  /*2380*/  LOP3.LUT R13, R12, R223, RZ, 0x3c, !PT ;  /* 0x000000df0c0d7212 */ /* 0x000fe200078e3cff */
[----:B------:R-:W-:Y:S01]  /*2390*/  IMAD.IADD R109, R101, 0x1, R107 ;  /* 0x00000001656d7824 */ /* 0x000fe200078e026b */
[----:B------:R-:W-:Y:S01]  /*23a0*/  IADD3 R133, R133, R26, RZ ;  /* 0x0000001a85857210 */ /* 0x000fe20007ffe0ff */
[----:B------:R-:W-:Y:S01]  /*23b0*/  IMAD.IADD R106, R21, 0x1, R93 ;  /* 0x00000001156a7824 */ /* 0x000fe200078e025d */
[----:B------:R-:W-:Y:S01]  /*23c0*/  SEL R10, RZ, 0x20, P0 ;  /* 0x00000020ff0a7807 */ /* 0x000fe20000000000 */
[----:B------:R-:W-:Y:S01]  /*23d0*/  IMAD.IADD R107, R107, 0x1, R99 ;  /* 0x000000016b6b7824 */ /* 0x000fe200078e0263 */
[----:B------:R-:W-:-:S02]  /*23e0*/  LOP3.LUT P5, RZ, R195, 0x4, RZ, 0xc0, !PT ;  /* 0x00000004c3ff7812 */ /* 0x000fc400078ac0ff */
[----:B------:R-:W-:Y:S02]  /*23f0*/  MOV R131, 0x20 ;  /* 0x0000002000837802 */ /* 0x000fe40000000f00 */
[C---:B------:R-:W-:Y:S02]  /*2400*/  LOP3.LUT R26, R7.reuse, R6, RZ, 0xfc, !PT ;  /* 0x00000006071a7212 */ /* 0x040fe400078efcff */
[----:B------:R-:W-:Y:S02]  /*2410*/  LOP3.LUT R6, R7, 0x1, RZ, 0xc0, !PT ;  /* 0x0000000107067812 */ /* 0x000fe400078ec0ff */
[----:B------:R-:W-:Y:S01]  /*2420*/  IADD3 R138, R138, R13, RZ ;  /* 0x0000000d8a8a7210 */ /* 0x000fe20007ffe0ff */
[----:B------:R-:W-:Y:S01]  /*2430*/  IMAD R13, R97, 0x60, RZ ;  /* 0x00000060610d7824 */ /* 0x000fe200078e02ff */
[----:B------:R-:W-:Y:S02]  /*2440*/  SHF.R.S32.HI R124, RZ, 0x3, R8 ;  /* 0x00000003ff7c7819 */ /* 0x000fe40000011408 */
[----:B------:R-:W-:-:S02]  /*2450*/  LOP3.LUT R7, R8, 0xfffffff8, RZ, 0xc0, !PT ;  /* 0xfffffff808077812 */ /* 0x000fc400078ec0ff */
[C---:B------:R-:W-:Y:S01]  /*2460*/  SHF.L.U64.HI R110, R96.reuse, 0x6, R97 ;  /* 0x00000006606e7819 */ /* 0x040fe20000010261 */
[----:B------:R-:W-:Y:S01]  /*2470*/  IMAD.WIDE.U32 R96, R96, 0x60, RZ ;  /* 0x0000006060607825 */ /* 0x000fe200078e00ff */
[C---:B------:R-:W-:Y:S02]  /*2480*/  SHF.L.U64.HI R112, R90.reuse, 0x6, R91 ;  /* 0x000000065a707819 */ /* 0x040fe4000001025b */
[----:B------:R-:W-:Y:S01]  /*2490*/  SHF.R.S32.HI R121, RZ, 0x3, R9 ;  /* 0x00000003ff797819 */ /* 0x000fe20000011409 */
[----:B------:R-:W-:Y:S01]  /*24a0*/  IMAD.WIDE.U32 R90, R90, 0x60, RZ ;  /* 0x000000605a5a7825 */ /* 0x000fe200078e00ff */
[----:B------:R-:W-:Y:S02]  /*24b0*/  LOP3.LUT R8, R9, 0xfffffff8, RZ, 0xc0, !PT ;  /* 0xfffffff809087812 */ /* 0x000fe400078ec0ff */
[----:B------:R-:W-:Y:S01]  /*24c0*/  LOP3.LUT R103, R11, R10, RZ, 0xfc, !PT ;  /* 0x0000000a0b677212 */ /* 0x000fe200078efcff */
[----:B------:R-:W-:Y:S01]  /*24d0*/  IMAD.IADD R134, R97, 0x1, R13 ;  /* 0x0000000161867824 */ /* 0x000fe200078e020d */
[----:B------:R-:W-:Y:S01]  /*24e0*/  SEL R131, R131, 0xffffffe0, !P5 ;  /* 0xffffffe083837807 */ /* 0x000fe20006800000 */
[----:B------:R-:W-:Y:S01]  /*24f0*/  IMAD.IADD R136, R91, 0x1, R15 ;  /* 0x000000015b887824 */ /* 0x000fe200078e020f */
[----:B------:R-:W-:-:S02]  /*2500*/  IADD3 R5, R178, R5, RZ ;  /* 0x00000005b2057210 */ /* 0x000fc40007ffe0ff */
[----:B------:R-:W-:Y:S02]  /*2510*/  LOP3.LUT R9, R20, 0xfffffff8, RZ, 0xc0, !PT ;  /* 0xfffffff814097812 */ /* 0x000fe400078ec0ff */
[----:B------:R-:W-:Y:S02]  /*2520*/  IADD3 R108, R95, R21, RZ ;  /* 0x000000155f6c7210 */ /* 0x000fe40007ffe0ff */
[----:B------:R-:W-:Y:S02]  /*2530*/  SHF.R.S32.HI R120, RZ, 0x3, R20 ;  /* 0x00000003ff787819 */ /* 0x000fe40000011414 */
[C---:B------:R-:W-:Y:S02]  /*2540*/  LOP3.LUT R20, R26.reuse, 0x2, RZ, 0xc0, !PT ;  /* 0x000000021a147812 */ /* 0x040fe400078ec0ff */
[----:B------:R-:W-:Y:S02]  /*2550*/  LOP3.LUT R21, R26, 0x4, RZ, 0xc0, !PT ;  /* 0x000000041a157812 */ /* 0x000fe400078ec0ff */
[----:B------:R-:W-:-:S02]  /*2560*/  LOP3.LUT R27, R103, 0x2, RZ, 0xc0, !PT ;  /* 0x00000002671b7812 */ /* 0x000fc400078ec0ff */
[C---:B------:R-:W-:Y:S02]  /*2570*/  LOP3.LUT R28, R103.reuse, 0x4, RZ, 0xc0, !PT ;  /* 0x00000004671c7812 */ /* 0x040fe400078ec0ff */
[C---:B------:R-:W-:Y:S02]  /*2580*/  LOP3.LUT R105, R103.reuse, 0x8, RZ, 0xc0, !PT ;  /* 0x0000000867697812 */ /* 0x040fe400078ec0ff */
[----:B------:R-:W-:Y:S02]  /*2590*/  LOP3.LUT R104, R103, 0x10, RZ, 0xc0, !PT ;  /* 0x0000001067687812 */ /* 0x000fe400078ec0ff */
[----:B------:R-:W-:Y:S02]  /*25a0*/  SHF.R.S32.HI R4, RZ, 0x1f, R30 ;  /* 0x0000001fff047819 */ /* 0x000fe4000001141e */
[----:B0-----:R-:W-:Y:S02]  /*25b0*/  LEA.HI R148, R148, 0x8, RZ, 0x19 ;  /* 0x0000000894947811 */ /* 0x001fe400078fc8ff */
[----:B------:R-:W-:-:S02]  /*25c0*/  IADD3 R137, R131, R5, RZ ;  /* 0x0000000583897210 */ /* 0x000fc40007ffe0ff */
[----:B------:R-:W-:Y:S02]  /*25d0*/  LOP3.LUT R10, R11, 0x1, RZ, 0xc0, !PT ;  /* 0x000000010b0a7812 */ /* 0x000fe400078ec0ff */
[----:B------:R-:W-:Y:S02]  /*25e0*/  LOP3.LUT R26, R26, 0x8, RZ, 0xc0, !PT ;  /* 0x000000081a1a7812 */ /* 0x000fe400078ec0ff */
[----:B------:R-:W-:Y:S02]  /*25f0*/  SHF.R.S32.HI R116, RZ, 0x1f, R7 ;  /* 0x0000001fff747819 */ /* 0x000fe40000011407 */
[----:B------:R-:W-:Y:S02]  /*2600*/  SHF.R.S32.HI R115, RZ, 0x1f, R8 ;  /* 0x0000001fff737819 */ /* 0x000fe40000011408 */
[----:B------:R-:W-:Y:S02]  /*2610*/  SHF.R.S32.HI R114, RZ, 0x1f, R9 ;  /* 0x0000001fff727819 */ /* 0x000fe40000011409 */
[----:B------:R-:W-:-:S02]  /*2620*/  LOP3.LUT R103, R103, 0x20, RZ, 0xc0, !PT ;  /* 0x0000002067677812 */ /* 0x000fc400078ec0ff */
[----:B----4-:R-:W-:-:S07]  /*2630*/  SHF.R.S32.HI R132, RZ, 0x1f, R102 ;  /* 0x0000001fff847819 */ /* 0x010fce0000011466 */
.L_x_562:
[----:B------:R-:W0:Y:S01]  /*2640*/  LDC R84, c[0x0][0x430] ;  /* 0x00010c00ff547b82 */ /* 0x000e220000000800 */
[----:B------:R-:W-:Y:S01]  /*2650*/  VIADD R24, R24, 0xffffffff ;  /* 0xffffffff18187836 */ /* 0x000fe20000000000 */
[----:B------:R-:W-:-:S03]  /*2660*/  MOV R31, RZ ;  /* 0x000000ff001f7202 */ /* 0x000fc60000000f00 */
[----:B-1----:R-:W-:-:S03]  /*2670*/  IMAD R12, R24, 0x60, R117 ;  /* 0x00000060180c7824 */ /* 0x002fc600078e0275 */
[----:B------:R-:W1:Y:S02]  /*2680*/  LDC R128, c[0x0][0x3f4] ;  /* 0x0000fd00ff807b82 */ /* 0x000e640000000800 */
[----:B------:R-:W-:Y:S02]  /*2690*/  ISETP.GE.AND P0, PT, R12, R25, PT ;  /* 0x000000190c00720c */ /* 0x000fe40003f06270 */
[----:B------:R-:W-:Y:S02]  /*26a0*/  IADD3 R36, R133, R12, RZ ;  /* 0x0000000c85247210 */ /* 0x000fe40007ffe0ff */
[----:B------:R-:W-:-:S03]  /*26b0*/  ISETP.GT.OR P0, PT, R117, 0x5f, P0 ;  /* 0x0000005f7500780c */ /* 0x000fc60000704670 */
[----:B--2---:R-:W-:Y:S01]  /*26c0*/  IMAD.MOV.U32 R32, RZ, RZ, R36 ;  /* 0x000000ffff207224 */ /* 0x004fe200078e0024 */
[----:B0-----:R-:W-:-:S09]  /*26d0*/  ISETP.NE.AND P4, PT, R84, 0x1, PT ;  /* 0x000000015400780c */ /* 0x001fd20003f85270 */
[----:B------:R-:W0:Y:S08]  /*26e0*/  @!P0 LDC.64 R14, c[0x0][0x428] ;  /* 0x00010a00ff0e8b82 */ /* 0x000e300000000a00 */
[----:B------:R-:W2:Y:S08]  /*26f0*/  @!P0 LDC.64 R12, c[0x0][0x418] ;  /* 0x00010600ff0c8b82 */ /* 0x000eb00000000a00 */
[----:B------:R-:W3:Y:S08]  /*2700*/  @P4 LDC R11, c[0x0][0x434] ;  /* 0x00010d00ff0b4b82 */ /* 0x000ef00000000800 */
[----:B----4-:R-:W4:Y:S01]  /*2710*/  @P4 LDC R34, c[0x0][0x438] ;  /* 0x00010e00ff224b82 */ /* 0x010f220000000800 */
[----:B---3--:R-:W-:-:S05]  /*2720*/  @P4 IMAD.HI.U32 R11, R36, R11, RZ ;  /* 0x0000000b240b4227 */ /* 0x008fca00078e00ff */
[----:B----4-:R-:W-:Y:S01]  /*2730*/  @P4 SHF.R.U32.HI R32, RZ, R34, R11 ;  /* 0x00000022ff204219 */ /* 0x010fe2000001160b */
[----:B0-----:R-:W-:-:S03]  /*2740*/  @!P0 IMAD R11, R132, R14, RZ ;  /* 0x0000000e840b8224 */ /* 0x001fc600078e02ff */
[--C-:B------:R-:W-:Y:S01]  /*2750*/  @!P0 SHF.R.S32.HI R33, RZ, 0x1f, R32.reuse ;  /* 0x0000001fff218819 */ /* 0x100fe20000011420 */
[C---:B------:R-:W-:Y:S02]  /*2760*/  @!P0 IMAD R11, R102.reuse, R15, R11 ;  /* 0x0000000f660b8224 */ /* 0x040fe400078e020b */
[----:B------:R-:W-:-:S04]  /*2770*/  @!P0 IMAD.WIDE.U32 R14, R102, R14, R32 ;  /* 0x0000000e660e8225 */ /* 0x000fc800078e0020 */
[----:B------:R-:W-:Y:S01]  /*2780*/  @!P0 IMAD.IADD R11, R15, 0x1, R11 ;  /* 0x000000010f0b8824 */ /* 0x000fe200078e020b */
[----:B--2---:R-:W-:-:S04]  /*2790*/  @!P0 LEA R12, P4, R14, R12, 0x2 ;  /* 0x0000000c0e0c8211 */ /* 0x004fc800078810ff */
[----:B------:R-:W-:-:S05]  /*27a0*/  @!P0 LEA.HI.X R13, R14, R13, R11, 0x2, P4 ;  /* 0x0000000d0e0d8211 */ /* 0x000fca00020f140b */
[----:B------:R0:W5:Y:S01]  /*27b0*/  @!P0 LDG.E R31, desc[UR60][R12.64] ;  /* 0x0000003c0c1f8981 */ /* 0x000162000c1e1900 */
[----:B-1----:R-:W-:Y:S01]  /*27c0*/  ISETP.GE.AND P0, PT, R128, 0x1, PT ;  /* 0x000000018000780c */ /* 0x002fe20003f06270 */
[----:B------:R-:W-:Y:S01]  /*27d0*/  IMAD.MOV R11, RZ, RZ, -R32 ;  /* 0x000000ffff0b7224 */ /* 0x000fe200078e0a20 */
[----:B------:R-:W-:Y:S01]  /*27e0*/  ISETP.GT.AND P4, PT, R24, R130, PT ;  /* 0x000000821800720c */ /* 0x000fe20003f84270 */
[----:B------:R-:W-:Y:S01]  /*27f0*/  IMAD R33, R18, 0x4800, R5 ;  /* 0x0000480012217824 */ /* 0x000fe200078e0205 */
[----:B------:R-:W-:Y:S05]  /*2800*/  YIELD ;  /* 0x0000000000007946 */ /* 0x000fea0003800000 */
[----:B------:R-:W-:Y:S01]  /*2810*/  IMAD R84, R84, R11, R36 ;  /* 0x0000000b54547224 */ /* 0x000fe200078e0224 */
[----:B------:R-:W-:Y:S01]  /*2820*/  BSSY B0, `(.L_x_457) ;  /* 0x00007a9000007945 */ /* 0x000fe20003800000 */
[----:B------:R-:W-:Y:S01]  /*2830*/  IMAD R11, R18, 0x4800, R137 ;  /* 0x00004800120b7824 */ /* 0x000fe200078e0289 */
[----:B------:R-:W-:Y:S01]  /*2840*/  P2R R127, PR, RZ, 0x10 ;  /* 0x00000010ff7f7803 */ /* 0x000fe20000000000 */
[----:B------:R-:W-:-:S03]  /*2850*/  IMAD R33, R33, 0x2, R126 ;  /* 0x0000000221217824 */ /* 0x000fc600078e027e */
[----:B------:R-:W-:Y:S01]  /*2860*/  LEA R32, R11, R126, 0x1 ;  /* 0x0000007e0b207211 */ /* 0x000fe200078e08ff */
[----:B0-----:R-:W-:Y:S06]  /*2870*/  @!P0 BRA `(.L_x_458) ;  /* 0x0000007000b08947 */ /* 0x001fec0003800000 */
[----:B------:R-:W-:Y:S01]  /*2880*/  SHF.R.S32.HI R85, RZ, 0x1f, R84 ;  /* 0x0000001fff557819 */ /* 0x000fe20000011454 */
[----:B------:R-:W-:Y:S01]  /*2890*/  ULDC.64 UR4, c[0x0][0x300] ;  /* 0x0000c00000047ab9 */ /* 0x000fe20000000a00 */
[----:B-----5:R-:W-:Y:S01]  /*28a0*/  SHF.R.S32.HI R86, RZ, 0x1f, R31 ;  /* 0x0000001fff567819 */ /* 0x020fe2000001141f */
[----:B------:R-:W-:Y:S01]  /*28b0*/  IMAD.WIDE.U32 R12, R84, UR4, RZ ;  /* 0x00000004540c7c25 */ /* 0x000fe2000f8e00ff */
[----:B------:R-:W-:Y:S02]  /*28c0*/  ULDC.U8 UR6, c[0x0][0x410] ;  /* 0x0001040000067ab9 */ /* 0x000fe40000000000 */
[----:B------:R-:W-:Y:S01]  /*28d0*/  ISETP.NE.AND P0, PT, RZ, UR6, PT ;  /* 0x00000006ff007c0c */ /* 0x000fe2000bf05270 */
[----:B------:R-:W-:Y:S02]  /*28e0*/  IMAD R11, R85, UR4, RZ ;  /* 0x00000004550b7c24 */ /* 0x000fe4000f8e02ff */
[----:B------:R-:W-:Y:S02]  /*28f0*/  IMAD R34, R136, R24, RZ ;  /* 0x0000001888227224 */ /* 0x000fe400078e02ff */
[----:B------:R-:W-:Y:S01]  /*2900*/  IMAD R11, R84, UR5, R11 ;  /* 0x00000005540b7c24 */ /* 0x000fe2000f8e020b */
[----:B------:R-:W-:Y:S01]  /*2910*/  ULDC.64 UR4, c[0x0][0x310] ;  /* 0x0000c40000047ab9 */ /* 0x000fe20000000a00 */
[----:B------:R-:W-:-:S02]  /*2920*/  IMAD R87, R24, -0x60, R25 ;  /* 0xffffffa018577824 */ /* 0x000fc400078e0219 */
[----:B------:R-:W-:Y:S02]  /*2930*/  IMAD R14, R86, UR4, RZ ;  /* 0x00000004560e7c24 */ /* 0x000fe4000f8e02ff */
[----:B------:R-:W-:Y:S01]  /*2940*/  IMAD.IADD R13, R13, 0x1, R11 ;  /* 0x000000010d0d7824 */ /* 0x000fe200078e020b */
[----:B------:R-:W-:Y:S01]  /*2950*/  SHF.R.S32.HI R11, RZ, 0x1f, R24 ;  /* 0x0000001fff0b7819 */ /* 0x000fe20000011418 */
[----:B------:R-:W-:Y:S01]  /*2960*/  IMAD R15, R31, UR5, R14 ;  /* 0x000000051f0f7c24 */ /* 0x000fe2000f8e020e */
[----:B------:R-:W-:Y:S01]  /*2970*/  VIMNMX R87, R87, 0x60, PT ;  /* 0x0000006057577848 */ /* 0x000fe20003fe0100 */
[----:B------:R-:W-:Y:S01]  /*2980*/  IMAD.WIDE.U32 R12, R31, UR4, R12 ;  /* 0x000000041f0c7c25 */ /* 0x000fe2000f8e000c */
[----:B------:R-:W-:-:S03]  /*2990*/  ULDC.64 UR4, c[0x0][0x308] ;  /* 0x0000c20000047ab9 */ /* 0x000fc60000000a00 */
[----:B------:R-:W-:Y:S02]  /*29a0*/  IMAD R14, R134, R24, RZ ;  /* 0x00000018860e7224 */ /* 0x000fe400078e02ff */
[----:B------:R-:W-:Y:S02]  /*29b0*/  IMAD.IADD R13, R13, 0x1, R15 ;  /* 0x000000010d0d7824 */ /* 0x000fe400078e020f */
[----:B------:R-:W-:Y:S02]  /*29c0*/  IMAD R15, R4, UR4, RZ ;  /* 0x00000004040f7c24 */ /* 0x000fe4000f8e02ff */
[C---:B------:R-:W-:Y:S02]  /*29d0*/  IMAD R35, R11.reuse, R96, R14 ;  /* 0x000000600b237224 */ /* 0x040fe400078e020e */
[----:B------:R-:W-:Y:S02]  /*29e0*/  IMAD R37, R11, R90, R34 ;  /* 0x0000005a0b257224 */ /* 0x000fe400078e0222 */
[----:B------:R-:W-:-:S02]  /*29f0*/  IMAD R11, R30, UR5, R15 ;  /* 0x000000051e0b7c24 */ /* 0x000fc4000f8e020f */
[----:B------:R-:W-:Y:S01]  /*2a00*/  IMAD.WIDE.U32 R118, R30, UR4, R12 ;  /* 0x000000041e767c25 */ /* 0x000fe2000f8e000c */
[----:B------:R-:W-:-:S03]  /*2a10*/  ULDC.64 UR4, c[0x0][0x2e8] ;  /* 0x0000ba0000047ab9 */ /* 0x000fc60000000a00 */
[-C--:B------:R-:W-:Y:S01]  /*2a20*/  IMAD.WIDE.U32 R14, R96, R24.reuse, RZ ;  /* 0x00000018600e7225 */ /* 0x080fe200078e00ff */
[----:B------:R-:W-:Y:S02]  /*2a30*/  IADD3 R11, R119, R11, RZ ;  /* 0x0000000b770b7210 */ /* 0x000fe40007ffe0ff */
[----:B------:R-:W-:Y:S01]  /*2a40*/  LEA R119, P4, R118, UR4, 0x1 ;  /* 0x0000000476777c11 */ /* 0x000fe2000f8808ff */
[----:B------:R-:W-:-:S03]  /*2a50*/  IMAD.WIDE.U32 R12, R90, R24, RZ ;  /* 0x000000185a0c7225 */ /* 0x000fc600078e00ff */
[----:B------:R-:W-:Y:S01]  /*2a60*/  LEA.HI.X R118, R118, UR5, R11, 0x1, P4 ;  /* 0x0000000576767c11 */ /* 0x000fe2000a0f0c0b */
[----:B------:R-:W-:Y:S02]  /*2a70*/  IMAD.IADD R11, R15, 0x1, R35 ;  /* 0x000000010f0b7824 */ /* 0x000fe400078e0223 */
[----:B------:R-:W-:Y:S01]  /*2a80*/  IMAD.IADD R82, R13, 0x1, R37 ;  /* 0x000000010d527824 */ /* 0x000fe200078e0225 */
[----:B------:R-:W-:Y:S06]  /*2a90*/  @!P0 BRA `(.L_x_459) ;  /* 0x0000003400b08947 */ /* 0x000fec0003800000 */
[----:B------:R-:W-:Y:S01]  /*2aa0*/  ISETP.GE.AND P4, PT, R165, R87, PT ;  /* 0x00000057a500720c */ /* 0x000fe20003f86270 */
[----:B------:R-:W-:Y:S01]  /*2ab0*/  BSSY B1, `(.L_x_460) ;  /* 0x0000037000017945 */ /* 0x000fe20003800000 */
        /* <DEDUP_REMOVED lines=13> */
[----:B------:R-:W-:Y:S06]  /*2b90*/  @P4 BRA `(.L_x_461) ;  /* 0x0000000000a04947 */ /* 0x000fec0003800000 */
[----:B------:R-:W-:Y:S01]  /*2ba0*/  IADD3 R37, P5, R100, R14, RZ ;  /* 0x0000000e64257210 */ /* 0x000fe20007fbe0ff */
[----:B------:R-:W-:Y:S01]  /*2bb0*/  ULDC.64 UR4, c[0x0][0x3e8] ;  /* 0x0000fa0000047ab9 */ /* 0x000fe20000000a00 */
[----:B------:R-:W-:Y:S01]  /*2bc0*/  IADD3 R39, P0, R94, R12, RZ ;  /* 0x0000000c5e277210 */ /* 0x000fe20007f1e0ff */
[----:B------:R-:W-:Y:S01]  /*2bd0*/  ULDC.64 UR6, c[0x0][0x400] ;  /* 0x0001000000067ab9 */ /* 0x000fe20000000a00 */
[----:B------:R-:W-:Y:S02]  /*2be0*/  IADD3.X R38, R11, R109, RZ, P5, !PT ;  /* 0x0000006d0b267210 */ /* 0x000fe40002ffe4ff */
[----:B------:R-:W-:Y:S02]  /*2bf0*/  CS2R R78, SRZ ;  /* 0x00000000004e7805 */ /* 0x000fe4000001ff00 */
[----:B------:R-:W-:Y:S01]  /*2c00*/  LEA R36, P5, R37, UR4, 0x1 ;  /* 0x0000000425247c11 */ /* 0x000fe2000f8a08ff */
[----:B------:R-:W-:Y:S01]  /*2c10*/  IMAD.X R40, R82, 0x1, R108, P0 ;  /* 0x0000000152287824 */ /* 0x000fe200000e066c */
[----:B------:R-:W-:-:S02]  /*2c20*/  ISETP.GE.AND P0, PT, R160, R128, PT ;  /* 0x00000080a000720c */ /* 0x000fc40003f06270 */
[----:B------:R-:W-:Y:S02]  /*2c30*/  CS2R R74, SRZ ;  /* 0x00000000004a7805 */ /* 0x000fe4000001ff00 */
[----:B------:R-:W-:Y:S02]  /*2c40*/  LEA.HI.X R37, R37, UR5, R38, 0x1, P5 ;  /* 0x0000000525257c11 */ /* 0x000fe4000a8f0c26 */
[----:B------:R-:W-:Y:S02]  /*2c50*/  CS2R R80, SRZ ;  /* 0x0000000000507805 */ /* 0x000fe4000001ff00 */
[C---:B------:R-:W-:Y:S02]  /*2c60*/  LEA R38, P5, R39.reuse, UR6, 0x1 ;  /* 0x0000000627267c11 */ /* 0x040fe4000f8a08ff */
[----:B------:R-:W-:Y:S02]  /*2c70*/  CS2R R76, SRZ ;  /* 0x00000000004c7805 */ /* 0x000fe4000001ff00 */
[----:B------:R-:W-:-:S02]  /*2c80*/  LEA.HI.X R39, R39, UR7, R40, 0x1, P5 ;  /* 0x0000000727277c11 */ /* 0x000fc4000a8f0c28 */
[-C--:B------:R-:W-:Y:S01]  /*2c90*/  ISETP.GE.AND P5, PT, R169, R128.reuse, PT ;  /* 0x00000080a900720c */ /* 0x080fe20003fa6270 */
[----:B------:R0:W5:Y:S04]  /*2ca0*/  @!P0 LDG.E.64 R78, desc[UR60][R36.64] ;  /* 0x0000003c244e8981 */ /* 0x000168000c1e1b00 */
[----:B------:R0:W5:Y:S01]  /*2cb0*/  @!P0 LDG.E.64 R80, desc[UR60][R38.64] ;  /* 0x0000003c26508981 */ /* 0x000162000c1e1b00 */
[----:B------:R-:W-:-:S07]  /*2cc0*/  ISETP.GE.AND P0, PT, R168, R128, PT ;  /* 0x00000080a800720c */ /* 0x000fce0003f06270 */
[----:B------:R0:W5:Y:S04]  /*2cd0*/  @!P5 LDG.E.64 R74, desc[UR60][R36.64+0x20] ;  /* 0x0000203c244ad981 */ /* 0x000168000c1e1b00 */
[----:B------:R0:W5:Y:S01]  /*2ce0*/  @!P5 LDG.E.64 R76, desc[UR60][R38.64+0x20] ;  /* 0x0000203c264cd981 */ /* 0x000162000c1e1b00 */
[----:B------:R-:W-:Y:S02]  /*2cf0*/  ISETP.GE.AND P5, PT, R171, R128, PT ;  /* 0x00000080ab00720c */ /* 0x000fe40003fa6270 */
[----:B------:R-:W-:Y:S02]  /*2d00*/  CS2R R70, SRZ ;  /* 0x0000000000467805 */ /* 0x000fe4000001ff00 */
[----:B------:R-:W-:Y:S02]  /*2d10*/  CS2R R72, SRZ ;  /* 0x0000000000487805 */ /* 0x000fe4000001ff00 */
[----:B------:R-:W-:-:S02]  /*2d20*/  CS2R R66, SRZ ;  /* 0x0000000000427805 */ /* 0x000fc4000001ff00 */
[----:B------:R-:W-:Y:S01]  /*2d30*/  CS2R R68, SRZ ;  /* 0x0000000000447805 */ /* 0x000fe2000001ff00 */
[----:B------:R0:W5:Y:S04]  /*2d40*/  @!P0 LDG.E.64 R70, desc[UR60][R36.64+0x40] ;  /* 0x0000403c24468981 */ /* 0x000168000c1e1b00 */
[----:B------:R0:W5:Y:S01]  /*2d50*/  @!P0 LDG.E.64 R72, desc[UR60][R38.64+0x40] ;  /* 0x0000403c26488981 */ /* 0x000162000c1e1b00 */
[----:B------:R-:W-:-:S03]  /*2d60*/  ISETP.GE.AND P0, PT, R170, R128, PT ;  /* 0x00000080aa00720c */ /* 0x000fc60003f06270 */
        /* <DEDUP_REMOVED lines=8> */
[----:B------:R0:W5:Y:S04]  /*2df0*/  @!P0 LDG.E.64 R64, desc[UR60][R38.64+0x80] ;  /* 0x0000803c26408981 */ /* 0x000168000c1e1b00 */
[----:B------:R0:W5:Y:S04]  /*2e00*/  @!P5 LDG.E.64 R58, desc[UR60][R36.64+0xa0] ;  /* 0x0000a03c243ad981 */ /* 0x000168000c1e1b00 */
[----:B------:R0:W5:Y:S02]  /*2e10*/  @!P5 LDG.E.64 R60, desc[UR60][R38.64+0xa0] ;  /* 0x0000a03c263cd981 */ /* 0x000164000c1e1b00 */
.L_x_461:
[----:B------:R-:W-:Y:S05]  /*2e20*/  BSYNC B1 ;  /* 0x0000000000017941 */ /* 0x000fea0003800000 */
.L_x_460:
[----:B------:R-:W-:Y:S01]  /*2e30*/  ISETP.GE.AND P5, PT, R225, R87, PT ;  /* 0x00000057e100720c */ /* 0x000fe20003fa6270 */
[----:B------:R-:W-:Y:S01]  /*2e40*/  BSSY B1, `(.L_x_462) ;  /* 0x0000037000017945 */ /* 0x000fe20003800000 */
[----:B0-----:R-:W-:Y:S02]  /*2e50*/  CS2R R38, SRZ ;  /* 0x0000000000267805 */ /* 0x001fe4000001ff00 */
        /* <DEDUP_REMOVED lines=8> */
[----:B------:R-:W-:Y:S01]  /*2ee0*/  CS2R R52, SRZ ;  /* 0x0000000000347805 */ /* 0x000fe2000001ff00 */
[----:B-----5:R-:W-:Y:S01]  /*2ef0*/  IMAD.MOV.U32 R88, RZ, RZ, R58 ;  /* 0x000000ffff587224 */ /* 0x020fe200078e003a */
[----:B------:R-:W-:-:S02]  /*2f00*/  MOV R83, R59 ;  /* 0x0000003b00537202 */ /* 0x000fc40000000f00 */
[----:B------:R-:W-:Y:S01]  /*2f10*/  CS2R R56, SRZ ;  /* 0x0000000000387805 */ /* 0x000fe2000001ff00 */
[----:B------:R-:W-:Y:S06]  /*2f20*/  @P5 BRA `(.L_x_463) ;  /* 0x0000000000a05947 */ /* 0x000fec0003800000 */
[----:B------:R-:W-:Y:S01]  /*2f30*/  IADD3 R14, P0, P6, R100, R14, R111 ;  /* 0x0000000e640e7210 */ /* 0x000fe20007e1e06f */
[----:B------:R-:W-:Y:S01]  /*2f40*/  ULDC.64 UR4, c[0x0][0x3e8] ;  /* 0x0000fa0000047ab9 */ /* 0x000fe20000000a00 */
[----:B------:R-:W-:Y:S01]  /*2f50*/  ULDC.64 UR6, c[0x0][0x400] ;  /* 0x0001000000067ab9 */ /* 0x000fe20000000a00 */
[----:B------:R-:W-:Y:S02]  /*2f60*/  CS2R R54, SRZ ;  /* 0x0000000000367805 */ /* 0x000fe4000001ff00 */
[----:B------:R-:W-:Y:S02]  /*2f70*/  IADD3.X R13, R109, R11, R110, P0, P6 ;  /* 0x0000000b6d0d7210 */ /* 0x000fe400007ec46e */
[----:B------:R-:W-:Y:S02]  /*2f80*/  CS2R R56, SRZ ;  /* 0x0000000000387805 */ /* 0x000fe4000001ff00 */
[----:B------:R-:W-:-:S04]  /*2f90*/  IADD3 R11, P0, P6, R94, R12, R113 ;  /* 0x0000000c5e0b7210 */ /* 0x000fc80007e1e071 */
[----:B------:R-:W-:Y:S02]  /*2fa0*/  IADD3.X R82, R108, R82, R112, P0, P6 ;  /* 0x000000526c527210 */ /* 0x000fe400007ec470 */
[----:B------:R-:W-:-:S04]  /*2fb0*/  LEA R12, P0, R14, UR4, 0x1 ;  /* 0x000000040e0c7c11 */ /* 0x000fc8000f8008ff */
[----:B------:R-:W-:Y:S02]  /*2fc0*/  LEA.HI.X R13, R14, UR5, R13, 0x1, P0 ;  /* 0x000000050e0d7c11 */ /* 0x000fe400080f0c0d */
[----:B------:R-:W-:-:S04]  /*2fd0*/  LEA R14, P0, R11, UR6, 0x1 ;  /* 0x000000060b0e7c11 */ /* 0x000fc8000f8008ff */
[----:B------:R-:W-:Y:S02]  /*2fe0*/  LEA.HI.X R15, R11, UR7, R82, 0x1, P0 ;  /* 0x000000070b0f7c11 */ /* 0x000fe400080f0c52 */
[----:B------:R-:W-:Y:S02]  /*2ff0*/  ISETP.GE.AND P0, PT, R160, R128, PT ;  /* 0x00000080a000720c */ /* 0x000fe40003f06270 */
[----:B------:R-:W-:Y:S02]  /*3000*/  CS2R R50, SRZ ;  /* 0x0000000000327805 */ /* 0x000fe4000001ff00 */
[----:B------:R-:W-:-:S09]  /*3010*/  CS2R R52, SRZ ;  /* 0x0000000000347805 */ /* 0x000fd2000001ff00 */
[----:B------:R0:W5:Y:S04]  /*3020*/  @!P0 LDG.E.64 R54, desc[UR60][R12.64] ;  /* 0x0000003c0c368981 */ /* 0x000168000c1e1b00 */
[----:B------:R0:W5:Y:S01]  /*3030*/  @!P0 LDG.E.64 R56, desc[UR60][R14.64] ;  /* 0x0000003c0e388981 */ /* 0x000162000c1e1b00 */
        /* <DEDUP_REMOVED lines=20> */
[----:B------:R-:W-:-:S13]  /*3180*/  ISETP.GE.AND P0, PT, R172, R128, PT ;  /* 0x00000080ac00720c */ /* 0x000fda0003f06270 */
[----:B------:R0:W5:Y:S04]  /*3190*/  @!P0 LDG.E.64 R34, desc[UR60][R12.64+0xa0] ;  /* 0x0000a03c0c228981 */ /* 0x000168000c1e1b00 */
[----:B------:R0:W5:Y:S02]  /*31a0*/  @!P0 LDG.E.64 R36, desc[UR60][R14.64+0xa0] ;  /* 0x0000a03c0e248981 */ /* 0x000164000c1e1b00 */
.L_x_463:
[----:B------:R-:W-:Y:S05]  /*31b0*/  BSYNC B1 ;  /* 0x0000000000017941 */ /* 0x000fea0003800000 */
.L_x_462:
[----:B------:R-:W2:Y:S01]  /*31c0*/  LDL R11, [R1+0x30] ;  /* 0x00003000010b7983 */ /* 0x000ea20000100800 */
[----:B0-----:R-:W-:Y:S01]  /*31d0*/  IMAD.MOV.U32 R12, RZ, RZ, R63 ;  /* 0x000000ffff0c7224 */ /* 0x001fe200078e003f */
[----:B------:R-:W-:Y:S01]  /*31e0*/  MOV R14, R71 ;  /* 0x00000047000e7202 */ /* 0x000fe20000000f00 */
[----:B------:R-:W-:Y:S01]  /*31f0*/  IMAD.MOV.U32 R13, RZ, RZ, R70 ;  /* 0x000000ffff0d7224 */ /* 0x000fe200078e0046 */
[----:B------:R-:W-:-:S04]  /*3200*/  PRMT R159, R88, 0x5410, R83 ;  /* 0x00005410589f7816 */ /* 0x000fc80000000053 */
[----:B------:R-:W-:Y:S01]  /*3210*/  PRMT R208, R13, 0x5410, R14 ;  /* 0x000054100dd07816 */ /* 0x000fe2000000000e */
[----:B------:R-:W-:Y:S01]  /*3220*/  IMAD.MOV.U32 R14, RZ, RZ, R79 ;  /* 0x000000ffff0e7224 */ /* 0x000fe200078e004f */
[----:B------:R-:W-:-:S04]  /*3230*/  MOV R13, R78 ;  /* 0x0000004e000d7202 */ /* 0x000fc80000000f00 */
[----:B------:R-:W-:Y:S01]  /*3240*/  PRMT R156, R13, 0x5410, R14 ;  /* 0x000054100d9c7816 */ /* 0x000fe2000000000e */
[----:B------:R-:W-:Y:S01]  /*3250*/  IMAD.MOV.U32 R14, RZ, RZ, R60 ;  /* 0x000000ffff0e7224 */ /* 0x000fe200078e003c */
[----:B------:R-:W-:-:S04]  /*3260*/  MOV R13, R61 ;  /* 0x0000003d000d7202 */ /* 0x000fc80000000f00 */
[----:B------:R-:W-:Y:S01]  /*3270*/  PRMT R203, R14, 0x5410, R13 ;  /* 0x000054100ecb7816 */ /* 0x000fe2000000000d */
[----:B------:R-:W-:Y:S01]  /*3280*/  IMAD.MOV.U32 R13, RZ, RZ, R69 ;  /* 0x000000ffff0d7224 */ /* 0x000fe200078e0045 */
[----:B------:R-:W-:Y:S02]  /*3290*/  MOV R14, R68 ;  /* 0x00000044000e7202 */ /* 0x000fe40000000f00 */
[----:B--2---:R-:W-:Y:S01]  /*32a0*/  R2UR UR4, R11 ;  /* 0x000000000b0472ca */ /* 0x004fe200000e0000 */
[----:B------:R-:W-:-:S05]  /*32b0*/  IMAD.MOV.U32 R11, RZ, RZ, R62 ;  /* 0x000000ffff0b7224 */ /* 0x000fca00078e003e */
[----:B------:R-:W-:Y:S01]  /*32c0*/  PRMT R204, R12, 0x5410, R11 ;  /* 0x000054100ccc7816 */ /* 0x000fe2000000000b */
[----:B------:R-:W-:Y:S01]  /*32d0*/  IMAD.MOV.U32 R12, RZ, RZ, R67 ;  /* 0x000000ffff0c7224 */ /* 0x000fe200078e0043 */
[----:B------:R-:W-:-:S04]  /*32e0*/  MOV R11, R66 ;  /* 0x00000042000b7202 */ /* 0x000fc80000000f00 */
[----:B------:R-:W-:Y:S01]  /*32f0*/  PRMT R207, R11, 0x7610, R207 ;  /* 0x000076100bcf7816 */ /* 0x000fe200000000cf */
[----:B------:R-:W-:Y:S01]  /*3300*/  IMAD.MOV.U32 R11, RZ, RZ, R74 ;  /* 0x000000ffff0b7224 */ /* 0x000fe200078e004a */
[----:B------:R-:W-:Y:S01]  /*3310*/  PRMT R206, R12, 0x7610, R206 ;  /* 0x000076100cce7816 */ /* 0x000fe200000000ce */
[----:B------:R-:W-:Y:S01]  /*3320*/  IMAD.MOV.U32 R12, RZ, RZ, R75 ;  /* 0x000000ffff0c7224 */ /* 0x000fe200078e004b */
[----:B------:R-:W-:Y:S01]  /*3330*/  UISETP.NE.AND UP0, UPT, UR4, 0x3, UPT ;  /* 0x000000030400788c */ /* 0x000fe2000bf05270 */
[----:B------:R-:W-:Y:S01]  /*3340*/  PRMT R207, R207, 0x5410, R14 ;  /* 0x00005410cfcf7816 */ /* 0x000fe2000000000e */
[----:B------:R-:W-:Y:S01]  /*3350*/  IMAD.MOV.U32 R14, RZ, RZ, R81 ;  /* 0x000000ffff0e7224 */ /* 0x000fe200078e0051 */
[----:B------:R-:W-:Y:S02]  /*3360*/  PRMT R206, R206, 0x5410, R13 ;  /* 0x00005410cece7816 */ /* 0x000fe4000000000d */
[----:B------:R-:W-:Y:S01]  /*3370*/  PRMT R209, R11, 0x5410, R12 ;  /* 0x000054100bd17816 */ /* 0x000fe2000000000c */
[----:B------:R-:W-:Y:S01]  /*3380*/  IMAD.MOV.U32 R12, RZ, RZ, R64 ;  /* 0x000000ffff0c7224 */ /* 0x000fe200078e0040 */
[----:B------:R-:W-:Y:S01]  /*3390*/  PLOP3.LUT P0, PT, PT, PT, UP0, 0x80, 0x0 ;  /* 0x000000000000781c */ /* 0x000fe20003f0f008 */
[----:B------:R-:W-:Y:S01]  /*33a0*/  IMAD.MOV.U32 R11, RZ, RZ, R65 ;  /* 0x000000ffff0b7224 */ /* 0x000fe200078e0041 */
[----:B------:R-:W-:-:S04]  /*33b0*/  MOV R13, R80 ;  /* 0x00000050000d7202 */ /* 0x000fc80000000f00 */
[----:B------:R-:W-:Y:S01]  /*33c0*/  PRMT R205, R11, 0x5410, R12 ;  /* 0x000054100bcd7816 */ /* 0x000fe2000000000c */
[----:B------:R-:W-:Y:S01]  /*33d0*/  IMAD.MOV.U32 R11, RZ, RZ, R72 ;  /* 0x000000ffff0b7224 */ /* 0x000fe200078e0048 */
[----:B------:R-:W-:Y:S02]  /*33e0*/  MOV R12, R73 ;  /* 0x00000049000c7202 */ /* 0x000fe40000000f00 */
[----:B------:R-:W-:Y:S01]  /*33f0*/  PRMT R212, R13, 0x5410, R14 ;  /* 0x000054100dd47816 */ /* 0x000fe2000000000e */
[----:B-----5:R-:W-:Y:S01]  /*3400*/  IMAD.MOV.U32 R14, RZ, RZ, R34 ;  /* 0x000000ffff0e7224 */ /* 0x020fe200078e0022 */
[----:B------:R-:W-:Y:S01]  /*3410*/  PRMT R210, R11, 0x5410, R12 ;  /* 0x000054100bd27816 */ /* 0x000fe2000000000c */
[----:B------:R-:W-:Y:S01]  /*3420*/  IMAD.MOV.U32 R11, RZ, RZ, R76 ;  /* 0x000000ffff0b7224 */ /* 0x000fe200078e004c */
[----:B------:R-:W-:Y:S01]  /*3430*/  MOV R13, R35 ;  /* 0x00000023000d7202 */ /* 0x000fe20000000f00 */
[----:B------:R-:W-:-:S03]  /*3440*/  IMAD.MOV.U32 R12, RZ, RZ, R77 ;  /* 0x000000ffff0c7224 */ /* 0x000fc600078e004d */
[----:B------:R-:W-:Y:S02]  /*3450*/  PRMT R83, R14, 0x5410, R13 ;  /* 0x000054100e537816 */ /* 0x000fe4000000000d */
[----:B------:R-:W-:Y:S01]  /*3460*/  PRMT R211, R11, 0x5410, R12 ;  /* 0x000054100bd37816 */ /* 0x000fe2000000000c */
[----:B------:R-:W-:Y:S02]  /*3470*/  IMAD.MOV.U32 R12, RZ, RZ, R38 ;  /* 0x000000ffff0c7224 */ /* 0x000fe400078e0026 */
[----:B------:R-:W-:-:S05]  /*3480*/  IMAD.MOV.U32 R11, RZ, RZ, R39 ;  /* 0x000000ffff0b7224 */ /* 0x000fca00078e0027 */
[----:B------:R-:W-:Y:S01]  /*3490*/  PRMT R123, R12, 0x5410, R11 ;  /* 0x000054100c7b7816 */ /* 0x000fe2000000000b */
[----:B------:R-:W-:Y:S01]  /*34a0*/  IMAD.MOV.U32 R11, RZ, RZ, R43 ;  /* 0x000000ffff0b7224 */ /* 0x000fe200078e002b */
[----:B------:R-:W-:-:S04]  /*34b0*/  MOV R12, R42 ;  /* 0x0000002a000c7202 */ /* 0x000fc80000000f00 */
[----:B------:R-:W-:Y:S01]  /*34c0*/  PRMT R139, R12, 0x5410, R11 ;  /* 0x000054100c8b7816 */ /* 0x000fe2000000000b */
[----:B------:R-:W-:Y:S01]  /*34d0*/  IMAD.MOV.U32 R12, RZ, RZ, R46 ;  /* 0x000000ffff0c7224 */ /* 0x000fe200078e002e */
[----:B------:R-:W-:-:S04]  /*34e0*/  MOV R11, R47 ;  /* 0x0000002f000b7202 */ /* 0x000fc80000000f00 */
        /* <DEDUP_REMOVED lines=25> */
[----:B------:R-:W-:Y:S06]  /*3680*/  @!P0 BRA `(.L_x_464) ;  /* 0x0000000000048947 */ /* 0x000fec0003800000 */
[----:B------:R-:W-:Y:S01]  /*3690*/  BPT.TRAP 0x1 ;  /* 0x000000040000795c */ /* 0x000fe20000300000 */
.L_x_464:
[----:B------:R-:W-:Y:S01]  /*36a0*/  IMAD R88, R18, 0x8, R2 ;  /* 0x0000000812587824 */ /* 0x000fe200078e0202 */
[----:B------:R-:W-:Y:S01]  /*36b0*/  SHF.L.U32 R89, R166, 0x1f, RZ ;  /* 0x0000001fa6597819 */ /* 0x000fe200000006ff */
[----:B------:R-:W-:Y:S03]  /*36c0*/  BSSY B1, `(.L_x_465) ;  /* 0x0000003000017945 */ /* 0x000fe60003800000 */
[----:B------:R-:W0:Y:S02]  /*36d0*/  SYNCS.PHASECHK.TRANS64.TRYWAIT P6, [R88+URZ+0x2a890], R89 ;  /* 0x02a89059580075a7 */ /* 0x000e2400080c017f */
[----:B0-----:R-:W-:Y:S05]  /*36e0*/  @!P6 BRA `(.L_x_466) ;  /* 0x000001b400e4e947 */ /* 0x001fea0003800000 */
.L_x_786:
[----:B------:R-:W-:Y:S05]  /*36f0*/  BSYNC B1 ;  /* 0x0000000000017941 */ /* 0x000fea0003800000 */
.L_x_465:
[----:B------:R-:W-:-:S03]  /*3700*/  UMOV UR4, 0xffffffff ;  /* 0xffffffff00047882 */ /* 0x000fc60000000000 */
[----:B------:R-:W-:Y:S05]  /*3710*/  BRA.DIV UR4, `(.L_x_467) ;  /* 0x000001b604ec7947 */ /* 0x000fea000b800000 */
[----:B------:R1:W2:Y:S04]  /*3720*/  SHFL.IDX PT, R82, R118, RZ, 0x1c1f ;  /* 0x001c1fff76527589 */ /* 0x0002a800000e0000 */
[----:B------:R1:W3:Y:S02]  /*3730*/  SHFL.IDX PT, R11, R119, RZ, 0x1c1f ;  /* 0x001c1fff770b7589 */ /* 0x0002e400000e0000 */
.L_x_790:
[----:B------:R-:W-:Y:S04]  /*3740*/  BSSY B1, `(.L_x_468) ;  /* 0x000015c000017945 */ /* 0x000fe80003800000 */
[----:B------:R-:W-:Y:S05]  /*3750*/  @P4 BRA `(.L_x_469) ;  /* 0x0000001400684947 */ /* 0x000fea0003800000 */
[----:B------:R-:W-:Y:S01]  /*3760*/  ISETP.NE.AND P4, PT, R10, RZ, PT ;  /* 0x000000ff0a00720c */ /* 0x000fe20003f85270 */
[----:B------:R-:W-:-:S12]  /*3770*/  BSSY B2, `(.L_x_470) ;  /* 0x0000035000027945 */ /* 0x000fd80003800000 */
[----:B------:R-:W-:Y:S05]  /*3780*/  @!P4 BRA `(.L_x_471) ;  /* 0x0000000000ccc947 */ /* 0x000fea0003800000 */
[----:B------:R4:W0:Y:S01]  /*3790*/  LDS.128 R12, [R33] ;  /* 0x00000000210c7984 */ /* 0x0008220000000c00 */
[----:B------:R-:W-:Y:S01]  /*37a0*/  ISETP.GE.AND P4, PT, R160, R128, PT ;  /* 0x00000080a000720c */ /* 0x000fe20003f86270 */
[----:B------:R-:W-:-:S12]  /*37b0*/  BSSY B3, `(.L_x_472) ;  /* 0x000002d000037945 */ /* 0x000fd80003800000 */
[----:B----4-:R-:W-:Y:S05]  /*37c0*/  @P4 BRA `(.L_x_473) ;  /* 0x0000000000ac4947 */ /* 0x010fea0003800000 */
[--C-:B------:R-:W-:Y:S02]  /*37d0*/  SHF.R.U64 R154, R78, 0x10, R79.reuse ;  /* 0x000000104e9a7819 */ /* 0x100fe4000000124f */
[----:B------:R-:W-:Y:S02]  /*37e0*/  SHF.R.U32.HI R78, RZ, 0x10, R79 ;  /* 0x00000010ff4e7819 */ /* 0x000fe4000001164f */
[--C-:B------:R-:W-:Y:S01]  /*37f0*/  SHF.R.U64 R155, R80, 0x10, R81.reuse ;  /* 0x00000010509b7819 */ /* 0x100fe20000001251 */
[----:B------:R-:W-:Y:S01]  /*3800*/  HADD2.F32 R154, -RZ, R154.H0_H0 ;  /* 0x2000009aff9a7230 */ /* 0x000fe20000004100 */
[----:B0-----:R-:W-:Y:S02]  /*3810*/  MOV R79, R13 ;  /* 0x0000000d004f7202 */ /* 0x001fe40000000f00 */
[----:B------:R-:W-:Y:S01]  /*3820*/  SHF.R.U32.HI R80, RZ, 0x10, R81 ;  /* 0x00000010ff507819 */ /* 0x000fe20000011651 */
[----:B------:R-:W-:Y:S02]  /*3830*/  HADD2.F32 R13, -RZ, R155.H0_H0 ;  /* 0x2000009bff0d7230 */ /* 0x000fe40000004100 */
[----:B------:R-:W-:-:S02]  /*3840*/  HADD2.F32 R81, -RZ, R79.H1_H1 ;  /* 0x3000004fff517230 */ /* 0x000fc40000004100 */
[----:B------:R-:W-:Y:S02]  /*3850*/  HADD2.F32 R155, -RZ, R79.H0_H0 ;  /* 0x2000004fff9b7230 */ /* 0x000fe40000004100 */
[----:B------:R-:W-:Y:S02]  /*3860*/  HADD2.F32 R80, -RZ, R80.H0_H0 ;  /* 0x20000050ff507230 */ /* 0x000fe40000004100 */
[-C--:B------:R-:W-:Y:S01]  /*3870*/  FMUL.FTZ R79, R81, R13.reuse ;  /* 0x0000000d514f7220 */ /* 0x080fe20000410000 */
[----:B------:R-:W-:-:S03]  /*3880*/  FMUL.FTZ R13, R155, R13 ;  /* 0x0000000d9b0d7220 */ /* 0x000fc60000410000 */
[-C--:B------:R-:W-:Y:S01]  /*3890*/  FFMA.FTZ R79, R155, R154.reuse, -R79 ;  /* 0x0000009a9b4f7223 */ /* 0x080fe2000001084f */
[----:B------:R-:W-:Y:S02]  /*38a0*/  IMAD.MOV.U32 R155, RZ, RZ, R12 ;  /* 0x000000ffff9b7224 */ /* 0x000fe400078e000c */
[----:B------:R-:W-:Y:S01]  /*38b0*/  FFMA.FTZ R13, R81, R154, R13 ;  /* 0x0000009a510d7223 */ /* 0x000fe2000001000d */
[----:B------:R-:W-:Y:S02]  /*38c0*/  IMAD.MOV.U32 R81, RZ, RZ, R15 ;  /* 0x000000ffff517224 */ /* 0x000fe400078e000f */
[----:B------:R-:W-:Y:S02]  /*38d0*/  HADD2.F32 R154, -RZ, R78.H0_H0 ;  /* 0x2000004eff9a7230 */ /* 0x000fe40000004100 */
[----:B------:R-:W-:Y:S01]  /*38e0*/  HADD2.F32 R12, -RZ, R155.H1_H1 ;  /* 0x3000009bff0c7230 */ /* 0x000fe20000004100 */
[----:B------:R-:W-:Y:S01]  /*38f0*/  F2FP.F16.F32.PACK_AB R13, R13, R79 ;  /* 0x0000004f0d0d723e */ /* 0x000fe200000000ff */
[----:B------:R-:W-:-:S02]  /*3900*/  HADD2.F32 R15, -RZ, R81.H1_H1 ;  /* 0x30000051ff0f7230 */ /* 0x000fc40000004100 */
[----:B------:R-:W-:Y:S02]  /*3910*/  HADD2.F32 R81, -RZ, R81.H0_H0 ;  /* 0x20000051ff517230 */ /* 0x000fe40000004100 */
[----:B------:R-:W-:Y:S02]  /*3920*/  HADD2.F32 R155, -RZ, R155.H0_H0 ;  /* 0x2000009bff9b7230 */ /* 0x000fe40000004100 */
[-C--:B------:R-:W-:Y:S01]  /*3930*/  FMUL.FTZ R78, R15, R80.reuse ;  /* 0x000000500f4e7220 */ /* 0x080fe20000410000 */
[----:B------:R-:W-:-:S03]  /*3940*/  FMUL.FTZ R80, R81, R80 ;  /* 0x0000005051507220 */ /* 0x000fc60000410000 */
[-C--:B------:R-:W-:Y:S01]  /*3950*/  FFMA.FTZ R78, R81, R154.reuse, -R78 ;  /* 0x0000009a514e7223 */ /* 0x080fe2000001084e */
[----:B------:R-:W-:Y:S01]  /*3960*/  FFMA.FTZ R15, R15, R154, R80 ;  /* 0x0000009a0f0f7223 */ /* 0x000fe20000010050 */
[----:B------:R-:W-:Y:S02]  /*3970*/  HADD2.F32 R154, -RZ, R212.H0_H0 ;  /* 0x200000d4ff9a7230 */ /* 0x000fe40000004100 */
[----:B------:R-:W-:Y:S02]  /*3980*/  HADD2.F32 R80, -RZ, R156.H0_H0 ;  /* 0x2000009cff507230 */ /* 0x000fe40000004100 */
[----:B------:R-:W-:Y:S01]  /*3990*/  F2FP.F16.F32.PACK_AB R15, R15, R78 ;  /* 0x0000004e0f0f723e */ /* 0x000fe200000000ff */
[-C--:B------:R-:W-:Y:S01]  /*39a0*/  FMUL.FTZ R81, R12, R154.reuse ;  /* 0x0000009a0c517220 */ /* 0x080fe20000410000 */
[----:B------:R-:W-:-:S03]  /*39b0*/  FMUL.FTZ R154, R155, R154 ;  /* 0x0000009a9b9a7220 */ /* 0x000fc60000410000 */
[-C--:B------:R-:W-:Y:S01]  /*39c0*/  FFMA.FTZ R81, R155, R80.reuse, -R81 ;  /* 0x000000509b517223 */ /* 0x080fe20000010851 */
[----:B------:R-:W-:Y:S01]  /*39d0*/  FFMA.FTZ R12, R12, R80, R154 ;  /* 0x000000500c0c7223 */ /* 0x000fe2000001009a */
[----:B------:R-:W-:Y:S02]  /*39e0*/  HADD2.F32 R80, -RZ, R212.H1_H1 ;  /* 0x300000d4ff507230 */ /* 0x000fe40000004100 */
[----:B------:R-:W-:Y:S02]  /*39f0*/  HADD2.F32 R154, -RZ, R14.H1_H1 ;  /* 0x3000000eff9a7230 */ /* 0x000fe40000004100 */
[----:B------:R-:W-:Y:S01]  /*3a00*/  HADD2.F32 R155, -RZ, R156.H1_H1 ;  /* 0x3000009cff9b7230 */ /* 0x000fe20000004100 */
[----:B------:R-:W-:Y:S01]  /*3a10*/  F2FP.F16.F32.PACK_AB R12, R12, R81 ;  /* 0x000000510c0c723e */ /* 0x000fe200000000ff */
[----:B------:R-:W-:Y:S02]  /*3a20*/  HADD2.F32 R14, -RZ, R14.H0_H0 ;  /* 0x2000000eff0e7230 */ /* 0x000fe40000004100 */
[----:B------:R-:W-:-:S04]  /*3a30*/  FMUL.FTZ R156, R154, R80 ;  /* 0x000000509a9c7220 */ /* 0x000fc80000410000 */
[C---:B------:R-:W-:Y:S01]  /*3a40*/  FFMA.FTZ R156, R14.reuse, R155, -R156 ;  /* 0x0000009b0e9c7223 */ /* 0x040fe2000001089c */
[----:B------:R-:W-:-:S04]  /*3a50*/  FMUL.FTZ R14, R14, R80 ;  /* 0x000000500e0e7220 */ /* 0x000fc80000410000 */
[----:B------:R-:W-:-:S05]  /*3a60*/  FFMA.FTZ R14, R154, R155, R14 ;  /* 0x0000009b9a0e7223 */ /* 0x000fca000001000e */
[----:B------:R-:W-:-:S07]  /*3a70*/  F2FP.F16.F32.PACK_AB R14, R14, R156 ;  /* 0x0000009c0e0e723e */ /* 0x000fce00000000ff */
.L_x_473:
[----:B------:R-:W-:Y:S05]  /*3a80*/  BSYNC B3 ;  /* 0x0000000000037941 */ /* 0x000fea0003800000 */
.L_x_472:
[----:B---3--:R-:W-:-:S04]  /*3a90*/  LEA R78, P4, R16, R11, 0x1 ;  /* 0x0000000b104e7211 */ /* 0x008fc800078808ff */
[----:B--2---:R-:W-:-:S05]  /*3aa0*/  LEA.HI.X R79, R16, R82, R17, 0x1, P4 ;  /* 0x00000052104f7211 */ /* 0x004fca00020f0c11 */
[----:B0-----:R4:W-:Y:S04]  /*3ab0*/  ST.E.128 desc[UR60][R78.64], R12 ;  /* 0x0000000c4e007985 */ /* 0x0019e8000c101d3c */
.L_x_471:
[----:B------:R-:W-:Y:S05]  /*3ac0*/  BSYNC B2 ;  /* 0x0000000000027941 */ /* 0x000fea0003800000 */
.L_x_470:
[----:B------:R-:W-:Y:S01]  /*3ad0*/  ISETP.NE.AND P4, PT, R27, RZ, PT ;  /* 0x000000ff1b00720c */ /* 0x000fe20003f85270 */
[----:B------:R-:W-:-:S12]  /*3ae0*/  BSSY B2, `(.L_x_474) ;  /* 0x000003c000027945 */ /* 0x000fd80003800000 */
[----:B------:R-:W-:Y:S05]  /*3af0*/  @!P4 BRA `(.L_x_475) ;  /* 0x0000000000e8c947 */ /* 0x000fea0003800000 */
[----:B----4-:R4:W0:Y:S01]  /*3b00*/  LDS.128 R12, [R32] ;  /* 0x00000000200c7984 */ /* 0x0108220000000c00 */
[----:B------:R-:W-:Y:S01]  /*3b10*/  ISETP.GE.AND P4, PT, R169, R128, PT ;  /* 0x00000080a900720c */ /* 0x000fe20003f86270 */
[----:B------:R-:W-:-:S12]  /*3b20*/  BSSY B3, `(.L_x_476) ;  /* 0x0000032000037945 */ /* 0x000fd80003800000 */
[----:B----4-:R-:W-:Y:S05]  /*3b30*/  @P4 BRA `(.L_x_477) ;  /* 0x0000000000c04947 */ /* 0x010fea0003800000 */
[----:B------:R-:W-:Y:S01]  /*3b40*/  SHF.R.U64 R78, R76, 0x10, R77 ;  /* 0x000000104c4e7819 */ /* 0x000fe2000000124d */
[----:B------:R-:W-:Y:S01]  /*3b50*/  HADD2.F32 R80, -RZ, R211.H1_H1 ;  /* 0x300000d3ff507230 */ /* 0x000fe20000004100 */
[----:B0-----:R-:W-:Y:S02]  /*3b60*/  MOV R76, R13 ;  /* 0x0000000d004c7202 */ /* 0x001fe40000000f00 */
[--C-:B------:R-:W-:Y:S01]  /*3b70*/  SHF.R.U64 R74, R74, 0x10, R75.reuse ;  /* 0x000000104a4a7819 */ /* 0x100fe2000000124b */
[----:B------:R-:W-:Y:S01]  /*3b80*/  HADD2.F32 R78, -RZ, R78.H0_H0 ;  /* 0x2000004eff4e7230 */ /* 0x000fe20000004100 */
[----:B------:R-:W-:Y:S01]  /*3b90*/  SHF.R.U32.HI R75, RZ, 0x10, R75 ;  /* 0x00000010ff4b7819 */ /* 0x000fe2000001164b */
[--C-:B------:R-:W-:Y:S02]  /*3ba0*/  HADD2.F32 R13, -RZ, R76.reuse.H1_H1 ;  /* 0x3000004cff0d7230 */ /* 0x100fe40000004100 */
[----:B------:R-:W-:Y:S02]  /*3bb0*/  HADD2.F32 R76, -RZ, R76.H0_H0 ;  /* 0x2000004cff4c7230 */ /* 0x000fe40000004100 */
[----:B------:R-:W-:-:S02]  /*3bc0*/  HADD2.F32 R74, -RZ, R74.H0_H0 ;  /* 0x2000004aff4a7230 */ /* 0x000fc40000004100 */
[CC--:B------:R-:W-:Y:S01]  /*3bd0*/  FMUL.FTZ R79, R13.reuse, R78.reuse ;  /* 0x0000004e0d4f7220 */ /* 0x0c0fe20000410000 */
[----:B------:R-:W-:Y:S02]  /*3be0*/  HADD2.F32 R75, -RZ, R75.H0_H0 ;  /* 0x2000004bff4b7230 */ /* 0x000fe40000004100 */
[C---:B------:R-:W-:Y:S01]  /*3bf0*/  FMUL.FTZ R78, R76.reuse, R78 ;  /* 0x0000004e4c4e7220 */ /* 0x040fe20000410000 */
[-C--:B------:R-:W-:Y:S01]  /*3c00*/  FFMA.FTZ R79, R76, R74.reuse, -R79 ;  /* 0x0000004a4c4f7223 */ /* 0x080fe2000001084f */
[----:B------:R-:W-:Y:S02]  /*3c10*/  SHF.R.U32.HI R76, RZ, 0x10, R77 ;  /* 0x00000010ff4c7819 */ /* 0x000fe4000001164d */
[----:B------:R-:W-:Y:S01]  /*3c20*/  FFMA.FTZ R78, R13, R74, R78 ;  /* 0x0000004a0d4e7223 */ /* 0x000fe2000001004e */
[----:B------:R-:W-:Y:S02]  /*3c30*/  IMAD.MOV.U32 R74, RZ, RZ, R12 ;  /* 0x000000ffff4a7224 */ /* 0x000fe400078e000c */
[----:B------:R-:W-:-:S02]  /*3c40*/  IMAD.MOV.U32 R12, RZ, RZ, R15 ;  /* 0x000000ffff0c7224 */ /* 0x000fc400078e000f */
[----:B------:R-:W-:Y:S01]  /*3c50*/  HADD2.F32 R15, -RZ, R76.H0_H0 ;  /* 0x2000004cff0f7230 */ /* 0x000fe20000004100 */
[----:B------:R-:W-:Y:S02]  /*3c60*/  F2FP.F16.F32.PACK_AB R78, R78, R79 ;  /* 0x0000004f4e4e723e */ /* 0x000fe400000000ff */
[--C-:B------:R-:W-:Y:S02]  /*3c70*/  HADD2.F32 R13, -RZ, R12.reuse.H1_H1 ;  /* 0x3000000cff0d7230 */ /* 0x100fe40000004100 */
[----:B------:R-:W-:-:S03]  /*3c80*/  HADD2.F32 R12, -RZ, R12.H0_H0 ;  /* 0x2000000cff0c7230 */ /* 0x000fc60000004100 */
[CC--:B------:R-:W-:Y:S02]  /*3c90*/  FMUL.FTZ R76, R13.reuse, R15.reuse ;  /* 0x0000000f0d4c7220 */ /* 0x0c0fe40000410000 */
[C---:B------:R-:W-:Y:S02]  /*3ca0*/  FMUL.FTZ R15, R12.reuse, R15 ;  /* 0x0000000f0c0f7220 */ /* 0x040fe40000410000 */
[-C--:B------:R-:W-:Y:S01]  /*3cb0*/  FFMA.FTZ R12, R12, R75.reuse, -R76 ;  /* 0x0000004b0c0c7223 */ /* 0x080fe2000001084c */
[----:B------:R-:W-:Y:S02]  /*3cc0*/  HADD2.F32 R76, -RZ, R211.H0_H0 ;  /* 0x200000d3ff4c7230 */ /* 0x000fe40000004100 */
[----:B------:R-:W-:Y:S01]  /*3cd0*/  FFMA.FTZ R13, R13, R75, R15 ;  /* 0x0000004b0d0d7223 */ /* 0x000fe2000001000f */
[----:B------:R-:W-:Y:S01]  /*3ce0*/  MOV R75, R14 ;  /* 0x0000000e004b7202 */ /* 0x000fe20000000f00 */
[--C-:B------:R-:W-:Y:S02]  /*3cf0*/  HADD2.F32 R14, -RZ, R74.reuse.H1_H1 ;  /* 0x3000004aff0e7230 */ /* 0x100fe40000004100 */
[----:B------:R-:W-:-:S02]  /*3d00*/  HADD2.F32 R15, -RZ, R74.H0_H0 ;  /* 0x2000004aff0f7230 */ /* 0x000fc40000004100 */
[----:B------:R-:W-:Y:S02]  /*3d10*/  HADD2.F32 R74, -RZ, R209.H0_H0 ;  /* 0x200000d1ff4a7230 */ /* 0x000fe40000004100 */
[-C--:B------:R-:W-:Y:S01]  /*3d20*/  FMUL.FTZ R77, R14, R76.reuse ;  /* 0x0000004c0e4d7220 */ /* 0x080fe20000410000 */
[----:B------:R-:W-:-:S03]  /*3d30*/  FMUL.FTZ R76, R15, R76 ;  /* 0x0000004c0f4c7220 */ /* 0x000fc60000410000 */
[-C--:B------:R-:W-:Y:S01]  /*3d40*/  FFMA.FTZ R15, R15, R74.reuse, -R77 ;  /* 0x0000004a0f0f7223 */ /* 0x080fe2000001084d */
[----:B------:R-:W-:Y:S01]  /*3d50*/  FFMA.FTZ R14, R14, R74, R76 ;  /* 0x0000004a0e0e7223 */ /* 0x000fe2000001004c */
[--C-:B------:R-:W-:Y:S02]  /*3d60*/  HADD2.F32 R74, -RZ, R75.reuse.H1_H1 ;  /* 0x3000004bff4a7230 */ /* 0x100fe40000004100 */
[----:B------:R-:W-:Y:S02]  /*3d70*/  HADD2.F32 R76, -RZ, R75.H0_H0 ;  /* 0x2000004bff4c7230 */ /* 0x000fe40000004100 */
[----:B------:R-:W-:Y:S02]  /*3d80*/  HADD2.F32 R75, -RZ, R209.H1_H1 ;  /* 0x300000d1ff4b7230 */ /* 0x000fe40000004100 */
[-C--:B------:R-:W-:Y:S01]  /*3d90*/  FMUL.FTZ R77, R74, R80.reuse ;  /* 0x000000504a4d7220 */ /* 0x080fe20000410000 */
[----:B------:R-:W-:Y:S01]  /*3da0*/  F2FP.F16.F32.PACK_AB R14, R14, R15 ;  /* 0x0000000f0e0e723e */ /* 0x000fe200000000ff */
[----:B------:R-:W-:-:S02]  /*3db0*/  FMUL.FTZ R80, R76, R80 ;  /* 0x000000504c507220 */ /* 0x000fc40000410000 */
[-C--:B------:R-:W-:Y:S02]  /*3dc0*/  FFMA.FTZ R77, R76, R75.reuse, -R77 ;  /* 0x0000004b4c4d7223 */ /* 0x080fe4000001084d */
[----:B------:R-:W-:Y:S01]  /*3dd0*/  FFMA.FTZ R80, R74, R75, R80 ;  /* 0x0000004b4a507223 */ /* 0x000fe20000010050 */
[----:B------:R-:W-:Y:S01]  /*3de0*/  F2FP.F16.F32.PACK_AB R74, R13, R12 ;  /* 0x0000000c0d4a723e */ /* 0x000fe200000000ff */
[----:B------:R-:W-:Y:S02]  /*3df0*/  IMAD.MOV.U32 R12, RZ, RZ, R14 ;  /* 0x000000ffff0c7224 */ /* 0x000fe400078e000e */
[----:B------:R-:W-:Y:S01]  /*3e00*/  IMAD.MOV.U32 R13, RZ, RZ, R78 ;  /* 0x000000ffff0d7224 */ /* 0x000fe200078e004e */
[----:B------:R-:W-:Y:S01]  /*3e10*/  F2FP.F16.F32.PACK_AB R77, R80, R77 ;  /* 0x0000004d504d723e */ /* 0x000fe200000000ff */
[----:B------:R-:W-:-:S03]  /*3e20*/  IMAD.MOV.U32 R15, RZ, RZ, R74 ;  /* 0x000000ffff0f7224 */ /* 0x000fc600078e004a */
[----:B------:R-:W-:-:S07]  /*3e30*/  MOV R14, R77 ;  /* 0x0000004d000e7202 */ /* 0x000fce0000000f00 */
.L_x_477:
[----:B------:R-:W-:Y:S05]  /*3e40*/  BSYNC B3 ;  /* 0x0000000000037941 */ /* 0x000fea0003800000 */
.L_x_476:
[----:B---3--:R-:W-:Y:S01]  /*3e50*/  MOV R74, R11 ;  /* 0x0000000b004a7202 */ /* 0x008fe20000000f00 */
[----:B------:R-:W-:Y:S02]  /*3e60*/  IMAD.SHL.U32 R76, R162, 0x8, RZ ;  /* 0x00000008a24c7824 */ /* 0x000fe400078e00ff */
[----:B--2---:R-:W-:Y:S02]  /*3e70*/  IMAD.MOV.U32 R75, RZ, RZ, R82 ;  /* 0x000000ffff4b7224 */ /* 0x004fe400078e0052 */
[----:B------:R-:W-:-:S05]  /*3e80*/  IMAD.WIDE R74, R76, 0x2, R74 ;  /* 0x000000024c4a7825 */ /* 0x000fca00078e024a */
[----:B0-----:R0:W-:Y:S02]  /*3e90*/  ST.E.128 desc[UR60][R74.64], R12 ;  /* 0x0000000c4a007985 */ /* 0x0011e4000c101d3c */
.L_x_475:
[----:B------:R-:W-:Y:S05]  /*3ea0*/  BSYNC B2 ;  /* 0x0000000000027941 */ /* 0x000fea0003800000 */
.L_x_474:
[----:B------:R-:W-:Y:S01]  /*3eb0*/  ISETP.NE.AND P4, PT, R28, RZ, PT ;  /* 0x000000ff1c00720c */ /* 0x000fe20003f85270 */
[----:B------:R-:W-:-:S12]  /*3ec0*/  BSSY B2, `(.L_x_478) ;  /* 0x000003c000027945 */ /* 0x000fd80003800000 */
[----:B------:R-:W-:Y:S05]  /*3ed0*/  @!P4 BRA `(.L_x_479) ;  /* 0x0000000000e8c947 */ /* 0x000fea0003800000 */
[----:B0---4-:R0:W4:Y:S01]  /*3ee0*/  LDS.128 R12, [R33+0x3000] ;  /* 0x00300000210c7984 */ /* 0x0111220000000c00 */
[----:B------:R-:W-:Y:S01]  /*3ef0*/  ISETP.GE.AND P4, PT, R168, R128, PT ;  /* 0x00000080a800720c */ /* 0x000fe20003f86270 */
[----:B------:R-:W-:-:S12]  /*3f00*/  BSSY B3, `(.L_x_480) ;  /* 0x0000032000037945 */ /* 0x000fd80003800000 */
[----:B0-----:R-:W-:Y:S05]  /*3f10*/  @P4 BRA `(.L_x_481) ;  /* 0x0000000000c04947 */ /* 0x001fea0003800000 */
[----:B------:R-:W-:Y:S01]  /*3f20*/  SHF.R.U64 R75, R72, 0x10, R73 ;  /* 0x00000010484b7819 */ /* 0x000fe20000001249 */
[----:B----4-:R-:W-:Y:S01]  /*3f30*/  IMAD.MOV.U32 R72, RZ, RZ, R13 ;  /* 0x000000ffff487224 */ /* 0x010fe200078e000d */
[----:B------:R-:W-:Y:S01]  /*3f40*/  SHF.R.U64 R70, R70, 0x10, R71 ;  /* 0x0000001046467819 */ /* 0x000fe20000001247 */
[----:B------:R-:W-:Y:S02]  /*3f50*/  HADD2.F32 R76, -RZ, R210.H1_H1 ;  /* 0x300000d2ff4c7230 */ /* 0x000fe40000004100 */
[----:B------:R-:W-:Y:S02]  /*3f60*/  HADD2.F32 R75, -RZ, R75.H0_H0 ;  /* 0x2000004bff4b7230 */ /* 0x000fe40000004100 */
[--C-:B------:R-:W-:Y:S02]  /*3f70*/  HADD2.F32 R13, -RZ, R72.reuse.H1_H1 ;  /* 0x30000048ff0d7230 */ /* 0x100fe40000004100 */
[----:B------:R-:W-:Y:S02]  /*3f80*/  HADD2.F32 R72, -RZ, R72.H0_H0 ;  /* 0x20000048ff487230 */ /* 0x000fe40000004100 */
[----:B------:R-:W-:-:S02]  /*3f90*/  HADD2.F32 R70, -RZ, R70.H0_H0 ;  /* 0x20000046ff467230 */ /* 0x000fc40000004100 */
[-C--:B------:R-:W-:Y:S01]  /*3fa0*/  FMUL.FTZ R74, R13, R75.reuse ;  /* 0x0000004b0d4a7220 */ /* 0x080fe20000410000 */
[----:B------:R-:W-:-:S03]  /*3fb0*/  FMUL.FTZ R75, R72, R75 ;  /* 0x0000004b484b7220 */ /* 0x000fc60000410000 */
[-C--:B------:R-:W-:Y:S01]  /*3fc0*/  FFMA.FTZ R74, R72, R70.reuse, -R74 ;  /* 0x00000046484a7223 */ /* 0x080fe2000001084a */
[----:B------:R-:W-:Y:S01]  /*3fd0*/  SHF.R.U32.HI R72, RZ, 0x10, R73 ;  /* 0x00000010ff487819 */ /* 0x000fe20000011649 */
[----:B------:R-:W-:Y:S01]  /*3fe0*/  FFMA.FTZ R75, R13, R70, R75 ;  /* 0x000000460d4b7223 */ /* 0x000fe2000001004b */
[----:B------:R-:W-:Y:S02]  /*3ff0*/  SHF.R.U32.HI R70, RZ, 0x10, R71 ;  /* 0x00000010ff467819 */ /* 0x000fe40000011647 */
[----:B------:R-:W-:Y:S01]  /*4000*/  MOV R71, R12 ;  /* 0x0000000c00477202 */ /* 0x000fe20000000f00 */
[----:B------:R-:W-:Y:S01]  /*4010*/  IMAD.MOV.U32 R12, RZ, RZ, R15 ;  /* 0x000000ffff0c7224 */ /* 0x000fe200078e000f */
[----:B------:R-:W-:Y:S01]  /*4020*/  F2FP.F16.F32.PACK_AB R74, R75, R74 ;  /* 0x0000004a4b4a723e */ /* 0x000fe200000000ff */
[----:B------:R-:W-:Y:S02]  /*4030*/  HADD2.F32 R15, -RZ, R72.H0_H0 ;  /* 0x20000048ff0f7230 */ /* 0x000fe40000004100 */
[----:B------:R-:W-:-:S02]  /*4040*/  HADD2.F32 R70, -RZ, R70.H0_H0 ;  /* 0x20000046ff467230 */ /* 0x000fc40000004100 */
[--C-:B------:R-:W-:Y:S02]  /*4050*/  HADD2.F32 R13, -RZ, R12.reuse.H1_H1 ;  /* 0x3000000cff0d7230 */ /* 0x100fe40000004100 */
[----:B------:R-:W-:-:S03]  /*4060*/  HADD2.F32 R12, -RZ, R12.H0_H0 ;  /* 0x2000000cff0c7230 */ /* 0x000fc60000004100 */
[CC--:B------:R-:W-:Y:S02]  /*4070*/  FMUL.FTZ R72, R13.reuse, R15.reuse ;  /* 0x0000000f0d487220 */ /* 0x0c0fe40000410000 */
[C---:B------:R-:W-:Y:S02]  /*4080*/  FMUL.FTZ R15, R12.reuse, R15 ;  /* 0x0000000f0c0f7220 */ /* 0x040fe40000410000 */
[-C--:B------:R-:W-:Y:S01]  /*4090*/  FFMA.FTZ R12, R12, R70.reuse, -R72 ;  /* 0x000000460c0c7223 */ /* 0x080fe20000010848 */
[----:B------:R-:W-:Y:S02]  /*40a0*/  HADD2.F32 R72, -RZ, R210.H0_H0 ;  /* 0x200000d2ff487230 */ /* 0x000fe40000004100 */
[----:B------:R-:W-:Y:S01]  /*40b0*/  FFMA.FTZ R13, R13, R70, R15 ;  /* 0x000000460d0d7223 */ /* 0x000fe2000001000f */
[----:B------:R-:W-:Y:S02]  /*40c0*/  IMAD.MOV.U32 R70, RZ, RZ, R14 ;  /* 0x000000ffff467224 */ /* 0x000fe400078e000e */
[----:B------:R-:W-:-:S02]  /*40d0*/  HADD2.F32 R14, -RZ, R71.H1_H1 ;  /* 0x30000047ff0e7230 */ /* 0x000fc40000004100 */
[----:B------:R-:W-:Y:S02]  /*40e0*/  HADD2.F32 R15, -RZ, R71.H0_H0 ;  /* 0x20000047ff0f7230 */ /* 0x000fe40000004100 */
[----:B------:R-:W-:Y:S02]  /*40f0*/  HADD2.F32 R71, -RZ, R208.H0_H0 ;  /* 0x200000d0ff477230 */ /* 0x000fe40000004100 */
[-C--:B------:R-:W-:Y:S01]  /*4100*/  FMUL.FTZ R73, R14, R72.reuse ;  /* 0x000000480e497220 */ /* 0x080fe20000410000 */
[----:B------:R-:W-:-:S03]  /*4110*/  FMUL.FTZ R72, R15, R72 ;  /* 0x000000480f487220 */ /* 0x000fc60000410000 */
[-C--:B------:R-:W-:Y:S01]  /*4120*/  FFMA.FTZ R15, R15, R71.reuse, -R73 ;  /* 0x000000470f0f7223 */ /* 0x080fe20000010849 */
[----:B------:R-:W-:Y:S01]  /*4130*/  FFMA.FTZ R14, R14, R71, R72 ;  /* 0x000000470e0e7223 */ /* 0x000fe20000010048 */
[--C-:B------:R-:W-:Y:S02]  /*4140*/  HADD2.F32 R72, -RZ, R70.reuse.H0_H0 ;  /* 0x20000046ff487230 */ /* 0x100fe40000004100 */
[----:B------:R-:W-:Y:S02]  /*4150*/  HADD2.F32 R70, -RZ, R70.H1_H1 ;  /* 0x30000046ff467230 */ /* 0x000fe40000004100 */
[----:B------:R-:W-:Y:S01]  /*4160*/  HADD2.F32 R71, -RZ, R208.H1_H1 ;  /* 0x300000d0ff477230 */ /* 0x000fe20000004100 */
[----:B------:R-:W-:Y:S02]  /*4170*/  F2FP.F16.F32.PACK_AB R14, R14, R15 ;  /* 0x0000000f0e0e723e */ /* 0x000fe400000000ff */
[-C--:B------:R-:W-:Y:S01]  /*4180*/  FMUL.FTZ R73, R70, R76.reuse ;  /* 0x0000004c46497220 */ /* 0x080fe20000410000 */
[----:B------:R-:W-:-:S03]  /*4190*/  FMUL.FTZ R76, R72, R76 ;  /* 0x0000004c484c7220 */ /* 0x000fc60000410000 */
[-C--:B------:R-:W-:Y:S01]  /*41a0*/  FFMA.FTZ R73, R72, R71.reuse, -R73 ;  /* 0x0000004748497223 */ /* 0x080fe20000010849 */
[----:B------:R-:W-:Y:S01]  /*41b0*/  FFMA.FTZ R76, R70, R71, R76 ;  /* 0x00000047464c7223 */ /* 0x000fe2000001004c */
[----:B------:R-:W-:Y:S01]  /*41c0*/  F2FP.F16.F32.PACK_AB R70, R13, R12 ;  /* 0x0000000c0d46723e */ /* 0x000fe200000000ff */
[----:B------:R-:W-:Y:S01]  /*41d0*/  IMAD.MOV.U32 R13, RZ, RZ, R74 ;  /* 0x000000ffff0d7224 */ /* 0x000fe200078e004a */
[----:B------:R-:W-:Y:S02]  /*41e0*/  MOV R12, R14 ;  /* 0x0000000e000c7202 */ /* 0x000fe40000000f00 */
[----:B------:R-:W-:Y:S02]  /*41f0*/  F2FP.F16.F32.PACK_AB R73, R76, R73 ;  /* 0x000000494c49723e */ /* 0x000fe400000000ff */
[----:B------:R-:W-:-:S03]  /*4200*/  MOV R15, R70 ;  /* 0x00000046000f7202 */ /* 0x000fc60000000f00 */
[----:B------:R-:W-:-:S07]  /*4210*/  IMAD.MOV.U32 R14, RZ, RZ, R73 ;  /* 0x000000ffff0e7224 */ /* 0x000fce00078e0049 */
.L_x_481:
[----:B------:R-:W-:Y:S05]  /*4220*/  BSYNC B3 ;  /* 0x0000000000037941 */ /* 0x000fea0003800000 */
.L_x_480:
[----:B--2---:R-:W-:Y:S01]  /*4230*/  MOV R71, R82 ;  /* 0x0000005200477202 */ /* 0x004fe20000000f00 */
[----:B------:R-:W-:Y:S02]  /*4240*/  IMAD.SHL.U32 R72, R163, 0x8, RZ ;  /* 0x00000008a3487824 */ /* 0x000fe400078e00ff */
[----:B---3--:R-:W-:-:S04]  /*4250*/  IMAD.MOV.U32 R70, RZ, RZ, R11 ;  /* 0x000000ffff467224 */ /* 0x008fc800078e000b */
[----:B------:R-:W-:-:S05]  /*4260*/  IMAD.WIDE R70, R72, 0x2, R70 ;  /* 0x0000000248467825 */ /* 0x000fca00078e0246 */
[----:B----4-:R0:W-:Y:S02]  /*4270*/  ST.E.128 desc[UR60][R70.64], R12 ;  /* 0x0000000c46007985 */ /* 0x0101e4000c101d3c */
.L_x_479:
[----:B------:R-:W-:Y:S05]  /*4280*/  BSYNC B2 ;  /* 0x0000000000027941 */ /* 0x000fea0003800000 */
.L_x_478:
[----:B------:R-:W-:Y:S01]  /*4290*/  ISETP.NE.AND P4, PT, R105, RZ, PT ;  /* 0x000000ff6900720c */ /* 0x000fe20003f85270 */
[----:B------:R-:W-:-:S12]  /*42a0*/  BSSY B2, `(.L_x_482) ;  /* 0x0000039000027945 */ /* 0x000fd80003800000 */
[----:B------:R-:W-:Y:S05]  /*42b0*/  @!P4 BRA `(.L_x_483) ;  /* 0x0000000000dcc947 */ /* 0x000fea0003800000 */
[----:B0---4-:R0:W4:Y:S01]  /*42c0*/  LDS.128 R12, [R32+0x3000] ;  /* 0x00300000200c7984 */ /* 0x0111220000000c00 */
[C---:B---3--:R-:W-:Y:S01]  /*42d0*/  LEA R70, P4, R19.reuse, R11, 0x1 ;  /* 0x0000000b13467211 */ /* 0x048fe200078808ff */
[----:B------:R-:W-:Y:S03]  /*42e0*/  BSSY B3, `(.L_x_484) ;  /* 0x0000033000037945 */ /* 0x000fe60003800000 */
[----:B--2---:R-:W-:Y:S02]  /*42f0*/  LEA.HI.X R71, R19, R82, R164, 0x1, P4 ;  /* 0x0000005213477211 */ /* 0x004fe400020f0ca4 */
[----:B------:R-:W-:-:S13]  /*4300*/  ISETP.GE.AND P4, PT, R171, R128, PT ;  /* 0x00000080ab00720c */ /* 0x000fda0003f86270 */
[----:B0-----:R-:W-:Y:S05]  /*4310*/  @P4 BRA `(.L_x_485) ;  /* 0x0000000000bc4947 */ /* 0x001fea0003800000 */
[----:B------:R-:W-:Y:S01]  /*4320*/  SHF.R.U64 R73, R68, 0x10, R69 ;  /* 0x0000001044497819 */ /* 0x000fe20000001245 */
[----:B----4-:R-:W-:Y:S01]  /*4330*/  IMAD.MOV.U32 R68, RZ, RZ, R13 ;  /* 0x000000ffff447224 */ /* 0x010fe200078e000d */
[--C-:B------:R-:W-:Y:S02]  /*4340*/  SHF.R.U64 R66, R66, 0x10, R67.reuse ;  /* 0x0000001042427819 */ /* 0x100fe40000001243 */
[----:B------:R-:W-:Y:S01]  /*4350*/  SHF.R.U32.HI R67, RZ, 0x10, R67 ;  /* 0x00000010ff437819 */ /* 0x000fe20000011643 */
[----:B------:R-:W-:Y:S02]  /*4360*/  HADD2.F32 R73, -RZ, R73.H0_H0 ;  /* 0x20000049ff497230 */ /* 0x000fe40000004100 */
        /* <DEDUP_REMOVED lines=9> */
[----:B------:R-:W-:Y:S01]  /*4400*/  MOV R13, R15 ;  /* 0x0000000f000d7202 */ /* 0x000fe20000000f00 */
[----:B------:R-:W-:Y:S02]  /*4410*/  IMAD.MOV.U32 R66, RZ, RZ, R12 ;  /* 0x000000ffff427224 */ /* 0x000fe400078e000c */
[----:B------:R-:W-:Y:S01]  /*4420*/  HADD2.F32 R15, -RZ, R68.H0_H0 ;  /* 0x20000044ff0f7230 */ /* 0x000fe20000004100 */
[----:B------:R-:W-:Y:S01]  /*4430*/  F2FP.F16.F32.PACK_AB R72, R73, R72 ;  /* 0x000000484948723e */ /* 0x000fe200000000ff */
[----:B------:R-:W-:-:S02]  /*4440*/  HADD2.F32 R12, -RZ, R13.H1_H1 ;  /* 0x3000000dff0c7230 */ /* 0x000fc40000004100 */
[----:B------:R-:W-:-:S03]  /*4450*/  HADD2.F32 R13, -RZ, R13.H0_H0 ;  /* 0x2000000dff0d7230 */ /* 0x000fc60000004100 */
[CC--:B------:R-:W-:Y:S02]  /*4460*/  FMUL.FTZ R68, R12.reuse, R15.reuse ;  /* 0x0000000f0c447220 */ /* 0x0c0fe40000410000 */
[C---:B------:R-:W-:Y:S02]  /*4470*/  FMUL.FTZ R15, R13.reuse, R15 ;  /* 0x0000000f0d0f7220 */ /* 0x040fe40000410000 */
[-C--:B------:R-:W-:Y:S01]  /*4480*/  FFMA.FTZ R13, R13, R67.reuse, -R68 ;  /* 0x000000430d0d7223 */ /* 0x080fe20000010844 */
[--C-:B------:R-:W-:Y:S02]  /*4490*/  HADD2.F32 R68, -RZ, R66.reuse.H0_H0 ;  /* 0x20000042ff447230 */ /* 0x100fe40000004100 */
[----:B------:R-:W-:Y:S01]  /*44a0*/  FFMA.FTZ R12, R12, R67, R15 ;  /* 0x000000430c0c7223 */ /* 0x000fe2000001000f */
[----:B------:R-:W-:Y:S02]  /*44b0*/  HADD2.F32 R15, -RZ, R207.H1_H1 ;  /* 0x300000cfff0f7230 */ /* 0x000fe40000004100 */
[----:B------:R-:W-:-:S02]  /*44c0*/  HADD2.F32 R67, -RZ, R66.H1_H1 ;  /* 0x30000042ff437230 */ /* 0x000fc40000004100 */
[----:B------:R-:W-:Y:S02]  /*44d0*/  HADD2.F32 R66, -RZ, R207.H0_H0 ;  /* 0x200000cfff427230 */ /* 0x000fe40000004100 */
[-C--:B------:R-:W-:Y:S01]  /*44e0*/  FMUL.FTZ R74, R68, R15.reuse ;  /* 0x0000000f444a7220 */ /* 0x080fe20000410000 */
[----:B------:R-:W-:-:S04]  /*44f0*/  FMUL.FTZ R69, R67, R15 ;  /* 0x0000000f43457220 */ /* 0x000fc80000410000 */
[-C--:B------:R-:W-:Y:S01]  /*4500*/  FFMA.FTZ R15, R68, R66.reuse, -R69 ;  /* 0x00000042440f7223 */ /* 0x080fe20000010845 */
[----:B------:R-:W-:Y:S01]  /*4510*/  FFMA.FTZ R66, R67, R66, R74 ;  /* 0x0000004243427223 */ /* 0x000fe2000001004a */
[----:B------:R-:W-:Y:S02]  /*4520*/  HADD2.F32 R68, -RZ, R206.H1_H1 ;  /* 0x300000ceff447230 */ /* 0x000fe40000004100 */
[--C-:B------:R-:W-:Y:S02]  /*4530*/  HADD2.F32 R67, -RZ, R14.reuse.H1_H1 ;  /* 0x3000000eff437230 */ /* 0x100fe40000004100 */
[----:B------:R-:W-:Y:S01]  /*4540*/  HADD2.F32 R69, -RZ, R14.H0_H0 ;  /* 0x2000000eff457230 */ /* 0x000fe20000004100 */
[----:B------:R-:W-:Y:S01]  /*4550*/  F2FP.F16.F32.PACK_AB R15, R66, R15 ;  /* 0x0000000f420f723e */ /* 0x000fe200000000ff */
[----:B------:R-:W-:Y:S02]  /*4560*/  HADD2.F32 R14, -RZ, R206.H0_H0 ;  /* 0x200000ceff0e7230 */ /* 0x000fe40000004100 */
[-C--:B------:R-:W-:Y:S01]  /*4570*/  FMUL.FTZ R74, R67, R68.reuse ;  /* 0x00000044434a7220 */ /* 0x080fe20000410000 */
[----:B------:R-:W-:-:S03]  /*4580*/  FMUL.FTZ R68, R69, R68 ;  /* 0x0000004445447220 */ /* 0x000fc60000410000 */
[-C--:B------:R-:W-:Y:S01]  /*4590*/  FFMA.FTZ R74, R69, R14.reuse, -R74 ;  /* 0x0000000e454a7223 */ /* 0x080fe2000001084a */
[----:B------:R-:W-:Y:S01]  /*45a0*/  FFMA.FTZ R68, R67, R14, R68 ;  /* 0x0000000e43447223 */ /* 0x000fe20000010044 */
[----:B------:R-:W-:Y:S01]  /*45b0*/  F2FP.F16.F32.PACK_AB R14, R12, R13 ;  /* 0x0000000d0c0e723e */ /* 0x000fe200000000ff */
[----:B------:R-:W-:Y:S02]  /*45c0*/  IMAD.MOV.U32 R12, RZ, RZ, R15 ;  /* 0x000000ffff0c7224 */ /* 0x000fe400078e000f */
[----:B------:R-:W-:Y:S01]  /*45d0*/  IMAD.MOV.U32 R13, RZ, RZ, R72 ;  /* 0x000000ffff0d7224 */ /* 0x000fe200078e0048 */
[----:B------:R-:W-:Y:S02]  /*45e0*/  F2FP.F16.F32.PACK_AB R68, R68, R74 ;  /* 0x0000004a4444723e */ /* 0x000fe400000000ff */
[----:B------:R-:W-:-:S03]  /*45f0*/  MOV R15, R14 ;  /* 0x0000000e000f7202 */ /* 0x000fc60000000f00 */
[----:B------:R-:W-:-:S07]  /*4600*/  IMAD.MOV.U32 R14, RZ, RZ, R68 ;  /* 0x000000ffff0e7224 */ /* 0x000fce00078e0044 */
.L_x_485:
[----:B------:R-:W-:Y:S05]  /*4610*/  BSYNC B3 ;  /* 0x0000000000037941 */ /* 0x000fea0003800000 */
.L_x_484:
[----:B----4-:R0:W-:Y:S02]  /*4620*/  ST.E.128 desc[UR60][R70.64], R12 ;  /* 0x0000000c46007985 */ /* 0x0101e4000c101d3c */
.L_x_483:
[----:B------:R-:W-:Y:S05]  /*4630*/  BSYNC B2 ;  /* 0x0000000000027941 */ /* 0x000fea0003800000 */
.L_x_482:
        /* <DEDUP_REMOVED lines=9> */
[--C-:B------:R-:W-:Y:S01]  /*46d0*/  SHF.R.U64 R64, R64, 0x10, R65.reuse ;  /* 0x0000001040407819 */ /* 0x100fe20000001241 */
[--C-:B----4-:R-:W-:Y:S01]  /*46e0*/  HADD2.F32 R68, -RZ, R13.reuse.H1_H1 ;  /* 0x3000000dff447230 */ /* 0x110fe20000004100 */
[----:B------:R-:W-:Y:S01]  /*46f0*/  SHF.R.U32.HI R65, RZ, 0x10, R65 ;  /* 0x00000010ff417819 */ /* 0x000fe20000011641 */
[----:B------:R-:W-:Y:S01]  /*4700*/  HADD2.F32 R13, -RZ, R13.H0_H0 ;  /* 0x2000000dff0d7230 */ /* 0x000fe20000004100 */
[--C-:B------:R-:W-:Y:S01]  /*4710*/  SHF.R.U64 R62, R62, 0x10, R63.reuse ;  /* 0x000000103e3e7819 */ /* 0x100fe2000000123f */
[----:B------:R-:W-:Y:S01]  /*4720*/  HADD2.F32 R64, -RZ, R64.H0_H0 ;  /* 0x20000040ff407230 */ /* 0x000fe20000004100 */
[----:B------:R-:W-:Y:S01]  /*4730*/  SHF.R.U32.HI R63, RZ, 0x10, R63 ;  /* 0x00000010ff3f7819 */ /* 0x000fe2000001163f */
[----:B------:R-:W-:Y:S02]  /*4740*/  HADD2.F32 R65, -RZ, R65.H0_H0 ;  /* 0x20000041ff417230 */ /* 0x000fe40000004100 */
[----:B------:R-:W-:Y:S02]  /*4750*/  HADD2.F32 R69, -RZ, R15.H1_H1 ;  /* 0x3000000fff457230 */ /* 0x000fe40000004100 */
[----:B------:R-:W-:Y:S01]  /*4760*/  FMUL.FTZ R71, R13, R64 ;  /* 0x000000400d477220 */ /* 0x000fe20000410000 */
[----:B------:R-:W-:-:S02]  /*4770*/  HADD2.F32 R62, -RZ, R62.H0_H0 ;  /* 0x2000003eff3e7230 */ /* 0x000fc40000004100 */
[----:B------:R-:W-:Y:S02]  /*4780*/  HADD2.F32 R70, -RZ, R63.H0_H0 ;  /* 0x2000003fff467230 */ /* 0x000fe40000004100 */
[C---:B------:R-:W-:Y:S01]  /*4790*/  FMUL.FTZ R63, R68.reuse, R64 ;  /* 0x00000040443f7220 */ /* 0x040fe20000410000 */
[----:B------:R-:W-:Y:S02]  /*47a0*/  HADD2.F32 R15, -RZ, R15.H0_H0 ;  /* 0x2000000fff0f7230 */ /* 0x000fe40000004100 */
[-C--:B------:R-:W-:Y:S01]  /*47b0*/  FMUL.FTZ R64, R69, R65.reuse ;  /* 0x0000004145407220 */ /* 0x080fe20000410000 */
[-C--:B------:R-:W-:Y:S01]  /*47c0*/  FFMA.FTZ R71, R68, R62.reuse, R71 ;  /* 0x0000003e44477223 */ /* 0x080fe20000010047 */
[----:B------:R-:W-:Y:S01]  /*47d0*/  FFMA.FTZ R63, R13, R62, -R63 ;  /* 0x0000003e0d3f7223 */ /* 0x000fe2000001083f */
[--C-:B------:R-:W-:Y:S02]  /*47e0*/  HADD2.F32 R62, -RZ, R12.reuse.H1_H1 ;  /* 0x3000000cff3e7230 */ /* 0x100fe40000004100 */
[C---:B------:R-:W-:Y:S01]  /*47f0*/  FMUL.FTZ R65, R15.reuse, R65 ;  /* 0x000000410f417220 */ /* 0x040fe20000410000 */
[----:B------:R-:W-:Y:S01]  /*4800*/  FFMA.FTZ R64, R15, R70, -R64 ;  /* 0x000000460f407223 */ /* 0x000fe20000010840 */
[----:B------:R-:W-:Y:S01]  /*4810*/  HADD2.F32 R15, -RZ, R205.H1_H1 ;  /* 0x300000cdff0f7230 */ /* 0x000fe20000004100 */
[----:B------:R-:W-:Y:S01]  /*4820*/  F2FP.F16.F32.PACK_AB R63, R71, R63 ;  /* 0x0000003f473f723e */ /* 0x000fe200000000ff */
[----:B------:R-:W-:-:S02]  /*4830*/  HADD2.F32 R12, -RZ, R12.H0_H0 ;  /* 0x2000000cff0c7230 */ /* 0x000fc40000004100 */
[----:B------:R-:W-:Y:S01]  /*4840*/  FFMA.FTZ R65, R69, R70, R65 ;  /* 0x0000004645417223 */ /* 0x000fe20000010041 */
[----:B------:R-:W-:Y:S02]  /*4850*/  HADD2.F32 R205, -RZ, R205.H0_H0 ;  /* 0x200000cdffcd7230 */ /* 0x000fe40000004100 */
[-C--:B------:R-:W-:Y:S01]  /*4860*/  FMUL.FTZ R69, R62, R15.reuse ;  /* 0x0000000f3e457220 */ /* 0x080fe20000410000 */
[--C-:B------:R-:W-:Y:S02]  /*4870*/  HADD2.F32 R68, -RZ, R14.reuse.H1_H1 ;  /* 0x3000000eff447230 */ /* 0x100fe40000004100 */
[----:B------:R-:W-:Y:S01]  /*4880*/  FMUL.FTZ R70, R12, R15 ;  /* 0x0000000f0c467220 */ /* 0x000fe20000410000 */
[----:B------:R-:W-:Y:S01]  /*4890*/  HADD2.F32 R14, -RZ, R14.H0_H0 ;  /* 0x2000000eff0e7230 */ /* 0x000fe20000004100 */
[----:B------:R-:W-:Y:S01]  /*48a0*/  F2FP.F16.F32.PACK_AB R64, R65, R64 ;  /* 0x000000404140723e */ /* 0x000fe200000000ff */
[--C-:B------:R-:W-:Y:S02]  /*48b0*/  HADD2.F32 R13, -RZ, R204.reuse.H1_H1 ;  /* 0x300000ccff0d7230 */ /* 0x100fe40000004100 */
[----:B------:R-:W-:Y:S01]  /*48c0*/  FMUL.FTZ R15, R68, R205 ;  /* 0x000000cd440f7220 */ /* 0x000fe20000410000 */
[----:B------:R-:W-:-:S02]  /*48d0*/  HADD2.F32 R204, -RZ, R204.H0_H0 ;  /* 0x200000ccffcc7230 */ /* 0x000fc40000004100 */
[----:B------:R-:W-:Y:S01]  /*48e0*/  FMUL.FTZ R205, R14, R205 ;  /* 0x000000cd0ecd7220 */ /* 0x000fe20000410000 */
[-C--:B------:R-:W-:Y:S01]  /*48f0*/  FFMA.FTZ R69, R12, R13.reuse, -R69 ;  /* 0x0000000d0c457223 */ /* 0x080fe20000010845 */
[----:B------:R-:W-:Y:S01]  /*4900*/  FFMA.FTZ R70, R62, R13, R70 ;  /* 0x0000000d3e467223 */ /* 0x000fe20000010046 */
[-C--:B------:R-:W-:Y:S01]  /*4910*/  FFMA.FTZ R15, R14, R204.reuse, -R15 ;  /* 0x000000cc0e0f7223 */ /* 0x080fe2000001080f */
[----:B------:R-:W-:Y:S01]  /*4920*/  FFMA.FTZ R205, R68, R204, R205 ;  /* 0x000000cc44cd7223 */ /* 0x000fe200000100cd */
[----:B------:R-:W-:Y:S02]  /*4930*/  MOV R13, R63 ;  /* 0x0000003f000d7202 */ /* 0x000fe40000000f00 */
[----:B------:R-:W-:Y:S02]  /*4940*/  F2FP.F16.F32.PACK_AB R69, R70, R69 ;  /* 0x000000454645723e */ /* 0x000fe400000000ff */
[----:B------:R-:W-:-:S03]  /*4950*/  F2FP.F16.F32.PACK_AB R15, R205, R15 ;  /* 0x0000000fcd0f723e */ /* 0x000fc600000000ff */
[----:B------:R-:W-:Y:S02]  /*4960*/  IMAD.MOV.U32 R12, RZ, RZ, R69 ;  /* 0x000000ffff0c7224 */ /* 0x000fe400078e0045 */
[----:B------:R-:W-:Y:S02]  /*4970*/  IMAD.MOV.U32 R14, RZ, RZ, R15 ;  /* 0x000000ffff0e7224 */ /* 0x000fe400078e000f */
[----:B------:R-:W-:-:S07]  /*4980*/  IMAD.MOV.U32 R15, RZ, RZ, R64 ;  /* 0x000000ffff0f7224 */ /* 0x000fce00078e0040 */
.L_x_489:
[----:B------:R-:W-:Y:S05]  /*4990*/  BSYNC B3 ;  /* 0x0000000000037941 */ /* 0x000fea0003800000 */
.L_x_488:
[----:B----4-:R0:W-:Y:S02]  /*49a0*/  ST.E.128 desc[UR60][R66.64], R12 ;  /* 0x0000000c42007985 */ /* 0x0101e4000c101d3c */
.L_x_487:
[----:B------:R-:W-:Y:S05]  /*49b0*/  BSYNC B2 ;  /* 0x0000000000027941 */ /* 0x000fea0003800000 */
.L_x_486:
[----:B------:R-:W-:-:S13]  /*49c0*/  ISETP.NE.AND P4, PT, R103, RZ, PT ;  /* 0x000000ff6700720c */ /* 0x000fda0003f85270 */
        /* <DEDUP_REMOVED lines=14> */
[----:B------:R-:W-:Y:S02]  /*4ab0*/  HADD2.F32 R61, -RZ, R13.H1_H1 ;  /* 0x3000000dff3d7230 */ /* 0x000fe40000004100 */
[----:B------:R-:W-:Y:S02]  /*4ac0*/  HADD2.F32 R59, -RZ, R59.H0_H0 ;  /* 0x2000003bff3b7230 */ /* 0x000fe40000004100 */
[----:B------:R-:W-:-:S02]  /*4ad0*/  HADD2.F32 R13, -RZ, R13.H0_H0 ;  /* 0x2000000dff0d7230 */ /* 0x000fc40000004100 */
[----:B------:R-:W-:Y:S02]  /*4ae0*/  HADD2.F32 R60, -RZ, R60.H0_H0 ;  /* 0x2000003cff3c7230 */ /* 0x000fe40000004100 */
[----:B------:R-:W-:Y:S02]  /*4af0*/  HADD2.F32 R65, -RZ, R58.H0_H0 ;  /* 0x2000003aff417230 */ /* 0x000fe40000004100 */
[-C--:B------:R-:W-:Y:S01]  /*4b00*/  FMUL.FTZ R58, R61, R59.reuse ;  /* 0x0000003b3d3a7220 */ /* 0x080fe20000410000 */
[----:B------:R-:W-:Y:S01]  /*4b10*/  FMUL.FTZ R66, R13, R59 ;  /* 0x0000003b0d427220 */ /* 0x000fe20000410000 */
[-C--:B------:R-:W-:Y:S01]  /*4b20*/  FMUL.FTZ R59, R64, R60.reuse ;  /* 0x0000003c403b7220 */ /* 0x080fe20000410000 */
[----:B------:R-:W-:Y:S01]  /*4b30*/  FMUL.FTZ R60, R15, R60 ;  /* 0x0000003c0f3c7220 */ /* 0x000fe20000410000 */
[----:B------:R-:W-:Y:S01]  /*4b40*/  FFMA.FTZ R58, R13, R11, -R58 ;  /* 0x0000000b0d3a7223 */ /* 0x000fe2000001083a */
[----:B------:R-:W-:Y:S02]  /*4b50*/  HADD2.F32 R13, -RZ, R203.H0_H0 ;  /* 0x200000cbff0d7230 */ /* 0x000fe40000004100 */
[----:B------:R-:W-:Y:S01]  /*4b60*/  FFMA.FTZ R59, R15, R65, -R59 ;  /* 0x000000410f3b7223 */ /* 0x000fe2000001083b */
[----:B------:R-:W-:-:S02]  /*4b70*/  HADD2.F32 R15, -RZ, R12.H1_H1 ;  /* 0x3000000cff0f7230 */ /* 0x000fc40000004100 */
[----:B------:R-:W-:Y:S01]  /*4b80*/  FFMA.FTZ R66, R61, R11, R66 ;  /* 0x0000000b3d427223 */ /* 0x000fe20000010042 */
[----:B------:R-:W-:Y:S02]  /*4b90*/  HADD2.F32 R12, -RZ, R12.H0_H0 ;  /* 0x2000000cff0c7230 */ /* 0x000fe40000004100 */
[----:B------:R-:W-:Y:S01]  /*4ba0*/  FFMA.FTZ R60, R64, R65, R60 ;  /* 0x00000041403c7223 */ /* 0x000fe2000001003c */
[----:B------:R-:W-:Y:S02]  /*4bb0*/  HADD2.F32 R203, -RZ, R203.H1_H1 ;  /* 0x300000cbffcb7230 */ /* 0x000fe40000004100 */
[-C--:B------:R-:W-:Y:S01]  /*4bc0*/  FMUL.FTZ R64, R15, R13.reuse ;  /* 0x0000000d0f407220 */ /* 0x080fe20000410000 */
[--C-:B------:R-:W-:Y:S02]  /*4bd0*/  HADD2.F32 R61, -RZ, R14.reuse.H1_H1 ;  /* 0x3000000eff3d7230 */ /* 0x100fe40000004100 */
[----:B------:R-:W-:Y:S01]  /*4be0*/  FMUL.FTZ R65, R12, R13 ;  /* 0x0000000d0c417220 */ /* 0x000fe20000410000 */
[----:B------:R-:W-:Y:S01]  /*4bf0*/  HADD2.F32 R14, -RZ, R14.H0_H0 ;  /* 0x2000000eff0e7230 */ /* 0x000fe20000004100 */
[----:B------:R-:W-:Y:S01]  /*4c00*/  F2FP.F16.F32.PACK_AB R58, R66, R58 ;  /* 0x0000003a423a723e */ /* 0x000fe200000000ff */
[----:B------:R-:W-:-:S02]  /*4c10*/  HADD2.F32 R11, -RZ, R159.H0_H0 ;  /* 0x2000009fff0b7230 */ /* 0x000fc40000004100 */
[-C--:B------:R-:W-:Y:S01]  /*4c20*/  FMUL.FTZ R13, R61, R203.reuse ;  /* 0x000000cb3d0d7220 */ /* 0x080fe20000410000 */
[----:B------:R-:W-:Y:S02]  /*4c30*/  HADD2.F32 R159, -RZ, R159.H1_H1 ;  /* 0x3000009fff9f7230 */ /* 0x000fe40000004100 */
[----:B------:R-:W-:Y:S01]  /*4c40*/  FMUL.FTZ R203, R14, R203 ;  /* 0x000000cb0ecb7220 */ /* 0x000fe20000410000 */
[-C--:B------:R-:W-:Y:S01]  /*4c50*/  FFMA.FTZ R64, R12, R11.reuse, -R64 ;  /* 0x0000000b0c407223 */ /* 0x080fe20000010840 */
[----:B------:R-:W-:Y:S01]  /*4c60*/  FFMA.FTZ R65, R15, R11, R65 ;  /* 0x0000000b0f417223 */ /* 0x000fe20000010041 */
[-C--:B------:R-:W-:Y:S01]  /*4c70*/  FFMA.FTZ R13, R14, R159.reuse, -R13 ;  /* 0x0000009f0e0d7223 */ /* 0x080fe2000001080d */
[----:B------:R-:W-:Y:S01]  /*4c80*/  FFMA.FTZ R12, R61, R159, R203 ;  /* 0x0000009f3d0c7223 */ /* 0x000fe200000100cb */
[----:B------:R-:W-:Y:S02]  /*4c90*/  F2FP.F16.F32.PACK_AB R15, R60, R59 ;  /* 0x0000003b3c0f723e */ /* 0x000fe400000000ff */
[----:B------:R-:W-:-:S02]  /*4ca0*/  F2FP.F16.F32.PACK_AB R65, R65, R64 ;  /* 0x000000404141723e */ /* 0x000fc400000000ff */
[----:B------:R-:W-:Y:S01]  /*4cb0*/  F2FP.F16.F32.PACK_AB R14, R12, R13 ;  /* 0x0000000d0c0e723e */ /* 0x000fe200000000ff */
[----:B------:R-:W-:Y:S01]  /*4cc0*/  IMAD.MOV.U32 R13, RZ, RZ, R58 ;  /* 0x000000ffff0d7224 */ /* 0x000fe200078e003a */
[----:B------:R-:W-:-:S07]  /*4cd0*/  MOV R12, R65 ;  /* 0x00000041000c7202 */ /* 0x000fce0000000f00 */
.L_x_491:
[----:B------:R-:W-:Y:S05]  /*4ce0*/  BSYNC B2 ;  /* 0x0000000000027941 */ /* 0x000fea0003800000 */
.L_x_490:
[----:B----4-:R0:W-:Y:S02]  /*4cf0*/  ST.E.128 desc[UR60][R62.64], R12 ;  /* 0x0000000c3e007985 */ /* 0x0101e4000c101d3c */
.L_x_469:
[----:B------:R-:W-:Y:S05]  /*4d00*/  BSYNC B1 ;  /* 0x0000000000017941 */ /* 0x000fea0003800000 */
.L_x_468:
[----:B------:R-:W-:-:S03]  /*4d10*/  UMOV UR4, 0xffffffff ;  /* 0xffffffff00047882 */ /* 0x000fc60000000000 */
[----:B------:R-:W-:Y:S05]  /*4d20*/  BRA.DIV UR4, `(.L_x_492) ;  /* 0x000001a204b47947 */ /* 0x000fea000b800000 */
[----:B-1----:R-:W1:Y:S04]  /*4d30*/  SHFL.IDX PT, R118, R118, 0x1, 0x1c1f ;  /* 0x003c1f0076767f89 */ /* 0x002e6800000e0000 */
[----:B------:R-:W0:Y:S02]  /*4d40*/  SHFL.IDX PT, R119, R119, 0x1, 0x1c1f ;  /* 0x003c1f0077777f89 */ /* 0x000e2400000e0000 */
.L_x_794:
[----:B------:R-:W-:Y:S05]  /*4d50*/  @P5 BRA `(.L_x_493) ;  /* 0x0000005400545947 */ /* 0x000fea0003800000 */
[----:B------:R-:W-:Y:S01]  /*4d60*/  ISETP.NE.AND P4, PT, R10, RZ, PT ;  /* 0x000000ff0a00720c */ /* 0x000fe20003f85270 */
[----:B------:R-:W-:-:S12]  /*4d70*/  BSSY B1, `(.L_x_494) ;  /* 0x0000035000017945 */ /* 0x000fd80003800000 */
[----:B------:R-:W-:Y:S05]  /*4d80*/  @!P4 BRA `(.L_x_495) ;  /* 0x0000000000ccc947 */ /* 0x000fea0003800000 */
[----:B0---4-:R0:W4:Y:S01]  /*4d90*/  LDS.128 R12, [R33+0x2000] ;  /* 0x00200000210c7984 */ /* 0x0111220000000c00 */
[----:B------:R-:W-:Y:S01]  /*4da0*/  ISETP.GE.AND P5, PT, R160, R128, PT ;  /* 0x00000080a000720c */ /* 0x000fe20003fa6270 */
[----:B------:R-:W-:Y:S01]  /*4db0*/  BSSY B2, `(.L_x_496) ;  /* 0x000002f000027945 */ /* 0x000fe20003800000 */
[----:B------:R-:W-:-:S04]  /*4dc0*/  LEA R58, P4, R16, R119, 0x1 ;  /* 0x00000077103a7211 */ /* 0x000fc800078808ff */
[----:B-1----:R-:W-:-:S07]  /*4dd0*/  LEA.HI.X R59, R16, R118, R17, 0x1, P4 ;  /* 0x00000076103b7211 */ /* 0x002fce00020f0c11 */
[----:B0-----:R-:W-:Y:S05]  /*4de0*/  @P5 BRA `(.L_x_497) ;  /* 0x0000000000ac5947 */ /* 0x001fea0003800000 */
[----:B------:R-:W-:Y:S01]  /*4df0*/  SHF.R.U64 R60, R54, 0x10, R55 ;  /* 0x00000010363c7819 */ /* 0x000fe20000001237 */
[----:B---34-:R-:W-:Y:S01]  /*4e00*/  IMAD.MOV.U32 R11, RZ, RZ, R13 ;  /* 0x000000ffff0b7224 */ /* 0x018fe200078e000d */
[----:B------:R-:W-:Y:S01]  /*4e10*/  SHF.R.U32.HI R54, RZ, 0x10, R55 ;  /* 0x00000010ff367819 */ /* 0x000fe20000011637 */
[--C-:B------:R-:W-:Y:S01]  /*4e20*/  HADD2.F32 R62, -RZ, R15.reuse.H0_H0 ;  /* 0x2000000fff3e7230 */ /* 0x100fe20000004100 */
[--C-:B------:R-:W-:Y:S01]  /*4e30*/  SHF.R.U64 R64, R56, 0x10, R57.reuse ;  /* 0x0000001038407819 */ /* 0x100fe20000001239 */
[----:B------:R-:W-:Y:S01]  /*4e40*/  HADD2.F32 R56, -RZ, R15.H1_H1 ;  /* 0x3000000fff387230 */ /* 0x000fe20000004100 */
[----:B------:R-:W-:Y:S01]  /*4e50*/  SHF.R.U32.HI R55, RZ, 0x10, R57 ;  /* 0x00000010ff377819 */ /* 0x000fe20000011639 */
[----:B------:R-:W-:Y:S02]  /*4e60*/  HADD2.F32 R13, -RZ, R11.H1_H1 ;  /* 0x3000000bff0d7230 */ /* 0x000fe40000004100 */
[----:B------:R-:W-:Y:S02]  /*4e70*/  HADD2.F32 R64, -RZ, R64.H0_H0 ;  /* 0x20000040ff407230 */ /* 0x000fe40000004100 */
[----:B------:R-:W-:-:S02]  /*4e80*/  HADD2.F32 R55, -RZ, R55.H0_H0 ;  /* 0x20000037ff377230 */ /* 0x000fc40000004100 */
[----:B------:R-:W-:Y:S02]  /*4e90*/  HADD2.F32 R11, -RZ, R11.H0_H0 ;  /* 0x2000000bff0b7230 */ /* 0x000fe40000004100 */
[----:B------:R-:W-:Y:S02]  /*4ea0*/  HADD2.F32 R60, -RZ, R60.H0_H0 ;  /* 0x2000003cff3c7230 */ /* 0x000fe40000004100 */
[-C--:B------:R-:W-:Y:S01]  /*4eb0*/  FMUL.FTZ R57, R56, R55.reuse ;  /* 0x0000003738397220 */ /* 0x080fe20000410000 */
[----:B------:R-:W-:Y:S02]  /*4ec0*/  HADD2.F32 R15, -RZ, R54.H0_H0 ;  /* 0x20000036ff0f7230 */ /* 0x000fe40000004100 */
[-C--:B------:R-:W-:Y:S01]  /*4ed0*/  FMUL.FTZ R54, R13, R64.reuse ;  /* 0x000000400d367220 */ /* 0x080fe20000410000 */
[C---:B------:R-:W-:Y:S01]  /*4ee0*/  FMUL.FTZ R64, R11.reuse, R64 ;  /* 0x000000400b407220 */ /* 0x040fe20000410000 */
[C---:B------:R-:W-:Y:S02]  /*4ef0*/  FMUL.FTZ R55, R62.reuse, R55 ;  /* 0x000000373e377220 */ /* 0x040fe40000410000 */
[-C--:B------:R-:W-:Y:S01]  /*4f00*/  FFMA.FTZ R11, R11, R60.reuse, -R54 ;  /* 0x0000003c0b0b7223 */ /* 0x080fe20000010836 */
[----:B------:R-:W-:Y:S01]  /*4f10*/  FFMA.FTZ R54, R13, R60, R64 ;  /* 0x0000003c0d367223 */ /* 0x000fe20000010040 */
[-C--:B------:R-:W-:Y:S01]  /*4f20*/  FFMA.FTZ R13, R62, R15.reuse, -R57 ;  /* 0x0000000f3e0d7223 */ /* 0x080fe20000010839 */
[----:B------:R-:W-:Y:S01]  /*4f30*/  FFMA.FTZ R56, R56, R15, R55 ;  /* 0x0000000f38387223 */ /* 0x000fe20000010037 */
[----:B------:R-:W-:-:S02]  /*4f40*/  HADD2.F32 R55, -RZ, R158.H0_H0 ;  /* 0x2000009eff377230 */ /* 0x000fc40000004100 */
[--C-:B------:R-:W-:Y:S01]  /*4f50*/  HADD2.F32 R62, -RZ, R12.reuse.H1_H1 ;  /* 0x3000000cff3e7230 */ /* 0x100fe20000004100 */
[----:B------:R-:W-:Y:S01]  /*4f60*/  F2FP.F16.F32.PACK_AB R11, R54, R11 ;  /* 0x0000000b360b723e */ /* 0x000fe200000000ff */
[----:B------:R-:W-:Y:S02]  /*4f70*/  HADD2.F32 R60, -RZ, R12.H0_H0 ;  /* 0x2000000cff3c7230 */ /* 0x000fe40000004100 */
[----:B------:R-:W-:Y:S02]  /*4f80*/  HADD2.F32 R57, -RZ, R158.H1_H1 ;  /* 0x3000009eff397230 */ /* 0x000fe40000004100 */
[-C--:B------:R-:W-:Y:S01]  /*4f90*/  FMUL.FTZ R61, R62, R55.reuse ;  /* 0x000000373e3d7220 */ /* 0x080fe20000410000 */
[--C-:B------:R-:W-:Y:S02]  /*4fa0*/  HADD2.F32 R12, -RZ, R14.reuse.H1_H1 ;  /* 0x3000000eff0c7230 */ /* 0x100fe40000004100 */
[----:B------:R-:W-:Y:S01]  /*4fb0*/  FMUL.FTZ R55, R60, R55 ;  /* 0x000000373c377220 */ /* 0x000fe20000410000 */
[----:B------:R-:W-:-:S02]  /*4fc0*/  HADD2.F32 R14, -RZ, R14.H0_H0 ;  /* 0x2000000eff0e7230 */ /* 0x000fc40000004100 */
[--C-:B------:R-:W-:Y:S02]  /*4fd0*/  HADD2.F32 R15, -RZ, R157.reuse.H0_H0 ;  /* 0x2000009dff0f7230 */ /* 0x100fe40000004100 */
[-C--:B------:R-:W-:Y:S01]  /*4fe0*/  FMUL.FTZ R63, R12, R57.reuse ;  /* 0x000000390c3f7220 */ /* 0x080fe20000410000 */
[----:B------:R-:W-:Y:S02]  /*4ff0*/  HADD2.F32 R157, -RZ, R157.H1_H1 ;  /* 0x3000009dff9d7230 */ /* 0x000fe40000004100 */
[----:B------:R-:W-:Y:S01]  /*5000*/  FMUL.FTZ R57, R14, R57 ;  /* 0x000000390e397220 */ /* 0x000fe20000410000 */
[-C--:B------:R-:W-:Y:S01]  /*5010*/  FFMA.FTZ R61, R60, R15.reuse, -R61 ;  /* 0x0000000f3c3d7223 */ /* 0x080fe2000001083d */
[----:B------:R-:W-:Y:S01]  /*5020*/  FFMA.FTZ R62, R62, R15, R55 ;  /* 0x0000000f3e3e7223 */ /* 0x000fe20000010037 */
[-C--:B------:R-:W-:Y:S01]  /*5030*/  FFMA.FTZ R63, R14, R157.reuse, -R63 ;  /* 0x0000009d0e3f7223 */ /* 0x080fe2000001083f */
[----:B------:R-:W-:Y:S01]  /*5040*/  FFMA.FTZ R12, R12, R157, R57 ;  /* 0x0000009d0c0c7223 */ /* 0x000fe20000010039 */
[----:B------:R-:W-:Y:S01]  /*5050*/  F2FP.F16.F32.PACK_AB R15, R56, R13 ;  /* 0x0000000d380f723e */ /* 0x000fe200000000ff */
[----:B------:R-:W-:Y:S01]  /*5060*/  IMAD.MOV.U32 R13, RZ, RZ, R11 ;  /* 0x000000ffff0d7224 */ /* 0x000fe200078e000b */
[----:B------:R-:W-:-:S02]  /*5070*/  F2FP.F16.F32.PACK_AB R62, R62, R61 ;  /* 0x0000003d3e3e723e */ /* 0x000fc400000000ff */
[----:B------:R-:W-:Y:S02]  /*5080*/  F2FP.F16.F32.PACK_AB R14, R12, R63 ;  /* 0x0000003f0c0e723e */ /* 0x000fe400000000ff */
[----:B------:R-:W-:-:S07]  /*5090*/  MOV R12, R62 ;  /* 0x0000003e000c7202 */ /* 0x000fce0000000f00 */
.L_x_497:
[----:B------:R-:W-:Y:S05]  /*50a0*/  BSYNC B2 ;  /* 0x0000000000027941 */ /* 0x000fea0003800000 */
.L_x_496:
[----:B----4-:R0:W-:Y:S02]  /*50b0*/  ST.E.128 desc[UR60][R58.64], R12 ;  /* 0x0000000c3a007985 */ /* 0x0101e4000c101d3c */
.L_x_495:
[----:B------:R-:W-:Y:S05]  /*50c0*/  BSYNC B1 ;  /* 0x0000000000017941 */ /* 0x000fea0003800000 */
.L_x_494:
[----:B------:R-:W-:Y:S01]  /*50d0*/  ISETP.NE.AND P4, PT, R27, RZ, PT ;  /* 0x000000ff1b00720c */ /* 0x000fe20003f85270 */
[----:B------:R-:W-:-:S12]  /*50e0*/  BSSY B1, `(.L_x_498) ;  /* 0x0000036000017945 */ /* 0x000fd80003800000 */
[----:B------:R-:W-:Y:S05]  /*50f0*/  @!P4 BRA `(.L_x_499) ;  /* 0x0000000000d0c947 */ /* 0x000fea0003800000 */
[----:B0---4-:R0:W4:Y:S01]  /*5100*/  LDS.128 R12, [R32+0x2000] ;  /* 0x00200000200c7984 */ /* 0x0111220000000c00 */
[----:B------:R-:W-:Y:S01]  /*5110*/  ISETP.GE.AND P4, PT, R169, R128, PT ;  /* 0x00000080a900720c */ /* 0x000fe20003f86270 */
[----:B---3--:R-:W-:Y:S01]  /*5120*/  IMAD.SHL.U32 R11, R162, 0x8, RZ ;  /* 0x00000008a20b7824 */ /* 0x008fe200078e00ff */
[----:B------:R-:W-:Y:S01]  /*5130*/  MOV R54, R119 ;  /* 0x0000007700367202 */ /* 0x000fe20000000f00 */
[----:B-1----:R-:W-:Y:S01]  /*5140*/  IMAD.MOV.U32 R55, RZ, RZ, R118 ;  /* 0x000000ffff377224 */ /* 0x002fe200078e0076 */
[----:B------:R-:W-:Y:S03]  /*5150*/  BSSY B2, `(.L_x_500) ;  /* 0x000002d000027945 */ /* 0x000fe60003800000 */
[----:B------:R-:W-:-:S06]  /*5160*/  IMAD.WIDE R54, R11, 0x2, R54 ;  /* 0x000000020b367825 */ /* 0x000fcc00078e0236 */
[----:B0-----:R-:W-:Y:S05]  /*5170*/  @P4 BRA `(.L_x_501) ;  /* 0x0000000000a84947 */ /* 0x001fea0003800000 */
[--C-:B------:R-:W-:Y:S02]  /*5180*/  SHF.R.U64 R11, R52, 0x10, R53.reuse ;  /* 0x00000010340b7819 */ /* 0x100fe40000001235 */
[----:B------:R-:W-:Y:S02]  /*5190*/  SHF.R.U32.HI R58, RZ, 0x10, R53 ;  /* 0x00000010ff3a7819 */ /* 0x000fe40000011635 */
[--C-:B------:R-:W-:Y:S01]  /*51a0*/  SHF.R.U64 R57, R50, 0x10, R51.reuse ;  /* 0x0000001032397819 */ /* 0x100fe20000001233 */
[----:B----4-:R-:W-:Y:S01]  /*51b0*/  IMAD.MOV.U32 R50, RZ, RZ, R12 ;  /* 0x000000ffff327224 */ /* 0x010fe200078e000c */
[----:B------:R-:W-:Y:S01]  /*51c0*/  SHF.R.U32.HI R56, RZ, 0x10, R51 ;  /* 0x00000010ff387819 */ /* 0x000fe20000011633 */
[----:B------:R-:W-:Y:S02]  /*51d0*/  HADD2.F32 R53, -RZ, R11.H0_H0 ;  /* 0x2000000bff357230 */ /* 0x000fe40000004100 */
[----:B------:R-:W-:Y:S02]  /*51e0*/  HADD2.F32 R58, -RZ, R58.H0_H0 ;  /* 0x2000003aff3a7230 */ /* 0x000fe40000004100 */
[----:B------:R-:W-:-:S02]  /*51f0*/  HADD2.F32 R12, -RZ, R13.H1_H1 ;  /* 0x3000000dff0c7230 */ /* 0x000fc40000004100 */
[----:B------:R-:W-:Y:S02]  /*5200*/  HADD2.F32 R11, -RZ, R13.H0_H0 ;  /* 0x2000000dff0b7230 */ /* 0x000fe40000004100 */
[--C-:B------:R-:W-:Y:S02]  /*5210*/  HADD2.F32 R51, -RZ, R15.reuse.H1_H1 ;  /* 0x3000000fff337230 */ /* 0x100fe40000004100 */
[-C--:B------:R-:W-:Y:S01]  /*5220*/  FMUL.FTZ R60, R12, R53.reuse ;  /* 0x000000350c3c7220 */ /* 0x080fe20000410000 */
[----:B------:R-:W-:Y:S02]  /*5230*/  HADD2.F32 R13, -RZ, R15.H0_H0 ;  /* 0x2000000fff0d7230 */ /* 0x000fe40000004100 */
[----:B------:R-:W-:Y:S01]  /*5240*/  FMUL.FTZ R53, R11, R53 ;  /* 0x000000350b357220 */ /* 0x000fe20000410000 */
[----:B------:R-:W-:Y:S02]  /*5250*/  HADD2.F32 R52, -RZ, R57.H0_H0 ;  /* 0x20000039ff347230 */ /* 0x000fe40000004100 */
[----:B------:R-:W-:Y:S01]  /*5260*/  FMUL.FTZ R62, R51, R58 ;  /* 0x0000003a333e7220 */ /* 0x000fe20000410000 */
[----:B------:R-:W-:-:S02]  /*5270*/  HADD2.F32 R56, -RZ, R56.H0_H0 ;  /* 0x20000038ff387230 */ /* 0x000fc40000004100 */
[----:B------:R-:W-:Y:S01]  /*5280*/  FMUL.FTZ R58, R13, R58 ;  /* 0x0000003a0d3a7220 */ /* 0x000fe20000410000 */
[--C-:B------:R-:W-:Y:S02]  /*5290*/  HADD2.F32 R15, -RZ, R50.reuse.H1_H1 ;  /* 0x30000032ff0f7230 */ /* 0x100fe40000004100 */
[-C--:B------:R-:W-:Y:S01]  /*52a0*/  FFMA.FTZ R11, R11, R52.reuse, -R60 ;  /* 0x000000340b0b7223 */ /* 0x080fe2000001083c */
[----:B------:R-:W-:Y:S01]  /*52b0*/  FFMA.FTZ R12, R12, R52, R53 ;  /* 0x000000340c0c7223 */ /* 0x000fe20000010035 */
[-C--:B------:R-:W-:Y:S01]  /*52c0*/  FFMA.FTZ R60, R51, R56.reuse, R58 ;  /* 0x00000038333c7223 */ /* 0x080fe2000001003a */
[----:B------:R-:W-:Y:S02]  /*52d0*/  HADD2.F32 R53, -RZ, R153.H0_H0 ;  /* 0x20000099ff357230 */ /* 0x000fe40000004100 */
[----:B------:R-:W-:Y:S01]  /*52e0*/  FFMA.FTZ R13, R13, R56, -R62 ;  /* 0x000000380d0d7223 */ /* 0x000fe2000001083e */
[----:B------:R-:W-:Y:S01]  /*52f0*/  HADD2.F32 R50, -RZ, R50.H0_H0 ;  /* 0x20000032ff327230 */ /* 0x000fe20000004100 */
[----:B------:R-:W-:Y:S01]  /*5300*/  F2FP.F16.F32.PACK_AB R11, R12, R11 ;  /* 0x0000000b0c0b723e */ /* 0x000fe200000000ff */
[----:B------:R-:W-:-:S02]  /*5310*/  HADD2.F32 R51, -RZ, R14.H1_H1 ;  /* 0x3000000eff337230 */ /* 0x000fc40000004100 */
[-C--:B------:R-:W-:Y:S01]  /*5320*/  FMUL.FTZ R57, R15, R53.reuse ;  /* 0x000000350f397220 */ /* 0x080fe20000410000 */
[----:B------:R-:W-:Y:S02]  /*5330*/  HADD2.F32 R153, -RZ, R153.H1_H1 ;  /* 0x30000099ff997230 */ /* 0x000fe40000004100 */
[----:B------:R-:W-:Y:S01]  /*5340*/  FMUL.FTZ R56, R50, R53 ;  /* 0x0000003532387220 */ /* 0x000fe20000410000 */
[----:B------:R-:W-:Y:S02]  /*5350*/  HADD2.F32 R14, -RZ, R14.H0_H0 ;  /* 0x2000000eff0e7230 */ /* 0x000fe40000004100 */
        /* <DEDUP_REMOVED lines=8> */
[----:B------:R-:W-:-:S02]  /*53e0*/  F2FP.F16.F32.PACK_AB R15, R60, R13 ;  /* 0x0000000d3c0f723e */ /* 0x000fc400000000ff */
[----:B------:R-:W-:Y:S02]  /*53f0*/  F2FP.F16.F32.PACK_AB R12, R56, R57 ;  /* 0x00000039380c723e */ /* 0x000fe400000000ff */
[----:B------:R-:W-:Y:S02]  /*5400*/  F2FP.F16.F32.PACK_AB R14, R58, R53 ;  /* 0x000000353a0e723e */ /* 0x000fe400000000ff */
[----:B------:R-:W-:-:S07]  /*5410*/  MOV R13, R11 ;  /* 0x0000000b000d7202 */ /* 0x000fce0000000f00 */
.L_x_501:
[----:B------:R-:W-:Y:S05]  /*5420*/  BSYNC B2 ;  /* 0x0000000000027941 */ /* 0x000fea0003800000 */
.L_x_500:
[----:B----4-:R0:W-:Y:S02]  /*5430*/  ST.E.128 desc[UR60][R54.64], R12 ;  /* 0x0000000c36007985 */ /* 0x0101e4000c101d3c */
.L_x_499:
[----:B------:R-:W-:Y:S05]  /*5440*/  BSYNC B1 ;  /* 0x0000000000017941 */ /* 0x000fea0003800000 */
.L_x_498:
[----:B------:R-:W-:Y:S01]  /*5450*/  ISETP.NE.AND P4, PT, R28, RZ, PT ;  /* 0x000000ff1c00720c */ /* 0x000fe20003f85270 */
[----:B------:R-:W-:-:S12]  /*5460*/  BSSY B1, `(.L_x_502) ;  /* 0x0000034000017945 */ /* 0x000fd80003800000 */
[----:B------:R-:W-:Y:S05]  /*5470*/  @!P4 BRA `(.L_x_503) ;  /* 0x0000000000c8c947 */ /* 0x000fea0003800000 */
[----:B0---4-:R0:W4:Y:S01]  /*5480*/  LDS.128 R12, [R33+0x5000] ;  /* 0x00500000210c7984 */ /* 0x0111220000000c00 */
[----:B------:R-:W-:Y:S01]  /*5490*/  ISETP.GE.AND P4, PT, R168, R128, PT ;  /* 0x00000080a800720c */ /* 0x000fe20003f86270 */
[----:B---3--:R-:W-:Y:S01]  /*54a0*/  IMAD.SHL.U32 R11, R163, 0x8, RZ ;  /* 0x00000008a30b7824 */ /* 0x008fe200078e00ff */
[----:B-1----:R-:W-:Y:S01]  /*54b0*/  MOV R51, R118 ;  /* 0x0000007600337202 */ /* 0x002fe20000000f00 */
[----:B------:R-:W-:Y:S01]  /*54c0*/  IMAD.MOV.U32 R50, RZ, RZ, R119 ;  /* 0x000000ffff327224 */ /* 0x000fe200078e0077 */
[----:B------:R-:W-:Y:S03]  /*54d0*/  BSSY B2, `(.L_x_504) ;  /* 0x000002b000027945 */ /* 0x000fe60003800000 */
[----:B------:R-:W-:-:S06]  /*54e0*/  IMAD.WIDE R50, R11, 0x2, R50 ;  /* 0x000000020b327825 */ /* 0x000fcc00078e0232 */
[----:B0-----:R-:W-:Y:S05]  /*54f0*/  @P4 BRA `(.L_x_505) ;  /* 0x0000000000a04947 */ /* 0x001fea0003800000 */
[----:B------:R-:W-:Y:S01]  /*5500*/  SHF.R.U64 R11, R46, 0x10, R47 ;  /* 0x000000102e0b7819 */ /* 0x000fe2000000122f */
[--C-:B----4-:R-:W-:Y:S01]  /*5510*/  HADD2.F32 R46, -RZ, R15.reuse.H1_H1 ;  /* 0x3000000fff2e7230 */ /* 0x110fe20000004100 */
[--C-:B------:R-:W-:Y:S01]  /*5520*/  SHF.R.U64 R52, R48, 0x10, R49.reuse ;  /* 0x0000001030347819 */ /* 0x100fe20000001231 */
[----:B------:R-:W-:Y:S01]  /*5530*/  HADD2.F32 R15, -RZ, R15.H0_H0 ;  /* 0x2000000fff0f7230 */ /* 0x000fe20000004100 */
[----:B------:R-:W-:Y:S01]  /*5540*/  SHF.R.U32.HI R49, RZ, 0x10, R49 ;  /* 0x00000010ff317819 */ /* 0x000fe20000011631 */
[----:B------:R-:W-:Y:S01]  /*5550*/  HADD2.F32 R48, -RZ, R11.H0_H0 ;  /* 0x2000000bff307230 */ /* 0x000fe20000004100 */
[----:B------:R-:W-:Y:S01]  /*5560*/  SHF.R.U32.HI R47, RZ, 0x10, R47 ;  /* 0x00000010ff2f7819 */ /* 0x000fe2000001162f */
[----:B------:R-:W-:Y:S02]  /*5570*/  HADD2.F32 R52, -RZ, R52.H0_H0 ;  /* 0x20000034ff347230 */ /* 0x000fe40000004100 */
[----:B------:R-:W-:Y:S02]  /*5580*/  HADD2.F32 R11, -RZ, R13.H1_H1 ;  /* 0x3000000dff0b7230 */ /* 0x000fe40000004100 */
[----:B------:R-:W-:-:S02]  /*5590*/  HADD2.F32 R49, -RZ, R49.H0_H0 ;  /* 0x20000031ff317230 */ /* 0x000fc40000004100 */
[----:B------:R-:W-:Y:S02]  /*55a0*/  HADD2.F32 R13, -RZ, R13.H0_H0 ;  /* 0x2000000dff0d7230 */ /* 0x000fe40000004100 */
[-C--:B------:R-:W-:Y:S01]  /*55b0*/  FMUL.FTZ R54, R11, R52.reuse ;  /* 0x000000340b367220 */ /* 0x080fe20000410000 */
[----:B------:R-:W-:Y:S02]  /*55c0*/  HADD2.F32 R47, -RZ, R47.H0_H0 ;  /* 0x2000002fff2f7230 */ /* 0x000fe40000004100 */
[-C--:B------:R-:W-:Y:S01]  /*55d0*/  FMUL.FTZ R53, R15, R49.reuse ;  /* 0x000000310f357220 */ /* 0x080fe20000410000 */
[C---:B------:R-:W-:Y:S01]  /*55e0*/  FMUL.FTZ R56, R46.reuse, R49 ;  /* 0x000000312e387220 */ /* 0x040fe20000410000 */
[C---:B------:R-:W-:Y:S01]  /*55f0*/  FMUL.FTZ R52, R13.reuse, R52 ;  /* 0x000000340d347220 */ /* 0x040fe20000410000 */
[----:B------:R-:W-:Y:S01]  /*5600*/  FFMA.FTZ R54, R13, R48, -R54 ;  /* 0x000000300d367223 */ /* 0x000fe20000010836 */
[----:B------:R-:W-:Y:S01]  /*5610*/  FFMA.FTZ R55, R46, R47, R53 ;  /* 0x0000002f2e377223 */ /* 0x000fe20000010035 */
[----:B------:R-:W-:-:S02]  /*5620*/  HADD2.F32 R46, -RZ, R151.H0_H0 ;  /* 0x20000097ff2e7230 */ /* 0x000fc40000004100 */
[----:B------:R-:W-:Y:S01]  /*5630*/  FFMA.FTZ R49, R11, R48, R52 ;  /* 0x000000300b317223 */ /* 0x000fe20000010034 */
[----:B------:R-:W-:Y:S02]  /*5640*/  HADD2.F32 R11, -RZ, R12.H1_H1 ;  /* 0x3000000cff0b7230 */ /* 0x000fe40000004100 */
[----:B------:R-:W-:Y:S01]  /*5650*/  FFMA.FTZ R56, R15, R47, -R56 ;  /* 0x0000002f0f387223 */ /* 0x000fe20000010838 */
[----:B------:R-:W-:Y:S02]  /*5660*/  HADD2.F32 R13, -RZ, R14.H1_H1 ;  /* 0x3000000eff0d7230 */ /* 0x000fe40000004100 */
[----:B------:R-:W-:Y:S02]  /*5670*/  HADD2.F32 R151, -RZ, R151.H1_H1 ;  /* 0x30000097ff977230 */ /* 0x000fe40000004100 */
[----:B------:R-:W-:Y:S01]  /*5680*/  FMUL.FTZ R47, R11, R46 ;  /* 0x0000002e0b2f7220 */ /* 0x000fe20000410000 */
[----:B------:R-:W-:Y:S02]  /*5690*/  HADD2.F32 R12, -RZ, R12.H0_H0 ;  /* 0x2000000cff0c7230 */ /* 0x000fe40000004100 */
[----:B------:R-:W-:-:S02]  /*56a0*/  HADD2.F32 R14, -RZ, R14.H0_H0 ;  /* 0x2000000eff0e7230 */ /* 0x000fc40000004100 */
[-C--:B------:R-:W-:Y:S01]  /*56b0*/  FMUL.FTZ R53, R13, R151.reuse ;  /* 0x000000970d357220 */ /* 0x080fe20000410000 */
[--C-:B------:R-:W-:Y:S02]  /*56c0*/  HADD2.F32 R15, -RZ, R150.reuse.H0_H0 ;  /* 0x20000096ff0f7230 */ /* 0x100fe40000004100 */
[----:B------:R-:W-:Y:S01]  /*56d0*/  FMUL.FTZ R46, R12, R46 ;  /* 0x0000002e0c2e7220 */ /* 0x000fe20000410000 */
        /* <DEDUP_REMOVED lines=9> */
[----:B------:R-:W-:-:S07]  /*5770*/  F2FP.F16.F32.PACK_AB R14, R48, R53 ;  /* 0x00000035300e723e */ /* 0x000fce00000000ff */
.L_x_505:
[----:B------:R-:W-:Y:S05]  /*5780*/  BSYNC B2 ;  /* 0x0000000000027941 */ /* 0x000fea0003800000 */
.L_x_504:
[----:B----4-:R0:W-:Y:S02]  /*5790*/  ST.E.128 desc[UR60][R50.64], R12 ;  /* 0x0000000c32007985 */ /* 0x0101e4000c101d3c */
.L_x_503:
[----:B------:R-:W-:Y:S05]  /*57a0*/  BSYNC B1 ;  /* 0x0000000000017941 */ /* 0x000fea0003800000 */
.L_x_502:
        /* <DEDUP_REMOVED lines=9> */
[----:B---3--:R-:W-:Y:S01]  /*5840*/  SHF.R.U64 R11, R42, 0x10, R43 ;  /* 0x000000102a0b7819 */ /* 0x008fe2000000122b */
        /* <DEDUP_REMOVED lines=39> */
.L_x_509:
[----:B------:R-:W-:Y:S05]  /*5ac0*/  BSYNC B2 ;  /* 0x0000000000027941 */ /* 0x000fea0003800000 */
.L_x_508:
[----:B----4-:R0:W-:Y:S02]  /*5ad0*/  ST.E.128 desc[UR60][R46.64], R12 ;  /* 0x0000000c2e007985 */ /* 0x0101e4000c101d3c */
.L_x_507:
[----:B------:R-:W-:Y:S05]  /*5ae0*/  BSYNC B1 ;  /* 0x0000000000017941 */ /* 0x000fea0003800000 */
.L_x_506:
        /* <DEDUP_REMOVED lines=9> */
[--C-:B------:R-:W-:Y:S01]  /*5b80*/  SHF.R.U64 R44, R40, 0x10, R41.reuse ;  /* 0x00000010282c7819 */ /* 0x100fe20000001229 */
[--C-:B---34-:R-:W-:Y:S01]  /*5b90*/  HADD2.F32 R11, -RZ, R13.reuse.H1_H1 ;  /* 0x3000000dff0b7230 */ /* 0x118fe20000004100 */
[----:B------:R-:W-:Y:S01]  /*5ba0*/  SHF.R.U32.HI R46, RZ, 0x10, R41 ;  /* 0x00000010ff2e7819 */ /* 0x000fe20000011629 */
[----:B------:R-:W-:Y:S01]  /*5bb0*/  HADD2.F32 R13, -RZ, R13.H0_H0 ;  /* 0x2000000dff0d7230 */ /* 0x000fe20000004100 */
[--C-:B------:R-:W-:Y:S01]  /*5bc0*/  SHF.R.U64 R38, R38, 0x10, R39.reuse ;  /* 0x0000001026267819 */ /* 0x100fe20000001227 */
[----:B------:R-:W-:Y:S01]  /*5bd0*/  HADD2.F32 R44, -RZ, R44.H0_H0 ;  /* 0x2000002cff2c7230 */ /* 0x000fe20000004100 */
[----:B------:R-:W-:Y:S01]  /*5be0*/  SHF.R.U32.HI R39, RZ, 0x10, R39 ;  /* 0x00000010ff277819 */ /* 0x000fe20000011627 */
[----:B------:R-:W-:Y:S02]  /*5bf0*/  HADD2.F32 R46, -RZ, R46.H0_H0 ;  /* 0x2000002eff2e7230 */ /* 0x000fe40000004100 */
[--C-:B------:R-:W-:Y:S02]  /*5c00*/  HADD2.F32 R33, -RZ, R15.reuse.H1_H1 ;  /* 0x3000000fff217230 */ /* 0x100fe40000004100 */
[----:B------:R-:W-:Y:S01]  /*5c10*/  FMUL.FTZ R48, R11, R44 ;  /* 0x0000002c0b307220 */ /* 0x000fe20000410000 */
[----:B------:R-:W-:-:S02]  /*5c20*/  HADD2.F32 R15, -RZ, R15.H0_H0 ;  /* 0x2000000fff0f7230 */ /* 0x000fc40000004100 */
[----:B------:R-:W-:Y:S01]  /*5c30*/  FMUL.FTZ R44, R13, R44 ;  /* 0x0000002c0d2c7220 */ /* 0x000fe20000410000 */
[----:B------:R-:W-:Y:S02]  /*5c40*/  HADD2.F32 R38, -RZ, R38.H0_H0 ;  /* 0x20000026ff267230 */ /* 0x000fe40000004100 */
[-C--:B------:R-:W-:Y:S01]  /*5c50*/  FMUL.FTZ R50, R33, R46.reuse ;  /* 0x0000002e21327220 */ /* 0x080fe20000410000 */
[----:B------:R-:W-:Y:S02]  /*5c60*/  HADD2.F32 R40, -RZ, R39.H0_H0 ;  /* 0x20000027ff287230 */ /* 0x000fe40000004100 */
[----:B------:R-:W-:Y:S01]  /*5c70*/  FMUL.FTZ R46, R15, R46 ;  /* 0x0000002e0f2e7220 */ /* 0x000fe20000410000 */
[-C--:B------:R-:W-:Y:S01]  /*5c80*/  FFMA.FTZ R41, R11, R38.reuse, R44 ;  /* 0x000000260b297223 */ /* 0x080fe2000001002c */
[----:B------:R-:W-:Y:S02]  /*5c90*/  FFMA.FTZ R48, R13, R38, -R48 ;  /* 0x000000260d307223 */ /* 0x000fe40000010830 */
[----:B------:R-:W-:Y:S01]  /*5ca0*/  FFMA.FTZ R45, R33, R40, R46 ;  /* 0x00000028212d7223 */ /* 0x000fe2000001002e */
[----:B------:R-:W-:-:S02]  /*5cb0*/  HADD2.F32 R11, -RZ, R12.H1_H1 ;  /* 0x3000000cff0b7230 */ /* 0x000fc40000004100 */
[----:B------:R-:W-:Y:S01]  /*5cc0*/  FFMA.FTZ R50, R15, R40, -R50 ;  /* 0x000000280f327223 */ /* 0x000fe20000010832 */
[--C-:B------:R-:W-:Y:S02]  /*5cd0*/  HADD2.F32 R33, -RZ, R135.reuse.H0_H0 ;  /* 0x20000087ff217230 */ /* 0x100fe40000004100 */
[----:B------:R-:W-:Y:S02]  /*5ce0*/  HADD2.F32 R12, -RZ, R12.H0_H0 ;  /* 0x2000000cff0c7230 */ /* 0x000fe40000004100 */
[--C-:B------:R-:W-:Y:S02]  /*5cf0*/  HADD2.F32 R13, -RZ, R14.reuse.H1_H1 ;  /* 0x3000000eff0d7230 */ /* 0x100fe40000004100 */
[-C--:B------:R-:W-:Y:S01]  /*5d00*/  FMUL.FTZ R39, R11, R33.reuse ;  /* 0x000000210b277220 */ /* 0x080fe20000410000 */
[----:B------:R-:W-:Y:S02]  /*5d10*/  HADD2.F32 R135, -RZ, R135.H1_H1 ;  /* 0x30000087ff877230 */ /* 0x000fe40000004100 */
        /* <DEDUP_REMOVED lines=14> */
.L_x_513:
[----:B------:R-:W-:Y:S05]  /*5e00*/  BSYNC B2 ;  /* 0x0000000000027941 */ /* 0x000fea0003800000 */
.L_x_512:
[----:B----4-:R0:W-:Y:S02]  /*5e10*/  ST.E.128 desc[UR60][R42.64], R12 ;  /* 0x0000000c2a007985 */ /* 0x0101e4000c101d3c */
.L_x_511:
[----:B------:R-:W-:Y:S05]  /*5e20*/  BSYNC B1 ;  /* 0x0000000000017941 */ /* 0x000fea0003800000 */
.L_x_510:
[----:B------:R-:W-:-:S13]  /*5e30*/  ISETP.NE.AND P4, PT, R103, RZ, PT ;  /* 0x000000ff6700720c */ /* 0x000fda0003f85270 */
        /* <DEDUP_REMOVED lines=8> */
[----:B----4-:R-:W-:Y:S01]  /*5ec0*/  HADD2.F32 R32, -RZ, R15.H1_H1 ;  /* 0x3000000fff207230 */ /* 0x010fe20000004100 */
[----:B------:R-:W-:Y:S01]  /*5ed0*/  SHF.R.U32.HI R33, RZ, 0x10, R35 ;  /* 0x00000010ff217819 */ /* 0x000fe20000011623 */
[----:B---3--:R-:W-:Y:S01]  /*5ee0*/  HADD2.F32 R11, -RZ, R13.H1_H1 ;  /* 0x3000000dff0b7230 */ /* 0x008fe20000004100 */
[--C-:B------:R-:W-:Y:S01]  /*5ef0*/  SHF.R.U64 R36, R36, 0x10, R37.reuse ;  /* 0x0000001024247819 */ /* 0x100fe20000001225 */
[----:B------:R-:W-:Y:S01]  /*5f00*/  HADD2.F32 R15, -RZ, R15.H0_H0 ;  /* 0x2000000fff0f7230 */ /* 0x000fe20000004100 */
[----:B------:R-:W-:Y:S01]  /*5f10*/  SHF.R.U32.HI R35, RZ, 0x10, R37 ;  /* 0x00000010ff237819 */ /* 0x000fe20000011625 */
[----:B------:R-:W-:Y:S02]  /*5f20*/  HADD2.F32 R13, -RZ, R13.H0_H0 ;  /* 0x2000000dff0d7230 */ /* 0x000fe40000004100 */
[----:B------:R-:W-:Y:S02]  /*5f30*/  HADD2.F32 R36, -RZ, R36.H0_H0 ;  /* 0x20000024ff247230 */ /* 0x000fe40000004100 */
[----:B------:R-:W-:-:S02]  /*5f40*/  HADD2.F32 R35, -RZ, R35.H0_H0 ;  /* 0x20000023ff237230 */ /* 0x000fc40000004100 */
[----:B------:R-:W-:Y:S02]  /*5f50*/  HADD2.F32 R33, -RZ, R33.H0_H0 ;  /* 0x20000021ff217230 */ /* 0x000fe40000004100 */
[-C--:B------:R-:W-:Y:S01]  /*5f60*/  FMUL.FTZ R40, R11, R36.reuse ;  /* 0x000000240b287220 */ /* 0x080fe20000410000 */
[----:B------:R-:W-:Y:S02]  /*5f70*/  HADD2.F32 R34, -RZ, R34.H0_H0 ;  /* 0x20000022ff227230 */ /* 0x000fe40000004100 */
[-C--:B------:R-:W-:Y:S01]  /*5f80*/  FMUL.FTZ R37, R15, R35.reuse ;  /* 0x000000230f257220 */ /* 0x080fe20000410000 */
[C---:B------:R-:W-:Y:S01]  /*5f90*/  FMUL.FTZ R36, R13.reuse, R36 ;  /* 0x000000240d247220 */ /* 0x040fe20000410000 */
[C---:B------:R-:W-:Y:S02]  /*5fa0*/  FMUL.FTZ R42, R32.reuse, R35 ;  /* 0x00000023202a7220 */ /* 0x040fe40000410000 */
[----:B------:R-:W-:Y:S01]  /*5fb0*/  FFMA.FTZ R41, R32, R33, R37 ;  /* 0x0000002120297223 */ /* 0x000fe20000010025 */
[-C--:B------:R-:W-:Y:S01]  /*5fc0*/  FFMA.FTZ R40, R13, R34.reuse, -R40 ;  /* 0x000000220d287223 */ /* 0x080fe20000010828 */
[----:B------:R-:W-:Y:S01]  /*5fd0*/  FFMA.FTZ R35, R11, R34, R36 ;  /* 0x000000220b237223 */ /* 0x000fe20000010024 */
[----:B------:R-:W-:-:S02]  /*5fe0*/  HADD2.F32 R32, -RZ, R122.H0_H0 ;  /* 0x2000007aff207230 */ /* 0x000fc40000004100 */
[----:B------:R-:W-:Y:S01]  /*5ff0*/  FFMA.FTZ R42, R15, R33, -R42 ;  /* 0x000000210f2a7223 */ /* 0x000fe2000001082a */
[----:B------:R-:W-:Y:S02]  /*6000*/  HADD2.F32 R122, -RZ, R122.H1_H1 ;  /* 0x3000007aff7a7230 */ /* 0x000fe40000004100 */
[----:B------:R-:W-:Y:S02]  /*6010*/  HADD2.F32 R11, -RZ, R12.H1_H1 ;  /* 0x3000000cff0b7230 */ /* 0x000fe40000004100 */
[----:B------:R-:W-:Y:S02]  /*6020*/  HADD2.F32 R13, -RZ, R14.H1_H1 ;  /* 0x3000000eff0d7230 */ /* 0x000fe40000004100 */
[----:B------:R-:W-:Y:S02]  /*6030*/  HADD2.F32 R12, -RZ, R12.H0_H0 ;  /* 0x2000000cff0c7230 */ /* 0x000fe40000004100 */
[----:B------:R-:W-:Y:S01]  /*6040*/  FMUL.FTZ R33, R11, R32 ;  /* 0x000000200b217220 */ /* 0x000fe20000410000 */
[----:B------:R-:W-:-:S02]  /*6050*/  HADD2.F32 R14, -RZ, R14.H0_H0 ;  /* 0x2000000eff0e7230 */ /* 0x000fc40000004100 */
[----:B------:R-:W-:Y:S01]  /*6060*/  FMUL.FTZ R37, R13, R122 ;  /* 0x0000007a0d257220 */ /* 0x000fe20000410000 */
        /* <DEDUP_REMOVED lines=12> */
.L_x_515:
[----:B------:R-:W-:Y:S05]  /*6130*/  BSYNC B1 ;  /* 0x0000000000017941 */ /* 0x000fea0003800000 */
.L_x_514:
[----:B----4-:R0:W-:Y:S01]  /*6140*/  ST.E.128 desc[UR60][R38.64], R12 ;  /* 0x0000000c26007985 */ /* 0x0101e2000c101d3c */
[----:B------:R-:W-:Y:S05]  /*6150*/  BRA `(.L_x_493) ;  /* 0x0000004000547947 */ /* 0x000fea0003800000 */
.L_x_459:
        /* <DEDUP_REMOVED lines=18> */
[----:B------:R-:W-:Y:S02]  /*6280*/  IADD3 R32, P5, R92, R12, RZ ;  /* 0x0000000c5c207210 */ /* 0x000fe40007fbe0ff */
[----:B------:R-:W-:Y:S02]  /*6290*/  CS2R R42, SRZ ;  /* 0x00000000002a7805 */ /* 0x000fe4000001ff00 */
[----:B------:R-:W-:Y:S01]  /*62a0*/  CS2R R40, SRZ ;  /* 0x0000000000287805 */ /* 0x000fe2000001ff00 */
[----:B------:R-:W-:Y:S01]  /*62b0*/  IMAD.X R34, R11, 0x1, R107, P0 ;  /* 0x000000010b227824 */ /* 0x000fe200000e066b */
[----:B------:R-:W-:Y:S02]  /*62c0*/  LEA R56, P0, R33, UR4, 0x1 ;  /* 0x0000000421387c11 */ /* 0x000fe4000f8008ff */
[----:B------:R-:W-:-:S02]  /*62d0*/  CS2R R54, SRZ ;  /* 0x0000000000367805 */ /* 0x000fc4000001ff00 */
[----:B------:R-:W-:Y:S02]  /*62e0*/  CS2R R52, SRZ ;  /* 0x0000000000347805 */ /* 0x000fe4000001ff00 */
[----:B------:R-:W-:Y:S01]  /*62f0*/  LEA.HI.X R57, R33, UR5, R34, 0x1, P0 ;  /* 0x0000000521397c11 */ /* 0x000fe200080f0c22 */
[----:B------:R-:W-:Y:S01]  /*6300*/  ULDC.64 UR4, c[0x0][0x400] ;  /* 0x0001000000047ab9 */ /* 0x000fe20000000a00 */
[----:B------:R-:W-:Y:S01]  /*6310*/  ISETP.GE.AND P0, PT, R16, R128, PT ;  /* 0x000000801000720c */ /* 0x000fe20003f06270 */
[----:B------:R-:W-:Y:S01]  /*6320*/  IMAD.X R33, R82, 0x1, R106, P5 ;  /* 0x0000000152217824 */ /* 0x000fe200028e066a */
[----:B------:R-:W-:-:S04]  /*6330*/  LEA R60, P5, R32, UR4, 0x1 ;  /* 0x00000004203c7c11 */ /* 0x000fc8000f8a08ff */
[----:B------:R-:W-:Y:S02]  /*6340*/  LEA.HI.X R61, R32, UR5, R33, 0x1, P5 ;  /* 0x00000005203d7c11 */ /* 0x000fe4000a8f0c21 */
[----:B------:R-:W-:-:S05]  /*6350*/  ISETP.GE.AND P5, PT, R0, R128, PT ;  /* 0x000000800000720c */ /* 0x000fca0003fa6270 */
[----:B------:R0:W5:Y:S04]  /*6360*/  @!P0 LDG.E.128 R40, desc[UR60][R56.64] ;  /* 0x0000003c38288981 */ /* 0x000168000c1e1d00 */
[----:B------:R0:W5:Y:S01]  /*6370*/  @!P0 LDG.E.128 R52, desc[UR60][R60.64] ;  /* 0x0000003c3c348981 */ /* 0x000162000c1e1d00 */
[----:B------:R-:W-:Y:S02]  /*6380*/  ISETP.GE.AND P0, PT, R3, R128, PT ;  /* 0x000000800300720c */ /* 0x000fe40003f06270 */
        /* <DEDUP_REMOVED lines=8> */
[----:B------:R0:W5:Y:S04]  /*6410*/  @!P5 LDG.E.128 R36, desc[UR60][R56.64+0x40] ;  /* 0x0000403c3824d981 */ /* 0x000168000c1e1d00 */
[----:B------:R0:W5:Y:S04]  /*6420*/  @!P0 LDG.E.128 R32, desc[UR60][R56.64+0x80] ;  /* 0x0000803c38208981 */ /* 0x000168000c1e1d00 */
[----:B------:R0:W5:Y:S04]  /*6430*/  @!P5 LDG.E.128 R48, desc[UR60][R60.64+0x40] ;  /* 0x0000403c3c30d981 */ /* 0x000168000c1e1d00 */
[----:B------:R0:W5:Y:S02]  /*6440*/  @!P0 LDG.E.128 R44, desc[UR60][R60.64+0x80] ;  /* 0x0000803c3c2c8981 */ /* 0x000164000c1e1d00 */
.L_x_517:
[----:B------:R-:W-:Y:S05]  /*6450*/  BSYNC B1 ;  /* 0x0000000000017941 */ /* 0x000fea0003800000 */
.L_x_516:
        /* <DEDUP_REMOVED lines=12> */
[----:B-----5:R-:W-:Y:S01]  /*6520*/  MOV R81, R34 ;  /* 0x0000002200517202 */ /* 0x020fe20000000f00 */
[----:B------:R-:W-:Y:S01]  /*6530*/  IMAD.MOV.U32 R80, RZ, RZ, R35 ;  /* 0x000000ffff507224 */ /* 0x000fe200078e0023 */
        /* <DEDUP_REMOVED lines=8> */
[----:B------:R-:W-:Y:S02]  /*65c0*/  IADD3 R11, P0, P6, R92, R12, R113 ;  /* 0x0000000c5c0b7210 */ /* 0x000fe40007e1e071 */
[----:B------:R-:W-:-:S02]  /*65d0*/  CS2R R78, SRZ ;  /* 0x00000000004e7805 */ /* 0x000fc4000001ff00 */
[----:B------:R-:W-:Y:S02]  /*65e0*/  CS2R R76, SRZ ;  /* 0x00000000004c7805 */ /* 0x000fe4000001ff00 */
[----:B------:R-:W-:Y:S02]  /*65f0*/  IADD3.X R82, R106, R82, R112, P0, P6 ;  /* 0x000000526a527210 */ /* 0x000fe400007ec470 */
[----:B------:R-:W-:-:S04]  /*6600*/  LEA R12, P0, R14, UR4, 0x1 ;  /* 0x000000040e0c7c11 */ /* 0x000fc8000f8008ff */
[----:B------:R-:W-:Y:S02]  /*6610*/  LEA.HI.X R13, R14, UR5, R13, 0x1, P0 ;  /* 0x000000050e0d7c11 */ /* 0x000fe400080f0c0d */
[----:B------:R-:W-:-:S04]  /*6620*/  LEA R14, P0, R11, UR6, 0x1 ;  /* 0x000000060b0e7c11 */ /* 0x000fc8000f8008ff */
[----:B------:R-:W-:Y:S02]  /*6630*/  LEA.HI.X R15, R11, UR7, R82, 0x1, P0 ;  /* 0x000000070b0f7c11 */ /* 0x000fe400080f0c52 */
[----:B------:R-:W-:Y:S02]  /*6640*/  ISETP.GE.AND P0, PT, R16, R128, PT ;  /* 0x000000801000720c */ /* 0x000fe40003f06270 */
[----:B------:R-:W-:Y:S02]  /*6650*/  CS2R R62, SRZ ;  /* 0x00000000003e7805 */ /* 0x000fe4000001ff00 */
[----:B------:R-:W-:Y:S02]  /*6660*/  CS2R R60, SRZ ;  /* 0x00000000003c7805 */ /* 0x000fe4000001ff00 */
[----:B------:R-:W-:Y:S02]  /*6670*/  CS2R R74, SRZ ;  /* 0x00000000004a7805 */ /* 0x000fe4000001ff00 */
[----:B------:R-:W-:-:S05]  /*6680*/  CS2R R72, SRZ ;  /* 0x0000000000487805 */ /* 0x000fca000001ff00 */
[----:B------:R0:W5:Y:S04]  /*6690*/  @!P0 LDG.E.128 R64, desc[UR60][R12.64] ;  /* 0x0000003c0c408981 */ /* 0x000168000c1e1d00 */
[----:B------:R0:W5:Y:S01]  /*66a0*/  @!P0 LDG.E.128 R76, desc[UR60][R14.64] ;  /* 0x0000003c0e4c8981 */ /* 0x000162000c1e1d00 */
[----:B------:R-:W-:Y:S02]  /*66b0*/  ISETP.GE.AND P0, PT, R0, R128, PT ;  /* 0x000000800000720c */ /* 0x000fe40003f06270 */
[----:B------:R-:W-:Y:S02]  /*66c0*/  CS2R R58, SRZ ;  /* 0x00000000003a7805 */ /* 0x000fe4000001ff00 */
[----:B------:R-:W-:Y:S02]  /*66d0*/  CS2R R56, SRZ ;  /* 0x0000000000387805 */ /* 0x000fe4000001ff00 */
[----:B------:R-:W-:-:S02]  /*66e0*/  CS2R R70, SRZ ;  /* 0x0000000000467805 */ /* 0x000fc4000001ff00 */
[----:B------:R-:W-:-:S05]  /*66f0*/  CS2R R68, SRZ ;  /* 0x0000000000447805 */ /* 0x000fca000001ff00 */
[----:B------:R0:W5:Y:S04]  /*6700*/  @!P0 LDG.E.128 R60, desc[UR60][R12.64+0x40] ;  /* 0x0000403c0c3c8981 */ /* 0x000168000c1e1d00 */
[----:B------:R0:W5:Y:S01]  /*6710*/  @!P0 LDG.E.128 R72, desc[UR60][R14.64+0x40] ;  /* 0x0000403c0e488981 */ /* 0x000162000c1e1d00 */
[----:B------:R-:W-:-:S13]  /*6720*/  ISETP.GE.AND P0, PT, R3, R128, PT ;  /* 0x000000800300720c */ /* 0x000fda0003f06270 */
[----:B------:R0:W5:Y:S04]  /*6730*/  @!P0 LDG.E.128 R56, desc[UR60][R12.64+0x80] ;  /* 0x0000803c0c388981 */ /* 0x000168000c1e1d00 */
[----:B------:R0:W5:Y:S02]  /*6740*/  @!P0 LDG.E.128 R68, desc[UR60][R14.64+0x80] ;  /* 0x0000803c0e448981 */ /* 0x000164000c1e1d00 */
.L_x_519:
[----:B------:R-:W-:Y:S05]  /*6750*/  BSYNC B1 ;  /* 0x0000000000017941 */ /* 0x000fea0003800000 */
.L_x_518:
[----:B------:R-:W2:Y:S01]  /*6760*/  LDL R11, [R1+0x30] ;  /* 0x00003000010b7983 */ /* 0x000ea20000100800 */
[----:B0-----:R-:W-:Y:S01]  /*6770*/  MOV R12, R33 ;  /* 0x00000021000c7202 */ /* 0x001fe20000000f00 */
[----:B------:R-:W-:Y:S01]  /*6780*/  IMAD.MOV.U32 R14, RZ, RZ, R37 ;  /* 0x000000ffff0e7224 */ /* 0x000fe200078e0025 */
[----:B------:R-:W-:Y:S02]  /*6790*/  MOV R13, R36 ;  /* 0x00000024000d7202 */ /* 0x000fe40000000f00 */
[----:B------:R-:W-:Y:S02]  /*67a0*/  PRMT R210, R81, 0x5410, R80 ;  /* 0x0000541051d27816 */ /* 0x000fe40000000050 */
[----:B--2---:R-:W-:Y:S01]  /*67b0*/  R2UR UR4, R11 ;  /* 0x000000000b0472ca */ /* 0x004fe200000e0000 */
[----:B------:R-:W-:-:S05]  /*67c0*/  IMAD.MOV.U32 R11, RZ, RZ, R32 ;  /* 0x000000ffff0b7224 */ /* 0x000fca00078e0020 */
[----:B------:R-:W-:Y:S01]  /*67d0*/  PRMT R211, R11, 0x5410, R12 ;  /* 0x000054100bd37816 */ /* 0x000fe2000000000c */
[----:B------:R-:W-:Y:S02]  /*67e0*/  IMAD.MOV.U32 R11, RZ, RZ, R38 ;  /* 0x000000ffff0b7224 */ /* 0x000fe400078e0026 */
[----:B------:R-:W-:-:S03]  /*67f0*/  IMAD.MOV.U32 R12, RZ, RZ, R39 ;  /* 0x000000ffff0c7224 */ /* 0x000fc600078e0027 */
[----:B------:R-:W-:Y:S01]  /*6800*/  PRMT R224, R11, 0x7610, R224 ;  /* 0x000076100be07816 */ /* 0x000fe200000000e0 */
[----:B------:R-:W-:Y:S01]  /*6810*/  IMAD.MOV.U32 R11, RZ, RZ, R42 ;  /* 0x000000ffff0b7224 */ /* 0x000fe200078e002a */
[----:B------:R0:W-:Y:S01]  /*6820*/  STL.S16 [R1+0x44], R12 ;  /* 0x0000440c01007387 */ /* 0x0001e20000100600 */
[----:B------:R-:W-:-:S03]  /*6830*/  UISETP.NE.AND UP0, UPT, UR4, 0x3, UPT ;  /* 0x000000030400788c */ /* 0x000fc6000bf05270 */
[----:B------:R1:W-:Y:S03]  /*6840*/  STL.S16 [R1+0x3c], R13 ;  /* 0x00003c0d01007387 */ /* 0x0003e60000100600 */
[----:B------:R-:W-:Y:S01]  /*6850*/  PLOP3.LUT P0, PT, PT, PT, UP0, 0x80, 0x0 ;  /* 0x000000000000781c */ /* 0x000fe20003f0f008 */
[----:B------:R2:W-:Y:S01]  /*6860*/  STL.S16 [R1+0x48], R14 ;  /* 0x0000480e01007387 */ /* 0x0005e20000100600 */
[----:B0-----:R-:W-:-:S03]  /*6870*/  MOV R12, R43 ;  /* 0x0000002b000c7202 */ /* 0x001fc60000000f00 */
[----:B------:R0:W-:Y:S01]  /*6880*/  STL.S16 [R1+0x4a], R11 ;  /* 0x00004a0b01007387 */ /* 0x0001e20000100600 */
[----:B-1----:R-:W-:-:S03]  /*6890*/  IMAD.MOV.U32 R13, RZ, RZ, R40 ;  /* 0x000000ffff0d7224 */ /* 0x002fc600078e0028 */
[----:B------:R1:W-:Y:S01]  /*68a0*/  STL.S16 [R1+0x4c], R12 ;  /* 0x00004c0c01007387 */ /* 0x0003e20000100600 */
[----:B--2---:R-:W-:-:S03]  /*68b0*/  IMAD.MOV.U32 R14, RZ, RZ, R41 ;  /* 0x000000ffff0e7224 */ /* 0x004fc600078e0029 */
[----:B------:R2:W-:Y:S01]  /*68c0*/  STL.S16 [R1+0x4e], R13 ;  /* 0x00004e0d01007387 */ /* 0x0005e20000100600 */
[----:B0-----:R-:W-:Y:S02]  /*68d0*/  MOV R11, R45 ;  /* 0x0000002d000b7202 */ /* 0x001fe40000000f00 */
[----:B------:R-:W-:Y:S01]  /*68e0*/  PRMT R203, R14, 0x7610, R203 ;  /* 0x000076100ecb7816 */ /* 0x000fe200000000cb */
[----:B------:R-:W-:Y:S01]  /*68f0*/  IMAD.MOV.U32 R14, RZ, RZ, R44 ;  /* 0x000000ffff0e7224 */ /* 0x000fe200078e002c */
[----:B-1----:R-:W-:Y:S01]  /*6900*/  MOV R12, R46 ;  /* 0x0000002e000c7202 */ /* 0x002fe20000000f00 */
[----:B--2---:R-:W-:-:S03]  /*6910*/  IMAD.MOV.U32 R13, RZ, RZ, R47 ;  /* 0x000000ffff0d7224 */ /* 0x004fc600078e002f */
[----:B------:R-:W-:Y:S01]  /*6920*/  PRMT R213, R14, 0x5410, R11 ;  /* 0x000054100ed57816 */ /* 0x000fe2000000000b */
[----:B------:R-:W-:Y:S02]  /*6930*/  IMAD.MOV.U32 R11, RZ, RZ, R49 ;  /* 0x000000ffff0b7224 */ /* 0x000fe400078e0031 */
[----:B------:R-:W-:Y:S01]  /*6940*/  IMAD.MOV.U32 R14, RZ, RZ, R50 ;  /* 0x000000ffff0e7224 */ /* 0x000fe200078e0032 */
[----:B------:R-:W-:Y:S01]  /*6950*/  PRMT R212, R12, 0x5410, R13 ;  /* 0x000054100cd47816 */ /* 0x000fe2000000000d */
[----:B------:R-:W-:Y:S01]  /*6960*/  IMAD.MOV.U32 R13, RZ, RZ, R51 ;  /* 0x000000ffff0d7224 */ /* 0x000fe200078e0033 */
[----:B------:R-:W-:Y:S02]  /*6970*/  MOV R12, R48 ;  /* 0x00000030000c7202 */ /* 0x000fe40000000f00 */
[----:B------:R-:W-:Y:S01]  /*6980*/  PRMT R224, R224, 0x5410, R14 ;  /* 0x00005410e0e07816 */ /* 0x000fe2000000000e */
[----:B------:R-:W-:Y:S01]  /*6990*/  IMAD.MOV.U32 R14, RZ, RZ, R53 ;  /* 0x000000ffff0e7224 */ /* 0x000fe200078e0035 */
[----:B------:R0:W-:Y:S04]  /*69a0*/  STL.S16 [R1+0x46], R13 ;  /* 0x0000460d01007387 */ /* 0x0001e80000100600 */
[----:B------:R1:W-:Y:S01]  /*69b0*/  STL.S16 [R1+0x3e], R12 ;  /* 0x00003e0c01007387 */ /* 0x0003e20000100600 */
[----:B------:R-:W-:-:S02]  /*69c0*/  PRMT R159, R14, 0x7610, R159 ;  /* 0x000076100e9f7816 */ /* 0x000fc4000000009f */
[----:B-----5:R-:W-:Y:S01]  /*69d0*/  MOV R14, R58 ;  /* 0x0000003a000e7202 */ /* 0x020fe20000000f00 */
[----:B------:R2:W-:Y:S01]  /*69e0*/  STL.S16 [R1+0x50], R11 ;  /* 0x0000500b01007387 */ /* 0x0005e20000100600 */
[----:B0-----:R-:W-:Y:S01]  /*69f0*/  IMAD.MOV.U32 R13, RZ, RZ, R52 ;  /* 0x000000ffff0d7224 */ /* 0x001fe200078e0034 */
[----:B-1----:R-:W-:Y:S01]  /*6a00*/  MOV R12, R55 ;  /* 0x00000037000c7202 */ /* 0x002fe20000000f00 */
[----:B--2---:R-:W-:-:S05]  /*6a10*/  IMAD.MOV.U32 R11, RZ, RZ, R54 ;  /* 0x000000ffff0b7224 */ /* 0x004fca00078e0036 */
[----:B------:R0:W-:Y:S04]  /*6a20*/  STL.S16 [R1+0x52], R11 ;  /* 0x0000520b01007387 */ /* 0x0001e80000100600 */
[----:B------:R1:W-:Y:S04]  /*6a30*/  STL.S16 [R1+0x54], R12 ;  /* 0x0000540c01007387 */ /* 0x0003e80000100600 */
[----:B------:R2:W-:Y:S01]  /*6a40*/  STL.S16 [R1+0x56], R13 ;  /* 0x0000560d01007387 */ /* 0x0005e20000100600 */
[----:B0-----:R-:W-:Y:S01]  /*6a50*/  MOV R11, R57 ;  /* 0x00000039000b7202 */ /* 0x001fe20000000f00 */
[----:B-1----:R-:W-:-:S02]  /*6a60*/  IMAD.MOV.U32 R12, RZ, RZ, R56 ;  /* 0x000000ffff0c7224 */ /* 0x002fc400078e0038 */
[----:B--2---:R-:W-:-:S03]  /*6a70*/  IMAD.MOV.U32 R13, RZ, RZ, R59 ;  /* 0x000000ffff0d7224 */ /* 0x004fc600078e003b */
[----:B------:R-:W-:Y:S01]  /*6a80*/  PRMT R150, R12, 0x5410, R11 ;  /* 0x000054100c967816 */ /* 0x000fe2000000000b */
[----:B------:R-:W-:Y:S01]  /*6a90*/  IMAD.MOV.U32 R11, RZ, RZ, R61 ;  /* 0x000000ffff0b7224 */ /* 0x000fe200078e003d */
[----:B------:R-:W-:Y:S02]  /*6aa0*/  MOV R12, R60 ;  /* 0x0000003c000c7202 */ /* 0x000fe40000000f00 */
[----:B------:R-:W-:Y:S01]  /*6ab0*/  PRMT R149, R14, 0x5410, R13 ;  /* 0x000054100e957816 */ /* 0x000fe2000000000d */
[----:B------:R-:W-:Y:S01]  /*6ac0*/  IMAD.MOV.U32 R14, RZ, RZ, R62 ;  /* 0x000000ffff0e7224 */ /* 0x000fe200078e003e */
[----:B------:R-:W-:Y:S01]  /*6ad0*/  PRMT R154, R12, 0x5410, R11 ;  /* 0x000054100c9a7816 */ /* 0x000fe2000000000b */
[----:B------:R-:W-:Y:S01]  /*6ae0*/  IMAD.MOV.U32 R12, RZ, RZ, R66 ;  /* 0x000000ffff0c7224 */ /* 0x000fe200078e0042 */
[----:B------:R-:W-:Y:S01]  /*6af0*/  MOV R11, R67 ;  /* 0x00000043000b7202 */ /* 0x000fe20000000f00 */
[----:B------:R-:W-:-:S03]  /*6b00*/  IMAD.MOV.U32 R13, RZ, RZ, R63 ;  /* 0x000000ffff0d7224 */ /* 0x000fc600078e003f */
[----:B------:R-:W-:Y:S01]  /*6b10*/  PRMT R206, R12, 0x5410, R11 ;  /* 0x000054100cce7816 */ /* 0x000fe2000000000b */
[----:B------:R-:W-:Y:S01]  /*6b20*/  IMAD.MOV.U32 R12, RZ, RZ, R64 ;  /* 0x000000ffff0c7224 */ /* 0x000fe200078e0040 */
[----:B------:R-:W-:Y:S01]  /*6b30*/  PRMT R153, R14, 0x5410, R13 ;  /* 0x000054100e997816 */ /* 0x000fe2000000000d */
        /* <DEDUP_REMOVED lines=20> */
[----:B------:R-:W-:Y:S06]  /*6c80*/  @!P0 BRA `(.L_x_520) ;  /* 0x0000000000048947 */ /* 0x000fec0003800000 */
[----:B------:R-:W-:Y:S01]  /*6c90*/  BPT.TRAP 0x1 ;  /* 0x000000040000795c */ /* 0x000fe20000300000 */
.L_x_520:
[----:B------:R-:W-:Y:S01]  /*6ca0*/  LEA R88, R18, R2, 0x3 ;  /* 0x0000000212587211 */ /* 0x000fe200078e18ff */
[----:B------:R-:W0:Y:S01]  /*6cb0*/  LDC R135, c[0x0][0x2f4] ;  /* 0x0000bd00ff877b82 */ /* 0x000e220000000800 */
[----:B------:R-:W-:Y:S01]  /*6cc0*/  SHF.L.U32 R89, R166, 0x1f, RZ ;  /* 0x0000001fa6597819 */ /* 0x000fe200000006ff */
[----:B------:R-:W-:Y:S03]  /*6cd0*/  BSSY B1, `(.L_x_521) ;  /* 0x0000003000017945 */ /* 0x000fe60003800000 */
[----:B------:R-:W1:Y:S02]  /*6ce0*/  SYNCS.PHASECHK.TRANS64.TRYWAIT P6, [R88+URZ+0x2a890], R89 ;  /* 0x02a89059580075a7 */ /* 0x000e6400080c017f */
[----:B-1----:R-:W-:Y:S05]  /*6cf0*/  @!P6 BRA `(.L_x_522) ;  /* 0x00000184000ce947 */ /* 0x002fea0003800000 */
.L_x_795:
[----:B------:R-:W-:Y:S05]  /*6d00*/  BSYNC B1 ;  /* 0x0000000000017941 */ /* 0x000fea0003800000 */
.L_x_521:
[----:B------:R-:W-:Y:S01]  /*6d10*/  UMOV UR4, 0xffffffff ;  /* 0xffffffff00047882 */ /* 0x000fe20000000000 */
[----:B0-----:R-:W-:Y:S02]  /*6d20*/  IMAD.IADD R139, R135, 0x1, -R129 ;  /* 0x00000001878b7824 */ /* 0x001fe400078e0a81 */
[----:B------:R-:W-:Y:S05]  /*6d30*/  BRA.DIV UR4, `(.L_x_523) ;  /* 0x0000018604107947 */ /* 0x000fea000b800000 */
[----:B------:R0:W2:Y:S04]  /*6d40*/  SHFL.IDX PT, R123, R118, RZ, 0x1c1f ;  /* 0x001c1fff767b7589 */ /* 0x0000a800000e0000 */
[----:B------:R0:W3:Y:S02]  /*6d50*/  SHFL.IDX PT, R11, R119, RZ, 0x1c1f ;  /* 0x001c1fff770b7589 */ /* 0x0000e400000e0000 */
.L_x_799:
[----:B------:R-:W-:Y:S04]  /*6d60*/  BSSY B1, `(.L_x_524) ;  /* 0x0000178000017945 */ /* 0x000fe80003800000 */
[----:B------:R-:W-:Y:S05]  /*6d70*/  @P4 BRA `(.L_x_525) ;  /* 0x0000001400d84947 */ /* 0x000fea0003800000 */
[----:B------:R-:W-:Y:S01]  /*6d80*/  ISETP.NE.AND P4, PT, R10, RZ, PT ;  /* 0x000000ff0a00720c */ /* 0x000fe20003f85270 */
[----:B------:R-:W-:Y:S01]  /*6d90*/  BSSY B2, `(.L_x_526) ;  /* 0x000007e000027945 */ /* 0x000fe20003800000 */
[----:B---3--:R-:W-:-:S11]  /*6da0*/  IMAD.MOV.U32 R122, RZ, RZ, R11 ;  /* 0x000000ffff7a7224 */ /* 0x008fd600078e000b */
[----:B------:R-:W-:Y:S05]  /*6db0*/  @!P4 BRA `(.L_x_527) ;  /* 0x0000000400ecc947 */ /* 0x000fea0003800000 */
[----:B------:R-:W-:Y:S01]  /*6dc0*/  SEL R12, R129, R139, !P3 ;  /* 0x0000008b810c7207 */ /* 0x000fe20005800000 */
[----:B------:R-:W-:Y:S01]  /*6dd0*/  BSSY B3, `(.L_x_528) ;  /* 0x0000073000037945 */ /* 0x000fe20003800000 */
[----:B------:R-:W-:Y:S02]  /*6de0*/  ISETP.GE.AND P4, PT, R16, R128, PT ;  /* 0x000000801000720c */ /* 0x000fe40003f86270 */
[----:B------:R-:W-:-:S04]  /*6df0*/  SHF.R.S32.HI R13, RZ, 0x1f, R12 ;  /* 0x0000001fff0d7819 */ /* 0x000fc8000001140c */
[----:B------:R-:W-:-:S04]  /*6e00*/  LEA.HI R13, R13, R12, RZ, 0x4 ;  /* 0x0000000c0d0d7211 */ /* 0x000fc800078f20ff */
[----:B------:R-:W-:-:S04]  /*6e10*/  LEA.HI.SX32 R156, R13, R124, 0x1c ;  /* 0x0000007c0d9c7211 */ /* 0x000fc800078fe2ff */
[----:B------:R-:W-:-:S04]  /*6e20*/  SHF.R.S32.HI R13, RZ, 0x1f, R156 ;  /* 0x0000001fff0d7819 */ /* 0x000fc8000001149c */
[----:B------:R-:W-:Y:S02]  /*6e30*/  LEA.HI R13, R13, R156, RZ, 0x3 ;  /* 0x0000009c0d0d7211 */ /* 0x000fe400078f18ff */
[----:B------:R-:W-:Y:S02]  /*6e40*/  SHF.L.U32 R156, R156, 0x3, RZ ;  /* 0x000000039c9c7819 */ /* 0x000fe400000006ff */
[----:B------:R-:W-:Y:S02]  /*6e50*/  SHF.R.S32.HI R13, RZ, 0x3, R13 ;  /* 0x00000003ff0d7819 */ /* 0x000fe4000001140d */
[----:B------:R-:W-:-:S03]  /*6e60*/  LOP3.LUT R12, R176, 0x38, R156, 0xf8, !PT ;  /* 0x00000038b00c7812 */ /* 0x000fc600078ef89c */
[----:B------:R-:W-:Y:S01]  /*6e70*/  IMAD R13, R13, 0x1800, R178 ;  /* 0x000018000d0d7824 */ /* 0x000fe200078e02b2 */
[----:B------:R-:W-:-:S05]  /*6e80*/  LOP3.LUT R12, R12, R177, RZ, 0x3c, !PT ;  /* 0x000000b10c0c7212 */ /* 0x000fca00078e3cff */
[----:B------:R-:W-:-:S04]  /*6e90*/  IMAD.IADD R12, R13, 0x1, R12 ;  /* 0x000000010d0c7824 */ /* 0x000fc800078e020c */
[C---:B------:R-:W-:Y:S02]  /*6ea0*/  IMAD R80, R18.reuse, 0x4800, R12 ;  /* 0x0000480012507824 */ /* 0x040fe400078e020c */
[----:B------:R-:W-:-:S03]  /*6eb0*/  IMAD R12, R18, 0x4800, R144 ;  /* 0x00004800120c7824 */ /* 0x000fc600078e0290 */
[----:B------:R-:W-:Y:S01]  /*6ec0*/  LEA R80, R80, R2, 0x1 ;  /* 0x0000000250507211 */ /* 0x000fe200078e08ff */
[----:B------:R-:W-:-:S05]  /*6ed0*/  IMAD R12, R12, 0x2, R2 ;  /* 0x000000020c0c7824 */ /* 0x000fca00078e0202 */
[----:B------:R-:W3:Y:S04]  /*6ee0*/  LDS.128 R80, [R80+0x18400] ;  /* 0x0184000050507984 */ /* 0x000ee80000000c00 */
[----:B------:R-:W4:Y:S01]  /*6ef0*/  LDS.128 R12, [R12+0x18400] ;  /* 0x018400000c0c7984 */ /* 0x000f220000000c00 */
[----:B------:R-:W-:Y:S05]  /*6f00*/  @P4 BRA `(.L_x_529) ;  /* 0x00000004007c4947 */ /* 0x000fea0003800000 */
[----:B---3--:R-:W-:Y:S02]  /*6f10*/  IMAD.MOV.U32 R158, RZ, RZ, R81 ;  /* 0x000000ffff9e7224 */ /* 0x008fe400078e0051 */
[----:B----4-:R-:W-:Y:S02]  /*6f20*/  IMAD.MOV.U32 R157, RZ, RZ, R13 ;  /* 0x000000ffff9d7224 */ /* 0x010fe400078e000d */
[----:B------:R-:W-:Y:S02]  /*6f30*/  HADD2.F32 R159, -RZ, R159.H0_H0 ;  /* 0x2000009fff9f7230 */ /* 0x000fe40000004100 */
[----:B------:R-:W-:Y:S02]  /*6f40*/  HADD2.F32 R13, -RZ, R158.H0_H0 ;  /* 0x2000009eff0d7230 */ /* 0x000fe40000004100 */
[----:B------:R-:W-:Y:S02]  /*6f50*/  HADD2.F32 R204, -RZ, R157.H0_H0 ;  /* 0x2000009dffcc7230 */ /* 0x000fe40000004100 */
[----:B------:R-:W-:-:S02]  /*6f60*/  HADD2.F32 R203, -RZ, R203.H0_H0 ;  /* 0x200000cbffcb7230 */ /* 0x000fc40000004100 */
[-C--:B------:R-:W-:Y:S01]  /*6f70*/  FMUL.FTZ R81, R13, R159.reuse ;  /* 0x0000009f0d517220 */ /* 0x080fe20000410000 */
[----:B------:R-:W-:-:S03]  /*6f80*/  FMUL.FTZ R159, R204, R159 ;  /* 0x0000009fcc9f7220 */ /* 0x000fc60000410000 */
[-C--:B------:R-:W-:Y:S01]  /*6f90*/  FFMA.FTZ R81, R204, R203.reuse, -R81 ;  /* 0x000000cbcc517223 */ /* 0x080fe20000010851 */
[----:B------:R-:W-:Y:S01]  /*6fa0*/  FFMA.FTZ R13, R13, R203, R159 ;  /* 0x000000cb0d0d7223 */ /* 0x000fe2000001009f */
[----:B------:R-:W3:Y:S04]  /*6fb0*/  LDL.S16 R204, [R1+0x4c] ;  /* 0x00004c0001cc7983 */ /* 0x000ee80000100600 */
[----:B------:R-:W4:Y:S01]  /*6fc0*/  LDL.S16 R203, [R1+0x54] ;  /* 0x0000540001cb7983 */ /* 0x000f220000100600 */
[----:B------:R-:W-:Y:S01]  /*6fd0*/  SHF.R.U32.HI R159, RZ, 0x10, R53 ;  /* 0x00000010ff9f7819 */ /* 0x000fe20000011635 */
[----:B------:R-:W-:Y:S01]  /*6fe0*/  HADD2.F32 R158, -RZ, R158.H1_H1 ;  /* 0x3000009eff9e7230 */ /* 0x000fe20000004100 */
[--C-:B------:R-:W-:Y:S02]  /*6ff0*/  SHF.R.U64 R40, R40, 0x10, R41.reuse ;  /* 0x0000001028287819 */ /* 0x100fe40000001229 */
[----:B------:R-:W-:Y:S01]  /*7000*/  SHF.R.U32.HI R41, RZ, 0x10, R41 ;  /* 0x00000010ff297819 */ /* 0x000fe20000011629 */
[----:B------:R-:W-:Y:S01]  /*7010*/  HADD2.F32 R159, -RZ, R159.H0_H0 ;  /* 0x2000009fff9f7230 */ /* 0x000fe20000004100 */
[----:B------:R-:W-:Y:S01]  /*7020*/  SHF.R.U64 R53, R52, 0x10, R53 ;  /* 0x0000001034357819 */ /* 0x000fe20000001235 */
[----:B------:R-:W-:-:S02]  /*7030*/  HADD2.F32 R52, -RZ, R157.H1_H1 ;  /* 0x3000009dff347230 */ /* 0x000fc40000004100 */
[----:B------:R-:W-:Y:S02]  /*7040*/  HADD2.F32 R41, -RZ, R41.H0_H0 ;  /* 0x20000029ff297230 */ /* 0x000fe40000004100 */
[-C--:B------:R-:W-:Y:S01]  /*7050*/  FMUL.FTZ R157, R158, R159.reuse ;  /* 0x0000009f9e9d7220 */ /* 0x080fe20000410000 */
[----:B------:R-:W-:-:S03]  /*7060*/  FMUL.FTZ R159, R52, R159 ;  /* 0x0000009f349f7220 */ /* 0x000fc60000410000 */
[-C--:B------:R-:W-:Y:S01]  /*7070*/  FFMA.FTZ R52, R52, R41.reuse, -R157 ;  /* 0x0000002934347223 */ /* 0x080fe2000001089d */
[----:B------:R-:W-:Y:S02]  /*7080*/  HADD2.F32 R157, -RZ, R83.H0_H0 ;  /* 0x20000053ff9d7230 */ /* 0x000fe40000004100 */
[----:B------:R-:W-:Y:S01]  /*7090*/  FFMA.FTZ R41, R158, R41, R159 ;  /* 0x000000299e297223 */ /* 0x000fe2000001009f */
[----:B------:R-:W-:Y:S02]  /*70a0*/  HADD2.F32 R159, -RZ, R15.H0_H0 ;  /* 0x2000000fff9f7230 */ /* 0x000fe40000004100 */
[----:B---3--:R-:W-:Y:S02]  /*70b0*/  HADD2.F32 R158, -RZ, R204.H0_H0 ;  /* 0x200000ccff9e7230 */ /* 0x008fe40000004100 */
[----:B----4-:R-:W-:-:S05]  /*70c0*/  HADD2.F32 R203, -RZ, R203.H0_H0 ;  /* 0x200000cbffcb7230 */ /* 0x010fca0000004100 */
[----:B------:R-:W-:-:S04]  /*70d0*/  FMUL.FTZ R204, R157, R203 ;  /* 0x000000cb9dcc7220 */ /* 0x000fc80000410000 */
[CC--:B------:R-:W-:Y:S01]  /*70e0*/  FFMA.FTZ R204, R159.reuse, R158.reuse, -R204 ;  /* 0x0000009e9fcc7223 */ /* 0x0c0fe200000108cc */
[----:B------:R-:W-:Y:S02]  /*70f0*/  FMUL.FTZ R159, R159, R203 ;  /* 0x000000cb9f9f7220 */ /* 0x000fe40000410000 */
[----:B------:R-:W3:Y:S02]  /*7100*/  LDL.LU.S16 R203, [R1+0x56] ;  /* 0x0000560001cb7983 */ /* 0x000ee40000300600 */
[----:B------:R-:W-:Y:S02]  /*7110*/  FFMA.FTZ R159, R157, R158, R159 ;  /* 0x0000009e9d9f7223 */ /* 0x000fe4000001009f */
[----:B------:R-:W4:Y:S01]  /*7120*/  LDL.LU.S16 R158, [R1+0x4e] ;  /* 0x00004e00019e7983 */ /* 0x000f220000300600 */
[--C-:B------:R-:W-:Y:S01]  /*7130*/  SHF.R.U64 R42, R42, 0x10, R43.reuse ;  /* 0x000000102a2a7819 */ /* 0x100fe2000000122b */
[----:B------:R-:W-:Y:S01]  /*7140*/  HADD2.F32 R15, -RZ, R15.H1_H1 ;  /* 0x3000000fff0f7230 */ /* 0x000fe20000004100 */
[----:B------:R-:W-:-:S02]  /*7150*/  SHF.R.U32.HI R157, RZ, 0x10, R43 ;  /* 0x00000010ff9d7819 */ /* 0x000fc4000001162b */
[--C-:B------:R-:W-:Y:S01]  /*7160*/  SHF.R.U64 R43, R54, 0x10, R55.reuse ;  /* 0x00000010362b7819 */ /* 0x100fe20000001237 */
[----:B------:R-:W-:Y:S01]  /*7170*/  HADD2.F32 R54, -RZ, R83.H1_H1 ;  /* 0x30000053ff367230 */ /* 0x000fe20000004100 */
[----:B------:R-:W-:Y:S01]  /*7180*/  SHF.R.U32.HI R55, RZ, 0x10, R55 ;  /* 0x00000010ff377819 */ /* 0x000fe20000011637 */
[----:B------:R-:W-:-:S04]  /*7190*/  HADD2.F32 R157, -RZ, R157.H0_H0 ;  /* 0x2000009dff9d7230 */ /* 0x000fc80000004100 */
[----:B------:R-:W-:-:S05]  /*71a0*/  HADD2.F32 R55, -RZ, R55.H0_H0 ;  /* 0x20000037ff377230 */ /* 0x000fca0000004100 */
[----:B------:R-:W-:-:S04]  /*71b0*/  FMUL.FTZ R83, R54, R55 ;  /* 0x0000003736537220 */ /* 0x000fc80000410000 */
[C---:B------:R-:W-:Y:S01]  /*71c0*/  FFMA.FTZ R83, R15.reuse, R157, -R83 ;  /* 0x0000009d0f537223 */ /* 0x040fe20000010853 */
[----:B------:R-:W-:-:S04]  /*71d0*/  FMUL.FTZ R15, R15, R55 ;  /* 0x000000370f0f7220 */ /* 0x000fc80000410000 */
[----:B------:R-:W-:Y:S01]  /*71e0*/  FFMA.FTZ R15, R54, R157, R15 ;  /* 0x0000009d360f7223 */ /* 0x000fe2000001000f */
[----:B------:R-:W-:Y:S02]  /*71f0*/  HADD2.F32 R54, -RZ, R80.H0_H0 ;  /* 0x20000050ff367230 */ /* 0x000fe40000004100 */
[----:B------:R-:W-:Y:S02]  /*7200*/  HADD2.F32 R157, -RZ, R12.H0_H0 ;  /* 0x2000000cff9d7230 */ /* 0x000fe40000004100 */
[----:B------:R-:W-:Y:S02]  /*7210*/  HADD2.F32 R53, -RZ, R53.H0_H0 ;  /* 0x20000035ff357230 */ /* 0x000fe40000004100 */
[----:B------:R-:W-:Y:S02]  /*7220*/  HADD2.F32 R80, -RZ, R80.H1_H1 ;  /* 0x30000050ff507230 */ /* 0x000fe40000004100 */
[----:B------:R-:W-:Y:S02]  /*7230*/  HADD2.F32 R12, -RZ, R12.H1_H1 ;  /* 0x3000000cff0c7230 */ /* 0x000fe40000004100 */
[----:B------:R-:W-:-:S02]  /*7240*/  HADD2.F32 R40, -RZ, R40.H0_H0 ;  /* 0x20000028ff287230 */ /* 0x000fc40000004100 */
[----:B---3--:R-:W-:Y:S02]  /*7250*/  HADD2.F32 R203, -RZ, R203.H0_H0 ;  /* 0x200000cbffcb7230 */ /* 0x008fe40000004100 */
[----:B----4-:R-:W-:-:S03]  /*7260*/  HADD2.F32 R55, -RZ, R158.H0_H0 ;  /* 0x2000009eff377230 */ /* 0x010fc60000004100 */
[-C--:B------:R-:W-:Y:S01]  /*7270*/  FMUL.FTZ R158, R54, R203.reuse ;  /* 0x000000cb369e7220 */ /* 0x080fe20000410000 */
[----:B------:R-:W-:-:S03]  /*7280*/  FMUL.FTZ R203, R157, R203 ;  /* 0x000000cb9dcb7220 */ /* 0x000fc60000410000 */
[-C--:B------:R-:W-:Y:S01]  /*7290*/  FFMA.FTZ R158, R157, R55.reuse, -R158 ;  /* 0x000000379d9e7223 */ /* 0x080fe2000001089e */
[----:B------:R-:W-:Y:S01]  /*72a0*/  FFMA.FTZ R203, R54, R55, R203 ;  /* 0x0000003736cb7223 */ /* 0x000fe200000100cb */
[-C--:B------:R-:W-:Y:S01]  /*72b0*/  FMUL.FTZ R54, R80, R53.reuse ;  /* 0x0000003550367220 */ /* 0x080fe20000410000 */
[----:B------:R-:W3:Y:S01]  /*72c0*/  LDL.S16 R157, [R1+0x52] ;  /* 0x00005200019d7983 */ /* 0x000ee20000100600 */
[C---:B------:R-:W-:Y:S02]  /*72d0*/  FMUL.FTZ R53, R12.reuse, R53 ;  /* 0x000000350c357220 */ /* 0x040fe40000410000 */
[-C--:B------:R-:W-:Y:S02]  /*72e0*/  FFMA.FTZ R12, R12, R40.reuse, -R54 ;  /* 0x000000280c0c7223 */ /* 0x080fe40000010836 */
[----:B------:R-:W4:Y:S01]  /*72f0*/  LDL.S16 R54, [R1+0x4a] ;  /* 0x00004a0001367983 */ /* 0x000f220000100600 */
[----:B------:R-:W-:Y:S01]  /*7300*/  FFMA.FTZ R40, R80, R40, R53 ;  /* 0x0000002850287223 */ /* 0x000fe20000010035 */
[----:B------:R-:W-:Y:S01]  /*7310*/  HADD2.F32 R53, -RZ, R82.H0_H0 ;  /* 0x20000052ff357230 */ /* 0x000fe20000004100 */
[----:B------:R-:W-:Y:S01]  /*7320*/  F2FP.F16.F32.PACK_AB R83, R83, R204 ;  /* 0x000000cc5353723e */ /* 0x000fe200000000ff */
[----:B------:R-:W-:Y:S01]  /*7330*/  HADD2.F32 R55, -RZ, R14.H0_H0 ;  /* 0x2000000eff377230 */ /* 0x000fe20000004100 */
[----:B------:R-:W-:Y:S01]  /*7340*/  F2FP.F16.F32.PACK_AB R41, R41, R13 ;  /* 0x0000000d2929723e */ /* 0x000fe200000000ff */
[----:B------:R-:W-:Y:S01]  /*7350*/  HADD2.F32 R43, -RZ, R43.H0_H0 ;  /* 0x2000002bff2b7230 */ /* 0x000fe20000004100 */
[----:B------:R-:W-:Y:S01]  /*7360*/  F2FP.F16.F32.PACK_AB R40, R40, R203 ;  /* 0x000000cb2828723e */ /* 0x000fe200000000ff */
[----:B------:R-:W-:Y:S01]  /*7370*/  HADD2.F32 R82, -RZ, R82.H1_H1 ;  /* 0x30000052ff527230 */ /* 0x000fe20000004100 */
[----:B------:R-:W-:Y:S01]  /*7380*/  F2FP.F16.F32.PACK_AB R52, R52, R81 ;  /* 0x000000513434723e */ /* 0x000fe200000000ff */
[----:B------:R-:W-:Y:S01]  /*7390*/  HADD2.F32 R14, -RZ, R14.H1_H1 ;  /* 0x3000000eff0e7230 */ /* 0x000fe20000004100 */
[----:B------:R-:W-:Y:S01]  /*73a0*/  F2FP.F16.F32.PACK_AB R159, R15, R159 ;  /* 0x0000009f0f9f723e */ /* 0x000fe200000000ff */
[----:B------:R-:W-:Y:S01]  /*73b0*/  HADD2.F32 R42, -RZ, R42.H0_H0 ;  /* 0x2000002aff2a7230 */ /* 0x000fe20000004100 */
[----:B------:R-:W-:Y:S01]  /*73c0*/  F2FP.F16.F32.PACK_AB R12, R12, R158 ;  /* 0x0000009e0c0c723e */ /* 0x000fe200000000ff */
[----:B------:R-:W-:Y:S01]  /*73d0*/  IMAD.MOV.U32 R15, RZ, RZ, R83 ;  /* 0x000000ffff0f7224 */ /* 0x000fe200078e0053 */
[----:B------:R-:W-:Y:S01]  /*73e0*/  MOV R13, R52 ;  /* 0x00000034000d7202 */ /* 0x000fe20000000f00 */
[----:B------:R-:W-:Y:S01]  /*73f0*/  IMAD.MOV.U32 R81, RZ, RZ, R41 ;  /* 0x000000ffff517224 */ /* 0x000fe200078e0029 */
[----:B------:R-:W-:Y:S01]  /*7400*/  MOV R83, R159 ;  /* 0x0000009f00537202 */ /* 0x000fe20000000f00 */
[----:B---3--:R-:W-:-:S02]  /*7410*/  HADD2.F32 R157, -RZ, R157.H0_H0 ;  /* 0x2000009dff9d7230 */ /* 0x008fc40000004100 */
[----:B----4-:R-:W-:-:S03]  /*7420*/  HADD2.F32 R54, -RZ, R54.H0_H0 ;  /* 0x20000036ff367230 */ /* 0x010fc60000004100 */
[-C--:B------:R-:W-:Y:S01]  /*7430*/  FMUL.FTZ R80, R53, R157.reuse ;  /* 0x0000009d35507220 */ /* 0x080fe20000410000 */
[----:B------:R-:W-:-:S03]  /*7440*/  FMUL.FTZ R157, R55, R157 ;  /* 0x0000009d379d7220 */ /* 0x000fc60000410000 */
[-C--:B------:R-:W-:Y:S01]  /*7450*/  FFMA.FTZ R80, R55, R54.reuse, -R80 ;  /* 0x0000003637507223 */ /* 0x080fe20000010850 */
[----:B------:R-:W-:Y:S01]  /*7460*/  FFMA.FTZ R157, R53, R54, R157 ;  /* 0x00000036359d7223 */ /* 0x000fe2000001009d */
[-C--:B------:R-:W-:Y:S01]  /*7470*/  FMUL.FTZ R53, R82, R43.reuse ;  /* 0x0000002b52357220 */ /* 0x080fe20000410000 */
[----:B------:R-:W-:-:S03]  /*7480*/  FMUL.FTZ R43, R14, R43 ;  /* 0x0000002b0e2b7220 */ /* 0x000fc60000410000 */
[-C--:B------:R-:W-:Y:S01]  /*7490*/  FFMA.FTZ R53, R14, R42.reuse, -R53 ;  /* 0x0000002a0e357223 */ /* 0x080fe20000010835 */
[----:B------:R-:W-:-:S04]  /*74a0*/  FFMA.FTZ R43, R82, R42, R43 ;  /* 0x0000002a522b7223 */ /* 0x000fc8000001002b */
[----:B------:R-:W-:Y:S01]  /*74b0*/  F2FP.F16.F32.PACK_AB R53, R53, R80 ;  /* 0x000000503535723e */ /* 0x000fe200000000ff */
[----:B------:R-:W-:Y:S01]  /*74c0*/  IMAD.MOV.U32 R80, RZ, RZ, R40 ;  /* 0x000000ffff507224 */ /* 0x000fe200078e0028 */
[----:B------:R-:W-:Y:S02]  /*74d0*/  F2FP.F16.F32.PACK_AB R43, R43, R157 ;  /* 0x0000009d2b2b723e */ /* 0x000fe400000000ff */
[----:B------:R-:W-:-:S03]  /*74e0*/  MOV R14, R53 ;  /* 0x00000035000e7202 */ /* 0x000fc60000000f00 */
[----:B------:R-:W-:-:S07]  /*74f0*/  IMAD.MOV.U32 R82, RZ, RZ, R43 ;  /* 0x000000ffff527224 */ /* 0x000fce00078e002b */
.L_x_529:
[----:B------:R-:W-:Y:S05]  /*7500*/  BSYNC B3 ;  /* 0x0000000000037941 */ /* 0x000fea0003800000 */
.L_x_528:
[----:B------:R-:W-:-:S04]  /*7510*/  LEA R40, P4, R7, R11, 0x1 ;  /* 0x0000000b07287211 */ /* 0x000fc800078808ff */
[----:B--2---:R-:W-:Y:S02]  /*7520*/  LEA.HI.X R41, R7, R123, R116, 0x1, P4 ;  /* 0x0000007b07297211 */ /* 0x004fe400020f0c74 */
[----:B------:R-:W-:-:S03]  /*7530*/  ISETP.GE.AND P4, PT, R156, R135, PT ;  /* 0x000000879c00720c */ /* 0x000fc60003f86270 */
[----:B----4-:R2:W-:Y:S10]  /*7540*/  ST.E.128 desc[UR60][R40.64], R12 ;  /* 0x0000000c28007985 */ /* 0x0105f4000c101d3c */
[----:B--2---:R-:W-:-:S05]  /*7550*/  @!P4 IMAD.WIDE R12, R156, 0x2, R122 ;  /* 0x000000029c0cc825 */ /* 0x004fca00078e027a */
[----:B---3--:R3:W-:Y:S02]  /*7560*/  @!P4 ST.E.128 desc[UR60][R12.64], R80 ;  /* 0x000000500c00c985 */ /* 0x0087e4000c101d3c */
.L_x_527:
[----:B------:R-:W-:Y:S05]  /*7570*/  BSYNC B2 ;  /* 0x0000000000027941 */ /* 0x000fea0003800000 */
.L_x_526:
[----:B------:R-:W-:Y:S01]  /*7580*/  ISETP.NE.AND P4, PT, R27, RZ, PT ;  /* 0x000000ff1b00720c */ /* 0x000fe20003f85270 */
[----:B------:R-:W-:-:S12]  /*7590*/  BSSY B2, `(.L_x_530) ;  /* 0x000007d000027945 */ /* 0x000fd80003800000 */
[----:B------:R-:W-:Y:S05]  /*75a0*/  @!P4 BRA `(.L_x_531) ;  /* 0x0000000400ecc947 */ /* 0x000fea0003800000 */
[----:B---3--:R-:W-:Y:S01]  /*75b0*/  SEL R12, R129, R139, !P2 ;  /* 0x0000008b810c7207 */ /* 0x008fe20005000000 */
[----:B------:R-:W-:Y:S01]  /*75c0*/  BSSY B3, `(.L_x_532) ;  /* 0x0000073000037945 */ /* 0x000fe20003800000 */
[----:B------:R-:W-:Y:S02]  /*75d0*/  ISETP.GE.AND P4, PT, R0, R128, PT ;  /* 0x000000800000720c */ /* 0x000fe40003f86270 */
[----:B------:R-:W-:-:S04]  /*75e0*/  SHF.R.S32.HI R13, RZ, 0x1f, R12 ;  /* 0x0000001fff0d7819 */ /* 0x000fc8000001140c */
[----:B------:R-:W-:-:S04]  /*75f0*/  LEA.HI R13, R13, R12, RZ, 0x4 ;  /* 0x0000000c0d0d7211 */ /* 0x000fc800078f20ff */
[----:B------:R-:W-:-:S04]  /*7600*/  LEA.HI.SX32 R52, R13, R121, 0x1c ;  /* 0x000000790d347211 */ /* 0x000fc800078fe2ff */
[----:B------:R-:W-:-:S04]  /*7610*/  SHF.R.S32.HI R13, RZ, 0x1f, R52 ;  /* 0x0000001fff0d7819 */ /* 0x000fc80000011434 */
[----:B------:R-:W-:Y:S01]  /*7620*/  LEA.HI R13, R13, R52, RZ, 0x3 ;  /* 0x000000340d0d7211 */ /* 0x000fe200078f18ff */
[----:B------:R-:W-:-:S03]  /*7630*/  IMAD.SHL.U32 R52, R52, 0x8, RZ ;  /* 0x0000000834347824 */ /* 0x000fc600078e00ff */
[----:B------:R-:W-:Y:S02]  /*7640*/  SHF.R.S32.HI R13, RZ, 0x3, R13 ;  /* 0x00000003ff0d7819 */ /* 0x000fe4000001140d */
[----:B------:R-:W-:-:S03]  /*7650*/  LOP3.LUT R12, R176, 0x38, R52, 0xf8, !PT ;  /* 0x00000038b00c7812 */ /* 0x000fc600078ef834 */
[----:B------:R-:W-:Y:S01]  /*7660*/  IMAD R13, R13, 0x1800, R178 ;  /* 0x000018000d0d7824 */ /* 0x000fe200078e02b2 */
[----:B------:R-:W-:-:S05]  /*7670*/  LOP3.LUT R12, R12, R177, RZ, 0x3c, !PT ;  /* 0x000000b10c0c7212 */ /* 0x000fca00078e3cff */
[----:B------:R-:W-:-:S04]  /*7680*/  IMAD.IADD R12, R13, 0x1, R12 ;  /* 0x000000010d0c7824 */ /* 0x000fc800078e020c */
[C---:B------:R-:W-:Y:S02]  /*7690*/  IMAD R40, R18.reuse, 0x4800, R12 ;  /* 0x0000480012287824 */ /* 0x040fe400078e020c */
[----:B------:R-:W-:Y:S02]  /*76a0*/  IMAD R12, R18, 0x4800, R143 ;  /* 0x00004800120c7824 */ /* 0x000fe400078e028f */
[----:B------:R-:W-:-:S03]  /*76b0*/  IMAD R40, R40, 0x2, R2 ;  /* 0x0000000228287824 */ /* 0x000fc600078e0202 */
[----:B------:R-:W-:-:S03]  /*76c0*/  LEA R12, R12, R2, 0x1 ;  /* 0x000000020c0c7211 */ /* 0x000fc600078e08ff */
[----:B------:R-:W3:Y:S04]  /*76d0*/  LDS.128 R40, [R40+0x18400] ;  /* 0x0184000028287984 */ /* 0x000ee80000000c00 */
[----:B------:R-:W4:Y:S01]  /*76e0*/  LDS.128 R12, [R12+0x18400] ;  /* 0x018400000c0c7984 */ /* 0x000f220000000c00 */
[----:B------:R-:W-:Y:S05]  /*76f0*/  @P4 BRA `(.L_x_533) ;  /* 0x00000004007c4947 */ /* 0x000fea0003800000 */
[----:B------:R-:W5:Y:S04]  /*7700*/  LDL.LU.S16 R53, [R1+0x50] ;  /* 0x0000500001357983 */ /* 0x000f680000300600 */
[----:B------:R-:W2:Y:S04]  /*7710*/  LDL.LU.S16 R80, [R1+0x48] ;  /* 0x0000480001507983 */ /* 0x000ea80000300600 */
[----:B------:R-:W2:Y:S04]  /*7720*/  LDL.S16 R157, [R1+0x46] ;  /* 0x00004600019d7983 */ /* 0x000ea80000100600 */
[----:B------:R-:W2:Y:S01]  /*7730*/  LDL.LU.S16 R156, [R1+0x44] ;  /* 0x00004400019c7983 */ /* 0x000ea20000300600 */
[----:B---3--:R-:W-:-:S03]  /*7740*/  IMAD.MOV.U32 R54, RZ, RZ, R41 ;  /* 0x000000ffff367224 */ /* 0x008fc600078e0029 */
[----:B------:R-:W3:Y:S04]  /*7750*/  LDL.S16 R83, [R1+0x3e] ;  /* 0x00003e0001537983 */ /* 0x000ee80000100600 */
[----:B------:R-:W3:Y:S01]  /*7760*/  LDL.LU.S16 R82, [R1+0x3c] ;  /* 0x00003c0001527983 */ /* 0x000ee20000300600 */
[--C-:B------:R-:W-:Y:S02]  /*7770*/  SHF.R.U64 R36, R36, 0x10, R37.reuse ;  /* 0x0000001024247819 */ /* 0x100fe40000001225 */
[----:B------:R-:W-:-:S05]  /*7780*/  SHF.R.U32.HI R37, RZ, 0x10, R37 ;  /* 0x00000010ff257819 */ /* 0x000fca0000011625 */
[----:B------:R-:W-:Y:S01]  /*7790*/  HADD2.F32 R37, -RZ, R37.H0_H0 ;  /* 0x20000025ff257230 */ /* 0x000fe20000004100 */
[----:B------:R-:W-:Y:S01]  /*77a0*/  SHF.R.U64 R38, R38, 0x10, R39 ;  /* 0x0000001026267819 */ /* 0x000fe20000001227 */
[----:B------:R-:W-:-:S04]  /*77b0*/  HADD2.F32 R36, -RZ, R36.H0_H0 ;  /* 0x20000024ff247230 */ /* 0x000fc80000004100 */
[----:B------:R-:W-:Y:S02]  /*77c0*/  HADD2.F32 R38, -RZ, R38.H0_H0 ;  /* 0x20000026ff267230 */ /* 0x000fe40000004100 */
[----:B-----5:R-:W-:Y:S01]  /*77d0*/  HADD2.F32 R55, -RZ, R53.H0_H0 ;  /* 0x20000035ff377230 */ /* 0x020fe20000004100 */
[----:B----4-:R-:W-:Y:S01]  /*77e0*/  MOV R53, R13 ;  /* 0x0000000d00357202 */ /* 0x010fe20000000f00 */
[----:B------:R-:W-:Y:S02]  /*77f0*/  HADD2.F32 R13, -RZ, R54.H0_H0 ;  /* 0x20000036ff0d7230 */ /* 0x000fe40000004100 */
[----:B--2---:R-:W-:Y:S02]  /*7800*/  HADD2.F32 R80, -RZ, R80.H0_H0 ;  /* 0x20000050ff507230 */ /* 0x004fe40000004100 */
[----:B------:R-:W-:Y:S02]  /*7810*/  HADD2.F32 R81, -RZ, R53.H0_H0 ;  /* 0x20000035ff517230 */ /* 0x000fe40000004100 */
[----:B------:R-:W-:-:S03]  /*7820*/  FMUL.FTZ R41, R13, R55 ;  /* 0x000000370d297220 */ /* 0x000fc60000410000 */
[----:B------:R-:W-:-:S04]  /*7830*/  FMUL.FTZ R55, R81, R55 ;  /* 0x0000003751377220 */ /* 0x000fc80000410000 */
[----:B------:R-:W-:Y:S01]  /*7840*/  FFMA.FTZ R13, R13, R80, R55 ;  /* 0x000000500d0d7223 */ /* 0x000fe20000010037 */
[--C-:B------:R-:W-:Y:S01]  /*7850*/  SHF.R.U32.HI R55, RZ, 0x10, R49.reuse ;  /* 0x00000010ff377819 */ /* 0x100fe20000011631 */
[----:B------:R-:W-:Y:S01]  /*7860*/  HADD2.F32 R54, -RZ, R54.H1_H1 ;  /* 0x30000036ff367230 */ /* 0x000fe20000004100 */
[----:B------:R-:W-:-:S03]  /*7870*/  SHF.R.U64 R49, R48, 0x10, R49 ;  /* 0x0000001030317819 */ /* 0x000fc60000001231 */
[----:B------:R-:W-:Y:S02]  /*7880*/  HADD2.F32 R55, -RZ, R55.H0_H0 ;  /* 0x20000037ff377230 */ /* 0x000fe40000004100 */
[----:B------:R-:W-:-:S03]  /*7890*/  HADD2.F32 R48, -RZ, R53.H1_H1 ;  /* 0x30000035ff307230 */ /* 0x000fc60000004100 */
[-C--:B------:R-:W-:Y:S01]  /*78a0*/  FMUL.FTZ R53, R54, R55.reuse ;  /* 0x0000003736357220 */ /* 0x080fe20000410000 */
[----:B------:R-:W-:Y:S01]  /*78b0*/  FFMA.FTZ R41, R81, R80, -R41 ;  /* 0x0000005051297223 */ /* 0x000fe20000010829 */
[C---:B------:R-:W-:Y:S01]  /*78c0*/  FMUL.FTZ R55, R48.reuse, R55 ;  /* 0x0000003730377220 */ /* 0x040fe20000410000 */
[----:B------:R-:W-:Y:S02]  /*78d0*/  HADD2.F32 R80, -RZ, R157.H0_H0 ;  /* 0x2000009dff507230 */ /* 0x000fe40000004100 */
[-C--:B------:R-:W-:Y:S01]  /*78e0*/  FFMA.FTZ R48, R48, R37.reuse, -R53 ;  /* 0x0000002530307223 */ /* 0x080fe20000010835 */
[----:B------:R-:W-:Y:S02]  /*78f0*/  HADD2.F32 R53, -RZ, R43.H0_H0 ;  /* 0x2000002bff357230 */ /* 0x000fe40000004100 */
[----:B------:R-:W-:Y:S01]  /*7900*/  FFMA.FTZ R37, R54, R37, R55 ;  /* 0x0000002536257223 */ /* 0x000fe20000010037 */
[----:B------:R-:W-:Y:S02]  /*7910*/  HADD2.F32 R54, -RZ, R156.H0_H0 ;  /* 0x2000009cff367230 */ /* 0x000fe40000004100 */
[----:B------:R-:W-:-:S02]  /*7920*/  HADD2.F32 R55, -RZ, R15.H0_H0 ;  /* 0x2000000fff377230 */ /* 0x000fc40000004100 */
[----:B------:R-:W-:-:S04]  /*7930*/  FMUL.FTZ R81, R53, R80 ;  /* 0x0000005035517220 */ /* 0x000fc80000410000 */
[C---:B------:R-:W-:Y:S01]  /*7940*/  FFMA.FTZ R81, R55.reuse, R54, -R81 ;  /* 0x0000003637517223 */ /* 0x040fe20000010851 */
[----:B------:R-:W-:-:S04]  /*7950*/  FMUL.FTZ R55, R55, R80 ;  /* 0x0000005037377220 */ /* 0x000fc80000410000 */
[----:B------:R-:W-:Y:S01]  /*7960*/  FFMA.FTZ R55, R53, R54, R55 ;  /* 0x0000003635377223 */ /* 0x000fe20000010037 */
[----:B------:R-:W-:Y:S02]  /*7970*/  SHF.R.U32.HI R53, RZ, 0x10, R39 ;  /* 0x00000010ff357819 */ /* 0x000fe40000011627 */
[--C-:B------:R-:W-:Y:S02]  /*7980*/  SHF.R.U64 R39, R50, 0x10, R51.reuse ;  /* 0x0000001032277819 */ /* 0x100fe40000001233 */
[----:B------:R-:W-:Y:S01]  /*7990*/  SHF.R.U32.HI R50, RZ, 0x10, R51 ;  /* 0x00000010ff327819 */ /* 0x000fe20000011633 */
[----:B------:R-:W-:-:S04]  /*79a0*/  HADD2.F32 R43, -RZ, R43.H1_H1 ;  /* 0x3000002bff2b7230 */ /* 0x000fc80000004100 */
[----:B------:R-:W-:Y:S02]  /*79b0*/  HADD2.F32 R50, -RZ, R50.H0_H0 ;  /* 0x20000032ff327230 */ /* 0x000fe40000004100 */
[----:B------:R-:W-:Y:S02]  /*79c0*/  HADD2.F32 R15, -RZ, R15.H1_H1 ;  /* 0x3000000fff0f7230 */ /* 0x000fe40000004100 */
[----:B------:R-:W-:Y:S02]  /*79d0*/  HADD2.F32 R53, -RZ, R53.H0_H0 ;  /* 0x20000035ff357230 */ /* 0x000fe40000004100 */
[----:B------:R-:W-:-:S04]  /*79e0*/  FMUL.FTZ R51, R43, R50 ;  /* 0x000000322b337220 */ /* 0x000fc80000410000 */
[C---:B------:R-:W-:Y:S01]  /*79f0*/  FFMA.FTZ R51, R15.reuse, R53, -R51 ;  /* 0x000000350f337223 */ /* 0x040fe20000010833 */
[----:B------:R-:W-:Y:S01]  /*7a00*/  FMUL.FTZ R15, R15, R50 ;  /* 0x000000320f0f7220 */ /* 0x000fe20000410000 */
[----:B---3--:R-:W-:-:S03]  /*7a10*/  HADD2.F32 R80, -RZ, R83.H0_H0 ;  /* 0x20000053ff507230 */ /* 0x008fc60000004100 */
[----:B------:R-:W-:Y:S01]  /*7a20*/  FFMA.FTZ R15, R43, R53, R15 ;  /* 0x000000352b0f7223 */ /* 0x000fe2000001000f */
[----:B------:R-:W-:Y:S02]  /*7a30*/  HADD2.F32 R43, -RZ, R40.H0_H0 ;  /* 0x20000028ff2b7230 */ /* 0x000fe40000004100 */
[----:B------:R-:W-:Y:S02]  /*7a40*/  HADD2.F32 R53, -RZ, R12.H0_H0 ;  /* 0x2000000cff357230 */ /* 0x000fe40000004100 */
[----:B------:R-:W-:Y:S02]  /*7a50*/  HADD2.F32 R50, -RZ, R82.H0_H0 ;  /* 0x20000052ff327230 */ /* 0x000fe40000004100 */
[-C--:B------:R-:W-:Y:S01]  /*7a60*/  FMUL.FTZ R54, R43, R80.reuse ;  /* 0x000000502b367220 */ /* 0x080fe20000410000 */
[----:B------:R-:W-:Y:S02]  /*7a70*/  HADD2.F32 R49, -RZ, R49.H0_H0 ;  /* 0x20000031ff317230 */ /* 0x000fe40000004100 */
[----:B------:R-:W-:Y:S01]  /*7a80*/  FMUL.FTZ R80, R53, R80 ;  /* 0x0000005035507220 */ /* 0x000fe20000410000 */
[----:B------:R-:W-:-:S02]  /*7a90*/  HADD2.F32 R40, -RZ, R40.H1_H1 ;  /* 0x30000028ff287230 */ /* 0x000fc40000004100 */
[----:B------:R-:W-:Y:S02]  /*7aa0*/  HADD2.F32 R12, -RZ, R12.H1_H1 ;  /* 0x3000000cff0c7230 */ /* 0x000fe40000004100 */
[-C--:B------:R-:W-:Y:S01]  /*7ab0*/  FFMA.FTZ R80, R43, R50.reuse, R80 ;  /* 0x000000322b507223 */ /* 0x080fe20000010050 */
[-C--:B------:R-:W-:Y:S02]  /*7ac0*/  FMUL.FTZ R43, R40, R49.reuse ;  /* 0x00000031282b7220 */ /* 0x080fe40000410000 */
[C---:B------:R-:W-:Y:S01]  /*7ad0*/  FMUL.FTZ R49, R12.reuse, R49 ;  /* 0x000000310c317220 */ /* 0x040fe20000410000 */
[----:B------:R-:W-:Y:S01]  /*7ae0*/  FFMA.FTZ R54, R53, R50, -R54 ;  /* 0x0000003235367223 */ /* 0x000fe20000010836 */
[-C--:B------:R-:W-:Y:S01]  /*7af0*/  FFMA.FTZ R12, R12, R36.reuse, -R43 ;  /* 0x000000240c0c7223 */ /* 0x080fe2000001082b */
[----:B------:R-:W-:Y:S02]  /*7b00*/  HADD2.F32 R53, -RZ, R224.H1_H1 ;  /* 0x300000e0ff357230 */ /* 0x000fe40000004100 */
[----:B------:R-:W-:Y:S01]  /*7b10*/  FFMA.FTZ R36, R40, R36, R49 ;  /* 0x0000002428247223 */ /* 0x000fe20000010031 */
[----:B------:R-:W-:-:S02]  /*7b20*/  HADD2.F32 R40, -RZ, R42.H0_H0 ;  /* 0x2000002aff287230 */ /* 0x000fc40000004100 */
[----:B------:R-:W-:Y:S02]  /*7b30*/  HADD2.F32 R49, -RZ, R14.H0_H0 ;  /* 0x2000000eff317230 */ /* 0x000fe40000004100 */
[----:B------:R-:W-:Y:S02]  /*7b40*/  HADD2.F32 R43, -RZ, R224.H0_H0 ;  /* 0x200000e0ff2b7230 */ /* 0x000fe40000004100 */
[-C--:B------:R-:W-:Y:S01]  /*7b50*/  FMUL.FTZ R50, R40, R53.reuse ;  /* 0x0000003528327220 */ /* 0x080fe20000410000 */
[----:B------:R-:W-:Y:S02]  /*7b60*/  HADD2.F32 R39, -RZ, R39.H0_H0 ;  /* 0x20000027ff277230 */ /* 0x000fe40000004100 */
[----:B------:R-:W-:Y:S01]  /*7b70*/  FMUL.FTZ R53, R49, R53 ;  /* 0x0000003531357220 */ /* 0x000fe20000410000 */
[----:B------:R-:W-:Y:S02]  /*7b80*/  HADD2.F32 R42, -RZ, R42.H1_H1 ;  /* 0x3000002aff2a7230 */ /* 0x000fe40000004100 */
[----:B------:R-:W-:-:S02]  /*7b90*/  HADD2.F32 R14, -RZ, R14.H1_H1 ;  /* 0x3000000eff0e7230 */ /* 0x000fc40000004100 */
[----:B------:R-:W-:Y:S01]  /*7ba0*/  FFMA.FTZ R53, R40, R43, R53 ;  /* 0x0000002b28357223 */ /* 0x000fe20000010035 */
[-C--:B------:R-:W-:Y:S02]  /*7bb0*/  FMUL.FTZ R40, R42, R39.reuse ;  /* 0x000000272a287220 */ /* 0x080fe40000410000 */
[C---:B------:R-:W-:Y:S01]  /*7bc0*/  FMUL.FTZ R39, R14.reuse, R39 ;  /* 0x000000270e277220 */ /* 0x040fe20000410000 */
[----:B------:R-:W-:Y:S01]  /*7bd0*/  FFMA.FTZ R50, R49, R43, -R50 ;  /* 0x0000002b31327223 */ /* 0x000fe20000010832 */
[-C--:B------:R-:W-:Y:S02]  /*7be0*/  FFMA.FTZ R40, R14, R38.reuse, -R40 ;  /* 0x000000260e287223 */ /* 0x080fe40000010828 */
[----:B------:R-:W-:Y:S01]  /*7bf0*/  FFMA.FTZ R39, R42, R38, R39 ;  /* 0x000000262a277223 */ /* 0x000fe20000010027 */
[----:B------:R-:W-:Y:S02]  /*7c00*/  F2FP.F16.F32.PACK_AB R41, R48, R41 ;  /* 0x000000293029723e */ /* 0x000fe400000000ff */
[----:B------:R-:W-:-:S02]  /*7c10*/  F2FP.F16.F32.PACK_AB R51, R51, R81 ;  /* 0x000000513333723e */ /* 0x000fc400000000ff */
[----:B------:R-:W-:Y:S02]  /*7c20*/  F2FP.F16.F32.PACK_AB R55, R15, R55 ;  /* 0x000000370f37723e */ /* 0x000fe400000000ff */
[----:B------:R-:W-:Y:S02]  /*7c30*/  F2FP.F16.F32.PACK_AB R36, R36, R80 ;  /* 0x000000502424723e */ /* 0x000fe400000000ff */
[----:B------:R-:W-:Y:S02]  /*7c40*/  F2FP.F16.F32.PACK_AB R50, R40, R50 ;  /* 0x000000322832723e */ /* 0x000fe400000000ff */
[----:B------:R-:W-:Y:S02]  /*7c50*/  F2FP.F16.F32.PACK_AB R37, R37, R13 ;  /* 0x0000000d2525723e */ /* 0x000fe400000000ff */
[----:B------:R-:W-:Y:S01]  /*7c60*/  F2FP.F16.F32.PACK_AB R39, R39, R53 ;  /* 0x000000352727723e */ /* 0x000fe200000000ff */
[----:B------:R-:W-:Y:S01]  /*7c70*/  IMAD.MOV.U32 R13, RZ, RZ, R41 ;  /* 0x000000ffff0d7224 */ /* 0x000fe200078e0029 */
[----:B------:R-:W-:Y:S01]  /*7c80*/  F2FP.F16.F32.PACK_AB R12, R12, R54 ;  /* 0x000000360c0c723e */ /* 0x000fe200000000ff */
[----:B------:R-:W-:Y:S01]  /*7c90*/  IMAD.MOV.U32 R40, RZ, RZ, R36 ;  /* 0x000000ffff287224 */ /* 0x000fe200078e0024 */
[----:B------:R-:W-:Y:S01]  /*7ca0*/  MOV R41, R37 ;  /* 0x0000002500297202 */ /* 0x000fe20000000f00 */
[----:B------:R-:W-:Y:S01]  /*7cb0*/  IMAD.MOV.U32 R14, RZ, RZ, R50 ;  /* 0x000000ffff0e7224 */ /* 0x000fe200078e0032 */
[----:B------:R-:W-:Y:S01]  /*7cc0*/  MOV R42, R39 ;  /* 0x00000027002a7202 */ /* 0x000fe20000000f00 */
[----:B------:R-:W-:-:S02]  /*7cd0*/  IMAD.MOV.U32 R15, RZ, RZ, R51 ;  /* 0x000000ffff0f7224 */ /* 0x000fc400078e0033 */
[----:B------:R-:W-:-:S07]  /*7ce0*/  IMAD.MOV.U32 R43, RZ, RZ, R55 ;  /* 0x000000ffff2b7224 */ /* 0x000fce00078e0037 */
.L_x_533:
[----:B------:R-:W-:Y:S05]  /*7cf0*/  BSYNC B3 ;  /* 0x0000000000037941 */ /* 0x000fea0003800000 */
.L_x_532:
[----:B------:R-:W-:-:S04]  /*7d00*/  LEA R36, P4, R8, R11, 0x1 ;  /* 0x0000000b08247211 */ /* 0x000fc800078808ff */
[----:B--2---:R-:W-:Y:S02]  /*7d10*/  LEA.HI.X R37, R8, R123, R115, 0x1, P4 ;  /* 0x0000007b08257211 */ /* 0x004fe400020f0c73 */
[----:B------:R-:W-:-:S03]  /*7d20*/  ISETP.GE.AND P4, PT, R52, R135, PT ;  /* 0x000000873400720c */ /* 0x000fc60003f86270 */
[----:B----4-:R2:W-:Y:S10]  /*7d30*/  ST.E.128 desc[UR60][R36.64], R12 ;  /* 0x0000000c24007985 */ /* 0x0105f4000c101d3c */
[----:B--2---:R-:W-:-:S05]  /*7d40*/  @!P4 IMAD.WIDE R12, R52, 0x2, R122 ;  /* 0x00000002340cc825 */ /* 0x004fca00078e027a */
[----:B---3--:R4:W-:Y:S02]  /*7d50*/  @!P4 ST.E.128 desc[UR60][R12.64], R40 ;  /* 0x000000280c00c985 */ /* 0x0089e4000c101d3c */
.L_x_531:
[----:B------:R-:W-:Y:S05]  /*7d60*/  BSYNC B2 ;  /* 0x0000000000027941 */ /* 0x000fea0003800000 */
.L_x_530:
[----:B------:R-:W-:-:S13]  /*7d70*/  ISETP.NE.AND P4, PT, R28, RZ, PT ;  /* 0x000000ff1c00720c */ /* 0x000fda0003f85270 */
[----:B------:R-:W-:Y:S05]  /*7d80*/  @!P4 BRA `(.L_x_525) ;  /* 0x0000000400d4c947 */ /* 0x000fea0003800000 */
[----:B---34-:R-:W-:Y:S01]  /*7d90*/  SEL R12, R129, R139, !P1 ;  /* 0x0000008b810c7207 */ /* 0x018fe20004800000 */
[----:B------:R-:W-:Y:S01]  /*7da0*/  BSSY B2, `(.L_x_534) ;  /* 0x0000071000027945 */ /* 0x000fe20003800000 */
[C---:B------:R-:W-:Y:S02]  /*7db0*/  LEA R40, P4, R9.reuse, R11, 0x1 ;  /* 0x0000000b09287211 */ /* 0x040fe400078808ff */
[----:B------:R-:W-:Y:S02]  /*7dc0*/  SHF.R.S32.HI R13, RZ, 0x1f, R12 ;  /* 0x0000001fff0d7819 */ /* 0x000fe4000001140c */
[----:B--2---:R-:W-:Y:S02]  /*7dd0*/  LEA.HI.X R41, R9, R123, R114, 0x1, P4 ;  /* 0x0000007b09297211 */ /* 0x004fe400020f0c72 */
[----:B------:R-:W-:Y:S02]  /*7de0*/  LEA.HI R12, R13, R12, RZ, 0x4 ;  /* 0x0000000c0d0c7211 */ /* 0x000fe400078f20ff */
[----:B------:R-:W-:-:S02]  /*7df0*/  ISETP.GE.AND P6, PT, R3, R128, PT ;  /* 0x000000800300720c */ /* 0x000fc40003fc6270 */
[----:B------:R-:W-:-:S04]  /*7e00*/  LEA.HI.SX32 R12, R12, R120, 0x1c ;  /* 0x000000780c0c7211 */ /* 0x000fc800078fe2ff */
[----:B------:R-:W-:-:S04]  /*7e10*/  SHF.R.S32.HI R13, RZ, 0x1f, R12 ;  /* 0x0000001fff0d7819 */ /* 0x000fc8000001140c */
[----:B------:R-:W-:Y:S01]  /*7e20*/  LEA.HI R13, R13, R12, RZ, 0x3 ;  /* 0x0000000c0d0d7211 */ /* 0x000fe200078f18ff */
[----:B------:R-:W-:-:S03]  /*7e30*/  IMAD.SHL.U32 R12, R12, 0x8, RZ ;  /* 0x000000080c0c7824 */ /* 0x000fc600078e00ff */
[----:B------:R-:W-:Y:S02]  /*7e40*/  SHF.R.S32.HI R13, RZ, 0x3, R13 ;  /* 0x00000003ff0d7819 */ /* 0x000fe4000001140d */
[----:B------:R-:W-:Y:S02]  /*7e50*/  LOP3.LUT R14, R176, 0x38, R12, 0xf8, !PT ;  /* 0x00000038b00e7812 */ /* 0x000fe400078ef80c */
[----:B------:R-:W-:Y:S01]  /*7e60*/  ISETP.GE.AND P4, PT, R12, R135, PT ;  /* 0x000000870c00720c */ /* 0x000fe20003f86270 */
[----:B------:R-:W-:Y:S01]  /*7e70*/  IMAD R13, R13, 0x1800, R178 ;  /* 0x000018000d0d7824 */ /* 0x000fe200078e02b2 */
[----:B------:R-:W-:-:S04]  /*7e80*/  LOP3.LUT R14, R14, R177, RZ, 0x3c, !PT ;  /* 0x000000b10e0e7212 */ /* 0x000fc800078e3cff */
[----:B------:R-:W-:Y:S01]  /*7e90*/  IADD3 R14, R13, R14, RZ ;  /* 0x0000000e0d0e7210 */ /* 0x000fe20007ffe0ff */
[----:B------:R-:W-:-:S04]  /*7ea0*/  IMAD R13, R18, 0x4800, R141 ;  /* 0x00004800120d7824 */ /* 0x000fc800078e028d */
[----:B------:R-:W-:Y:S02]  /*7eb0*/  IMAD R36, R18, 0x4800, R14 ;  /* 0x0000480012247824 */ /* 0x000fe400078e020e */
[--C-:B------:R-:W-:Y:S02]  /*7ec0*/  IMAD R13, R13, 0x2, R2.reuse ;  /* 0x000000020d0d7824 */ /* 0x100fe400078e0202 */
[----:B------:R-:W-:Y:S02]  /*7ed0*/  IMAD R36, R36, 0x2, R2 ;  /* 0x0000000224247824 */ /* 0x000fe400078e0202 */
[----:B------:R-:W-:Y:S02]  /*7ee0*/  @!P4 IMAD.WIDE R122, R12, 0x2, R122 ;  /* 0x000000020c7ac825 */ /* 0x000fe400078e027a */
[----:B------:R-:W2:Y:S04]  /*7ef0*/  LDS.128 R12, [R13+0x18400] ;  /* 0x018400000d0c7984 */ /* 0x000ea80000000c00 */
[----:B------:R-:W3:Y:S01]  /*7f00*/  LDS.128 R36, [R36+0x18400] ;  /* 0x0184000024247984 */ /* 0x000ee20000000c00 */
[----:B------:R-:W-:Y:S05]  /*7f10*/  @P6 BRA `(.L_x_535) ;  /* 0x0000000400646947 */ /* 0x000fea0003800000 */
[----:B--2---:R-:W-:Y:S01]  /*7f20*/  MOV R11, R13 ;  /* 0x0000000d000b7202 */ /* 0x004fe20000000f00 */
[----:B------:R-:W-:Y:S01]  /*7f30*/  HADD2.F32 R48, -RZ, R213.H1_H1 ;  /* 0x300000d5ff307230 */ /* 0x000fe20000004100 */
[----:B------:R-:W-:Y:S01]  /*7f40*/  SHF.R.U64 R44, R44, 0x10, R45 ;  /* 0x000000102c2c7819 */ /* 0x000fe2000000122d */
[----:B---3--:R-:W-:Y:S01]  /*7f50*/  HADD2.F32 R42, -RZ, R37.H0_H0 ;  /* 0x20000025ff2a7230 */ /* 0x008fe20000004100 */
[----:B------:R-:W-:Y:S01]  /*7f60*/  SHF.R.U64 R32, R32, 0x10, R33 ;  /* 0x0000001020207819 */ /* 0x000fe20000001221 */
[----:B------:R-:W-:Y:S01]  /*7f70*/  HADD2.F32 R43, -RZ, R11.H0_H0 ;  /* 0x2000000bff2b7230 */ /* 0x000fe20000004100 */
[----:B------:R-:W-:Y:S01]  /*7f80*/  SHF.R.U64 R46, R46, 0x10, R47 ;  /* 0x000000102e2e7819 */ /* 0x000fe2000000122f */
[----:B------:R-:W-:Y:S02]  /*7f90*/  HADD2.F32 R13, -RZ, R211.H1_H1 ;  /* 0x300000d3ff0d7230 */ /* 0x000fe40000004100 */
[----:B------:R-:W-:Y:S01]  /*7fa0*/  FMUL.FTZ R49, R42, R48 ;  /* 0x000000302a317220 */ /* 0x000fe20000410000 */
[----:B------:R-:W-:-:S02]  /*7fb0*/  HADD2.F32 R213, -RZ, R213.H0_H0 ;  /* 0x200000d5ffd57230 */ /* 0x000fc40000004100 */
[C---:B------:R-:W-:Y:S01]  /*7fc0*/  FMUL.FTZ R48, R43.reuse, R48 ;  /* 0x000000302b307220 */ /* 0x040fe20000410000 */
[----:B------:R-:W-:Y:S02]  /*7fd0*/  HADD2.F32 R211, -RZ, R211.H0_H0 ;  /* 0x200000d3ffd37230 */ /* 0x000fe40000004100 */
[-C--:B------:R-:W-:Y:S01]  /*7fe0*/  FFMA.FTZ R43, R43, R13.reuse, -R49 ;  /* 0x0000000d2b2b7223 */ /* 0x080fe20000010831 */
[----:B------:R-:W-:Y:S01]  /*7ff0*/  SHF.R.U32.HI R49, RZ, 0x10, R33 ;  /* 0x00000010ff317819 */ /* 0x000fe20000011621 */
[----:B------:R-:W-:Y:S01]  /*8000*/  FFMA.FTZ R42, R42, R13, R48 ;  /* 0x0000000d2a2a7223 */ /* 0x000fe20000010030 */
[----:B------:R-:W-:Y:S01]  /*8010*/  SHF.R.U32.HI R48, RZ, 0x10, R45 ;  /* 0x00000010ff307819 */ /* 0x000fe2000001162d */
[----:B------:R-:W-:Y:S01]  /*8020*/  HADD2.F32 R13, -RZ, R37.H1_H1 ;  /* 0x30000025ff0d7230 */ /* 0x000fe20000004100 */
[----:B------:R-:W-:Y:S01]  /*8030*/  SHF.R.U64 R34, R34, 0x10, R35 ;  /* 0x0000001022227819 */ /* 0x000fe20000001223 */
[----:B------:R-:W-:Y:S02]  /*8040*/  HADD2.F32 R44, -RZ, R44.H0_H0 ;  /* 0x2000002cff2c7230 */ /* 0x000fe40000004100 */
[----:B------:R-:W-:-:S02]  /*8050*/  HADD2.F32 R37, -RZ, R48.H0_H0 ;  /* 0x20000030ff257230 */ /* 0x000fc40000004100 */
[----:B------:R-:W-:Y:S02]  /*8060*/  HADD2.F32 R48, -RZ, R11.H1_H1 ;  /* 0x3000000bff307230 */ /* 0x000fe40000004100 */
[----:B------:R-:W-:Y:S02]  /*8070*/  HADD2.F32 R11, -RZ, R49.H0_H0 ;  /* 0x20000031ff0b7230 */ /* 0x000fe40000004100 */
[-C--:B------:R-:W-:Y:S01]  /*8080*/  FMUL.FTZ R49, R13, R37.reuse ;  /* 0x000000250d317220 */ /* 0x080fe20000410000 */
[----:B------:R-:W-:Y:S02]  /*8090*/  HADD2.F32 R32, -RZ, R32.H0_H0 ;  /* 0x20000020ff207230 */ /* 0x000fe40000004100 */
[C---:B------:R-:W-:Y:S01]  /*80a0*/  FMUL.FTZ R50, R48.reuse, R37 ;  /* 0x0000002530327220 */ /* 0x040fe20000410000 */
[----:B------:R-:W-:Y:S02]  /*80b0*/  HADD2.F32 R46, -RZ, R46.H0_H0 ;  /* 0x2000002eff2e7230 */ /* 0x000fe40000004100 */
[----:B------:R-:W-:Y:S01]  /*80c0*/  FFMA.FTZ R37, R48, R11, -R49 ;  /* 0x0000000b30257223 */ /* 0x000fe20000010831 */
[----:B------:R-:W-:-:S02]  /*80d0*/  HADD2.F32 R49, -RZ, R212.H1_H1 ;  /* 0x300000d4ff317230 */ /* 0x000fc40000004100 */
[----:B------:R-:W-:Y:S01]  /*80e0*/  FFMA.FTZ R11, R13, R11, R50 ;  /* 0x0000000b0d0b7223 */ /* 0x000fe20000010032 */
[----:B------:R-:W-:Y:S02]  /*80f0*/  IMAD.MOV.U32 R13, RZ, RZ, R15 ;  /* 0x000000ffff0d7224 */ /* 0x000fe400078e000f */
[----:B------:R-:W-:Y:S01]  /*8100*/  HADD2.F32 R15, -RZ, R39.H0_H0 ;  /* 0x20000027ff0f7230 */ /* 0x000fe20000004100 */
[----:B------:R-:W-:Y:S01]  /*8110*/  F2FP.F16.F32.PACK_AB R37, R37, R43 ;  /* 0x0000002b2525723e */ /* 0x000fe200000000ff */
[----:B------:R-:W-:Y:S01]  /*8120*/  HADD2.F32 R50, -RZ, R210.H1_H1 ;  /* 0x300000d2ff327230 */ /* 0x000fe20000004100 */
[----:B------:R-:W-:Y:S01]  /*8130*/  F2FP.F16.F32.PACK_AB R11, R11, R42 ;  /* 0x0000002a0b0b723e */ /* 0x000fe200000000ff */
[----:B------:R-:W-:Y:S02]  /*8140*/  HADD2.F32 R48, -RZ, R13.H0_H0 ;  /* 0x2000000dff307230 */ /* 0x000fe40000004100 */
[----:B------:R-:W-:Y:S01]  /*8150*/  FMUL.FTZ R51, R15, R49 ;  /* 0x000000310f337220 */ /* 0x000fe20000410000 */
[----:B------:R-:W-:-:S02]  /*8160*/  HADD2.F32 R212, -RZ, R212.H0_H0 ;  /* 0x200000d4ffd47230 */ /* 0x000fc40000004100 */
[----:B------:R-:W-:Y:S02]  /*8170*/  HADD2.F32 R210, -RZ, R210.H0_H0 ;  /* 0x200000d2ffd27230 */ /* 0x000fe40000004100 */
[C---:B------:R-:W-:Y:S01]  /*8180*/  FMUL.FTZ R49, R48.reuse, R49 ;  /* 0x0000003130317220 */ /* 0x040fe20000410000 */
[-C--:B------:R-:W-:Y:S01]  /*8190*/  FFMA.FTZ R51, R48, R50.reuse, -R51 ;  /* 0x0000003230337223 */ /* 0x080fe20000010833 */
[----:B------:R-:W-:Y:S01]  /*81a0*/  SHF.R.U32.HI R48, RZ, 0x10, R47 ;  /* 0x00000010ff307819 */ /* 0x000fe2000001162f */
[----:B------:R-:W-:Y:S02]  /*81b0*/  HADD2.F32 R34, -RZ, R34.H0_H0 ;  /* 0x20000022ff227230 */ /* 0x000fe40000004100 */
[----:B------:R-:W-:Y:S01]  /*81c0*/  FFMA.FTZ R49, R15, R50, R49 ;  /* 0x000000320f317223 */ /* 0x000fe20000010031 */
[----:B------:R-:W-:Y:S01]  /*81d0*/  HADD2.F32 R15, -RZ, R39.H1_H1 ;  /* 0x30000027ff0f7230 */ /* 0x000fe20000004100 */
[----:B------:R-:W-:Y:S01]  /*81e0*/  SHF.R.U32.HI R50, RZ, 0x10, R35 ;  /* 0x00000010ff327819 */ /* 0x000fe20000011623 */
[----:B------:R-:W-:-:S02]  /*81f0*/  HADD2.F32 R39, -RZ, R48.H0_H0 ;  /* 0x20000030ff277230 */ /* 0x000fc40000004100 */
[----:B------:R-:W-:Y:S02]  /*8200*/  HADD2.F32 R48, -RZ, R13.H1_H1 ;  /* 0x3000000dff307230 */ /* 0x000fe40000004100 */
[----:B------:R-:W-:Y:S02]  /*8210*/  HADD2.F32 R13, -RZ, R50.H0_H0 ;  /* 0x20000032ff0d7230 */ /* 0x000fe40000004100 */
[-C--:B------:R-:W-:Y:S01]  /*8220*/  FMUL.FTZ R50, R15, R39.reuse ;  /* 0x000000270f327220 */ /* 0x080fe20000410000 */
[----:B------:R-:W-:-:S03]  /*8230*/  FMUL.FTZ R39, R48, R39 ;  /* 0x0000002730277220 */ /* 0x000fc60000410000 */
[-C--:B------:R-:W-:Y:S01]  /*8240*/  FFMA.FTZ R50, R48, R13.reuse, -R50 ;  /* 0x0000000d30327223 */ /* 0x080fe20000010832 */
[----:B------:R-:W-:Y:S01]  /*8250*/  FFMA.FTZ R39, R15, R13, R39 ;  /* 0x0000000d0f277223 */ /* 0x000fe20000010027 */
[----:B------:R-:W-:Y:S02]  /*8260*/  HADD2.F32 R13, -RZ, R36.H0_H0 ;  /* 0x20000024ff0d7230 */ /* 0x000fe40000004100 */
[----:B------:R-:W-:Y:S01]  /*8270*/  HADD2.F32 R15, -RZ, R12.H0_H0 ;  /* 0x2000000cff0f7230 */ /* 0x000fe20000004100 */
[----:B------:R-:W-:Y:S01]  /*8280*/  F2FP.F16.F32.PACK_AB R50, R50, R51 ;  /* 0x000000333232723e */ /* 0x000fe200000000ff */
[----:B------:R-:W-:Y:S02]  /*8290*/  HADD2.F32 R36, -RZ, R36.H1_H1 ;  /* 0x30000024ff247230 */ /* 0x000fe40000004100 */
[-C--:B------:R-:W-:Y:S01]  /*82a0*/  FMUL.FTZ R48, R13, R213.reuse ;  /* 0x000000d50d307220 */ /* 0x080fe20000410000 */
[----:B------:R-:W-:Y:S02]  /*82b0*/  HADD2.F32 R12, -RZ, R12.H1_H1 ;  /* 0x3000000cff0c7230 */ /* 0x000fe40000004100 */
[----:B------:R-:W-:Y:S01]  /*82c0*/  FMUL.FTZ R213, R15, R213 ;  /* 0x000000d50fd57220 */ /* 0x000fe20000410000 */
[----:B------:R-:W-:Y:S01]  /*82d0*/  F2FP.F16.F32.PACK_AB R39, R39, R49 ;  /* 0x000000312727723e */ /* 0x000fe200000000ff */
[----:B------:R-:W-:Y:S01]  /*82e0*/  FFMA.FTZ R48, R15, R211, -R48 ;  /* 0x000000d30f307223 */ /* 0x000fe20000010830 */
[----:B------:R-:W-:-:S02]  /*82f0*/  HADD2.F32 R15, -RZ, R14.H0_H0 ;  /* 0x2000000eff0f7230 */ /* 0x000fc40000004100 */
[----:B------:R-:W-:Y:S01]  /*8300*/  FFMA.FTZ R213, R13, R211, R213 ;  /* 0x000000d30dd57223 */ /* 0x000fe200000100d5 */
[-C--:B------:R-:W-:Y:S01]  /*8310*/  FMUL.FTZ R13, R36, R44.reuse ;  /* 0x0000002c240d7220 */ /* 0x080fe20000410000 */
[C---:B------:R-:W-:Y:S01]  /*8320*/  FMUL.FTZ R44, R12.reuse, R44 ;  /* 0x0000002c0c2c7220 */ /* 0x040fe20000410000 */
[----:B------:R-:W-:Y:S02]  /*8330*/  HADD2.F32 R14, -RZ, R14.H1_H1 ;  /* 0x3000000eff0e7230 */ /* 0x000fe40000004100 */
[-C--:B------:R-:W-:Y:S01]  /*8340*/  FFMA.FTZ R13, R12, R32.reuse, -R13 ;  /* 0x000000200c0d7223 */ /* 0x080fe2000001080d */
[--C-:B------:R-:W-:Y:S02]  /*8350*/  HADD2.F32 R12, -RZ, R38.reuse.H0_H0 ;  /* 0x20000026ff0c7230 */ /* 0x100fe40000004100 */
[----:B------:R-:W-:Y:S01]  /*8360*/  FFMA.FTZ R44, R36, R32, R44 ;  /* 0x00000020242c7223 */ /* 0x000fe2000001002c */
[----:B------:R-:W-:Y:S01]  /*8370*/  HADD2.F32 R38, -RZ, R38.H1_H1 ;  /* 0x30000026ff267230 */ /* 0x000fe20000004100 */
[----:B------:R-:W-:Y:S01]  /*8380*/  F2FP.F16.F32.PACK_AB R13, R13, R48 ;  /* 0x000000300d0d723e */ /* 0x000fe200000000ff */
[-C--:B------:R-:W-:Y:S01]  /*8390*/  FMUL.FTZ R32, R12, R212.reuse ;  /* 0x000000d40c207220 */ /* 0x080fe20000410000 */
[----:B------:R-:W-:Y:S01]  /*83a0*/  FMUL.FTZ R212, R15, R212 ;  /* 0x000000d40fd47220 */ /* 0x000fe20000410000 */
[----:B------:R-:W-:-:S02]  /*83b0*/  F2FP.F16.F32.PACK_AB R44, R44, R213 ;  /* 0x000000d52c2c723e */ /* 0x000fc400000000ff */
[----:B------:R-:W-:Y:S01]  /*83c0*/  FFMA.FTZ R32, R15, R210, -R32 ;  /* 0x000000d20f207223 */ /* 0x000fe20000010820 */
[-C--:B------:R-:W-:Y:S01]  /*83d0*/  FMUL.FTZ R15, R38, R46.reuse ;  /* 0x0000002e260f7220 */ /* 0x080fe20000410000 */
[----:B------:R-:W-:Y:S01]  /*83e0*/  FMUL.FTZ R46, R14, R46 ;  /* 0x0000002e0e2e7220 */ /* 0x000fe20000410000 */
[----:B------:R-:W-:Y:S01]  /*83f0*/  FFMA.FTZ R212, R12, R210, R212 ;  /* 0x000000d20cd47223 */ /* 0x000fe200000100d4 */
[----:B------:R-:W-:Y:S02]  /*8400*/  IMAD.MOV.U32 R12, RZ, RZ, R13 ;  /* 0x000000ffff0c7224 */ /* 0x000fe400078e000d */
[-C--:B------:R-:W-:Y:S01]  /*8410*/  FFMA.FTZ R15, R14, R34.reuse, -R15 ;  /* 0x000000220e0f7223 */ /* 0x080fe2000001080f */
[----:B------:R-:W-:Y:S01]  /*8420*/  FFMA.FTZ R46, R38, R34, R46 ;  /* 0x00000022262e7223 */ /* 0x000fe2000001002e */
[----:B------:R-:W-:Y:S01]  /*8430*/  MOV R13, R37 ;  /* 0x00000025000d7202 */ /* 0x000fe20000000f00 */
[----:B------:R-:W-:Y:S02]  /*8440*/  IMAD.MOV.U32 R36, RZ, RZ, R44 ;  /* 0x000000ffff247224 */ /* 0x000fe400078e002c */
[----:B------:R-:W-:Y:S01]  /*8450*/  F2FP.F16.F32.PACK_AB R15, R15, R32 ;  /* 0x000000200f0f723e */ /* 0x000fe200000000ff */
[----:B------:R-:W-:Y:S01]  /*8460*/  IMAD.MOV.U32 R37, RZ, RZ, R11 ;  /* 0x000000ffff257224 */ /* 0x000fe200078e000b */
[----:B------:R-:W-:-:S02]  /*8470*/  F2FP.F16.F32.PACK_AB R46, R46, R212 ;  /* 0x000000d42e2e723e */ /* 0x000fc400000000ff */
[----:B------:R-:W-:Y:S01]  /*8480*/  MOV R14, R15 ;  /* 0x0000000f000e7202 */ /* 0x000fe20000000f00 */
[----:B------:R-:W-:Y:S02]  /*8490*/  IMAD.MOV.U32 R15, RZ, RZ, R50 ;  /* 0x000000ffff0f7224 */ /* 0x000fe400078e0032 */
[----:B------:R-:W-:-:S07]  /*84a0*/  IMAD.MOV.U32 R38, RZ, RZ, R46 ;  /* 0x000000ffff267224 */ /* 0x000fce00078e002e */
.L_x_535:
[----:B------:R-:W-:Y:S05]  /*84b0*/  BSYNC B2 ;  /* 0x0000000000027941 */ /* 0x000fea0003800000 */
.L_x_534:
[----:B--2---:R2:W-:Y:S04]  /*84c0*/  ST.E.128 desc[UR60][R40.64], R12 ;  /* 0x0000000c28007985 */ /* 0x0045e8000c101d3c */
[----:B---3--:R2:W-:Y:S02]  /*84d0*/  @!P4 ST.E.128 desc[UR60][R122.64], R36 ;  /* 0x000000247a00c985 */ /* 0x0085e4000c101d3c */
.L_x_525:
[----:B------:R-:W-:Y:S05]  /*84e0*/  BSYNC B1 ;  /* 0x0000000000017941 */ /* 0x000fea0003800000 */
.L_x_524:
[----:B------:R-:W-:-:S03]  /*84f0*/  UMOV UR4, 0xffffffff ;  /* 0xffffffff00047882 */ /* 0x000fc60000000000 */
[----:B------:R-:W-:Y:S05]  /*8500*/  BRA.DIV UR4, `(.L_x_536) ;  /* 0x0000016e04687947 */ /* 0x000fea000b800000 */
[----:B0-----:R-:W0:Y:S04]  /*8510*/  SHFL.IDX PT, R118, R118, 0x1, 0x1c1f ;  /* 0x003c1f0076767f89 */ /* 0x001e2800000e0000 */
[----:B------:R-:W0:Y:S02]  /*8520*/  SHFL.IDX PT, R119, R119, 0x1, 0x1c1f ;  /* 0x003c1f0077777f89 */ /* 0x000e2400000e0000 */
.L_x_803:
[----:B------:R-:W-:Y:S05]  /*8530*/  @P5 BRA `(.L_x_493) ;  /* 0x0000001c005c5947 */ /* 0x000fea0003800000 */
[----:B------:R-:W-:Y:S01]  /*8540*/  ISETP.NE.AND P4, PT, R10, RZ, PT ;  /* 0x000000ff0a00720c */ /* 0x000fe20003f85270 */
[----:B------:R-:W-:Y:S01]  /*8550*/  BSSY B1, `(.L_x_537) ;  /* 0x0000072000017945 */ /* 0x000fe20003800000 */
[----:B0-2---:R-:W-:Y:S01]  /*8560*/  MOV R36, R119 ;  /* 0x0000007700247202 */ /* 0x005fe20000000f00 */
[----:B------:R-:W-:-:S10]  /*8570*/  IMAD.MOV.U32 R37, RZ, RZ, R118 ;  /* 0x000000ffff257224 */ /* 0x000fd400078e0076 */
[----:B------:R-:W-:Y:S05]  /*8580*/  @!P4 BRA `(.L_x_538) ;  /* 0x0000000400b8c947 */ /* 0x000fea0003800000 */
[----:B---3--:R-:W-:Y:S01]  /*8590*/  SEL R11, R129, R139, !P3 ;  /* 0x0000008b810b7207 */ /* 0x008fe20005800000 */
[----:B------:R-:W-:Y:S01]  /*85a0*/  BSSY B2, `(.L_x_539) ;  /* 0x000006a000027945 */ /* 0x000fe20003800000 */
[C---:B------:R-:W-:Y:S02]  /*85b0*/  LEA R38, P5, R7.reuse, R119, 0x1 ;  /* 0x0000007707267211 */ /* 0x040fe400078a08ff */
[----:B----4-:R-:W-:Y:S02]  /*85c0*/  SHF.R.S32.HI R12, RZ, 0x1f, R11 ;  /* 0x0000001fff0c7819 */ /* 0x010fe4000001140b */
[----:B------:R-:W-:Y:S02]  /*85d0*/  LEA.HI.X R39, R7, R118, R116, 0x1, P5 ;  /* 0x0000007607277211 */ /* 0x000fe400028f0c74 */
[----:B------:R-:W-:Y:S02]  /*85e0*/  LEA.HI R11, R12, R11, RZ, 0x4 ;  /* 0x0000000b0c0b7211 */ /* 0x000fe400078f20ff */
[----:B------:R-:W-:-:S02]  /*85f0*/  ISETP.GE.AND P5, PT, R16, R128, PT ;  /* 0x000000801000720c */ /* 0x000fc40003fa6270 */
[----:B------:R-:W-:-:S04]  /*8600*/  LEA.HI.SX32 R11, R11, R124, 0x1c ;  /* 0x0000007c0b0b7211 */ /* 0x000fc800078fe2ff */
[----:B------:R-:W-:Y:S01]  /*8610*/  SHF.R.S32.HI R12, RZ, 0x1f, R11 ;  /* 0x0000001fff0c7819 */ /* 0x000fe2000001140b */
[----:B------:R-:W-:-:S03]  /*8620*/  IMAD.SHL.U32 R40, R11, 0x8, RZ ;  /* 0x000000080b287824 */ /* 0x000fc600078e00ff */
[----:B------:R-:W-:Y:S02]  /*8630*/  LEA.HI R12, R12, R11, RZ, 0x3 ;  /* 0x0000000b0c0c7211 */ /* 0x000fe400078f18ff */
[----:B------:R-:W-:Y:S02]  /*8640*/  ISETP.GE.AND P4, PT, R40, R135, PT ;  /* 0x000000872800720c */ /* 0x000fe40003f86270 */
[----:B------:R-:W-:Y:S02]  /*8650*/  SHF.R.S32.HI R14, RZ, 0x3, R12 ;  /* 0x00000003ff0e7819 */ /* 0x000fe4000001140c */
[----:B------:R-:W-:-:S03]  /*8660*/  LOP3.LUT R12, R167, 0x38, R40, 0xf8, !PT ;  /* 0x00000038a70c7812 */ /* 0x000fc600078ef828 */
[----:B------:R-:W-:Y:S01]  /*8670*/  IMAD R11, R14, 0x1800, R179 ;  /* 0x000018000e0b7824 */ /* 0x000fe200078e02b3 */
[----:B------:R-:W-:-:S04]  /*8680*/  LOP3.LUT R12, R12, R223, RZ, 0x3c, !PT ;  /* 0x000000df0c0c7212 */ /* 0x000fc800078e3cff */
[----:B------:R-:W-:Y:S01]  /*8690*/  IADD3 R13, R11, R12, RZ ;  /* 0x0000000c0b0d7210 */ /* 0x000fe20007ffe0ff */
[----:B------:R-:W-:Y:S02]  /*86a0*/  IMAD R11, R18, 0x4800, R142 ;  /* 0x00004800120b7824 */ /* 0x000fe400078e028e */
[----:B------:R-:W-:-:S04]  /*86b0*/  @!P4 IMAD.WIDE R40, R40, 0x2, R36 ;  /* 0x000000022828c825 */ /* 0x000fc800078e0224 */
[----:B------:R-:W-:Y:S02]  /*86c0*/  IMAD R13, R18, 0x4800, R13 ;  /* 0x00004800120d7824 */ /* 0x000fe400078e020d */
[--C-:B------:R-:W-:Y:S02]  /*86d0*/  IMAD R11, R11, 0x2, R2.reuse ;  /* 0x000000020b0b7824 */ /* 0x100fe400078e0202 */
[----:B------:R-:W-:-:S03]  /*86e0*/  IMAD R32, R13, 0x2, R2 ;  /* 0x000000020d207824 */ /* 0x000fc600078e0202 */
[----:B------:R0:W2:Y:S04]  /*86f0*/  LDS.128 R12, [R11+0x18400] ;  /* 0x018400000b0c7984 */ /* 0x0000a80000000c00 */
[----:B------:R-:W3:Y:S01]  /*8700*/  LDS.128 R32, [R32+0x18400] ;  /* 0x0184000020207984 */ /* 0x000ee20000000c00 */
[----:B------:R-:W-:Y:S05]  /*8710*/  @P5 BRA `(.L_x_540) ;  /* 0x0000000400485947 */ /* 0x000fea0003800000 */
[--C-:B------:R-:W-:Y:S01]  /*8720*/  SHF.R.U64 R42, R76, 0x10, R77.reuse ;  /* 0x000000104c2a7819 */ /* 0x100fe2000000124d */
[--C-:B---3--:R-:W-:Y:S01]  /*8730*/  HADD2.F32 R47, -RZ, R33.reuse.H0_H0 ;  /* 0x20000021ff2f7230 */ /* 0x108fe20000004100 */
[----:B------:R-:W-:Y:S01]  /*8740*/  SHF.R.U32.HI R76, RZ, 0x10, R77 ;  /* 0x00000010ff4c7819 */ /* 0x000fe2000001164d */
[----:B------:R-:W-:Y:S01]  /*8750*/  HADD2.F32 R48, -RZ, R33.H1_H1 ;  /* 0x30000021ff307230 */ /* 0x000fe20000004100 */
[--C-:B0-----:R-:W-:Y:S01]  /*8760*/  SHF.R.U64 R11, R64, 0x10, R65.reuse ;  /* 0x00000010400b7819 */ /* 0x101fe20000001241 */
[----:B------:R-:W-:Y:S01]  /*8770*/  HADD2.F32 R46, -RZ, R209.H1_H1 ;  /* 0x300000d1ff2e7230 */ /* 0x000fe20000004100 */
[----:B------:R-:W-:Y:S01]  /*8780*/  SHF.R.U32.HI R64, RZ, 0x10, R65 ;  /* 0x00000010ff407819 */ /* 0x000fe20000011641 */
[----:B--2---:R-:W-:Y:S01]  /*8790*/  HADD2.F32 R33, -RZ, R13.H0_H0 ;  /* 0x2000000dff217230 */ /* 0x004fe20000004100 */
[----:B------:R-:W-:Y:S01]  /*87a0*/  SHF.R.U64 R44, R78, 0x10, R79 ;  /* 0x000000104e2c7819 */ /* 0x000fe2000000124f */
[----:B------:R-:W-:Y:S02]  /*87b0*/  HADD2.F32 R45, -RZ, R207.H1_H1 ;  /* 0x300000cfff2d7230 */ /* 0x000fe40000004100 */
[----:B------:R-:W-:Y:S01]  /*87c0*/  FMUL.FTZ R49, R47, R46 ;  /* 0x0000002e2f317220 */ /* 0x000fe20000410000 */
[----:B------:R-:W-:-:S02]  /*87d0*/  HADD2.F32 R76, -RZ, R76.H0_H0 ;  /* 0x2000004cff4c7230 */ /* 0x000fc40000004100 */
[C---:B------:R-:W-:Y:S01]  /*87e0*/  FMUL.FTZ R50, R33.reuse, R46 ;  /* 0x0000002e21327220 */ /* 0x040fe20000410000 */
[----:B------:R-:W-:Y:S01]  /*87f0*/  HADD2.F32 R13, -RZ, R13.H1_H1 ;  /* 0x3000000dff0d7230 */ /* 0x000fe20000004100 */
[----:B------:R-:W-:Y:S01]  /*8800*/  SHF.R.U32.HI R78, RZ, 0x10, R79 ;  /* 0x00000010ff4e7819 */ /* 0x000fe2000001164f */
[----:B------:R-:W-:Y:S02]  /*8810*/  HADD2.F32 R64, -RZ, R64.H0_H0 ;  /* 0x20000040ff407230 */ /* 0x000fe40000004100 */
[-C--:B------:R-:W-:Y:S01]  /*8820*/  FFMA.FTZ R49, R33, R45.reuse, -R49 ;  /* 0x0000002d21317223 */ /* 0x080fe20000010831 */
[----:B------:R-:W-:Y:S01]  /*8830*/  FFMA.FTZ R50, R47, R45, R50 ;  /* 0x0000002d2f327223 */ /* 0x000fe20000010032 */
[--C-:B------:R-:W-:Y:S01]  /*8840*/  SHF.R.U64 R43, R66, 0x10, R67.reuse ;  /* 0x00000010422b7819 */ /* 0x100fe20000001243 */
[----:B------:R-:W-:Y:S01]  /*8850*/  FMUL.FTZ R46, R48, R76 ;  /* 0x0000004c302e7220 */ /* 0x000fe20000410000 */
[--C-:B------:R-:W-:Y:S01]  /*8860*/  HADD2.F32 R45, -RZ, R35.reuse.H0_H0 ;  /* 0x20000023ff2d7230 */ /* 0x100fe20000004100 */
[----:B------:R-:W-:Y:S01]  /*8870*/  SHF.R.U32.HI R66, RZ, 0x10, R67 ;  /* 0x00000010ff427819 */ /* 0x000fe20000011643 */
[----:B------:R-:W-:-:S02]  /*8880*/  HADD2.F32 R47, -RZ, R35.H1_H1 ;  /* 0x30000023ff2f7230 */ /* 0x000fc40000004100 */
[C---:B------:R-:W-:Y:S01]  /*8890*/  FMUL.FTZ R76, R13.reuse, R76 ;  /* 0x0000004c0d4c7220 */ /* 0x040fe20000410000 */
[----:B------:R-:W-:Y:S02]  /*88a0*/  HADD2.F32 R33, -RZ, R208.H1_H1 ;  /* 0x300000d0ff217230 */ /* 0x000fe40000004100 */
[-C--:B------:R-:W-:Y:S01]  /*88b0*/  FFMA.FTZ R46, R13, R64.reuse, -R46 ;  /* 0x000000400d2e7223 */ /* 0x080fe2000001082e */
[----:B------:R-:W-:Y:S02]  /*88c0*/  HADD2.F32 R35, -RZ, R15.H0_H0 ;  /* 0x2000000fff237230 */ /* 0x000fe40000004100 */
[----:B------:R-:W-:Y:S01]  /*88d0*/  FFMA.FTZ R76, R48, R64, R76 ;  /* 0x00000040304c7223 */ /* 0x000fe2000001004c */
[----:B------:R-:W-:Y:S02]  /*88e0*/  HADD2.F32 R78, -RZ, R78.H0_H0 ;  /* 0x2000004eff4e7230 */ /* 0x000fe40000004100 */
[----:B------:R-:W-:Y:S01]  /*88f0*/  FMUL.FTZ R48, R45, R33 ;  /* 0x000000212d307220 */ /* 0x000fe20000410000 */
[----:B------:R-:W-:-:S02]  /*8900*/  HADD2.F32 R13, -RZ, R206.H1_H1 ;  /* 0x300000ceff0d7230 */ /* 0x000fc40000004100 */
[----:B------:R-:W-:Y:S01]  /*8910*/  FMUL.FTZ R51, R35, R33 ;  /* 0x0000002123337220 */ /* 0x000fe20000410000 */
[----:B------:R-:W-:Y:S02]  /*8920*/  HADD2.F32 R15, -RZ, R15.H1_H1 ;  /* 0x3000000fff0f7230 */ /* 0x000fe40000004100 */
[-C--:B------:R-:W-:Y:S01]  /*8930*/  FMUL.FTZ R33, R47, R78.reuse ;  /* 0x0000004e2f217220 */ /* 0x080fe20000410000 */
[----:B------:R-:W-:Y:S02]  /*8940*/  HADD2.F32 R66, -RZ, R66.H0_H0 ;  /* 0x20000042ff427230 */ /* 0x000fe40000004100 */
[-C--:B------:R-:W-:Y:S01]  /*8950*/  FFMA.FTZ R48, R35, R13.reuse, -R48 ;  /* 0x0000000d23307223 */ /* 0x080fe20000010830 */
[----:B------:R-:W-:Y:S01]  /*8960*/  FFMA.FTZ R51, R45, R13, R51 ;  /* 0x0000000d2d337223 */ /* 0x000fe20000010033 */
[C---:B------:R-:W-:Y:S01]  /*8970*/  FMUL.FTZ R78, R15.reuse, R78 ;  /* 0x0000004e0f4e7220 */ /* 0x040fe20000410000 */
[----:B------:R-:W-:Y:S02]  /*8980*/  HADD2.F32 R42, -RZ, R42.H0_H0 ;  /* 0x2000002aff2a7230 */ /* 0x000fe40000004100 */
[----:B------:R-:W-:Y:S01]  /*8990*/  FFMA.FTZ R33, R15, R66, -R33 ;  /* 0x000000420f217223 */ /* 0x000fe20000010821 */
[----:B------:R-:W-:-:S02]  /*89a0*/  HADD2.F32 R13, -RZ, R32.H1_H1 ;  /* 0x30000020ff0d7230 */ /* 0x000fc40000004100 */
[----:B------:R-:W-:Y:S01]  /*89b0*/  FFMA.FTZ R78, R47, R66, R78 ;  /* 0x000000422f4e7223 */ /* 0x000fe2000001004e */
[----:B------:R-:W-:Y:S01]  /*89c0*/  HADD2.F32 R15, -RZ, R12.H1_H1 ;  /* 0x3000000cff0f7230 */ /* 0x000fe20000004100 */
[----:B------:R-:W-:Y:S01]  /*89d0*/  F2FP.F16.F32.PACK_AB R46, R46, R49 ;  /* 0x000000312e2e723e */ /* 0x000fe200000000ff */
[----:B------:R-:W-:Y:S02]  /*89e0*/  HADD2.F32 R54, -RZ, R32.H0_H0 ;  /* 0x20000020ff367230 */ /* 0x000fe40000004100 */
[-C--:B------:R-:W-:Y:S01]  /*89f0*/  FMUL.FTZ R32, R13, R42.reuse ;  /* 0x0000002a0d207220 */ /* 0x080fe20000410000 */
[----:B------:R-:W-:Y:S02]  /*8a00*/  HADD2.F32 R52, -RZ, R12.H0_H0 ;  /* 0x2000000cff347230 */ /* 0x000fe40000004100 */
[----:B------:R-:W-:Y:S01]  /*8a10*/  FMUL.FTZ R42, R15, R42 ;  /* 0x0000002a0f2a7220 */ /* 0x000fe20000410000 */
[----:B------:R-:W-:Y:S01]  /*8a20*/  HADD2.F32 R12, -RZ, R11.H0_H0 ;  /* 0x2000000bff0c7230 */ /* 0x000fe20000004100 */
[----:B------:R-:W-:Y:S01]  /*8a30*/  F2FP.F16.F32.PACK_AB R48, R33, R48 ;  /* 0x000000302130723e */ /* 0x000fe200000000ff */
[----:B------:R-:W-:Y:S01]  /*8a40*/  HADD2.F32 R208, -RZ, R208.H0_H0 ;  /* 0x200000d0ffd07230 */ /* 0x000fe20000004100 */
[----:B------:R-:W-:Y:S01]  /*8a50*/  F2FP.F16.F32.PACK_AB R33, R76, R50 ;  /* 0x000000324c21723e */ /* 0x000fe200000000ff */
[----:B------:R-:W-:-:S02]  /*8a60*/  HADD2.F32 R35, -RZ, R44.H0_H0 ;  /* 0x2000002cff237230 */ /* 0x000fc40000004100 */
[-C--:B------:R-:W-:Y:S01]  /*8a70*/  FFMA.FTZ R42, R13, R12.reuse, R42 ;  /* 0x0000000c0d2a7223 */ /* 0x080fe2000001002a */
[----:B------:R-:W-:Y:S01]  /*8a80*/  FFMA.FTZ R32, R15, R12, -R32 ;  /* 0x0000000c0f207223 */ /* 0x000fe20000010820 */
[----:B------:R-:W-:Y:S02]  /*8a90*/  HADD2.F32 R13, -RZ, R34.H0_H0 ;  /* 0x20000022ff0d7230 */ /* 0x000fe40000004100 */
[----:B------:R-:W-:Y:S02]  /*8aa0*/  HADD2.F32 R15, -RZ, R14.H0_H0 ;  /* 0x2000000eff0f7230 */ /* 0x000fe40000004100 */
[----:B------:R-:W-:Y:S02]  /*8ab0*/  HADD2.F32 R34, -RZ, R34.H1_H1 ;  /* 0x30000022ff227230 */ /* 0x000fe40000004100 */
[-C--:B------:R-:W-:Y:S01]  /*8ac0*/  FMUL.FTZ R12, R13, R208.reuse ;  /* 0x000000d00d0c7220 */ /* 0x080fe20000410000 */
[----:B------:R-:W-:Y:S02]  /*8ad0*/  HADD2.F32 R209, -RZ, R209.H0_H0 ;  /* 0x200000d1ffd17230 */ /* 0x000fe40000004100 */
[----:B------:R-:W-:Y:S01]  /*8ae0*/  FMUL.FTZ R208, R15, R208 ;  /* 0x000000d00fd07220 */ /* 0x000fe20000410000 */
[----:B------:R-:W-:-:S02]  /*8af0*/  HADD2.F32 R14, -RZ, R14.H1_H1 ;  /* 0x3000000eff0e7230 */ /* 0x000fc40000004100 */
[----:B------:R-:W-:Y:S01]  /*8b00*/  FMUL.FTZ R45, R34, R35 ;  /* 0x00000023222d7220 */ /* 0x000fe20000410000 */
[----:B------:R-:W-:Y:S02]  /*8b10*/  HADD2.F32 R207, -RZ, R207.H0_H0 ;  /* 0x200000cfffcf7230 */ /* 0x000fe40000004100 */
[----:B------:R-:W-:Y:S01]  /*8b20*/  FMUL.FTZ R11, R54, R209 ;  /* 0x000000d1360b7220 */ /* 0x000fe20000410000 */
[----:B------:R-:W-:Y:S02]  /*8b30*/  HADD2.F32 R206, -RZ, R206.H0_H0 ;  /* 0x200000ceffce7230 */ /* 0x000fe40000004100 */
[----:B------:R-:W-:Y:S01]  /*8b40*/  FMUL.FTZ R35, R14, R35 ;  /* 0x000000230e237220 */ /* 0x000fe20000410000 */
[----:B------:R-:W-:Y:S02]  /*8b50*/  HADD2.F32 R43, -RZ, R43.H0_H0 ;  /* 0x2000002bff2b7230 */ /* 0x000fe40000004100 */
[C---:B------:R-:W-:Y:S01]  /*8b60*/  FMUL.FTZ R209, R52.reuse, R209 ;  /* 0x000000d134d17220 */ /* 0x040fe20000410000 */
[----:B------:R-:W-:Y:S01]  /*8b70*/  FFMA.FTZ R11, R52, R207, -R11 ;  /* 0x000000cf340b7223 */ /* 0x000fe2000001080b */
[-C--:B------:R-:W-:Y:S01]  /*8b80*/  FFMA.FTZ R15, R15, R206.reuse, -R12 ;  /* 0x000000ce0f0f7223 */ /* 0x080fe2000001080c */
[----:B------:R-:W-:Y:S01]  /*8b90*/  FFMA.FTZ R13, R13, R206, R208 ;  /* 0x000000ce0d0d7223 */ /* 0x000fe200000100d0 */
[-C--:B------:R-:W-:Y:S01]  /*8ba0*/  FFMA.FTZ R14, R14, R43.reuse, -R45 ;  /* 0x0000002b0e0e7223 */ /* 0x080fe2000001082d */
[----:B------:R-:W-:Y:S01]  /*8bb0*/  FFMA.FTZ R34, R34, R43, R35 ;  /* 0x0000002b22227223 */ /* 0x000fe20000010023 */
[----:B------:R-:W-:Y:S01]  /*8bc0*/  FFMA.FTZ R209, R54, R207, R209 ;  /* 0x000000cf36d17223 */ /* 0x000fe200000100d1 */
[----:B------:R-:W-:-:S02]  /*8bd0*/  F2FP.F16.F32.PACK_AB R12, R32, R11 ;  /* 0x0000000b200c723e */ /* 0x000fc400000000ff */
[----:B------:R-:W-:Y:S01]  /*8be0*/  F2FP.F16.F32.PACK_AB R14, R14, R15 ;  /* 0x0000000f0e0e723e */ /* 0x000fe200000000ff */
[----:B------:R-:W-:Y:S01]  /*8bf0*/  IMAD.MOV.U32 R15, RZ, RZ, R48 ;  /* 0x000000ffff0f7224 */ /* 0x000fe200078e0030 */
[----:B------:R-:W-:Y:S02]  /*8c00*/  F2FP.F16.F32.PACK_AB R34, R34, R13 ;  /* 0x0000000d2222723e */ /* 0x000fe400000000ff */
[----:B------:R-:W-:Y:S02]  /*8c10*/  F2FP.F16.F32.PACK_AB R35, R78, R51 ;  /* 0x000000334e23723e */ /* 0x000fe400000000ff */
[----:B------:R-:W-:Y:S02]  /*8c20*/  F2FP.F16.F32.PACK_AB R32, R42, R209 ;  /* 0x000000d12a20723e */ /* 0x000fe400000000ff */
[----:B------:R-:W-:-:S07]  /*8c30*/  MOV R13, R46 ;  /* 0x0000002e000d7202 */ /* 0x000fce0000000f00 */
.L_x_540:
[----:B------:R-:W-:Y:S05]  /*8c40*/  BSYNC B2 ;  /* 0x0000000000027941 */ /* 0x000fea0003800000 */
.L_x_539:
[----:B--2---:R2:W-:Y:S04]  /*8c50*/  ST.E.128 desc[UR60][R38.64], R12 ;  /* 0x0000000c26007985 */ /* 0x0045e8000c101d3c */
[----:B---3--:R2:W-:Y:S02]  /*8c60*/  @!P4 ST.E.128 desc[UR60][R40.64], R32 ;  /* 0x000000202800c985 */ /* 0x0085e4000c101d3c */
.L_x_538:
[----:B------:R-:W-:Y:S05]  /*8c70*/  BSYNC B1 ;  /* 0x0000000000017941 */ /* 0x000fea0003800000 */
.L_x_537:
[----:B------:R-:W-:Y:S01]  /*8c80*/  ISETP.NE.AND P4, PT, R27, RZ, PT ;  /* 0x000000ff1b00720c */ /* 0x000fe20003f85270 */
[----:B------:R-:W-:-:S12]  /*8c90*/  BSSY B1, `(.L_x_541) ;  /* 0x0000073000017945 */ /* 0x000fd80003800000 */
[----:B------:R-:W-:Y:S05]  /*8ca0*/  @!P4 BRA `(.L_x_542) ;  /* 0x0000000400c4c947 */ /* 0x000fea0003800000 */
[----:B0--3--:R-:W-:Y:S01]  /*8cb0*/  SEL R11, R129, R139, !P2 ;  /* 0x0000008b810b7207 */ /* 0x009fe20005000000 */
[----:B------:R-:W-:Y:S01]  /*8cc0*/  BSSY B2, `(.L_x_543) ;  /* 0x000006d000027945 */ /* 0x000fe20003800000 */
[C---:B--2---:R-:W-:Y:S02]  /*8cd0*/  LEA R38, P5, R8.reuse, R119, 0x1 ;  /* 0x0000007708267211 */ /* 0x044fe400078a08ff */
        /* <DEDUP_REMOVED lines=8> */
[----:B------:R-:W-:Y:S02]  /*8d60*/  LOP3.LUT R12, R167, 0x38, R40, 0xf8, !PT ;  /* 0x00000038a70c7812 */ /* 0x000fe400078ef828 */
[----:B------:R-:W-:Y:S02]  /*8d70*/  SHF.R.S32.HI R14, RZ, 0x3, R11 ;  /* 0x00000003ff0e7819 */ /* 0x000fe4000001140b */
[----:B------:R-:W-:Y:S02]  /*8d80*/  LOP3.LUT R12, R12, R223, RZ, 0x3c, !PT ;  /* 0x000000df0c0c7212 */ /* 0x000fe400078e3cff */
[----:B------:R-:W-:Y:S01]  /*8d90*/  ISETP.GE.AND P4, PT, R40, R135, PT ;  /* 0x000000872800720c */ /* 0x000fe20003f86270 */
[----:B------:R-:W-:-:S05]  /*8da0*/  IMAD R11, R14, 0x1800, R179 ;  /* 0x000018000e0b7824 */ /* 0x000fca00078e02b3 */
[----:B------:R-:W-:Y:S01]  /*8db0*/  IADD3 R13, R11, R12, RZ ;  /* 0x0000000c0b0d7210 */ /* 0x000fe20007ffe0ff */
[----:B------:R-:W-:-:S04]  /*8dc0*/  IMAD R11, R18, 0x4800, R140 ;  /* 0x00004800120b7824 */ /* 0x000fc800078e028c */
[----:B------:R-:W-:Y:S02]  /*8dd0*/  IMAD R13, R18, 0x4800, R13 ;  /* 0x00004800120d7824 */ /* 0x000fe400078e020d */
[--C-:B------:R-:W-:Y:S02]  /*8de0*/  IMAD R11, R11, 0x2, R2.reuse ;  /* 0x000000020b0b7824 */ /* 0x100fe400078e0202 */
[----:B------:R-:W-:Y:S02]  /*8df0*/  IMAD R32, R13, 0x2, R2 ;  /* 0x000000020d207824 */ /* 0x000fe400078e0202 */
[----:B------:R-:W-:Y:S01]  /*8e00*/  @!P4 IMAD.WIDE R40, R40, 0x2, R36 ;  /* 0x000000022828c825 */ /* 0x000fe200078e0224 */
[----:B------:R0:W2:Y:S04]  /*8e10*/  LDS.128 R12, [R11+0x18400] ;  /* 0x018400000b0c7984 */ /* 0x0000a80000000c00 */
[----:B------:R-:W3:Y:S01]  /*8e20*/  LDS.128 R32, [R32+0x18400] ;  /* 0x0184000020207984 */ /* 0x000ee20000000c00 */
[----:B------:R-:W-:Y:S05]  /*8e30*/  @P5 BRA `(.L_x_544) ;  /* 0x0000000400545947 */ /* 0x000fea0003800000 */
[----:B------:R-:W-:Y:S01]  /*8e40*/  SHF.R.U64 R42, R72, 0x10, R73 ;  /* 0x00000010482a7819 */ /* 0x000fe20000001249 */
[----:B------:R-:W-:Y:S01]  /*8e50*/  HADD2.F32 R50, -RZ, R205.H1_H1 ;  /* 0x300000cdff327230 */ /* 0x000fe20000004100 */
[----:B---3--:R-:W-:Y:S01]  /*8e60*/  MOV R45, R33 ;  /* 0x00000021002d7202 */ /* 0x008fe20000000f00 */
[----:B--2---:R-:W-:Y:S01]  /*8e70*/  IMAD.MOV.U32 R33, RZ, RZ, R15 ;  /* 0x000000ffff217224 */ /* 0x004fe200078e000f */
[----:B------:R-:W-:Y:S01]  /*8e80*/  SHF.R.U32.HI R72, RZ, 0x10, R73 ;  /* 0x00000010ff487819 */ /* 0x000fe20000011649 */
[----:B------:R-:W-:Y:S01]  /*8e90*/  HADD2.F32 R15, -RZ, R13.H0_H0 ;  /* 0x2000000dff0f7230 */ /* 0x000fe20000004100 */
[--C-:B0-----:R-:W-:Y:S01]  /*8ea0*/  SHF.R.U64 R11, R60, 0x10, R61.reuse ;  /* 0x000000103c0b7819 */ /* 0x101fe2000000123d */
[--C-:B------:R-:W-:Y:S01]  /*8eb0*/  HADD2.F32 R47, -RZ, R45.reuse.H0_H0 ;  /* 0x2000002dff2f7230 */ /* 0x100fe20000004100 */
[----:B------:R-:W-:Y:S01]  /*8ec0*/  SHF.R.U32.HI R60, RZ, 0x10, R61 ;  /* 0x00000010ff3c7819 */ /* 0x000fe2000001163d */
[----:B------:R-:W-:Y:S01]  /*8ed0*/  HADD2.F32 R45, -RZ, R45.H1_H1 ;  /* 0x3000002dff2d7230 */ /* 0x000fe20000004100 */
[--C-:B------:R-:W-:Y:S01]  /*8ee0*/  SHF.R.U64 R44, R74, 0x10, R75.reuse ;  /* 0x000000104a2c7819 */ /* 0x100fe2000000124b */
[----:B------:R-:W-:Y:S01]  /*8ef0*/  HADD2.F32 R72, -RZ, R72.H0_H0 ;  /* 0x20000048ff487230 */ /* 0x000fe20000004100 */
[----:B------:R-:W-:Y:S01]  /*8f00*/  SHF.R.U32.HI R74, RZ, 0x10, R75 ;  /* 0x00000010ff4a7819 */ /* 0x000fe2000001164b */
[----:B------:R-:W-:-:S02]  /*8f10*/  HADD2.F32 R46, -RZ, R13.H1_H1 ;  /* 0x3000000dff2e7230 */ /* 0x000fc40000004100 */
[----:B------:R-:W-:Y:S01]  /*8f20*/  FMUL.FTZ R52, R47, R50 ;  /* 0x000000322f347220 */ /* 0x000fe20000410000 */
[----:B------:R-:W-:Y:S02]  /*8f30*/  HADD2.F32 R48, -RZ, R154.H1_H1 ;  /* 0x3000009aff307230 */ /* 0x000fe40000004100 */
[----:B------:R-:W-:Y:S01]  /*8f40*/  FMUL.FTZ R49, R45, R72 ;  /* 0x000000482d317220 */ /* 0x000fe20000410000 */
[----:B------:R-:W-:Y:S02]  /*8f50*/  HADD2.F32 R60, -RZ, R60.H0_H0 ;  /* 0x2000003cff3c7230 */ /* 0x000fe40000004100 */
[C---:B------:R-:W-:Y:S01]  /*8f60*/  FMUL.FTZ R50, R15.reuse, R50 ;  /* 0x000000320f327220 */ /* 0x040fe20000410000 */
[----:B------:R-:W-:Y:S01]  /*8f70*/  FMUL.FTZ R72, R46, R72 ;  /* 0x000000482e487220 */ /* 0x000fe20000410000 */
[--C-:B------:R-:W-:Y:S01]  /*8f80*/  SHF.R.U64 R43, R62, 0x10, R63.reuse ;  /* 0x000000103e2b7819 */ /* 0x100fe2000000123f */
[----:B------:R-:W-:Y:S01]  /*8f90*/  FFMA.FTZ R13, R15, R48, -R52 ;  /* 0x000000300f0d7223 */ /* 0x000fe20000010834 */
[----:B------:R-:W-:Y:S01]  /*8fa0*/  SHF.R.U32.HI R62, RZ, 0x10, R63 ;  /* 0x00000010ff3e7819 */ /* 0x000fe2000001163f */
[----:B------:R-:W-:Y:S01]  /*8fb0*/  FFMA.FTZ R46, R46, R60, -R49 ;  /* 0x0000003c2e2e7223 */ /* 0x000fe20000010831 */
[----:B------:R-:W-:Y:S01]  /*8fc0*/  FFMA.FTZ R15, R47, R48, R50 ;  /* 0x000000302f0f7223 */ /* 0x000fe20000010032 */
[----:B------:R-:W-:-:S02]  /*8fd0*/  HADD2.F32 R52, -RZ, R35.H1_H1 ;  /* 0x30000023ff347230 */ /* 0x000fc40000004100 */
[----:B------:R-:W-:Y:S01]  /*8fe0*/  FFMA.FTZ R48, R45, R60, R72 ;  /* 0x0000003c2d307223 */ /* 0x000fe20000010048 */
[----:B------:R-:W-:Y:S01]  /*8ff0*/  HADD2.F32 R49, -RZ, R74.H0_H0 ;  /* 0x2000004aff317230 */ /* 0x000fe20000004100 */
[----:B------:R-:W-:Y:S01]  /*9000*/  F2FP.F16.F32.PACK_AB R13, R46, R13 ;  /* 0x0000000d2e0d723e */ /* 0x000fe200000000ff */
[----:B------:R-:W-:Y:S02]  /*9010*/  HADD2.F32 R60, -RZ, R155.H1_H1 ;  /* 0x3000009bff3c7230 */ /* 0x000fe40000004100 */
[----:B------:R-:W-:Y:S02]  /*9020*/  HADD2.F32 R45, -RZ, R35.H0_H0 ;  /* 0x20000023ff2d7230 */ /* 0x000fe40000004100 */
[----:B------:R-:W-:Y:S01]  /*9030*/  FMUL.FTZ R51, R52, R49 ;  /* 0x0000003134337220 */ /* 0x000fe20000410000 */
[--C-:B------:R-:W-:Y:S02]  /*9040*/  HADD2.F32 R35, -RZ, R33.reuse.H0_H0 ;  /* 0x20000021ff237230 */ /* 0x100fe40000004100 */
[----:B------:R-:W-:-:S02]  /*9050*/  HADD2.F32 R50, -RZ, R33.H1_H1 ;  /* 0x30000021ff327230 */ /* 0x000fc40000004100 */
[----:B------:R-:W-:Y:S02]  /*9060*/  HADD2.F32 R47, -RZ, R62.H0_H0 ;  /* 0x2000003eff2f7230 */ /* 0x000fe40000004100 */
[-C--:B------:R-:W-:Y:S01]  /*9070*/  FMUL.FTZ R62, R45, R60.reuse ;  /* 0x0000003c2d3e7220 */ /* 0x080fe20000410000 */
[----:B------:R-:W-:Y:S02]  /*9080*/  HADD2.F32 R54, -RZ, R153.H1_H1 ;  /* 0x30000099ff367230 */ /* 0x000fe40000004100 */
[C---:B------:R-:W-:Y:S01]  /*9090*/  FMUL.FTZ R60, R35.reuse, R60 ;  /* 0x0000003c233c7220 */ /* 0x040fe20000410000 */
[C---:B------:R-:W-:Y:S01]  /*90a0*/  FMUL.FTZ R49, R50.reuse, R49 ;  /* 0x0000003132317220 */ /* 0x040fe20000410000 */
[----:B------:R-:W-:Y:S01]  /*90b0*/  FFMA.FTZ R50, R50, R47, -R51 ;  /* 0x0000002f32327223 */ /* 0x000fe20000010833 */
[----:B------:R-:W-:Y:S02]  /*90c0*/  HADD2.F32 R51, -RZ, R42.H0_H0 ;  /* 0x2000002aff337230 */ /* 0x000fe40000004100 */
[----:B------:R-:W-:Y:S01]  /*90d0*/  FFMA.FTZ R33, R35, R54, -R62 ;  /* 0x0000003623217223 */ /* 0x000fe2000001083e */
[----:B------:R-:W-:-:S02]  /*90e0*/  HADD2.F32 R205, -RZ, R205.H0_H0 ;  /* 0x200000cdffcd7230 */ /* 0x000fc40000004100 */
[----:B------:R-:W-:Y:S01]  /*90f0*/  FFMA.FTZ R35, R45, R54, R60 ;  /* 0x000000362d237223 */ /* 0x000fe2000001003c */
[----:B------:R-:W-:Y:S02]  /*9100*/  HADD2.F32 R42, -RZ, R12.H0_H0 ;  /* 0x2000000cff2a7230 */ /* 0x000fe40000004100 */
[----:B------:R-:W-:Y:S01]  /*9110*/  FFMA.FTZ R52, R52, R47, R49 ;  /* 0x0000002f34347223 */ /* 0x000fe20000010031 */
[--C-:B------:R-:W-:Y:S01]  /*9120*/  HADD2.F32 R45, -RZ, R32.reuse.H0_H0 ;  /* 0x20000020ff2d7230 */ /* 0x100fe20000004100 */
[----:B------:R-:W-:Y:S01]  /*9130*/  F2FP.F16.F32.PACK_AB R50, R50, R33 ;  /* 0x000000213232723e */ /* 0x000fe200000000ff */
[----:B------:R-:W-:Y:S01]  /*9140*/  HADD2.F32 R47, -RZ, R32.H1_H1 ;  /* 0x30000020ff2f7230 */ /* 0x000fe20000004100 */
[----:B------:R-:W-:Y:S01]  /*9150*/  F2FP.F16.F32.PACK_AB R33, R48, R15 ;  /* 0x0000000f3021723e */ /* 0x000fe200000000ff */
[----:B------:R-:W-:Y:S01]  /*9160*/  HADD2.F32 R154, -RZ, R154.H0_H0 ;  /* 0x2000009aff9a7230 */ /* 0x000fe20000004100 */
[----:B------:R-:W-:Y:S01]  /*9170*/  F2FP.F16.F32.PACK_AB R35, R52, R35 ;  /* 0x000000233423723e */ /* 0x000fe200000000ff */
[----:B------:R-:W-:-:S02]  /*9180*/  HADD2.F32 R32, -RZ, R12.H1_H1 ;  /* 0x3000000cff207230 */ /* 0x000fc40000004100 */
[CC--:B------:R-:W-:Y:S01]  /*9190*/  FMUL.FTZ R12, R42.reuse, R205.reuse ;  /* 0x000000cd2a0c7220 */ /* 0x0c0fe20000410000 */
[----:B------:R-:W-:Y:S02]  /*91a0*/  HADD2.F32 R49, -RZ, R11.H0_H0 ;  /* 0x2000000bff317230 */ /* 0x000fe40000004100 */
[----:B------:R-:W-:Y:S01]  /*91b0*/  FMUL.FTZ R11, R45, R205 ;  /* 0x000000cd2d0b7220 */ /* 0x000fe20000410000 */
[-C--:B------:R-:W-:Y:S01]  /*91c0*/  FMUL.FTZ R53, R47, R51.reuse ;  /* 0x000000332f357220 */ /* 0x080fe20000410000 */
[-C--:B------:R-:W-:Y:S01]  /*91d0*/  FFMA.FTZ R12, R45, R154.reuse, R12 ;  /* 0x0000009a2d0c7223 */ /* 0x080fe2000001000c */
[----:B------:R-:W-:Y:S02]  /*91e0*/  HADD2.F32 R45, -RZ, R44.H0_H0 ;  /* 0x2000002cff2d7230 */ /* 0x000fe40000004100 */
[----:B------:R-:W-:Y:S01]  /*91f0*/  FFMA.FTZ R11, R42, R154, -R11 ;  /* 0x0000009a2a0b7223 */ /* 0x000fe2000001080b */
[----:B------:R-:W-:Y:S02]  /*9200*/  HADD2.F32 R44, -RZ, R34.H0_H0 ;  /* 0x20000022ff2c7230 */ /* 0x000fe40000004100 */
[----:B------:R-:W-:Y:S01]  /*9210*/  FMUL.FTZ R54, R32, R51 ;  /* 0x0000003320367220 */ /* 0x000fe20000410000 */
[----:B------:R-:W-:-:S02]  /*9220*/  HADD2.F32 R155, -RZ, R155.H0_H0 ;  /* 0x2000009bff9b7230 */ /* 0x000fc40000004100 */
[-C--:B------:R-:W-:Y:S01]  /*9230*/  FFMA.FTZ R32, R32, R49.reuse, -R53 ;  /* 0x0000003120207223 */ /* 0x080fe20000010835 */
[----:B------:R-:W-:Y:S02]  /*9240*/  HADD2.F32 R42, -RZ, R14.H0_H0 ;  /* 0x2000000eff2a7230 */ /* 0x000fe40000004100 */
[----:B------:R-:W-:Y:S01]  /*9250*/  FFMA.FTZ R47, R47, R49, R54 ;  /* 0x000000312f2f7223 */ /* 0x000fe20000010036 */
[----:B------:R-:W-:Y:S02]  /*9260*/  HADD2.F32 R34, -RZ, R34.H1_H1 ;  /* 0x30000022ff227230 */ /* 0x000fe40000004100 */
[-C--:B------:R-:W-:Y:S01]  /*9270*/  FMUL.FTZ R49, R44, R155.reuse ;  /* 0x0000009b2c317220 */ /* 0x080fe20000410000 */
[----:B------:R-:W-:Y:S02]  /*9280*/  HADD2.F32 R14, -RZ, R14.H1_H1 ;  /* 0x3000000eff0e7230 */ /* 0x000fe40000004100 */
[----:B------:R-:W-:Y:S01]  /*9290*/  FMUL.FTZ R155, R42, R155 ;  /* 0x0000009b2a9b7220 */ /* 0x000fe20000410000 */
[----:B------:R-:W-:-:S02]  /*92a0*/  HADD2.F32 R153, -RZ, R153.H0_H0 ;  /* 0x20000099ff997230 */ /* 0x000fc40000004100 */
[-C--:B------:R-:W-:Y:S01]  /*92b0*/  FMUL.FTZ R51, R34, R45.reuse ;  /* 0x0000002d22337220 */ /* 0x080fe20000410000 */
[----:B------:R-:W-:Y:S02]  /*92c0*/  HADD2.F32 R43, -RZ, R43.H0_H0 ;  /* 0x2000002bff2b7230 */ /* 0x000fe40000004100 */
[----:B------:R-:W-:Y:S01]  /*92d0*/  FMUL.FTZ R45, R14, R45 ;  /* 0x0000002d0e2d7220 */ /* 0x000fe20000410000 */
[----:B------:R-:W-:Y:S01]  /*92e0*/  F2FP.F16.F32.PACK_AB R32, R32, R11 ;  /* 0x0000000b2020723e */ /* 0x000fe200000000ff */
[-C--:B------:R-:W-:Y:S01]  /*92f0*/  FFMA.FTZ R49, R42, R153.reuse, -R49 ;  /* 0x000000992a317223 */ /* 0x080fe20000010831 */
[----:B------:R-:W-:Y:S01]  /*9300*/  FFMA.FTZ R155, R44, R153, R155 ;  /* 0x000000992c9b7223 */ /* 0x000fe2000001009b */
[-C--:B------:R-:W-:Y:S01]  /*9310*/  FFMA.FTZ R14, R14, R43.reuse, -R51 ;  /* 0x0000002b0e0e7223 */ /* 0x080fe20000010833 */
[----:B------:R-:W-:Y:S01]  /*9320*/  FFMA.FTZ R34, R34, R43, R45 ;  /* 0x0000002b22227223 */ /* 0x000fe2000001002d */
[----:B------:R-:W-:Y:S01]  /*9330*/  F2FP.F16.F32.PACK_AB R42, R47, R12 ;  /* 0x0000000c2f2a723e */ /* 0x000fe200000000ff */
[----:B------:R-:W-:-:S02]  /*9340*/  IMAD.MOV.U32 R12, RZ, RZ, R32 ;  /* 0x000000ffff0c7224 */ /* 0x000fc400078e0020 */
[----:B------:R-:W-:Y:S01]  /*9350*/  F2FP.F16.F32.PACK_AB R14, R14, R49 ;  /* 0x000000310e0e723e */ /* 0x000fe200000000ff */
[----:B------:R-:W-:Y:S01]  /*9360*/  IMAD.MOV.U32 R15, RZ, RZ, R50 ;  /* 0x000000ffff0f7224 */ /* 0x000fe200078e0032 */
[----:B------:R-:W-:Y:S02]  /*9370*/  F2FP.F16.F32.PACK_AB R34, R34, R155 ;  /* 0x0000009b2222723e */ /* 0x000fe400000000ff */
[----:B------:R-:W-:-:S07]  /*9380*/  MOV R32, R42 ;  /* 0x0000002a00207202 */ /* 0x000fce0000000f00 */
.L_x_544:
[----:B------:R-:W-:Y:S05]  /*9390*/  BSYNC B2 ;  /* 0x0000000000027941 */ /* 0x000fea0003800000 */
.L_x_543:
[----:B--2---:R2:W-:Y:S04]  /*93a0*/  ST.E.128 desc[UR60][R38.64], R12 ;  /* 0x0000000c26007985 */ /* 0x0045e8000c101d3c */
[----:B---3--:R2:W-:Y:S02]  /*93b0*/  @!P4 ST.E.128 desc[UR60][R40.64], R32 ;  /* 0x000000202800c985 */ /* 0x0085e4000c101d3c */
.L_x_542:
[----:B------:R-:W-:Y:S05]  /*93c0*/  BSYNC B1 ;  /* 0x0000000000017941 */ /* 0x000fea0003800000 */
.L_x_541:
[----:B------:R-:W-:-:S13]  /*93d0*/  ISETP.NE.AND P4, PT, R28, RZ, PT ;  /* 0x000000ff1c00720c */ /* 0x000fda0003f85270 */
[----:B------:R-:W-:Y:S05]  /*93e0*/  @!P4 BRA `(.L_x_493) ;  /* 0x0000000c00b0c947 */ /* 0x000fea0003800000 */
[----:B------:R-:W-:Y:S01]  /*93f0*/  SEL R139, R129, R139, !P1 ;  /* 0x0000008b818b7207 */ /* 0x000fe20004800000 */
[----:B------:R-:W-:Y:S01]  /*9400*/  BSSY B1, `(.L_x_545) ;  /* 0x000006d000017945 */ /* 0x000fe20003800000 */
[----:B------:R-:W-:Y:S02]  /*9410*/  ISETP.GE.AND P5, PT, R3, R128, PT ;  /* 0x000000800300720c */ /* 0x000fe40003fa6270 */
[----:B--234-:R-:W-:Y:S02]  /*9420*/  SHF.R.S32.HI R12, RZ, 0x1f, R139 ;  /* 0x0000001fff0c7819 */ /* 0x01cfe4000001148b */
[C---:B------:R-:W-:Y:S02]  /*9430*/  LEA R38, P4, R9.reuse, R119, 0x1 ;  /* 0x0000007709267211 */ /* 0x040fe400078808ff */
[----:B------:R-:W-:Y:S02]  /*9440*/  LEA.HI R139, R12, R139, RZ, 0x4 ;  /* 0x0000008b0c8b7211 */ /* 0x000fe400078f20ff */
[----:B------:R-:W-:-:S02]  /*9450*/  LEA.HI.X R39, R9, R118, R114, 0x1, P4 ;  /* 0x0000007609277211 */ /* 0x000fc400020f0c72 */
[----:B------:R-:W-:-:S04]  /*9460*/  LEA.HI.SX32 R139, R139, R120, 0x1c ;  /* 0x000000788b8b7211 */ /* 0x000fc800078fe2ff */
[----:B------:R-:W-:Y:S01]  /*9470*/  SHF.R.S32.HI R12, RZ, 0x1f, R139 ;  /* 0x0000001fff0c7819 */ /* 0x000fe2000001148b */
[----:B------:R-:W-:-:S03]  /*9480*/  IMAD.SHL.U32 R40, R139, 0x8, RZ ;  /* 0x000000088b287824 */ /* 0x000fc600078e00ff */
[----:B------:R-:W-:-:S04]  /*9490*/  LEA.HI R12, R12, R139, RZ, 0x3 ;  /* 0x0000008b0c0c7211 */ /* 0x000fc800078f18ff */
[----:B------:R-:W-:Y:S02]  /*94a0*/  SHF.R.S32.HI R14, RZ, 0x3, R12 ;  /* 0x00000003ff0e7819 */ /* 0x000fe4000001140c */
[----:B------:R-:W-:-:S03]  /*94b0*/  LOP3.LUT R12, R167, 0x38, R40, 0xf8, !PT ;  /* 0x00000038a70c7812 */ /* 0x000fc600078ef828 */
[----:B0-----:R-:W-:Y:S01]  /*94c0*/  IMAD R11, R14, 0x1800, R179 ;  /* 0x000018000e0b7824 */ /* 0x001fe200078e02b3 */
[----:B------:R-:W-:-:S04]  /*94d0*/  LOP3.LUT R12, R12, R223, RZ, 0x3c, !PT ;  /* 0x000000df0c0c7212 */ /* 0x000fc800078e3cff */
[----:B------:R-:W-:Y:S01]  /*94e0*/  IADD3 R13, R11, R12, RZ ;  /* 0x0000000c0b0d7210 */ /* 0x000fe20007ffe0ff */
[----:B------:R-:W-:-:S04]  /*94f0*/  IMAD R11, R18, 0x4800, R138 ;  /* 0x00004800120b7824 */ /* 0x000fc800078e028a */
[----:B------:R-:W-:Y:S02]  /*9500*/  IMAD R13, R18, 0x4800, R13 ;  /* 0x00004800120d7824 */ /* 0x000fe400078e020d */
[--C-:B------:R-:W-:Y:S02]  /*9510*/  IMAD R11, R11, 0x2, R2.reuse ;  /* 0x000000020b0b7824 */ /* 0x100fe400078e0202 */
[----:B------:R-:W-:-:S03]  /*9520*/  IMAD R32, R13, 0x2, R2 ;  /* 0x000000020d207824 */ /* 0x000fc600078e0202 */
[----:B------:R0:W2:Y:S04]  /*9530*/  LDS.128 R12, [R11+0x18400] ;  /* 0x018400000b0c7984 */ /* 0x0000a80000000c00 */
[----:B------:R-:W3:Y:S01]  /*9540*/  LDS.128 R32, [R32+0x18400] ;  /* 0x0184000020207984 */ /* 0x000ee20000000c00 */
[----:B------:R-:W-:Y:S05]  /*9550*/  @P5 BRA `(.L_x_546) ;  /* 0x00000004005c5947 */ /* 0x000fea0003800000 */
[----:B--2---:R-:W-:Y:S01]  /*9560*/  MOV R44, R12 ;  /* 0x0000000c002c7202 */ /* 0x004fe20000000f00 */
[----:B---3--:R-:W-:Y:S01]  /*9570*/  IMAD.MOV.U32 R12, RZ, RZ, R33 ;  /* 0x000000ffff0c7224 */ /* 0x008fe200078e0021 */
[----:B------:R-:W-:Y:S01]  /*9580*/  SHF.R.U32.HI R50, RZ, 0x10, R69 ;  /* 0x00000010ff327819 */ /* 0x000fe20000011645 */
[----:B------:R-:W-:Y:S01]  /*9590*/  IMAD.MOV.U32 R45, RZ, RZ, R32 ;  /* 0x000000ffff2d7224 */ /* 0x000fe200078e0020 */
[----:B------:R-:W-:Y:S01]  /*95a0*/  SHF.R.U32.HI R48, RZ, 0x10, R57 ;  /* 0x00000010ff307819 */ /* 0x000fe20000011639 */
[----:B------:R-:W-:Y:S01]  /*95b0*/  IMAD.MOV.U32 R46, RZ, RZ, R35 ;  /* 0x000000ffff2e7224 */ /* 0x000fe200078e0023 */
[----:B------:R-:W-:Y:S01]  /*95c0*/  MOV R33, R15 ;  /* 0x0000000f00217202 */ /* 0x000fe20000000f00 */
[----:B------:R-:W-:Y:S01]  /*95d0*/  HADD2.F32 R49, -RZ, R152.H1_H1 ;  /* 0x30000098ff317230 */ /* 0x000fe20000004100 */
[----:B------:R-:W-:Y:S01]  /*95e0*/  SHF.R.U32.HI R51, RZ, 0x10, R71 ;  /* 0x00000010ff337819 */ /* 0x000fe20000011647 */
[--C-:B------:R-:W-:Y:S01]  /*95f0*/  HADD2.F32 R32, -RZ, R12.reuse.H0_H0 ;  /* 0x2000000cff207230 */ /* 0x100fe20000004100 */
[--C-:B0-----:R-:W-:Y:S01]  /*9600*/  SHF.R.U64 R11, R58, 0x10, R59.reuse ;  /* 0x000000103a0b7819 */ /* 0x101fe2000000123b */
[----:B------:R-:W-:Y:S01]  /*9610*/  HADD2.F32 R35, -RZ, R12.H1_H1 ;  /* 0x3000000cff237230 */ /* 0x000fe20000004100 */
[----:B------:R-:W-:Y:S01]  /*9620*/  SHF.R.U32.HI R58, RZ, 0x10, R59 ;  /* 0x00000010ff3a7819 */ /* 0x000fe2000001163b */
[--C-:B------:R-:W-:Y:S01]  /*9630*/  HADD2.F32 R12, -RZ, R13.reuse.H0_H0 ;  /* 0x2000000dff0c7230 */ /* 0x100fe20000004100 */
[----:B------:R-:W-:Y:S01]  /*9640*/  SHF.R.U64 R43, R68, 0x10, R69 ;  /* 0x00000010442b7819 */ /* 0x000fe20000001245 */
[----:B------:R-:W-:Y:S01]  /*9650*/  HADD2.F32 R50, -RZ, R50.H0_H0 ;  /* 0x20000032ff327230 */ /* 0x000fe20000004100 */
[----:B------:R-:W-:Y:S01]  /*9660*/  SHF.R.U64 R41, R56, 0x10, R57 ;  /* 0x0000001038297819 */ /* 0x000fe20000001239 */
[----:B------:R-:W-:-:S02]  /*9670*/  HADD2.F32 R15, -RZ, R13.H1_H1 ;  /* 0x3000000dff0f7230 */ /* 0x000fc40000004100 */
[-C--:B------:R-:W-:Y:S01]  /*9680*/  FMUL.FTZ R13, R32, R49.reuse ;  /* 0x00000031200d7220 */ /* 0x080fe20000410000 */
[----:B------:R-:W-:Y:S02]  /*9690*/  HADD2.F32 R47, -RZ, R150.H1_H1 ;  /* 0x30000096ff2f7230 */ /* 0x000fe40000004100 */
[C---:B------:R-:W-:Y:S01]  /*96a0*/  FMUL.FTZ R49, R12.reuse, R49 ;  /* 0x000000310c317220 */ /* 0x040fe20000410000 */
[----:B------:R-:W-:Y:S02]  /*96b0*/  HADD2.F32 R48, -RZ, R48.H0_H0 ;  /* 0x20000030ff307230 */ /* 0x000fe40000004100 */
[-C--:B------:R-:W-:Y:S01]  /*96c0*/  FMUL.FTZ R52, R35, R50.reuse ;  /* 0x0000003223347220 */ /* 0x080fe20000410000 */
[----:B------:R-:W-:Y:S01]  /*96d0*/  FMUL.FTZ R50, R15, R50 ;  /* 0x000000320f327220 */ /* 0x000fe20000410000 */
[-C--:B------:R-:W-:Y:S01]  /*96e0*/  FFMA.FTZ R12, R12, R47.reuse, -R13 ;  /* 0x0000002f0c0c7223 */ /* 0x080fe2000001080d */
[----:B------:R-:W-:Y:S01]  /*96f0*/  FFMA.FTZ R13, R32, R47, R49 ;  /* 0x0000002f200d7223 */ /* 0x000fe20000010031 */
[----:B------:R-:W-:-:S02]  /*9700*/  HADD2.F32 R47, -RZ, R46.H0_H0 ;  /* 0x2000002eff2f7230 */ /* 0x000fc40000004100 */
[-C--:B------:R-:W-:Y:S01]  /*9710*/  FFMA.FTZ R32, R35, R48.reuse, R50 ;  /* 0x0000003023207223 */ /* 0x080fe20000010032 */
[----:B------:R-:W-:Y:S02]  /*9720*/  HADD2.F32 R50, -RZ, R151.H1_H1 ;  /* 0x30000097ff327230 */ /* 0x000fe40000004100 */
[----:B------:R-:W-:Y:S01]  /*9730*/  FFMA.FTZ R15, R15, R48, -R52 ;  /* 0x000000300f0f7223 */ /* 0x000fe20000010834 */
[----:B------:R-:W-:Y:S01]  /*9740*/  HADD2.F32 R46, -RZ, R46.H1_H1 ;  /* 0x3000002eff2e7230 */ /* 0x000fe20000004100 */
[----:B------:R-:W-:Y:S01]  /*9750*/  SHF.R.U64 R42, R70, 0x10, R71 ;  /* 0x00000010462a7819 */ /* 0x000fe20000001247 */
[----:B------:R-:W-:Y:S02]  /*9760*/  HADD2.F32 R51, -RZ, R51.H0_H0 ;  /* 0x20000033ff337230 */ /* 0x000fe40000004100 */
[----:B------:R-:W-:Y:S01]  /*9770*/  FMUL.FTZ R52, R47, R50 ;  /* 0x000000322f347220 */ /* 0x000fe20000410000 */
[----:B------:R-:W-:Y:S01]  /*9780*/  HADD2.F32 R48, -RZ, R149.H1_H1 ;  /* 0x30000095ff307230 */ /* 0x000fe20000004100 */
[----:B------:R-:W-:Y:S01]  /*9790*/  F2FP.F16.F32.PACK_AB R15, R15, R12 ;  /* 0x0000000c0f0f723e */ /* 0x000fe200000000ff */
[----:B------:R-:W-:-:S02]  /*97a0*/  HADD2.F32 R35, -RZ, R33.H0_H0 ;  /* 0x20000021ff237230 */ /* 0x000fc40000004100 */
[-C--:B------:R-:W-:Y:S01]  /*97b0*/  FMUL.FTZ R54, R46, R51.reuse ;  /* 0x000000332e367220 */ /* 0x080fe20000410000 */
[----:B------:R-:W-:Y:S02]  /*97c0*/  HADD2.F32 R33, -RZ, R33.H1_H1 ;  /* 0x30000021ff217230 */ /* 0x000fe40000004100 */
[----:B------:R-:W-:Y:S02]  /*97d0*/  HADD2.F32 R49, -RZ, R58.H0_H0 ;  /* 0x2000003aff317230 */ /* 0x000fe40000004100 */
[C---:B------:R-:W-:Y:S01]  /*97e0*/  FMUL.FTZ R50, R35.reuse, R50 ;  /* 0x0000003223327220 */ /* 0x040fe20000410000 */
[----:B------:R-:W-:Y:S01]  /*97f0*/  FFMA.FTZ R52, R35, R48, -R52 ;  /* 0x0000003023347223 */ /* 0x000fe20000010834 */
[C---:B------:R-:W-:Y:S01]  /*9800*/  FMUL.FTZ R55, R33.reuse, R51 ;  /* 0x0000003321377220 */ /* 0x040fe20000410000 */
[----:B------:R-:W-:Y:S02]  /*9810*/  HADD2.F32 R152, -RZ, R152.H0_H0 ;  /* 0x20000098ff987230 */ /* 0x000fe40000004100 */
[----:B------:R-:W-:Y:S01]  /*9820*/  FFMA.FTZ R53, R33, R49, -R54 ;  /* 0x0000003121357223 */ /* 0x000fe20000010836 */
[----:B------:R-:W-:-:S02]  /*9830*/  HADD2.F32 R35, -RZ, R45.H0_H0 ;  /* 0x2000002dff237230 */ /* 0x000fc40000004100 */
[----:B------:R-:W-:Y:S01]  /*9840*/  FFMA.FTZ R54, R46, R49, R55 ;  /* 0x000000312e367223 */ /* 0x000fe20000010037 */
[--C-:B------:R-:W-:Y:S02]  /*9850*/  HADD2.F32 R33, -RZ, R44.reuse.H0_H0 ;  /* 0x2000002cff217230 */ /* 0x100fe40000004100 */
[----:B------:R-:W-:Y:S01]  /*9860*/  FFMA.FTZ R51, R47, R48, R50 ;  /* 0x000000302f337223 */ /* 0x000fe20000010032 */
[----:B------:R-:W-:Y:S02]  /*9870*/  HADD2.F32 R43, -RZ, R43.H0_H0 ;  /* 0x2000002bff2b7230 */ /* 0x000fe40000004100 */
[-C--:B------:R-:W-:Y:S01]  /*9880*/  FMUL.FTZ R46, R35, R152.reuse ;  /* 0x00000098232e7220 */ /* 0x080fe20000410000 */
[----:B------:R-:W-:Y:S02]  /*9890*/  HADD2.F32 R45, -RZ, R45.H1_H1 ;  /* 0x3000002dff2d7230 */ /* 0x000fe40000004100 */
[----:B------:R-:W-:Y:S01]  /*98a0*/  FMUL.FTZ R152, R33, R152 ;  /* 0x0000009821987220 */ /* 0x000fe20000410000 */
[----:B------:R-:W-:Y:S01]  /*98b0*/  HADD2.F32 R44, -RZ, R44.H1_H1 ;  /* 0x3000002cff2c7230 */ /* 0x000fe20000004100 */
[----:B------:R-:W-:Y:S01]  /*98c0*/  F2FP.F16.F32.PACK_AB R52, R53, R52 ;  /* 0x000000343534723e */ /* 0x000fe200000000ff */
[----:B------:R-:W-:-:S02]  /*98d0*/  HADD2.F32 R150, -RZ, R150.H0_H0 ;  /* 0x20000096ff967230 */ /* 0x000fc40000004100 */
[-C--:B------:R-:W-:Y:S01]  /*98e0*/  FMUL.FTZ R47, R45, R43.reuse ;  /* 0x0000002b2d2f7220 */ /* 0x080fe20000410000 */
[----:B------:R-:W-:Y:S02]  /*98f0*/  HADD2.F32 R41, -RZ, R41.H0_H0 ;  /* 0x20000029ff297230 */ /* 0x000fe40000004100 */
[C---:B------:R-:W-:Y:S01]  /*9900*/  FMUL.FTZ R50, R44.reuse, R43 ;  /* 0x0000002b2c327220 */ /* 0x040fe20000410000 */
[----:B------:R-:W-:Y:S02]  /*9910*/  HADD2.F32 R11, -RZ, R11.H0_H0 ;  /* 0x2000000bff0b7230 */ /* 0x000fe40000004100 */
[-C--:B------:R-:W-:Y:S01]  /*9920*/  FFMA.FTZ R152, R35, R150.reuse, R152 ;  /* 0x0000009623987223 */ /* 0x080fe20000010098 */
[----:B------:R-:W-:Y:S01]  /*9930*/  FFMA.FTZ R43, R33, R150, -R46 ;  /* 0x00000096212b7223 */ /* 0x000fe2000001082e */
[-C--:B------:R-:W-:Y:S01]  /*9940*/  FFMA.FTZ R48, R44, R41.reuse, -R47 ;  /* 0x000000292c307223 */ /* 0x080fe2000001082f */
[----:B------:R-:W-:Y:S01]  /*9950*/  FFMA.FTZ R45, R45, R41, R50 ;  /* 0x000000292d2d7223 */ /* 0x000fe20000010032 */
[----:B------:R-:W-:-:S02]  /*9960*/  HADD2.F32 R35, -RZ, R34.H0_H0 ;  /* 0x20000022ff237230 */ /* 0x000fc40000004100 */
[----:B------:R-:W-:Y:S01]  /*9970*/  HADD2.F32 R46, -RZ, R151.H0_H0 ;  /* 0x20000097ff2e7230 */ /* 0x000fe20000004100 */
[----:B------:R-:W-:Y:S01]  /*9980*/  F2FP.F16.F32.PACK_AB R12, R48, R43 ;  /* 0x0000002b300c723e */ /* 0x000fe200000000ff */
[----:B------:R-:W-:Y:S02]  /*9990*/  HADD2.F32 R41, -RZ, R42.H0_H0 ;  /* 0x2000002aff297230 */ /* 0x000fe40000004100 */
[----:B------:R-:W-:Y:S02]  /*99a0*/  HADD2.F32 R33, -RZ, R14.H0_H0 ;  /* 0x2000000eff217230 */ /* 0x000fe40000004100 */
[-C--:B------:R-:W-:Y:S01]  /*99b0*/  FMUL.FTZ R42, R35, R46.reuse ;  /* 0x0000002e232a7220 */ /* 0x080fe20000410000 */
[----:B------:R-:W-:Y:S02]  /*99c0*/  HADD2.F32 R34, -RZ, R34.H1_H1 ;  /* 0x30000022ff227230 */ /* 0x000fe40000004100 */
[----:B------:R-:W-:Y:S02]  /*99d0*/  HADD2.F32 R14, -RZ, R14.H1_H1 ;  /* 0x3000000eff0e7230 */ /* 0x000fe40000004100 */
[----:B------:R-:W-:Y:S01]  /*99e0*/  FMUL.FTZ R46, R33, R46 ;  /* 0x0000002e212e7220 */ /* 0x000fe20000410000 */
[----:B------:R-:W-:-:S02]  /*99f0*/  HADD2.F32 R44, -RZ, R149.H0_H0 ;  /* 0x20000095ff2c7230 */ /* 0x000fc40000004100 */
[-C--:B------:R-:W-:Y:S01]  /*9a00*/  FMUL.FTZ R47, R34, R41.reuse ;  /* 0x00000029222f7220 */ /* 0x080fe20000410000 */
[C---:B------:R-:W-:Y:S02]  /*9a10*/  FMUL.FTZ R41, R14.reuse, R41 ;  /* 0x000000290e297220 */ /* 0x040fe40000410000 */
[-C--:B------:R-:W-:Y:S01]  /*9a20*/  FFMA.FTZ R42, R33, R44.reuse, -R42 ;  /* 0x0000002c212a7223 */ /* 0x080fe2000001082a */
[----:B------:R-:W-:Y:S01]  /*9a30*/  FFMA.FTZ R46, R35, R44, R46 ;  /* 0x0000002c232e7223 */ /* 0x000fe2000001002e */
[-C--:B------:R-:W-:Y:S01]  /*9a40*/  FFMA.FTZ R47, R14, R11.reuse, -R47 ;  /* 0x0000000b0e2f7223 */ /* 0x080fe2000001082f */
[----:B------:R-:W-:Y:S01]  /*9a50*/  FFMA.FTZ R41, R34, R11, R41 ;  /* 0x0000000b22297223 */ /* 0x000fe20000010029 */
[----:B------:R-:W-:Y:S01]  /*9a60*/  F2FP.F16.F32.PACK_AB R33, R32, R13 ;  /* 0x0000000d2021723e */ /* 0x000fe200000000ff */
[----:B------:R-:W-:Y:S01]  /*9a70*/  IMAD.MOV.U32 R13, RZ, RZ, R15 ;  /* 0x000000ffff0d7224 */ /* 0x000fe200078e000f */
[----:B------:R-:W-:Y:S02]  /*9a80*/  F2FP.F16.F32.PACK_AB R35, R54, R51 ;  /* 0x000000333623723e */ /* 0x000fe400000000ff */
[----:B------:R-:W-:-:S02]  /*9a90*/  F2FP.F16.F32.PACK_AB R32, R45, R152 ;  /* 0x000000982d20723e */ /* 0x000fc400000000ff */
[----:B------:R-:W-:Y:S02]  /*9aa0*/  F2FP.F16.F32.PACK_AB R14, R47, R42 ;  /* 0x0000002a2f0e723e */ /* 0x000fe400000000ff */
[----:B------:R-:W-:Y:S02]  /*9ab0*/  F2FP.F16.F32.PACK_AB R34, R41, R46 ;  /* 0x0000002e2922723e */ /* 0x000fe400000000ff */
[----:B------:R-:W-:-:S07]  /*9ac0*/  MOV R15, R52 ;  /* 0x00000034000f7202 */ /* 0x000fce0000000f00 */
.L_x_546:
[----:B------:R-:W-:Y:S05]  /*9ad0*/  BSYNC B1 ;  /* 0x0000000000017941 */ /* 0x000fea0003800000 */
.L_x_545:
[----:B--2---:R2:W-:Y:S01]  /*9ae0*/  ST.E.128 desc[UR60][R38.64], R12 ;  /* 0x0000000c26007985 */ /* 0x0045e2000c101d3c */
[----:B------:R-:W-:-:S13]  /*9af0*/  ISETP.GE.AND P4, PT, R40, R135, PT ;  /* 0x000000872800720c */ /* 0x000fda0003f86270 */
[----:B------:R-:W-:Y:S05]  /*9b00*/  @P4 BRA `(.L_x_493) ;  /* 0x0000000400e84947 */ /* 0x000fea0003800000 */
[----:B------:R-:W-:-:S05]  /*9b10*/  IMAD.WIDE R36, R40, 0x2, R36 ;  /* 0x0000000228247825 */ /* 0x000fca00078e0224 */
[----:B---3--:R3:W-:Y:S01]  /*9b20*/  ST.E.128 desc[UR60][R36.64], R32 ;  /* 0x0000002024007985 */ /* 0x0087e2000c101d3c */
[----:B------:R-:W-:Y:S05]  /*9b30*/  BRA `(.L_x_493) ;  /* 0x0000000400dc7947 */ /* 0x000fea0003800000 */
.L_x_458:
[----:B------:R-:W2:Y:S02]  /*9b40*/  LDL R11, [R1+0x30] ;  /* 0x00003000010b7983 */ /* 0x000ea40000100800 */
[----:B--2---:R-:W-:-:S13]  /*9b50*/  R2UR UR4, R11 ;  /* 0x000000000b0472ca */ /* 0x004fda00000e0000 */
[----:B------:R-:W-:-:S06]  /*9b60*/  UISETP.NE.AND UP0, UPT, UR4, 0x3, UPT ;  /* 0x000000030400788c */ /* 0x000fcc000bf05270 */
[----:B------:R-:W-:-:S13]  /*9b70*/  PLOP3.LUT P0, PT, PT, PT, UP0, 0x80, 0x0 ;  /* 0x000000000000781c */ /* 0x000fda0003f0f008 */
[----:B------:R-:W-:Y:S05]  /*9b80*/  @!P0 BRA `(.L_x_547) ;  /* 0x0000000000048947 */ /* 0x000fea0003800000 */
[----:B------:R-:W-:Y:S01]  /*9b90*/  BPT.TRAP 0x1 ;  /* 0x000000040000795c */ /* 0x000fe20000300000 */
.L_x_547:
[----:B------:R-:W-:Y:S01]  /*9ba0*/  IMAD R88, R18, 0x8, R2 ;  /* 0x0000000812587824 */ /* 0x000fe200078e0202 */
[----:B------:R-:W-:Y:S01]  /*9bb0*/  SHF.L.U32 R89, R166, 0x1f, RZ ;  /* 0x0000001fa6597819 */ /* 0x000fe200000006ff */
[----:B------:R-:W-:Y:S01]  /*9bc0*/  BSSY B1, `(.L_x_548) ;  /* 0x0000004000017945 */ /* 0x000fe20003800000 */
[----:B------:R-:W-:Y:S02]  /*9bd0*/  SHF.R.S32.HI R85, RZ, 0x1f, R84 ;  /* 0x0000001fff557819 */ /* 0x000fe40000011454 */
[----:B------:R-:W0:Y:S02]  /*9be0*/  SYNCS.PHASECHK.TRANS64.TRYWAIT P4, [R88+URZ+0x2a890], R89 ;  /* 0x02a89059580075a7 */ /* 0x000e24000808017f */
[----:B0-----:R-:W-:Y:S05]  /*9bf0*/  @!P4 BRA `(.L_x_549) ;  /* 0x0000015400f8c947 */ /* 0x001fea0003800000 */
.L_x_804:
[----:B------:R-:W-:Y:S05]  /*9c00*/  BSYNC B1 ;  /* 0x0000000000017941 */ /* 0x000fea0003800000 */
.L_x_548:
[----:B------:R-:W-:Y:S01]  /*9c10*/  ULDC.64 UR4, c[0x0][0x300] ;  /* 0x0000c00000047ab9 */ /* 0x000fe20000000a00 */
[----:B-----5:R-:W-:Y:S01]  /*9c20*/  SHF.R.S32.HI R86, RZ, 0x1f, R31 ;  /* 0x0000001fff567819 */ /* 0x020fe2000001141f */
[----:B------:R-:W-:Y:S02]  /*9c30*/  IMAD R11, R85, UR4, RZ ;  /* 0x00000004550b7c24 */ /* 0x000fe4000f8e02ff */
[----:B------:R-:W-:-:S04]  /*9c40*/  IMAD.WIDE.U32 R12, R84, UR4, RZ ;  /* 0x00000004540c7c25 */ /* 0x000fc8000f8e00ff */
[----:B------:R-:W-:Y:S01]  /*9c50*/  IMAD R11, R84, UR5, R11 ;  /* 0x00000005540b7c24 */ /* 0x000fe2000f8e020b */
[----:B------:R-:W-:Y:S01]  /*9c60*/  ULDC.64 UR4, c[0x0][0x310] ;  /* 0x0000c40000047ab9 */ /* 0x000fe20000000a00 */
[----:B------:R-:W-:Y:S02]  /*9c70*/  IMAD R87, R24, -0x60, R25 ;  /* 0xffffffa018577824 */ /* 0x000fe400078e0219 */
[----:B------:R-:W-:Y:S02]  /*9c80*/  IMAD R14, R86, UR4, RZ ;  /* 0x00000004560e7c24 */ /* 0x000fe4000f8e02ff */
[----:B------:R-:W-:Y:S01]  /*9c90*/  IMAD.IADD R13, R13, 0x1, R11 ;  /* 0x000000010d0d7824 */ /* 0x000fe200078e020b */
[----:B------:R-:W-:Y:S01]  /*9ca0*/  VIMNMX R87, R87, 0x60, PT ;  /* 0x0000006057577848 */ /* 0x000fe20003fe0100 */
[C---:B------:R-:W-:Y:S02]  /*9cb0*/  IMAD R11, R31.reuse, UR5, R14 ;  /* 0x000000051f0b7c24 */ /* 0x040fe4000f8e020e */
[----:B------:R-:W-:Y:S01]  /*9cc0*/  IMAD.WIDE.U32 R12, R31, UR4, R12 ;  /* 0x000000041f0c7c25 */ /* 0x000fe2000f8e000c */
[----:B------:R-:W-:-:S03]  /*9cd0*/  ULDC.64 UR4, c[0x0][0x308] ;  /* 0x0000c20000047ab9 */ /* 0x000fc60000000a00 */
[----:B------:R-:W-:Y:S01]  /*9ce0*/  IMAD R15, R4, UR4, RZ ;  /* 0x00000004040f7c24 */ /* 0x000fe2000f8e02ff */
[----:B------:R-:W-:Y:S01]  /*9cf0*/  IADD3 R13, R13, R11, RZ ;  /* 0x0000000b0d0d7210 */ /* 0x000fe20007ffe0ff */
[----:B------:R-:W-:Y:S02]  /*9d00*/  IMAD.IADD R40, R87, 0x1, -R165 ;  /* 0x0000000157287824 */ /* 0x000fe400078e0aa5 */
[C---:B------:R-:W-:Y:S02]  /*9d10*/  IMAD R15, R30.reuse, UR5, R15 ;  /* 0x000000051e0f7c24 */ /* 0x040fe4000f8e020f */
[----:B------:R-:W-:Y:S01]  /*9d20*/  IMAD.WIDE.U32 R12, R30, UR4, R12 ;  /* 0x000000041e0c7c25 */ /* 0x000fe2000f8e000c */
[----:B------:R-:W-:-:S03]  /*9d30*/  ULDC.64 UR4, c[0x0][0x2e8] ;  /* 0x0000ba0000047ab9 */ /* 0x000fc60000000a00 */
[----:B------:R-:W-:Y:S01]  /*9d40*/  IMAD.IADD R15, R13, 0x1, R15 ;  /* 0x000000010d0f7824 */ /* 0x000fe200078e020f */
[----:B------:R-:W-:Y:S01]  /*9d50*/  LEA R38, P4, R12, UR4, 0x1 ;  /* 0x000000040c267c11 */ /* 0x000fe2000f8808ff */
[----:B------:R-:W-:-:S03]  /*9d60*/  UMOV UR4, 0xffffffff ;  /* 0xffffffff00047882 */ /* 0x000fc60000000000 */
[----:B------:R-:W-:Y:S02]  /*9d70*/  LEA.HI.X R39, R12, UR5, R15, 0x1, P4 ;  /* 0x000000050c277c11 */ /* 0x000fe4000a0f0c0f */
[----:B------:R-:W-:Y:S01]  /*9d80*/  ISETP.GE.AND P4, PT, R40, 0x1, PT ;  /* 0x000000012800780c */ /* 0x000fe20003f86270 */
[----:B------:R-:W-:-:S12]  /*9d90*/  BRA.DIV UR4, `(.L_x_550) ;  /* 0x0000015604a47947 */ /* 0x000fd8000b800000 */
[----:B------:R1:W2:Y:S04]  /*9da0*/  SHFL.IDX PT, R37, R39, RZ, 0x1c1f ;  /* 0x001c1fff27257589 */ /* 0x0002a800000e0000 */
[----:B------:R1:W3:Y:S02]  /*9db0*/  SHFL.IDX PT, R36, R38, RZ, 0x1c1f ;  /* 0x001c1fff26247589 */ /* 0x0002e400000e0000 */
.L_x_808:
[----:B------:R-:W-:Y:S04]  /*9dc0*/  BSSY B1, `(.L_x_551) ;  /* 0x0000025000017945 */ /* 0x000fe80003800000 */
[----:B------:R-:W-:Y:S05]  /*9dd0*/  @!P4 BRA `(.L_x_552) ;  /* 0x00000000008cc947 */ /* 0x000fea0003800000 */
[----:B------:R-:W-:Y:S02]  /*9de0*/  ULDC UR4, c[0x0][0x2f4] ;  /* 0x0000bd0000047ab9 */ /* 0x000fe40000000800 */
[----:B------:R-:W-:-:S13]  /*9df0*/  ISETP.GE.AND P4, PT, R16, UR4, PT ;  /* 0x0000000410007c0c */ /* 0x000fda000bf86270 */
[----:B------:R-:W4:Y:S01]  /*9e00*/  @!P4 LDS.128 R12, [R33] ;  /* 0x00000000210cc984 */ /* 0x000f220000000c00 */
[----:B---3--:R-:W-:-:S04]  /*9e10*/  @!P4 LEA R34, P5, R16, R36, 0x1 ;  /* 0x000000241022c211 */ /* 0x008fc800078a08ff */
[----:B--2---:R-:W-:Y:S02]  /*9e20*/  @!P4 LEA.HI.X R35, R16, R37, R17, 0x1, P5 ;  /* 0x000000251023c211 */ /* 0x004fe400028f0c11 */
[----:B------:R-:W-:-:S13]  /*9e30*/  ISETP.GE.AND P5, PT, R0, UR4, PT ;  /* 0x0000000400007c0c */ /* 0x000fda000bfa6270 */
[----:B------:R-:W-:Y:S01]  /*9e40*/  @!P5 SHF.L.U32 R11, R162, 0x3, RZ ;  /* 0x00000003a20bd819 */ /* 0x000fe200000006ff */
[----:B----4-:R2:W-:Y:S01]  /*9e50*/  @!P4 ST.E.128 desc[UR60][R34.64], R12 ;  /* 0x0000000c2200c985 */ /* 0x0105e2000c101d3c */
[----:B------:R-:W-:-:S03]  /*9e60*/  ISETP.GE.AND P4, PT, R3, UR4, PT ;  /* 0x0000000403007c0c */ /* 0x000fc6000bf86270 */
[----:B------:R-:W3:Y:S01]  /*9e70*/  @!P5 LDS.128 R12, [R32] ;  /* 0x00000000200cd984 */ /* 0x000ee20000000c00 */
[----:B--2---:R-:W-:Y:S02]  /*9e80*/  @!P5 IMAD.MOV.U32 R34, RZ, RZ, R36 ;  /* 0x000000ffff22d224 */ /* 0x004fe400078e0024 */
[----:B------:R-:W-:Y:S02]  /*9e90*/  @!P5 IMAD.MOV.U32 R35, RZ, RZ, R37 ;  /* 0x000000ffff23d224 */ /* 0x000fe400078e0025 */
[----:B------:R-:W-:-:S05]  /*9ea0*/  @!P5 IMAD.WIDE R34, R11, 0x2, R34 ;  /* 0x000000020b22d825 */ /* 0x000fca00078e0222 */
[----:B------:R-:W-:Y:S01]  /*9eb0*/  @!P4 SHF.L.U32 R11, R163, 0x3, RZ ;  /* 0x00000003a30bc819 */ /* 0x000fe200000006ff */
[----:B---3--:R2:W-:Y:S01]  /*9ec0*/  @!P5 ST.E.128 desc[UR60][R34.64], R12 ;  /* 0x0000000c2200d985 */ /* 0x0085e2000c101d3c */
[----:B------:R-:W-:-:S03]  /*9ed0*/  ISETP.GE.AND P5, PT, R19, UR4, PT ;  /* 0x0000000413007c0c */ /* 0x000fc6000bfa6270 */
[----:B------:R-:W3:Y:S01]  /*9ee0*/  @!P4 LDS.128 R12, [R33+0x3000] ;  /* 0x00300000210cc984 */ /* 0x000ee20000000c00 */
[----:B--2---:R-:W-:Y:S02]  /*9ef0*/  @!P4 IMAD.MOV.U32 R34, RZ, RZ, R36 ;  /* 0x000000ffff22c224 */ /* 0x004fe400078e0024 */
[----:B------:R-:W-:Y:S02]  /*9f00*/  @!P4 IMAD.MOV.U32 R35, RZ, RZ, R37 ;  /* 0x000000ffff23c224 */ /* 0x000fe400078e0025 */
[----:B------:R-:W-:-:S05]  /*9f10*/  @!P4 IMAD.WIDE R34, R11, 0x2, R34 ;  /* 0x000000020b22c825 */ /* 0x000fca00078e0222 */
[----:B---3--:R2:W-:Y:S04]  /*9f20*/  @!P4 ST.E.128 desc[UR60][R34.64], R12 ;  /* 0x0000000c2200c985 */ /* 0x0085e8000c101d3c */
[----:B------:R-:W3:Y:S01]  /*9f30*/  @!P5 LDS.128 R12, [R32+0x3000] ;  /* 0x00300000200cd984 */ /* 0x000ee20000000c00 */
[----:B--2---:R-:W-:-:S04]  /*9f40*/  @!P5 LEA R34, P4, R19, R36, 0x1 ;  /* 0x000000241322d211 */ /* 0x004fc800078808ff */
[----:B------:R-:W-:Y:S02]  /*9f50*/  @!P5 LEA.HI.X R35, R19, R37, R164, 0x1, P4 ;  /* 0x000000251323d211 */ /* 0x000fe400020f0ca4 */
[----:B------:R-:W-:-:S03]  /*9f60*/  ISETP.GE.AND P4, PT, R22, UR4, PT ;  /* 0x0000000416007c0c */ /* 0x000fc6000bf86270 */
[----:B---3--:R2:W-:Y:S10]  /*9f70*/  @!P5 ST.E.128 desc[UR60][R34.64], R12 ;  /* 0x0000000c2200d985 */ /* 0x0085f4000c101d3c */
[----:B------:R-:W3:Y:S01]  /*9f80*/  @!P4 LDS.128 R12, [R33+0x6000] ;  /* 0x00600000210cc984 */ /* 0x000ee20000000c00 */
[----:B--2---:R-:W-:-:S04]  /*9f90*/  @!P4 LEA R34, P5, R22, R36, 0x1 ;  /* 0x000000241622c211 */ /* 0x004fc800078a08ff */
[----:B------:R-:W-:Y:S02]  /*9fa0*/  @!P4 LEA.HI.X R35, R22, R37, R175, 0x1, P5 ;  /* 0x000000251623c211 */ /* 0x000fe400028f0caf */
[----:B------:R-:W-:-:S03]  /*9fb0*/  ISETP.GE.AND P5, PT, R23, UR4, PT ;  /* 0x0000000417007c0c */ /* 0x000fc6000bfa6270 */
[----:B---3--:R2:W-:Y:S10]  /*9fc0*/  @!P4 ST.E.128 desc[UR60][R34.64], R12 ;  /* 0x0000000c2200c985 */ /* 0x0085f4000c101d3c */
[----:B------:R-:W3:Y:S01]  /*9fd0*/  @!P5 LDS.128 R12, [R32+0x6000] ;  /* 0x00600000200cd984 */ /* 0x000ee20000000c00 */
[----:B--2---:R-:W-:-:S04]  /*9fe0*/  @!P5 LEA R34, P4, R23, R36, 0x1 ;  /* 0x000000241722d211 */ /* 0x004fc800078808ff */
[----:B------:R-:W-:-:S05]  /*9ff0*/  @!P5 LEA.HI.X R35, R23, R37, R174, 0x1, P4 ;  /* 0x000000251723d211 */ /* 0x000fca00020f0cae */
[----:B---3--:R4:W-:Y:S04]  /*a000*/  @!P5 ST.E.128 desc[UR60][R34.64], R12 ;  /* 0x0000000c2200d985 */ /* 0x0089e8000c101d3c */
.L_x_552:
[----:B------:R-:W-:Y:S05]  /*a010*/  BSYNC B1 ;  /* 0x0000000000017941 */ /* 0x000fea0003800000 */
.L_x_551:
[----:B------:R-:W-:-:S03]  /*a020*/  UMOV UR4, 0xffffffff ;  /* 0xffffffff00047882 */ /* 0x000fc60000000000 */
[----:B------:R-:W-:Y:S05]  /*a030*/  BRA.DIV UR4, `(.L_x_553) ;  /* 0x0000015604487947 */ /* 0x000fea000b800000 */
[----:B--2---:R2:W0:Y:S04]  /*a040*/  SHFL.IDX PT, R37, R39, 0x1, 0x1c1f ;  /* 0x003c1f0027257f89 */ /* 0x00442800000e0000 */
[----:B---3--:R2:W3:Y:S02]  /*a050*/  SHFL.IDX PT, R36, R38, 0x1, 0x1c1f ;  /* 0x003c1f0026247f89 */ /* 0x0084e400000e0000 */
.L_x_812:
[----:B------:R-:W-:-:S13]  /*a060*/  ISETP.GE.AND P4, PT, R40, 0x41, PT ;  /* 0x000000412800780c */ /* 0x000fda0003f86270 */
[----:B------:R-:W-:Y:S05]  /*a070*/  @!P4 BRA `(.L_x_493) ;  /* 0x00000000008cc947 */ /* 0x000fea0003800000 */
[----:B------:R-:W-:Y:S02]  /*a080*/  ULDC UR4, c[0x0][0x2f4] ;  /* 0x0000bd0000047ab9 */ /* 0x000fe40000000800 */
[----:B------:R-:W-:-:S13]  /*a090*/  ISETP.GE.AND P4, PT, R16, UR4, PT ;  /* 0x0000000410007c0c */ /* 0x000fda000bf86270 */
[----:B----4-:R-:W4:Y:S01]  /*a0a0*/  @!P4 LDS.128 R12, [R33+0x2000] ;  /* 0x00200000210cc984 */ /* 0x010f220000000c00 */
[----:B---3--:R-:W-:-:S04]  /*a0b0*/  @!P4 LEA R34, P5, R16, R36, 0x1 ;  /* 0x000000241022c211 */ /* 0x008fc800078a08ff */
[----:B0-----:R-:W-:Y:S02]  /*a0c0*/  @!P4 LEA.HI.X R35, R16, R37, R17, 0x1, P5 ;  /* 0x000000251023c211 */ /* 0x001fe400028f0c11 */
[----:B------:R-:W-:-:S13]  /*a0d0*/  ISETP.GE.AND P5, PT, R0, UR4, PT ;  /* 0x0000000400007c0c */ /* 0x000fda000bfa6270 */
[----:B------:R-:W-:Y:S01]  /*a0e0*/  @!P5 SHF.L.U32 R11, R162, 0x3, RZ ;  /* 0x00000003a20bd819 */ /* 0x000fe200000006ff */
[----:B----4-:R0:W-:Y:S01]  /*a0f0*/  @!P4 ST.E.128 desc[UR60][R34.64], R12 ;  /* 0x0000000c2200c985 */ /* 0x0101e2000c101d3c */
[----:B------:R-:W-:-:S03]  /*a100*/  ISETP.GE.AND P4, PT, R3, UR4, PT ;  /* 0x0000000403007c0c */ /* 0x000fc6000bf86270 */
[----:B------:R-:W3:Y:S01]  /*a110*/  @!P5 LDS.128 R12, [R32+0x2000] ;  /* 0x00200000200cd984 */ /* 0x000ee20000000c00 */
[----:B0-----:R-:W-:Y:S02]  /*a120*/  @!P5 IMAD.MOV.U32 R34, RZ, RZ, R36 ;  /* 0x000000ffff22d224 */ /* 0x001fe400078e0024 */
[----:B------:R-:W-:Y:S02]  /*a130*/  @!P5 IMAD.MOV.U32 R35, RZ, RZ, R37 ;  /* 0x000000ffff23d224 */ /* 0x000fe400078e0025 */
[----:B------:R-:W-:-:S05]  /*a140*/  @!P5 IMAD.WIDE R34, R11, 0x2, R34 ;  /* 0x000000020b22d825 */ /* 0x000fca00078e0222 */
[----:B------:R-:W-:Y:S01]  /*a150*/  @!P4 SHF.L.U32 R11, R163, 0x3, RZ ;  /* 0x00000003a30bc819 */ /* 0x000fe200000006ff */
[----:B---3--:R0:W-:Y:S01]  /*a160*/  @!P5 ST.E.128 desc[UR60][R34.64], R12 ;  /* 0x0000000c2200d985 */ /* 0x0081e2000c101d3c */
[----:B------:R-:W-:-:S03]  /*a170*/  ISETP.GE.AND P5, PT, R19, UR4, PT ;  /* 0x0000000413007c0c */ /* 0x000fc6000bfa6270 */
[----:B------:R-:W3:Y:S01]  /*a180*/  @!P4 LDS.128 R12, [R33+0x5000] ;  /* 0x00500000210cc984 */ /* 0x000ee20000000c00 */
[----:B0-----:R-:W-:Y:S02]  /*a190*/  @!P4 IMAD.MOV.U32 R34, RZ, RZ, R36 ;  /* 0x000000ffff22c224 */ /* 0x001fe400078e0024 */
[----:B------:R-:W-:Y:S02]  /*a1a0*/  @!P4 IMAD.MOV.U32 R35, RZ, RZ, R37 ;  /* 0x000000ffff23c224 */ /* 0x000fe400078e0025 */
[----:B------:R-:W-:-:S05]  /*a1b0*/  @!P4 IMAD.WIDE R34, R11, 0x2, R34 ;  /* 0x000000020b22c825 */ /* 0x000fca00078e0222 */
[----:B---3--:R0:W-:Y:S04]  /*a1c0*/  @!P4 ST.E.128 desc[UR60][R34.64], R12 ;  /* 0x0000000c2200c985 */ /* 0x0081e8000c101d3c */
[----:B------:R-:W3:Y:S01]  /*a1d0*/  @!P5 LDS.128 R12, [R32+0x5000] ;  /* 0x00500000200cd984 */ /* 0x000ee20000000c00 */
[----:B0-----:R-:W-:-:S04]  /*a1e0*/  @!P5 LEA R34, P4, R19, R36, 0x1 ;  /* 0x000000241322d211 */ /* 0x001fc800078808ff */
[----:B------:R-:W-:Y:S02]  /*a1f0*/  @!P5 LEA.HI.X R35, R19, R37, R164, 0x1, P4 ;  /* 0x000000251323d211 */ /* 0x000fe400020f0ca4 */
[----:B------:R-:W-:-:S03]  /*a200*/  ISETP.GE.AND P4, PT, R22, UR4, PT ;  /* 0x0000000416007c0c */ /* 0x000fc6000bf86270 */
[----:B---3--:R0:W-:Y:S10]  /*a210*/  @!P5 ST.E.128 desc[UR60][R34.64], R12 ;  /* 0x0000000c2200d985 */ /* 0x0081f4000c101d3c */
[----:B------:R-:W3:Y:S01]  /*a220*/  @!P4 LDS.128 R12, [R33+0x8000] ;  /* 0x00800000210cc984 */ /* 0x000ee20000000c00 */
[----:B0-----:R-:W-:-:S04]  /*a230*/  @!P4 LEA R34, P5, R22, R36, 0x1 ;  /* 0x000000241622c211 */ /* 0x001fc800078a08ff */
[----:B------:R-:W-:Y:S02]  /*a240*/  @!P4 LEA.HI.X R35, R22, R37, R175, 0x1, P5 ;  /* 0x000000251623c211 */ /* 0x000fe400028f0caf */
[----:B------:R-:W-:-:S03]  /*a250*/  ISETP.GE.AND P5, PT, R23, UR4, PT ;  /* 0x0000000417007c0c */ /* 0x000fc6000bfa6270 */
[----:B---3--:R-:W-:Y:S10]  /*a260*/  @!P4 ST.E.128 desc[UR60][R34.64], R12 ;  /* 0x0000000c2200c985 */ /* 0x008ff4000c101d3c */
[----:B------:R0:W3:Y:S02]  /*a270*/  @!P5 LDS.128 R12, [R32+0x8000] ;  /* 0x00800000200cd984 */ /* 0x0000e40000000c00 */
[----:B0-----:R-:W-:-:S04]  /*a280*/  @!P5 LEA R32, P4, R23, R36, 0x1 ;  /* 0x000000241720d211 */ /* 0x001fc800078808ff */
[----:B------:R-:W-:-:S05]  /*a290*/  @!P5 LEA.HI.X R33, R23, R37, R174, 0x1, P4 ;  /* 0x000000251721d211 */ /* 0x000fca00020f0cae */
[----:B---3--:R0:W-:Y:S04]  /*a2a0*/  @!P5 ST.E.128 desc[UR60][R32.64], R12 ;  /* 0x0000000c2000d985 */ /* 0x0081e8000c101d3c */
.L_x_493:
[----:B------:R-:W-:Y:S05]  /*a2b0*/  BSYNC B0 ;  /* 0x0000000000007941 */ /* 0x000fea0003800000 */
.L_x_457:
[----:B0--3--:R-:W0:Y:S01]  /*a2c0*/  S2R R11, SR_TID.X ;  /* 0x00000000000b7919 */ /* 0x009e220000002100 */
[----:B------:R-:W-:Y:S01]  /*a2d0*/  @!PT LDS RZ, [RZ] ;  /* 0x00000000fffff984 */ /* 0x000fe20000000800 */
[----:B------:R-:W-:Y:S01]  /*a2e0*/  @!PT LDS RZ, [RZ] ;  /* 0x00000000fffff984 */ /* 0x000fe20000000800 */
[----:B------:R-:W-:Y:S01]  /*a2f0*/  @!PT LDS RZ, [RZ] ;  /* 0x00000000fffff984 */ /* 0x000fe20000000800 */
[----:B------:R-:W-:Y:S01]  /*a300*/  @!PT LDS RZ, [RZ] ;  /* 0x00000000fffff984 */ /* 0x000fe20000000800 */
[----:B------:R3:W-:Y:S06]  /*a310*/  MEMBAR.ALL.CTA ;  /* 0x0000000000007992 */ /* 0x0007ec0000008000 */
[----:B---3--:R-:W3:Y:S01]  /*a320*/  FENCE.VIEW.ASYNC.S ;  /* 0x00000000000073c6 */ /* 0x008ee20000000000 */
[----:B------:R-:W-:Y:S05]  /*a330*/  WARPSYNC.ALL ;  /* 0x0000000000007948 */ /* 0x000fea0003800000 */
[----:B------:R-:W-:Y:S01]  /*a340*/  BSSY B0, `(.L_x_554) ;  /* 0x0000009000007945 */ /* 0x000fe20003800000 */
[----:B0-----:R-:W-:Y:S01]  /*a350*/  LOP3.LUT R11, R11, 0x7f, RZ, 0xc0, !PT ;  /* 0x0000007f0b0b7812 */ /* 0x001fe200078ec0ff */
[----:B---3--:R0:W-:Y:S03]  /*a360*/  BAR.SYNC.DEFER_BLOCKING R148, 0x80 ;  /* 0x000200940000751d */ /* 0x0081e60000010000 */
[----:B------:R-:W-:-:S13]  /*a370*/  ISETP.NE.AND P4, PT, R11, RZ, PT ;  /* 0x000000ff0b00720c */ /* 0x000fda0003f85270 */
[----:B------:R-:W-:-:S04]  /*a380*/  @!P4 IADD3 R11, R88, 0x2a8a0, RZ ;  /* 0x0002a8a0580bc810 */ /* 0x000fc80007ffe0ff */
[----:B------:R-:W-:-:S04]  /*a390*/  @!P4 PRMT R11, RZ, 0x654, R11 ;  /* 0x00000654ff0bc816 */ /* 0x000fc8000000000b */
[----:B------:R0:W-:Y:S01]  /*a3a0*/  @!P4 SYNCS.ARRIVE.TRANS64.RED.A1T0 RZ, [R11+URZ], RZ ;  /* 0x000000ff0bffc9a7 */ /* 0x0001e2000810043f */
[----:B------:R-:W-:Y:S05]  /*a3b0*/  @!P0 BRA `(.L_x_555) ;  /* 0x0000000000048947 */ /* 0x000fea0003800000 */
[----:B------:R-:W-:Y:S01]  /*a3c0*/  BPT.TRAP 0x1 ;  /* 0x000000040000795c */ /* 0x000fe20000300000 */
.L_x_555:
[----:B------:R-:W-:Y:S05]  /*a3d0*/  BSYNC B0 ;  /* 0x0000000000007941 */ /* 0x000fea0003800000 */
.L_x_554:
[----:B------:R-:W3:Y:S01]  /*a3e0*/  SYNCS.PHASECHK.TRANS64.TRYWAIT P0, [R88+URZ+0x2a8b0], R89 ;  /* 0x02a8b059580075a7 */ /* 0x000ee2000800017f */
[----:B------:R-:W-:Y:S04]  /*a3f0*/  BSSY B0, `(.L_x_556) ;  /* 0x0000002000007945 */ /* 0x000fe80003800000 */
[----:B---3--:R-:W-:Y:S05]  /*a400*/  @!P0 BRA `(.L_x_557) ;  /* 0x0000015000a08947 */ /* 0x008fea0003800000 */
.L_x_813:
[----:B------:R-:W-:Y:S05]  /*a410*/  BSYNC B0 ;  /* 0x0000000000007941 */ /* 0x000fea0003800000 */
.L_x_556:
[----:B------:R-:W-:Y:S01]  /*a420*/  ULDC.64 UR4, c[0x0][0x328] ;  /* 0x0000ca0000047ab9 */ /* 0x000fe20000000a00 */
[----:B------:R-:W-:Y:S01]  /*a430*/  IADD3 R87, -R165, R87, RZ ;  /* 0x00000057a5577210 */ /* 0x000fe20007ffe1ff */
[----:B------:R-:W-:Y:S01]  /*a440*/  IMAD R85, R85, UR4, RZ ;  /* 0x0000000455557c24 */ /* 0x000fe2000f8e02ff */
[----:B------:R-:W-:Y:S01]  /*a450*/  BSSY B0, `(.L_x_558) ;  /* 0x000002d000007945 */ /* 0x000fe20003800000 */
[----:B--2-4-:R-:W-:Y:S01]  /*a460*/  IMAD.WIDE.U32 R12, R84, UR4, RZ ;  /* 0x00000004540c7c25 */ /* 0x014fe2000f8e00ff */
[----:B------:R-:W-:-:S03]  /*a470*/  ISETP.GE.AND P0, PT, R87, 0x1, PT ;  /* 0x000000015700780c */ /* 0x000fc60003f06270 */
[----:B------:R-:W-:Y:S01]  /*a480*/  IMAD R85, R84, UR5, R85 ;  /* 0x0000000554557c24 */ /* 0x000fe2000f8e0255 */
[----:B------:R-:W-:Y:S01]  /*a490*/  ULDC.64 UR4, c[0x0][0x338] ;  /* 0x0000ce0000047ab9 */ /* 0x000fe20000000a00 */
[----:B------:R-:W-:Y:S02]  /*a4a0*/  IMAD R14, R18, 0x3000, R5 ;  /* 0x00003000120e7824 */ /* 0x000fe400078e0205 */
[----:B------:R-:W-:Y:S02]  /*a4b0*/  IMAD R86, R86, UR4, RZ ;  /* 0x0000000456567c24 */ /* 0x000fe4000f8e02ff */
[----:B------:R-:W-:Y:S01]  /*a4c0*/  IMAD.IADD R13, R13, 0x1, R85 ;  /* 0x000000010d0d7824 */ /* 0x000fe200078e0255 */
[----:B------:R-:W-:Y:S01]  /*a4d0*/  LEA R36, R14, R125, 0x1 ;  /* 0x0000007d0e247211 */ /* 0x000fe200078e08ff */
[C---:B0-----:R-:W-:Y:S02]  /*a4e0*/  IMAD R11, R31.reuse, UR5, R86 ;  /* 0x000000051f0b7c24 */ /* 0x041fe4000f8e0256 */
[----:B------:R-:W-:Y:S01]  /*a4f0*/  IMAD.WIDE.U32 R12, R31, UR4, R12 ;  /* 0x000000041f0c7c25 */ /* 0x000fe2000f8e000c */
[----:B------:R-:W-:-:S03]  /*a500*/  ULDC.64 UR4, c[0x0][0x330] ;  /* 0x0000cc0000047ab9 */ /* 0x000fc60000000a00 */
[----:B------:R-:W-:Y:S02]  /*a510*/  IMAD R15, R4, UR4, RZ ;  /* 0x00000004040f7c24 */ /* 0x000fe4000f8e02ff */
[----:B------:R-:W-:Y:S02]  /*a520*/  IMAD.IADD R13, R13, 0x1, R11 ;  /* 0x000000010d0d7824 */ /* 0x000fe400078e020b */
[C---:B------:R-:W-:Y:S02]  /*a530*/  IMAD R11, R30.reuse, UR5, R15 ;  /* 0x000000051e0b7c24 */ /* 0x040fe4000f8e020f */
[----:B------:R-:W-:Y:S01]  /*a540*/  IMAD.WIDE.U32 R12, R30, UR4, R12 ;  /* 0x000000041e0c7c25 */ /* 0x000fe2000f8e000c */
[----:B------:R-:W-:-:S03]  /*a550*/  ULDC.64 UR4, c[0x0][0x318] ;  /* 0x0000c60000047ab9 */ /* 0x000fc60000000a00 */
[----:B------:R-:W-:Y:S01]  /*a560*/  IMAD.IADD R11, R13, 0x1, R11 ;  /* 0x000000010d0b7824 */ /* 0x000fe200078e020b */
[----:B------:R-:W-:Y:S01]  /*a570*/  LEA R31, P5, R12, UR4, 0x1 ;  /* 0x000000040c1f7c11 */ /* 0x000fe2000f8a08ff */
[----:B------:R-:W-:-:S03]  /*a580*/  IMAD.IADD R32, R131, 0x1, R14 ;  /* 0x0000000183207824 */ /* 0x000fc600078e020e */
[----:B------:R-:W-:Y:S01]  /*a590*/  LEA.HI.X R11, R12, UR5, R11, 0x1, P5 ;  /* 0x000000050c0b7c11 */ /* 0x000fe2000a8f0c0b */
[----:B------:R-:W-:Y:S02]  /*a5a0*/  IMAD R37, R32, 0x2, R125 ;  /* 0x0000000220257824 */ /* 0x000fe400078e027d */
[----:B------:R0:W2:Y:S04]  /*a5b0*/  SHFL.IDX PT, R32, R31, RZ, 0x1c1f ;  /* 0x001c1fff1f207589 */ /* 0x0000a800000e0000 */
[----:B------:R0:W4:Y:S01]  /*a5c0*/  SHFL.IDX PT, R33, R11, RZ, 0x1c1f ;  /* 0x001c1fff0b217589 */ /* 0x00012200000e0000 */
[----:B------:R-:W-:Y:S05]  /*a5d0*/  @!P0 BRA `(.L_x_559) ;  /* 0x0000000000508947 */ /* 0x000fea0003800000 */
[----:B------:R-:W-:-:S13]  /*a5e0*/  ISETP.NE.AND P5, PT, R6, RZ, PT ;  /* 0x000000ff0600720c */ /* 0x000fda0003fa5270 */
[----:B------:R-:W5:Y:S01]  /*a5f0*/  @P5 LDS.128 R12, [R36] ;  /* 0x00000000240c5984 */ /* 0x000f620000000c00 */
[----:B--2---:R-:W-:-:S04]  /*a600*/  @P5 LEA R34, P0, R16, R32, 0x1 ;  /* 0x0000002010225211 */ /* 0x004fc800078008ff */
[----:B----4-:R-:W-:Y:S02]  /*a610*/  @P5 LEA.HI.X R35, R16, R33, R17, 0x1, P0 ;  /* 0x0000002110235211 */ /* 0x010fe400000f0c11 */
[----:B------:R-:W-:-:S13]  /*a620*/  ISETP.NE.AND P0, PT, R20, RZ, PT ;  /* 0x000000ff1400720c */ /* 0x000fda0003f05270 */
[----:B-1----:R-:W-:Y:S01]  /*a630*/  @P0 IMAD.SHL.U32 R39, R162, 0x8, RZ ;  /* 0x00000008a2270824 */ /* 0x002fe200078e00ff */
[----:B-----5:R1:W-:Y:S01]  /*a640*/  @P5 ST.E.128 desc[UR60][R34.64], R12 ;  /* 0x0000000c22005985 */ /* 0x0203e2000c101d3c */
[----:B------:R-:W-:-:S03]  /*a650*/  ISETP.NE.AND P5, PT, R21, RZ, PT ;  /* 0x000000ff1500720c */ /* 0x000fc60003fa5270 */
[----:B------:R-:W2:Y:S01]  /*a660*/  @P0 LDS.128 R12, [R37] ;  /* 0x00000000250c0984 */ /* 0x000ea20000000c00 */
[----:B-1----:R-:W-:-:S09]  /*a670*/  @P0 IMAD.WIDE R34, R39, 0x2, R32 ;  /* 0x0000000227220825 */ /* 0x002fd200078e0220 */
[----:B------:R-:W-:Y:S01]  /*a680*/  @P5 SHF.L.U32 R39, R163, 0x3, RZ ;  /* 0x00000003a3275819 */ /* 0x000fe200000006ff */
[----:B--2---:R1:W-:Y:S01]  /*a690*/  @P0 ST.E.128 desc[UR60][R34.64], R12 ;  /* 0x0000000c22000985 */ /* 0x0043e2000c101d3c */
[----:B------:R-:W-:-:S03]  /*a6a0*/  ISETP.NE.AND P0, PT, R26, RZ, PT ;  /* 0x000000ff1a00720c */ /* 0x000fc60003f05270 */
[----:B------:R-:W2:Y:S01]  /*a6b0*/  @P5 LDS.128 R12, [R36+0x3000] ;  /* 0x00300000240c5984 */ /* 0x000ea20000000c00 */
[----:B-1----:R-:W-:-:S05]  /*a6c0*/  @P5 IMAD.WIDE R34, R39, 0x2, R32 ;  /* 0x0000000227225825 */ /* 0x002fca00078e0220 */
[----:B--2---:R-:W-:Y:S04]  /*a6d0*/  @P5 ST.E.128 desc[UR60][R34.64], R12 ;  /* 0x0000000c22005985 */ /* 0x004fe8000c101d3c */
[C---:B------:R-:W-:Y:S01]  /*a6e0*/  @P0 LEA R32, P5, R19.reuse, R32, 0x1 ;  /* 0x0000002013200211 */ /* 0x040fe200078a08ff */
[----:B------:R-:W1:Y:S03]  /*a6f0*/  @P0 LDS.128 R12, [R37+0x3000] ;  /* 0x00300000250c0984 */ /* 0x000e660000000c00 */
[----:B------:R-:W-:-:S05]  /*a700*/  @P0 LEA.HI.X R33, R19, R33, R164, 0x1, P5 ;  /* 0x0000002113210211 */ /* 0x000fca00028f0ca4 */
[----:B-1----:R1:W-:Y:S04]  /*a710*/  @P0 ST.E.128 desc[UR60][R32.64], R12 ;  /* 0x0000000c20000985 */ /* 0x0023e8000c101d3c */
.L_x_559:
[----:B------:R-:W-:Y:S05]  /*a720*/  BSYNC B0 ;  /* 0x0000000000007941 */ /* 0x000fea0003800000 */
.L_x_558:
[----:B------:R-:W-:Y:S01]  /*a730*/  ISETP.GE.AND P0, PT, R87, 0x41, PT ;  /* 0x000000415700780c */ /* 0x000fe20003f06270 */
[----:B-1--4-:R1:W4:Y:S01]  /*a740*/  SHFL.IDX PT, R33, R11, 0x1, 0x1c1f ;  /* 0x003c1f000b217f89 */ /* 0x01232200000e0000 */
[----:B------:R-:W-:Y:S03]  /*a750*/  BSSY B0, `(.L_x_560) ;  /* 0x0000017000007945 */ /* 0x000fe60003800000 */
[----:B--2---:R1:W2:Y:S08]  /*a760*/  SHFL.IDX PT, R32, R31, 0x1, 0x1c1f ;  /* 0x003c1f001f207f89 */ /* 0x0042b000000e0000 */
[----:B-1----:R-:W-:Y:S05]  /*a770*/  @!P0 BRA `(.L_x_561) ;  /* 0x0000000000508947 */ /* 0x002fea0003800000 */
[----:B------:R-:W-:-:S13]  /*a780*/  ISETP.NE.AND P5, PT, R6, RZ, PT ;  /* 0x000000ff0600720c */ /* 0x000fda0003fa5270 */
[----:B------:R-:W1:Y:S01]  /*a790*/  @P5 LDS.128 R12, [R36+0x2000] ;  /* 0x00200000240c5984 */ /* 0x000e620000000c00 */
[----:B--2---:R-:W-:-:S04]  /*a7a0*/  @P5 LEA R34, P0, R16, R32, 0x1 ;  /* 0x0000002010225211 */ /* 0x004fc800078008ff */
[----:B----4-:R-:W-:Y:S02]  /*a7b0*/  @P5 LEA.HI.X R35, R16, R33, R17, 0x1, P0 ;  /* 0x0000002110235211 */ /* 0x010fe400000f0c11 */
[----:B------:R-:W-:-:S13]  /*a7c0*/  ISETP.NE.AND P0, PT, R20, RZ, PT ;  /* 0x000000ff1400720c */ /* 0x000fda0003f05270 */
[----:B0-----:R-:W-:Y:S01]  /*a7d0*/  @P0 IMAD.SHL.U32 R11, R162, 0x8, RZ ;  /* 0x00000008a20b0824 */ /* 0x001fe200078e00ff */
[----:B-1----:R0:W-:Y:S01]  /*a7e0*/  @P5 ST.E.128 desc[UR60][R34.64], R12 ;  /* 0x0000000c22005985 */ /* 0x0021e2000c101d3c */
[----:B------:R-:W-:-:S03]  /*a7f0*/  ISETP.NE.AND P5, PT, R21, RZ, PT ;  /* 0x000000ff1500720c */ /* 0x000fc60003fa5270 */
[----:B------:R-:W1:Y:S01]  /*a800*/  @P0 LDS.128 R12, [R37+0x2000] ;  /* 0x00200000250c0984 */ /* 0x000e620000000c00 */
[----:B0-----:R-:W-:-:S09]  /*a810*/  @P0 IMAD.WIDE R34, R11, 0x2, R32 ;  /* 0x000000020b220825 */ /* 0x001fd200078e0220 */
[----:B------:R-:W-:Y:S01]  /*a820*/  @P5 IMAD.SHL.U32 R11, R163, 0x8, RZ ;  /* 0x00000008a30b5824 */ /* 0x000fe200078e00ff */
[----:B-1----:R0:W-:Y:S01]  /*a830*/  @P0 ST.E.128 desc[UR60][R34.64], R12 ;  /* 0x0000000c22000985 */ /* 0x0021e2000c101d3c */
[----:B------:R-:W-:-:S03]  /*a840*/  ISETP.NE.AND P0, PT, R26, RZ, PT ;  /* 0x000000ff1a00720c */ /* 0x000fc60003f05270 */
[----:B------:R-:W1:Y:S01]  /*a850*/  @P5 LDS.128 R12, [R36+0x5000] ;  /* 0x00500000240c5984 */ /* 0x000e620000000c00 */
[----:B0-----:R-:W-:-:S05]  /*a860*/  @P5 IMAD.WIDE R34, R11, 0x2, R32 ;  /* 0x000000020b225825 */ /* 0x001fca00078e0220 */
[----:B-1----:R-:W-:Y:S04]  /*a870*/  @P5 ST.E.128 desc[UR60][R34.64], R12 ;  /* 0x0000000c22005985 */ /* 0x002fe8000c101d3c */
[C---:B------:R-:W-:Y:S01]  /*a880*/  @P0 LEA R32, P5, R19.reuse, R32, 0x1 ;  /* 0x0000002013200211 */ /* 0x040fe200078a08ff */
[----:B------:R-:W0:Y:S03]  /*a890*/  @P0 LDS.128 R12, [R37+0x5000] ;  /* 0x00500000250c0984 */ /* 0x000e260000000c00 */
[----:B------:R-:W-:-:S05]  /*a8a0*/  @P0 LEA.HI.X R33, R19, R33, R164, 0x1, P5 ;  /* 0x0000002113210211 */ /* 0x000fca00028f0ca4 */
[----:B0-----:R1:W-:Y:S04]  /*a8b0*/  @P0 ST.E.128 desc[UR60][R32.64], R12 ;  /* 0x0000000c20000985 */ /* 0x0013e8000c101d3c */
.L_x_561:
[----:B------:R-:W-:Y:S05]  /*a8c0*/  BSYNC B0 ;  /* 0x0000000000007941 */ /* 0x000fea0003800000 */
.L_x_560:
[----:B------:R-:W-:Y:S01]  /*a8d0*/  @!PT LDS RZ, [RZ] ;  /* 0x00000000fffff984 */ /* 0x000fe20000000800 */
[----:B------:R-:W-:Y:S01]  /*a8e0*/  @!PT LDS RZ, [RZ] ;  /* 0x00000000fffff984 */ /* 0x000fe20000000800 */
[----:B------:R-:W-:Y:S01]  /*a8f0*/  @!PT LDS RZ, [RZ] ;  /* 0x00000000fffff984 */ /* 0x000fe20000000800 */
[----:B------:R-:W-:Y:S01]  /*a900*/  @!PT LDS RZ, [RZ] ;  /* 0x00000000fffff984 */ /* 0x000fe20000000800 */
[----:B------:R5:W-:Y:S06]  /*a910*/  MEMBAR.ALL.CTA ;  /* 0x0000000000007992 */ /* 0x000bec0000008000 */
[----:B-----5:R-:W5:Y:S01]  /*a920*/  FENCE.VIEW.ASYNC.S ;  /* 0x00000000000073c6 */ /* 0x020f620000000000 */
[----:B---3--:R-:W-:Y:S01]  /*a930*/  @!P4 IADD3 R88, R88, 0x2a8c0, RZ ;  /* 0x0002a8c05858c810 */ /* 0x008fe20007ffe0ff */
[----:B------:R-:W-:Y:S01]  /*a940*/  VIADD R18, R18, 0x1 ;  /* 0x0000000112127836 */ /* 0x000fe20000000000 */
[----:B-----5:R3:W-:Y:S01]  /*a950*/  BAR.SYNC.DEFER_BLOCKING R148, 0x80 ;  /* 0x000200940000751d */ /* 0x0207e20000010000 */
[----:B------:R-:W-:-:S02]  /*a960*/  ISETP.NE.AND P5, PT, R127, RZ, PT ;  /* 0x000000ff7f00720c */ /* 0x000fc40003fa5270 */
[----:B------:R-:W-:Y:S02]  /*a970*/  @!P4 PRMT R88, RZ, 0x654, R88 ;  /* 0x00000654ff58c816 */ /* 0x000fe40000000058 */
[----:B------:R-:W-:Y:S02]  /*a980*/  PLOP3.LUT P0, PT, PT, PT, PT, 0x8, 0x0 ;  /* 0x000000000000781c */ /* 0x000fe40003f0e170 */
[----:B------:R3:W-:Y:S01]  /*a990*/  @!P4 SYNCS.ARRIVE.TRANS64.RED.A1T0 RZ, [R88+URZ], RZ ;  /* 0x000000ff58ffc9a7 */ /* 0x0007e2000810043f */
[----:B------:R-:W-:-:S04]  /*a9a0*/  ISETP.NE.AND P4, PT, R18, 0x2, PT ;  /* 0x000000021200780c */ /* 0x000fc80003f85270 */
[----:B0-----:R-:W-:Y:S02]  /*a9b0*/  SEL R11, RZ, 0x1, P4 ;  /* 0x00000001ff0b7807 */ /* 0x001fe40002000000 */
[----:B------:R-:W-:Y:S02]  /*a9c0*/  SEL R18, R18, RZ, P4 ;  /* 0x000000ff12127207 */ /* 0x000fe40002000000 */
[----:B------:R-:W-:Y:S01]  /*a9d0*/  LOP3.LUT R166, R166, R11, RZ, 0x3c, !PT ;  /* 0x0000000ba6a67212 */ /* 0x000fe200078e3cff */
[----:B---3--:R-:W-:Y:S06]  /*a9e0*/  @P5 BRA `(.L_x_562) ;  /* 0xffffff7c00145947 */ /* 0x008fec000383ffff */
.L_x_452:
[----:B------:R-:W-:Y:S01]  /*a9f0*/  BSSY B0, `(.L_x_563) ;  /* 0x000002a000007945 */ /* 0x000fe20003800000 */
[----:B------:R-:W-:Y:S01]  /*aa00*/  ISETP.GE.AND P2, PT, R147, 0x1, PT ;  /* 0x000000019300780c */ /* 0x000fe20003f46270 */
[----:B------:R-:W-:Y:S01]  /*aa10*/  IMAD.MOV.U32 R3, RZ, RZ, RZ ;  /* 0x000000ffff037224 */ /* 0x000fe200078e00ff */
[----:B------:R-:W-:Y:S02]  /*aa20*/  PLOP3.LUT P1, PT, PT, PT, PT, 0x80, 0x0 ;  /* 0x000000000000781c */ /* 0x000fe40003f2f070 */
[----:B------:R-:W-:Y:S02]  /*aa30*/  CS2R R86, SRZ ;  /* 0x0000000000567805 */ /* 0x000fe4000001ff00 */
        /* <DEDUP_REMOVED lines=24> */
[----:B------:R-:W-:Y:S01]  /*abc0*/  CS2R R40, SRZ ;  /* 0x0000000000287805 */ /* 0x000fe2000001ff00 */
[----:B------:R-:W-:Y:S01]  /*abd0*/  IMAD.MOV.U32 R95, RZ, RZ, RZ ;  /* 0x000000ffff5f7224 */ /* 0x000fe200078e00ff */
[----:B------:R-:W-:Y:S02]  /*abe0*/  CS2R R88, SRZ ;  /* 0x0000000000587805 */ /* 0x000fe4000001ff00 */
[----:B------:R-:W-:Y:S01]  /*abf0*/  CS2R R92, SRZ ;  /* 0x00000000005c7805 */ /* 0x000fe2000001ff00 */
[----:B------:R-:W-:Y:S01]  /*ac00*/  IMAD.MOV.U32 R90, RZ, RZ, RZ ;  /* 0x000000ffff5a7224 */ /* 0x000fe200078e00ff */
[----:B------:R-:W-:Y:S01]  /*ac10*/  MOV R97, RZ ;  /* 0x000000ff00617202 */ /* 0x000fe20000000f00 */
[----:B------:R-:W-:Y:S01]  /*ac20*/  IMAD.MOV.U32 R26, RZ, RZ, RZ ;  /* 0x000000ffff1a7224 */ /* 0x000fe200078e00ff */
[----:B------:R-:W-:Y:S01]  /*ac30*/  CS2R R10, SRZ ;  /* 0x00000000000a7805 */ /* 0x000fe2000001ff00 */
[----:B------:R-:W-:Y:S01]  /*ac40*/  IMAD.MOV.U32 R99, RZ, RZ, RZ ;  /* 0x000000ffff637224 */ /* 0x000fe200078e00ff */
[----:B-12---:R-:W-:Y:S01]  /*ac50*/  MOV R32, RZ ;  /* 0x000000ff00207202 */ /* 0x006fe20000000f00 */
[----:B------:R-:W-:Y:S06]  /*ac60*/  @P0 BRA `(.L_x_564) ;  /* 0x0000000000080947 */ /* 0x000fec0003800000 */
[----:B------:R-:W0:Y:S02]  /*ac70*/  FENCE.VIEW.ASYNC.G ;  /* 0x00000000000073c6 */ /* 0x000e240000000100 */
[----:B0-----:R-:W-:Y:S06]  /*ac80*/  BAR.ARV 0xc, 0x180 ;  /* 0x0306000000007b1d */ /* 0x001fec0000002000 */
.L_x_564:
[----:B------:R-:W-:Y:S05]  /*ac90*/  BSYNC B0 ;  /* 0x0000000000007941 */ /* 0x000fea0003800000 */
.L_x_563:
[----:B------:R-:W-:Y:S02]  /*aca0*/  IMAD.MOV.U32 R91, RZ, RZ, RZ ;  /* 0x000000ffff5b7224 */ /* 0x000fe400078e00ff */
[----:B------:R-:W-:Y:S01]  /*acb0*/  IMAD.MOV.U32 R24, RZ, RZ, RZ ;  /* 0x000000ffff187224 */ /* 0x000fe200078e00ff */
[----:B------:R-:W-:Y:S06]  /*acc0*/  @!P2 BRA `(.L_x_565) ;  /* 0x000000b80058a947 */ /* 0x000fec0003800000 */
[----:B------:R-:W2:Y:S04]  /*acd0*/  LDL R4, [R1+0x34] ;  /* 0x0000340001047983 */ /* 0x000ea80000100800 */
[----:B------:R-:W0:Y:S02]  /*ace0*/  SHFL.IDX PT, R0, R226, RZ, 0x1f ;  /* 0x00001fffe2007589 */ /* 0x000e2400000e0000 */
[----:B0-----:R-:W-:-:S04]  /*acf0*/  LEA.HI R3, R0, R0, RZ, 0x1 ;  /* 0x0000000000037211 */ /* 0x001fc800078f08ff */
[----:B------:R-:W-:-:S04]  /*ad00*/  LOP3.LUT R3, R3, 0x1e, RZ, 0xc0, !PT ;  /* 0x0000001e03037812 */ /* 0x000fc800078ec0ff */
[----:B------:R-:W-:Y:S02]  /*ad10*/  IADD3 R3, R0, -R3, RZ ;  /* 0x8000000300037210 */ /* 0x000fe40007ffe0ff */
[----:B--2---:R-:W-:-:S13]  /*ad20*/  R2UR UR4, R4 ;  /* 0x00000000040472ca */ /* 0x004fda00000e0000 */
[----:B------:R-:W-:Y:S02]  /*ad30*/  ULOP3.LUT UP0, URZ, UR4, 0x1bf, URZ, 0xc0, !UPT ;  /* 0x000001bf043f7892 */ /* 0x000fe4000f80c03f */
[----:B------:R-:W-:-:S04]  /*ad40*/  LEA R3, R3, UR4, 0xd ;  /* 0x0000000403037c11 */ /* 0x000fc8000f8e68ff */
[----:B------:R-:W-:Y:S02]  /*ad50*/  SHF.R.U32.HI R3, RZ, 0x4, R3 ;  /* 0x00000004ff037819 */ /* 0x000fe40000011603 */
[----:B------:R-:W-:Y:S02]  /*ad60*/  PLOP3.LUT P0, PT, PT, PT, UP0, 0x80, 0x0 ;  /* 0x000000000000781c */ /* 0x000fe40003f0f008 */
[----:B------:R-:W-:-:S11]  /*ad70*/  LOP3.LUT R36, R3, 0x3fff, RZ, 0xc0, !PT ;  /* 0x00003fff03247812 */ /* 0x000fd600078ec0ff */
[----:B------:R-:W-:Y:S05]  /*ad80*/  @!P0 BRA `(.L_x_566) ;  /* 0x0000000000408947 */ /* 0x000fea0003800000 */
[----:B------:R-:W-:Y:S01]  /*ad90*/  MOV R0, 0x0 ;  /* 0x0000000000007802 */ /* 0x000fe20000000f00 */
[----:B------:R-:W-:Y:S01]  /*ada0*/  ULDC.64 UR4, c[0x4][0x90] ;  /* 0x0100240000047ab9 */ /* 0x000fe20000000a00 */
[----:B------:R-:W-:Y:S01]  /*adb0*/  ULDC.64 UR6, c[0x4][0x98] ;  /* 0x0100260000067ab9 */ /* 0x000fe20000000a00 */
[----:B------:R-:W-:Y:S01]  /*adc0*/  IMAD.U32 R4, RZ, RZ, UR4 ;  /* 0x00000004ff047e24 */ /* 0x000fe2000f8e00ff */
[----:B------:R0:W1:Y:S01]  /*add0*/  LDC.64 R14, c[0x4][R0] ;  /* 0x01000000000e7b82 */ /* 0x0000620000000a00 */
[----:B------:R-:W-:Y:S01]  /*ade0*/  MOV R5, UR5 ;  /* 0x0000000500057c02 */ /* 0x000fe20008000f00 */
[----:B------:R-:W-:Y:S01]  /*adf0*/  ULDC.64 UR4, c[0x4][0x30] ;  /* 0x01000c0000047ab9 */ /* 0x000fe20000000a00 */
[----:B------:R-:W-:Y:S01]  /*ae00*/  IMAD.U32 R6, RZ, RZ, UR6 ;  /* 0x00000006ff067e24 */ /* 0x000fe2000f8e00ff */
[----:B------:R-:W-:Y:S01]  /*ae10*/  MOV R7, UR7 ;  /* 0x0000000700077c02 */ /* 0x000fe20008000f00 */
[----:B------:R-:W-:Y:S01]  /*ae20*/  IMAD.U32 R10, RZ, RZ, UR4 ;  /* 0x00000004ff0a7e24 */ /* 0x000fe2000f8e00ff */
[----:B------:R-:W-:Y:S01]  /*ae30*/  MOV R11, UR5 ;  /* 0x00000005000b7c02 */ /* 0x000fe20008000f00 */
[----:B------:R-:W-:Y:S01]  /*ae40*/  IMAD.MOV.U32 R8, RZ, RZ, 0x70 ;  /* 0x00000070ff087424 */ /* 0x000fe200078e00ff */
[----:B------:R-:W-:Y:S01]  /*ae50*/  MOV R12, 0x1 ;  /* 0x00000001000c7802 */ /* 0x000fe20000000f00 */
[----:B0-----:R-:W-:-:S07]  /*ae60*/  IMAD.MOV.U32 R13, RZ, RZ, RZ ;  /* 0x000000ffff0d7224 */ /* 0x001fce00078e00ff */
[----:B------:R-:W-:-:S07]  /*ae70*/  LEPC R20, `(.L_x_566) ;  /* 0x000000001014794e */ /* 0x000fce0000000000 */
[----:B-1--45:R-:W-:Y:S05]  /*ae80*/  CALL.ABS.NOINC R14 ;  /* 0x000000000e007343 */ /* 0x032fea0003c00000 */
.L_x_566:
[----:B------:R-:W-:Y:S02]  /*ae90*/  ULDC UR4, c[0x0][0x3f4] ;  /* 0x0000fd0000047ab9 */ /* 0x000fe40000000800 */
[----:B------:R-:W-:-:S13]  /*aea0*/  ISETP.LT.AND P0, PT, RZ, UR4, PT ;  /* 0x00000004ff007c0c */ /* 0x000fda000bf01270 */
[----:B------:R-:W-:Y:S05]  /*aeb0*/  @P0 BRA `(.L_x_567) ;  /* 0x00000000003c0947 */ /* 0x000fea0003800000 */
[----:B------:R-:W-:-:S04]  /*aec0*/  LEA.HI R0, R189, R189, RZ, 0x1 ;  /* 0x000000bdbd007211 */ /* 0x000fc800078f08ff */
[----:B------:R-:W-:-:S04]  /*aed0*/  LOP3.LUT R0, R0, 0xfffffffe, RZ, 0xc0, !PT ;  /* 0xfffffffe00007812 */ /* 0x000fc800078ec0ff */
[----:B------:R-:W-:-:S04]  /*aee0*/  IADD3 R0, R189, -R0, RZ ;  /* 0x80000000bd007210 */ /* 0x000fc80007ffe0ff */
[----:B------:R-:W-:-:S04]  /*aef0*/  SHF.L.U32 R3, R0, 0x1f, RZ ;  /* 0x0000001f00037819 */ /* 0x000fc800000006ff */
[----:B------:R0:W1:Y:S03]  /*af00*/  SYNCS.PHASECHK.TRANS64.TRYWAIT P0, [R2+URZ+0x2a800], R3 ;  /* 0x02a80003020075a7 */ /* 0x000066000800017f */
[----:B-1----:R-:W-:Y:S05]  /*af10*/  @!P0 NANOSLEEP.SYNCS 0x989680 ;  /* 0x009896800000895d */ /* 0x002fea0003900000 */
[----:B------:R-:W1:Y:S01]  /*af20*/  @!P0 SYNCS.PHASECHK.TRANS64 P0, [R2+URZ+0x2a800], R3 ;  /* 0x02a80003020085a7 */ /* 0x000e62000800007f */
[----:B------:R-:W-:Y:S04]  /*af30*/  BSSY B0, `(.L_x_568) ;  /* 0x0000006000007945 */ /* 0x000fe80003800000 */
[----:B-1----:R-:W-:Y:S05]  /*af40*/  @P0 BRA `(.L_x_569) ;  /* 0x0000000000100947 */ /* 0x002fea0003800000 */
.L_x_570:
[----:B-1----:R1:W2:Y:S02]  /*af50*/  SYNCS.PHASECHK.TRANS64.TRYWAIT P0, [R2+URZ+0x2a800], R3 ;  /* 0x02a80003020075a7 */ /* 0x0022a4000800017f */
[----:B--2---:R-:W-:Y:S05]  /*af60*/  @!P0 NANOSLEEP.SYNCS 0x989680 ;  /* 0x009896800000895d */ /* 0x004fea0003900000 */
[----:B------:R-:W2:Y:S02]  /*af70*/  @!P0 SYNCS.PHASECHK.TRANS64 P0, [R2+URZ+0x2a800], R3 ;  /* 0x02a80003020085a7 */ /* 0x000ea4000800007f */
[----:B--2---:R-:W-:Y:S05]  /*af80*/  @!P0 BRA `(.L_x_570) ;  /* 0xfffffffc00f08947 */ /* 0x004fea000383ffff */
.L_x_569:
[----:B------:R-:W-:Y:S05]  /*af90*/  BSYNC B0 ;  /* 0x0000000000007941 */ /* 0x000fea0003800000 */
.L_x_568:
[----:B------:R-:W-:Y:S05]  /*afa0*/  BRA `(.L_x_571) ;  /* 0x00000058004c7947 */ /* 0x000fea0003800000 */
.L_x_567:
[----:B------:R-:W2:Y:S01]  /*afb0*/  LDL R0, [R1+0x34] ;  /* 0x0000340001007983 */ /* 0x000ea20000100800 */
[----:B------:R-:W-:Y:S01]  /*afc0*/  ULDC.64 UR4, c[0x0][0x3f8] ;  /* 0x0000fe0000047ab9 */ /* 0x000fe20000000a00 */
[----:B------:R-:W-:Y:S01]  /*afd0*/  ULDC.64 UR6, c[0x0][0x408] ;  /* 0x0001020000067ab9 */ /* 0x000fe20000000a00 */
[----:B-----5:R-:W-:Y:S01]  /*afe0*/  IMAD.WIDE.U32 R4, R145, UR4, RZ ;  /* 0x0000000491047c25 */ /* 0x020fe2000f8e00ff */
[----:B--2---:R-:W-:Y:S02]  /*aff0*/  R2UR UR8, R0 ;  /* 0x00000000000872ca */ /* 0x004fe400000e0000 */
[----:B------:R-:W-:-:S05]  /*b000*/  SHF.R.S32.HI R0, RZ, 0x1f, R145 ;  /* 0x0000001fff007819 */ /* 0x000fca0000011491 */
[C---:B------:R-:W-:Y:S02]  /*b010*/  IMAD R6, R0.reuse, UR4, RZ ;  /* 0x0000000400067c24 */ /* 0x040fe4000f8e02ff */
[----:B------:R-:W-:Y:S02]  /*b020*/  IMAD R0, R0, UR6, RZ ;  /* 0x0000000600007c24 */ /* 0x000fe4000f8e02ff */
[C---:B------:R-:W-:Y:S01]  /*b030*/  IMAD R25, R145.reuse, UR5, R6 ;  /* 0x0000000591197c24 */ /* 0x040fe2000f8e0206 */
[----:B------:R-:W-:Y:S01]  /*b040*/  ULDC.64 UR4, c[0x0][0x3e8] ;  /* 0x0000fa0000047ab9 */ /* 0x000fe20000000a00 */
[----:B------:R-:W-:Y:S01]  /*b050*/  ULOP3.LUT UP0, URZ, UR8, 0x3ff, URZ, 0xc0, !UPT ;  /* 0x000003ff083f7892 */ /* 0x000fe2000f80c03f */
[C---:B------:R-:W-:Y:S01]  /*b060*/  IMAD R27, R145.reuse, UR7, R0 ;  /* 0x00000007911b7c24 */ /* 0x040fe2000f8e0200 */
[----:B------:R-:W-:Y:S01]  /*b070*/  LEA R24, P0, R4, UR4, 0x1 ;  /* 0x0000000404187c11 */ /* 0x000fe2000f8008ff */
[----:B------:R-:W-:Y:S01]  /*b080*/  IMAD.WIDE.U32 R6, R145, UR6, RZ ;  /* 0x0000000691067c25 */ /* 0x000fe2000f8e00ff */
[----:B------:R-:W-:-:S02]  /*b090*/  ULDC.64 UR6, c[0x0][0x400] ;  /* 0x0001000000067ab9 */ /* 0x000fc40000000a00 */
[----:B------:R-:W-:Y:S01]  /*b0a0*/  PLOP3.LUT P2, PT, PT, PT, UP0, 0x80, 0x0 ;  /* 0x000000000000781c */ /* 0x000fe20003f4f008 */
[----:B------:R-:W-:Y:S01]  /*b0b0*/  IMAD.IADD R25, R25, 0x1, R5 ;  /* 0x0000000119197824 */ /* 0x000fe200078e0205 */
[----:B------:R-:W-:Y:S02]  /*b0c0*/  LEA R26, P1, R6, UR6, 0x1 ;  /* 0x00000006061a7c11 */ /* 0x000fe4000f8208ff */
[----:B------:R-:W-:Y:S02]  /*b0d0*/  IADD3 R27, R27, R7, RZ ;  /* 0x000000071b1b7210 */ /* 0x000fe40007ffe0ff */
[----:B------:R-:W-:Y:S02]  /*b0e0*/  LEA.HI.X R25, R4, UR5, R25, 0x1, P0 ;  /* 0x0000000504197c11 */ /* 0x000fe400080f0c19 */
[----:B------:R-:W-:-:S05]  /*b0f0*/  LEA.HI.X R27, R6, UR7, R27, 0x1, P1 ;  /* 0x00000007061b7c11 */ /* 0x000fca00088f0c1b */
        /* <DEDUP_REMOVED lines=16> */
[----:B-1--4-:R-:W-:Y:S05]  /*b200*/  CALL.ABS.NOINC R14 ;  /* 0x000000000e007343 */ /* 0x012fea0003c00000 */
.L_x_572:
[----:B------:R-:W-:Y:S01]  /*b210*/  ULDC.U8 UR4, c[0x0][0x410] ;  /* 0x0001040000047ab9 */ /* 0x000fe20000000000 */
[----:B------:R-:W-:Y:S01]  /*b220*/  BSSY B0, `(.L_x_573) ;  /* 0x0000563000007945 */ /* 0x000fe20003800000 */
[----:B------:R-:W-:Y:S02]  /*b230*/  ISETP.NE.AND P0, PT, RZ, UR4, PT ;  /* 0x00000004ff007c0c */ /* 0x000fe4000bf05270 */
[----:B------:R-:W-:-:S11]  /*b240*/  LEA R6, R29, R165, 0x7 ;  /* 0x000000a51d067211 */ /* 0x000fd600078e38ff */
[----:B------:R-:W-:Y:S05]  /*b250*/  @!P0 BRA `(.L_x_574) ;  /* 0x00000028009c8947 */ /* 0x000fea0003800000 */
[----:B------:R-:W-:-:S03]  /*b260*/  UMOV UR4, 0xffffffff ;  /* 0xffffffff00047882 */ /* 0x000fc60000000000 */
[----:B------:R-:W-:Y:S05]  /*b270*/  BRA.DIV UR4, `(.L_x_575) ;  /* 0x0000014604187947 */ /* 0x000fea000b800000 */
[----:B------:R0:W1:Y:S04]  /*b280*/  SHFL.IDX PT, R0, R25, RZ, 0x1c1f ;  /* 0x001c1fff19007589 */ /* 0x00006800000e0000 */
[----:B------:R0:W2:Y:S04]  /*b290*/  SHFL.IDX PT, R3, R24, RZ, 0x1c1f ;  /* 0x001c1fff18037589 */ /* 0x0000a800000e0000 */
[----:B------:R0:W3:Y:S04]  /*b2a0*/  SHFL.IDX PT, R4, R27, RZ, 0x1c1f ;  /* 0x001c1fff1b047589 */ /* 0x0000e800000e0000 */
[----:B------:R0:W0:Y:S02]  /*b2b0*/  SHFL.IDX PT, R14, R26, RZ, 0x1c1f ;  /* 0x001c1fff1a0e7589 */ /* 0x00002400000e0000 */
.L_x_819:
[----:B------:R-:W-:Y:S01]  /*b2c0*/  ULDC UR4, c[0x0][0x448] ;  /* 0x0001120000047ab9 */ /* 0x000fe20000000800 */
[----:B------:R-:W-:Y:S01]  /*b2d0*/  LOP3.LUT R8, R176, 0x18, R16, 0xf8, !PT ;  /* 0x00000018b0087812 */ /* 0x000fe200078ef810 */
[----:B------:R-:W-:Y:S01]  /*b2e0*/  IMAD R5, R146, UR4, RZ ;  /* 0x0000000492057c24 */ /* 0x000fe2000f8e02ff */
[----:B------:R-:W-:Y:S01]  /*b2f0*/  BSSY B1, `(.L_x_576) ;  /* 0x000004e000017945 */ /* 0x000fe20003800000 */
[----:B------:R-:W-:Y:S02]  /*b300*/  LOP3.LUT P0, RZ, R195, 0x4, RZ, 0xc0, !PT ;  /* 0x00000004c3ff7812 */ /* 0x000fe4000780c0ff */
[----:B0-----:R-:W-:Y:S02]  /*b310*/  CS2R R24, SRZ ;  /* 0x0000000000187805 */ /* 0x001fe4000001ff00 */
[----:B------:R-:W-:Y:S02]  /*b320*/  LOP3.LUT R9, R8, R177, RZ, 0x3c, !PT ;  /* 0x000000b108097212 */ /* 0x000fe400078e3cff */
[----:B------:R-:W-:-:S02]  /*b330*/  CS2R R10, SRZ ;  /* 0x00000000000a7805 */ /* 0x000fc4000001ff00 */
[----:B------:R-:W-:Y:S01]  /*b340*/  ISETP.GE.AND P1, PT, R6, R5, PT ;  /* 0x000000050600720c */ /* 0x000fe20003f26270 */
[----:B------:R-:W-:Y:S01]  /*b350*/  IMAD R5, R29, -0x80, R5 ;  /* 0xffffff801d057824 */ /* 0x000fe200078e0205 */
[----:B------:R-:W-:Y:S01]  /*b360*/  CS2R R6, SRZ ;  /* 0x0000000000067805 */ /* 0x000fe2000001ff00 */
[----:B------:R-:W-:Y:S01]  /*b370*/  IMAD.IADD R9, R178, 0x1, R9 ;  /* 0x00000001b2097824 */ /* 0x000fe200078e0209 */
[----:B------:R-:W-:Y:S02]  /*b380*/  CS2R R20, SRZ ;  /* 0x0000000000147805 */ /* 0x000fe4000001ff00 */
[----:B------:R-:W-:Y:S02]  /*b390*/  CS2R R26, SRZ ;  /* 0x00000000001a7805 */ /* 0x000fe4000001ff00 */
[----:B------:R-:W-:Y:S02]  /*b3a0*/  CS2R R12, SRZ ;  /* 0x00000000000c7805 */ /* 0x000fe4000001ff00 */
[----:B------:R-:W-:-:S02]  /*b3b0*/  CS2R R28, SRZ ;  /* 0x00000000001c7805 */ /* 0x000fc4000001ff00 */
[----:B------:R-:W-:Y:S02]  /*b3c0*/  LEA R9, R9, R2, 0x1 ;  /* 0x0000000209097211 */ /* 0x000fe400078e08ff */
[----:B------:R-:W-:Y:S02]  /*b3d0*/  CS2R R30, SRZ ;  /* 0x00000000001e7805 */ /* 0x000fe4000001ff00 */
[----:B------:R-:W-:Y:S02]  /*b3e0*/  CS2R R38, SRZ ;  /* 0x0000000000267805 */ /* 0x000fe4000001ff00 */
[----:B------:R-:W-:Y:S02]  /*b3f0*/  CS2R R40, SRZ ;  /* 0x0000000000287805 */ /* 0x000fe4000001ff00 */
[----:B----4-:R-:W-:Y:S01]  /*b400*/  CS2R R32, SRZ ;  /* 0x0000000000207805 */ /* 0x010fe2000001ff00 */
[C---:B------:R-:W-:Y:S01]  /*b410*/  VIADD R37, R9.reuse, 0xc400 ;  /* 0x0000c40009257836 */ /* 0x040fe20000000000 */
[----:B------:R-:W-:-:S02]  /*b420*/  IADD3 R8, R9, 0xc440, RZ ;  /* 0x0000c44009087810 */ /* 0x000fc40007ffe0ff */
[----:B------:R-:W-:Y:S01]  /*b430*/  CS2R R34, SRZ ;  /* 0x0000000000227805 */ /* 0x000fe2000001ff00 */
[----:B------:R-:W-:Y:S06]  /*b440*/  @P1 BRA `(.L_x_577) ;  /* 0x0000000000e01947 */ /* 0x000fec0003800000 */
[----:B------:R-:W-:Y:S01]  /*b450*/  ULDC UR4, c[0x0][0x3f4] ;  /* 0x0000fd0000047ab9 */ /* 0x000fe20000000800 */
[----:B------:R-:W-:Y:S02]  /*b460*/  CS2R R28, SRZ ;  /* 0x00000000001c7805 */ /* 0x000fe4000001ff00 */
[----:B------:R-:W-:Y:S02]  /*b470*/  ISETP.GE.AND P2, PT, R160, UR4, PT ;  /* 0x00000004a0007c0c */ /* 0x000fe4000bf46270 */
[----:B------:R-:W-:Y:S02]  /*b480*/  CS2R R6, SRZ ;  /* 0x0000000000067805 */ /* 0x000fe4000001ff00 */
[----:B------:R-:W-:Y:S02]  /*b490*/  ISETP.GE.AND P3, PT, R169, UR4, PT ;  /* 0x00000004a9007c0c */ /* 0x000fe4000bf66270 */
[----:B------:R-:W-:Y:S02]  /*b4a0*/  CS2R R30, SRZ ;  /* 0x00000000001e7805 */ /* 0x000fe4000001ff00 */
[----:B------:R-:W-:-:S05]  /*b4b0*/  ISETP.GE.AND P4, PT, R168, UR4, PT ;  /* 0x00000004a8007c0c */ /* 0x000fca000bf86270 */
[----:B-1----:R-:W-:Y:S01]  /*b4c0*/  @!P2 MOV R11, R0 ;  /* 0x00000000000ba202 */ /* 0x002fe20000000f00 */
[----:B--2---:R-:W-:-:S03]  /*b4d0*/  @!P2 IMAD.MOV.U32 R10, RZ, RZ, R3 ;  /* 0x000000ffff0aa224 */ /* 0x004fc600078e0003 */
[----:B------:R-:W-:Y:S01]  /*b4e0*/  @!P3 IADD3 R20, P1, R3, R198, RZ ;  /* 0x000000c60314b210 */ /* 0x000fe20007f3e0ff */
[----:B---3--:R-:W-:Y:S02]  /*b4f0*/  @!P2 IMAD.MOV.U32 R15, RZ, RZ, R4 ;  /* 0x000000ffff0fa224 */ /* 0x008fe400078e0004 */
[----:B------:R-:W-:Y:S01]  /*b500*/  @!P2 IMAD.WIDE R10, R160, 0x2, R10 ;  /* 0x00000002a00aa825 */ /* 0x000fe200078e020a */
[----:B------:R-:W-:-:S03]  /*b510*/  @!P3 IADD3.X R21, R0, R197, RZ, P1, !PT ;  /* 0x000000c50015b210 */ /* 0x000fc60000ffe4ff */
[----:B------:R-:W-:Y:S01]  /*b520*/  @!P2 IMAD.WIDE R12, R160, 0x2, R14 ;  /* 0x00000002a00ca825 */ /* 0x000fe200078e020e */
[----:B------:R0:W5:Y:S01]  /*b530*/  @!P2 LD.E.64 R28, desc[UR60][R10.64] ;  /* 0x0000003c0a1ca980 */ /* 0x000162000c101b00 */
[----:B------:R-:W-:-:S03]  /*b540*/  @!P3 IADD3 R26, P1, R14, R198, RZ ;  /* 0x000000c60e1ab210 */ /* 0x000fc60007f3e0ff */
[----:B------:R-:W5:Y:S01]  /*b550*/  @!P2 LD.E.64 R6, desc[UR60][R12.64] ;  /* 0x0000003c0c06a980 */ /* 0x000f62000c101b00 */
[----:B------:R-:W-:Y:S02]  /*b560*/  ISETP.GE.AND P2, PT, R171, UR4, PT ;  /* 0x00000004ab007c0c */ /* 0x000fe4000bf46270 */
[-C--:B------:R-:W-:Y:S02]  /*b570*/  @!P4 IADD3 R42, P6, R14, R200.reuse, RZ ;  /* 0x000000c80e2ac210 */ /* 0x080fe40007fde0ff */
[----:B------:R-:W-:Y:S02]  /*b580*/  CS2R R24, SRZ ;  /* 0x0000000000187805 */ /* 0x000fe4000001ff00 */
[----:B------:R-:W-:Y:S01]  /*b590*/  @!P4 IADD3 R34, P5, R3, R200, RZ ;  /* 0x000000c80322c210 */ /* 0x000fe20007fbe0ff */
[----:B------:R-:W-:Y:S01]  /*b5a0*/  @!P3 IMAD.X R27, R4, 0x1, R197, P1 ;  /* 0x00000001041bb824 */ /* 0x000fe200008e06c5 */
[----:B------:R-:W-:Y:S02]  /*b5b0*/  CS2R R38, SRZ ;  /* 0x0000000000267805 */ /* 0x000fe4000001ff00 */
[----:B0-----:R-:W-:-:S02]  /*b5c0*/  CS2R R10, SRZ ;  /* 0x00000000000a7805 */ /* 0x001fc4000001ff00 */
[----:B------:R-:W-:Y:S01]  /*b5d0*/  @!P4 IADD3.X R35, R0, R199, RZ, P5, !PT ;  /* 0x000000c70023c210 */ /* 0x000fe20002ffe4ff */
[----:B------:R-:W-:Y:S01]  /*b5e0*/  @!P4 IMAD.X R43, R4, 0x1, R199, P6 ;  /* 0x00000001042bc824 */ /* 0x000fe200030e06c7 */
[----:B------:R0:W5:Y:S01]  /*b5f0*/  @!P3 LD.E.64 R30, desc[UR60][R20.64] ;  /* 0x0000003c141eb980 */ /* 0x000162000c101b00 */
[----:B------:R-:W-:-:S03]  /*b600*/  ISETP.GE.AND P1, PT, R170, UR4, PT ;  /* 0x00000004aa007c0c */ /* 0x000fc6000bf26270 */
[----:B------:R1:W5:Y:S01]  /*b610*/  @!P3 LD.E.64 R24, desc[UR60][R26.64] ;  /* 0x0000003c1a18b980 */ /* 0x000362000c101b00 */
[----:B------:R-:W-:Y:S02]  /*b620*/  ISETP.GE.AND P3, PT, R172, UR4, PT ;  /* 0x00000004ac007c0c */ /* 0x000fe4000bf66270 */
[-C--:B------:R-:W-:Y:S01]  /*b630*/  @!P2 IADD3 R46, P5, R14, R202.reuse, RZ ;  /* 0x000000ca0e2ea210 */ /* 0x080fe20007fbe0ff */
[----:B------:R2:W5:Y:S04]  /*b640*/  @!P4 LD.E.64 R38, desc[UR60][R34.64] ;  /* 0x0000003c2226c980 */ /* 0x000568000c101b00 */
[----:B------:R3:W5:Y:S01]  /*b650*/  @!P4 LD.E.64 R10, desc[UR60][R42.64] ;  /* 0x0000003c2a0ac980 */ /* 0x000762000c101b00 */
[----:B------:R-:W-:Y:S02]  /*b660*/  @!P2 IADD3 R44, P4, R3, R202, RZ ;  /* 0x000000ca032ca210 */ /* 0x000fe40007f9e0ff */
[----:B------:R-:W-:-:S02]  /*b670*/  CS2R R40, SRZ ;  /* 0x0000000000287805 */ /* 0x000fc4000001ff00 */
[----:B0-----:R-:W-:Y:S01]  /*b680*/  CS2R R20, SRZ ;  /* 0x0000000000147805 */ /* 0x001fe2000001ff00 */
[----:B------:R-:W-:Y:S01]  /*b690*/  @!P2 IMAD.X R47, R4, 0x1, R201, P5 ;  /* 0x00000001042fa824 */ /* 0x000fe200028e06c9 */
[----:B------:R-:W-:Y:S02]  /*b6a0*/  @!P2 IADD3.X R45, R0, R201, RZ, P4, !PT ;  /* 0x000000c9002da210 */ /* 0x000fe400027fe4ff */
[----:B------:R-:W-:Y:S02]  /*b6b0*/  CS2R R32, SRZ ;  /* 0x0000000000207805 */ /* 0x000fe4000001ff00 */
[C---:B------:R-:W-:Y:S01]  /*b6c0*/  @!P1 IADD3 R48, P6, R3.reuse, R215, RZ ;  /* 0x000000d703309210 */ /* 0x040fe20007fde0ff */
[----:B------:R0:W5:Y:S01]  /*b6d0*/  @!P2 LD.E.64 R20, desc[UR60][R46.64] ;  /* 0x0000003c2e14a980 */ /* 0x000162000c101b00 */
[----:B------:R-:W-:Y:S02]  /*b6e0*/  @!P3 IADD3 R50, P4, R3, R217, RZ ;  /* 0x000000d90332b210 */ /* 0x000fe40007f9e0ff */
[----:B-1----:R-:W-:-:S02]  /*b6f0*/  CS2R R26, SRZ ;  /* 0x00000000001a7805 */ /* 0x002fc4000001ff00 */
[----:B--2---:R-:W-:Y:S01]  /*b700*/  CS2R R34, SRZ ;  /* 0x0000000000227805 */ /* 0x004fe2000001ff00 */
[----:B------:R0:W5:Y:S01]  /*b710*/  @!P2 LD.E.64 R40, desc[UR60][R44.64] ;  /* 0x0000003c2c28a980 */ /* 0x000162000c101b00 */
[C---:B---3--:R-:W-:Y:S02]  /*b720*/  @!P1 IADD3 R42, P2, R14.reuse, R215, RZ ;  /* 0x000000d70e2a9210 */ /* 0x048fe40007f5e0ff */
[----:B------:R-:W-:Y:S02]  /*b730*/  @!P3 IADD3 R14, P5, R14, R217, RZ ;  /* 0x000000d90e0eb210 */ /* 0x000fe40007fbe0ff */
[----:B------:R-:W-:Y:S02]  /*b740*/  CS2R R12, SRZ ;  /* 0x00000000000c7805 */ /* 0x000fe4000001ff00 */
[----:B------:R-:W-:Y:S01]  /*b750*/  @!P1 IADD3.X R49, R0, R214, RZ, P6, !PT ;  /* 0x000000d600319210 */ /* 0x000fe200037fe4ff */
[----:B------:R-:W-:Y:S01]  /*b760*/  @!P1 IMAD.X R43, R4, 0x1, R214, P2 ;  /* 0x00000001042b9824 */ /* 0x000fe200010e06d6 */
[----:B------:R-:W-:Y:S01]  /*b770*/  @!P3 IADD3.X R51, R0, R216, RZ, P4, !PT ;  /* 0x000000d80033b210 */ /* 0x000fe200027fe4ff */
[----:B------:R-:W-:-:S02]  /*b780*/  @!P3 IMAD.X R15, R4, 0x1, R216, P5 ;  /* 0x00000001040fb824 */ /* 0x000fc400028e06d8 */
[----:B------:R0:W5:Y:S04]  /*b790*/  @!P1 LD.E.64 R32, desc[UR60][R48.64] ;  /* 0x0000003c30209980 */ /* 0x000168000c101b00 */
[----:B------:R0:W5:Y:S04]  /*b7a0*/  @!P1 LD.E.64 R26, desc[UR60][R42.64] ;  /* 0x0000003c2a1a9980 */ /* 0x000168000c101b00 */
[----:B------:R0:W5:Y:S04]  /*b7b0*/  @!P3 LD.E.64 R34, desc[UR60][R50.64] ;  /* 0x0000003c3222b980 */ /* 0x000168000c101b00 */
[----:B------:R0:W5:Y:S02]  /*b7c0*/  @!P3 LD.E.64 R12, desc[UR60][R14.64] ;  /* 0x0000003c0e0cb980 */ /* 0x000164000c101b00 */
.L_x_577:
[----:B------:R-:W-:Y:S05]  /*b7d0*/  BSYNC B1 ;  /* 0x0000000000017941 */ /* 0x000fea0003800000 */
.L_x_576:
[----:B-1---5:R-:W-:Y:S01]  /*b7e0*/  IMAD.MOV.U32 R0, RZ, RZ, R28 ;  /* 0x000000ffff007224 */ /* 0x022fe200078e001c */
[----:B--2---:R-:W-:Y:S01]  /*b7f0*/  MOV R3, R29 ;  /* 0x0000001d00037202 */ /* 0x004fe20000000f00 */
[----:B0-----:R-:W-:Y:S01]  /*b800*/  IMAD.MOV.U32 R47, RZ, RZ, R34 ;  /* 0x000000ffff2f7224 */ /* 0x001fe200078e0022 */
[----:B------:R-:W-:Y:S01]  /*b810*/  MOV R48, R35 ;  /* 0x0000002300307202 */ /* 0x000fe20000000f00 */
[----:B------:R-:W-:Y:S01]  /*b820*/  IMAD.MOV.U32 R45, RZ, RZ, R32 ;  /* 0x000000ffff2d7224 */ /* 0x000fe200078e0020 */
[--C-:B------:R-:W-:Y:S01]  /*b830*/  SHF.R.U64 R34, R34, 0x10, R35.reuse ;  /* 0x0000001022227819 */ /* 0x100fe20000001223 */
[----:B------:R-:W-:Y:S01]  /*b840*/  BSSY B1, `(.L_x_578) ;  /* 0x000004b000017945 */ /* 0x000fe20003800000 */
[----:B------:R-:W-:Y:S02]  /*b850*/  SHF.R.U32.HI R58, RZ, 0x10, R35 ;  /* 0x00000010ff3a7819 */ /* 0x000fe40000011623 */
[----:B------:R-:W-:Y:S02]  /*b860*/  PRMT R35, R0, 0x5410, R3 ;  /* 0x0000541000237816 */ /* 0x000fe40000000003 */
[----:B------:R-:W-:-:S02]  /*b870*/  LEA.HI R0, R189, R189, RZ, 0x1 ;  /* 0x000000bdbd007211 */ /* 0x000fc400078f08ff */
[----:B---3--:R-:W-:Y:S02]  /*b880*/  MOV R4, R7 ;  /* 0x0000000700047202 */ /* 0x008fe40000000f00 */
[----:B------:R-:W-:Y:S02]  /*b890*/  LOP3.LUT R0, R0, 0xfffffffe, RZ, 0xc0, !PT ;  /* 0xfffffffe00007812 */ /* 0x000fe400078ec0ff */
[--C-:B------:R-:W-:Y:S02]  /*b8a0*/  SHF.R.U64 R59, R6, 0x10, R7.reuse ;  /* 0x00000010063b7819 */ /* 0x100fe40000001207 */
[----:B------:R-:W-:Y:S01]  /*b8b0*/  SHF.R.U32.HI R60, RZ, 0x10, R7 ;  /* 0x00000010ff3c7819 */ /* 0x000fe20000011607 */
[----:B------:R-:W-:Y:S01]  /*b8c0*/  IMAD.IADD R0, R189, 0x1, -R0 ;  /* 0x00000001bd007824 */ /* 0x000fe200078e0a00 */
[----:B------:R-:W-:Y:S02]  /*b8d0*/  @P0 IADD3 R8, R37, -0x40, RZ ;  /* 0xffffffc025080810 */ /* 0x000fe40007ffe0ff */
[----:B------:R-:W-:Y:S01]  /*b8e0*/  SHF.R.U64 R37, R28, 0x10, R29 ;  /* 0x000000101c257819 */ /* 0x000fe2000000121d */
[----:B------:R-:W-:Y:S01]  /*b8f0*/  IMAD.MOV.U32 R28, RZ, RZ, R30 ;  /* 0x000000ffff1c7224 */ /* 0x000fe200078e001e */
[----:B------:R-:W-:-:S02]  /*b900*/  SHF.L.U32 R7, R0, 0x1f, RZ ;  /* 0x0000001f00077819 */ /* 0x000fc400000006ff */
[----:B------:R-:W-:Y:S01]  /*b910*/  SHF.R.U64 R50, R30, 0x10, R31 ;  /* 0x000000101e327819 */ /* 0x000fe2000000121f */
[----:B------:R-:W-:Y:S01]  /*b920*/  IMAD.MOV.U32 R30, RZ, RZ, R38 ;  /* 0x000000ffff1e7224 */ /* 0x000fe200078e0026 */
[----:B------:R-:W0:Y:S01]  /*b930*/  SYNCS.PHASECHK.TRANS64.TRYWAIT P0, [R2+URZ+0x2a800], R7 ;  /* 0x02a80007020075a7 */ /* 0x000e22000800017f */
[----:B------:R-:W-:Y:S01]  /*b940*/  SHF.R.U32.HI R49, RZ, 0x10, R29 ;  /* 0x00000010ff317819 */ /* 0x000fe2000001161d */
[----:B------:R-:W-:Y:S01]  /*b950*/  IMAD.MOV.U32 R29, RZ, RZ, R10 ;  /* 0x000000ffff1d7224 */ /* 0x000fe200078e000a */
[----:B------:R-:W-:Y:S01]  /*b960*/  SHF.R.U64 R52, R38, 0x10, R39 ;  /* 0x0000001026347819 */ /* 0x000fe20000001227 */
[----:B------:R-:W-:Y:S01]  /*b970*/  IMAD.MOV.U32 R38, RZ, RZ, R6 ;  /* 0x000000ffff267224 */ /* 0x000fe200078e0006 */
[----:B------:R-:W-:Y:S02]  /*b980*/  MOV R46, R33 ;  /* 0x00000021002e7202 */ /* 0x000fe40000000f00 */
[--C-:B------:R-:W-:Y:S02]  /*b990*/  SHF.R.U64 R56, R32, 0x10, R33.reuse ;  /* 0x0000001020387819 */ /* 0x100fe40000001221 */
[----:B------:R-:W-:Y:S01]  /*b9a0*/  SHF.R.U32.HI R57, RZ, 0x10, R33 ;  /* 0x00000010ff397819 */ /* 0x000fe20000011621 */
[----:B------:R-:W-:Y:S01]  /*b9b0*/  IMAD.MOV.U32 R33, RZ, RZ, R24 ;  /* 0x000000ffff217224 */ /* 0x000fe200078e0018 */
[----:B------:R-:W-:-:S02]  /*b9c0*/  MOV R43, R39 ;  /* 0x00000027002b7202 */ /* 0x000fc40000000f00 */
        /* <DEDUP_REMOVED lines=8> */
[----:B------:R-:W-:Y:S01]  /*ba50*/  SHF.R.U64 R54, R40, 0x10, R41 ;  /* 0x0000001028367819 */ /* 0x000fe20000001229 */
[----:B------:R-:W-:Y:S01]  /*ba60*/  IMAD.MOV.U32 R40, RZ, RZ, R12 ;  /* 0x000000ffff287224 */ /* 0x000fe200078e000c */
[----:B------:R-:W-:-:S02]  /*ba70*/  MOV R6, R25 ;  /* 0x0000001900067202 */ /* 0x000fc40000000f00 */
[----:B------:R-:W-:Y:S02]  /*ba80*/  MOV R42, R31 ;  /* 0x0000001f002a7202 */ /* 0x000fe40000000f00 */
[----:B------:R-:W-:Y:S02]  /*ba90*/  MOV R44, R41 ;  /* 0x00000029002c7202 */ /* 0x000fe40000000f00 */
[----:B------:R-:W-:Y:S02]  /*baa0*/  SHF.R.U32.HI R55, RZ, 0x10, R41 ;  /* 0x00000010ff377819 */ /* 0x000fe40000011629 */
[----:B------:R-:W-:Y:S02]  /*bab0*/  SHF.R.U32.HI R25, RZ, 0x10, R25 ;  /* 0x00000010ff197819 */ /* 0x000fe40000011619 */
[----:B------:R-:W-:Y:S02]  /*bac0*/  MOV R10, R21 ;  /* 0x00000015000a7202 */ /* 0x000fe40000000f00 */
[----:B------:R-:W-:-:S02]  /*bad0*/  MOV R15, R27 ;  /* 0x0000001b000f7202 */ /* 0x000fc40000000f00 */
[----:B------:R-:W-:Y:S02]  /*bae0*/  SHF.R.U64 R66, R26, 0x10, R27 ;  /* 0x000000101a427819 */ /* 0x000fe4000000121b */
[----:B------:R-:W-:Y:S02]  /*baf0*/  SHF.R.U32.HI R51, RZ, 0x10, R31 ;  /* 0x00000010ff337819 */ /* 0x000fe4000001161f */
[--C-:B------:R-:W-:Y:S02]  /*bb00*/  SHF.R.U64 R64, R20, 0x10, R21.reuse ;  /* 0x0000001014407819 */ /* 0x100fe40000001215 */
[----:B------:R-:W-:Y:S02]  /*bb10*/  SHF.R.U32.HI R65, RZ, 0x10, R21 ;  /* 0x00000010ff417819 */ /* 0x000fe40000011615 */
[----:B------:R-:W-:Y:S02]  /*bb20*/  SHF.R.U32.HI R67, RZ, 0x10, R27 ;  /* 0x00000010ff437819 */ /* 0x000fe4000001161b */
[----:B------:R-:W-:-:S02]  /*bb30*/  MOV R41, R13 ;  /* 0x0000000d00297202 */ /* 0x000fc40000000f00 */
[----:B------:R-:W-:Y:S02]  /*bb40*/  VIMNMX R26, R5, 0x80, PT ;  /* 0x00000080051a7848 */ /* 0x000fe40003fe0100 */
[----:B------:R-:W-:Y:S02]  /*bb50*/  PRMT R3, R34, 0x5410, R58 ;  /* 0x0000541022037816 */ /* 0x000fe4000000003a */
[----:B------:R-:W-:Y:S02]  /*bb60*/  PRMT R29, R29, 0x5410, R14 ;  /* 0x000054101d1d7816 */ /* 0x000fe4000000000e */
[--C-:B------:R-:W-:Y:S02]  /*bb70*/  SHF.R.U64 R68, R12, 0x10, R13.reuse ;  /* 0x000000100c447819 */ /* 0x100fe4000000120d */
[----:B------:R-:W-:Y:S02]  /*bb80*/  SHF.R.U32.HI R69, RZ, 0x10, R13 ;  /* 0x00000010ff457819 */ /* 0x000fe4000001160d */
[----:B------:R-:W-:-:S02]  /*bb90*/  PRMT R31, R28, 0x5410, R42 ;  /* 0x000054101c1f7816 */ /* 0x000fc4000000002a */
[----:B------:R-:W-:Y:S02]  /*bba0*/  PRMT R27, R30, 0x5410, R43 ;  /* 0x000054101e1b7816 */ /* 0x000fe4000000002b */
[----:B------:R-:W-:Y:S02]  /*bbb0*/  PRMT R20, R39, 0x5410, R44 ;  /* 0x0000541027147816 */ /* 0x000fe4000000002c */
[----:B------:R-:W-:Y:S02]  /*bbc0*/  PRMT R34, R61, 0x5410, R25 ;  /* 0x000054103d227816 */ /* 0x000fe40000000019 */
[----:B------:R-:W-:Y:S02]  /*bbd0*/  PRMT R24, R24, 0x5410, R10 ;  /* 0x0000541018187816 */ /* 0x000fe4000000000a */
[----:B------:R-:W-:Y:S02]  /*bbe0*/  PRMT R14, R11, 0x5410, R15 ;  /* 0x000054100b0e7816 */ /* 0x000fe4000000000f */
        /* <DEDUP_REMOVED lines=12> */
[----:B------:R-:W-:-:S02]  /*bcb0*/  ISETP.GE.AND P1, PT, R165, R26, PT ;  /* 0x0000001aa500720c */ /* 0x000fc40003f26270 */
[----:B------:R-:W-:Y:S02]  /*bcc0*/  PRMT R15, R66, 0x5410, R67 ;  /* 0x00005410420f7816 */ /* 0x000fe40000000043 */
[----:B------:R-:W-:Y:S01]  /*bcd0*/  PRMT R10, R40, 0x5410, R41 ;  /* 0x00005410280a7816 */ /* 0x000fe20000000029 */
[----:B0-----:R-:W-:Y:S08]  /*bce0*/  @!P0 BRA `(.L_x_579) ;  /* 0x0000013800ec8947 */ /* 0x001ff00003800000 */
.L_x_820:
[----:B------:R-:W-:Y:S05]  /*bcf0*/  BSYNC B1 ;  /* 0x0000000000017941 */ /* 0x000fea0003800000 */
.L_x_578:
[----:B------:R-:W-:Y:S01]  /*bd00*/  BSSY B1, `(.L_x_580) ;  /* 0x00000fe000017945 */ /* 0x000fe20003800000 */
[----:B------:R-:W-:-:S03]  /*bd10*/  PRMT R11, R68, 0x5410, R69 ;  /* 0x00005410440b7816 */ /* 0x000fc60000000045 */
[----:B------:R-:W-:Y:S05]  /*bd20*/  @P1 BRA `(.L_x_581) ;  /* 0x0000000c00ec1947 */ /* 0x000fea0003800000 */
[----:B------:R-:W1:Y:S01]  /*bd30*/  LDC R5, c[0x0][0x3f4] ;  /* 0x0000fd00ff057b82 */ /* 0x000e620000000800 */
[----:B------:R-:W-:Y:S01]  /*bd40*/  BSSY B2, `(.L_x_582) ;  /* 0x000002e000027945 */ /* 0x000fe20003800000 */
[-C--:B-1----:R-:W-:Y:S02]  /*bd50*/  ISETP.GE.AND P0, PT, R160, R5.reuse, PT ;  /* 0x00000005a000720c */ /* 0x082fe40003f06270 */
[-C--:B------:R-:W-:Y:S02]  /*bd60*/  ISETP.GE.AND P1, PT, R169, R5.reuse, PT ;  /* 0x00000005a900720c */ /* 0x080fe40003f26270 */
[-C--:B------:R-:W-:Y:S02]  /*bd70*/  ISETP.GE.AND P2, PT, R168, R5.reuse, PT ;  /* 0x00000005a800720c */ /* 0x080fe40003f46270 */
[-C--:B------:R-:W-:Y:S02]  /*bd80*/  ISETP.GE.AND P3, PT, R171, R5.reuse, PT ;  /* 0x00000005ab00720c */ /* 0x080fe40003f66270 */
[----:B------:R-:W-:-:S02]  /*bd90*/  ISETP.GE.AND P4, PT, R170, R5, PT ;  /* 0x00000005aa00720c */ /* 0x000fc40003f86270 */
[----:B------:R-:W-:-:S03]  /*bda0*/  ISETP.GE.AND P5, PT, R172, R5, PT ;  /* 0x00000005ac00720c */ /* 0x000fc60003fa6270 */
[----:B------:R-:W-:Y:S10]  /*bdb0*/  @P0 BRA `(.L_x_583) ;  /* 0x0000000000980947 */ /* 0x000ff40003800000 */
[----:B0-----:R-:W0:Y:S01]  /*bdc0*/  LDS.128 R4, [R9+0xc400] ;  /* 0x00c4000009047984 */ /* 0x001e220000000c00 */
[----:B------:R-:W-:Y:S02]  /*bdd0*/  HADD2.F32 R47, -RZ, R38.H0_H0 ;  /* 0x20000026ff2f7230 */ /* 0x000fe40000004100 */
[----:B------:R-:W-:Y:S02]  /*bde0*/  HADD2.F32 R45, -RZ, R35.H0_H0 ;  /* 0x20000023ff2d7230 */ /* 0x000fe40000004100 */
[----:B------:R-:W-:Y:S02]  /*bdf0*/  HADD2.F32 R44, -RZ, R37.H0_H0 ;  /* 0x20000025ff2c7230 */ /* 0x000fe40000004100 */
[----:B------:R-:W-:Y:S02]  /*be00*/  HADD2.F32 R46, -RZ, R39.H0_H0 ;  /* 0x20000027ff2e7230 */ /* 0x000fe40000004100 */
[--C-:B0-----:R-:W-:Y:S02]  /*be10*/  HADD2.F32 R40, -RZ, R4.reuse.H0_H0 ;  /* 0x20000004ff287230 */ /* 0x101fe40000004100 */
[----:B------:R-:W-:-:S02]  /*be20*/  HADD2.F32 R4, -RZ, R4.H1_H1 ;  /* 0x30000004ff047230 */ /* 0x000fc40000004100 */
[--C-:B------:R-:W-:Y:S02]  /*be30*/  HADD2.F32 R41, -RZ, R5.reuse.H0_H0 ;  /* 0x20000005ff297230 */ /* 0x100fe40000004100 */
[----:B------:R-:W-:Y:S02]  /*be40*/  HADD2.F32 R5, -RZ, R5.H1_H1 ;  /* 0x30000005ff057230 */ /* 0x000fe40000004100 */
[C---:B------:R-:W-:Y:S01]  /*be50*/  FMUL.FTZ R49, R4.reuse, R47 ;  /* 0x0000002f04317220 */ /* 0x040fe20000410000 */
[-C--:B------:R-:W-:Y:S01]  /*be60*/  FMUL.FTZ R4, R4, R45.reuse ;  /* 0x0000002d04047220 */ /* 0x080fe20000410000 */
[--C-:B------:R-:W-:Y:S02]  /*be70*/  HADD2.F32 R42, -RZ, R6.reuse.H0_H0 ;  /* 0x20000006ff2a7230 */ /* 0x100fe40000004100 */
[----:B------:R-:W-:Y:S02]  /*be80*/  HADD2.F32 R43, -RZ, R7.H0_H0 ;  /* 0x20000007ff2b7230 */ /* 0x000fe40000004100 */
[C---:B------:R-:W-:Y:S01]  /*be90*/  FMUL.FTZ R50, R5.reuse, R46 ;  /* 0x0000002e05327220 */ /* 0x040fe20000410000 */
[C---:B------:R-:W-:Y:S01]  /*bea0*/  FFMA.FTZ R49, R40.reuse, R45, -R49 ;  /* 0x0000002d28317223 */ /* 0x040fe20000010831 */
[----:B------:R-:W-:Y:S01]  /*beb0*/  FFMA.FTZ R48, R40, R47, R4 ;  /* 0x0000002f28307223 */ /* 0x000fe20000010004 */
[----:B------:R-:W-:Y:S01]  /*bec0*/  FMUL.FTZ R52, R5, R44 ;  /* 0x0000002c05347220 */ /* 0x000fe20000410000 */
[----:B------:R-:W-:-:S02]  /*bed0*/  HADD2.F32 R6, -RZ, R6.H1_H1 ;  /* 0x30000006ff067230 */ /* 0x000fc40000004100 */
[C---:B------:R-:W-:Y:S01]  /*bee0*/  FFMA.FTZ R50, R41.reuse, R44, -R50 ;  /* 0x0000002c29327223 */ /* 0x040fe20000010832 */
[----:B------:R-:W-:Y:S02]  /*bef0*/  HADD2.F32 R7, -RZ, R7.H1_H1 ;  /* 0x30000007ff077230 */ /* 0x000fe40000004100 */
[----:B------:R-:W-:Y:S01]  /*bf00*/  FFMA.FTZ R41, R41, R46, R52 ;  /* 0x0000002e29297223 */ /* 0x000fe20000010034 */
[----:B------:R-:W-:Y:S02]  /*bf10*/  HADD2.F32 R45, -RZ, R38.H1_H1 ;  /* 0x30000026ff2d7230 */ /* 0x000fe40000004100 */
[----:B------:R-:W-:Y:S02]  /*bf20*/  HADD2.F32 R5, -RZ, R35.H1_H1 ;  /* 0x30000023ff057230 */ /* 0x000fe40000004100 */
[----:B------:R-:W-:Y:S02]  /*bf30*/  HADD2.F32 R40, -RZ, R39.H1_H1 ;  /* 0x30000027ff287230 */ /* 0x000fe40000004100 */
[----:B------:R-:W-:Y:S01]  /*bf40*/  FMUL.FTZ R47, R6, R45 ;  /* 0x0000002d062f7220 */ /* 0x000fe20000410000 */
[----:B------:R-:W-:-:S02]  /*bf50*/  HADD2.F32 R4, -RZ, R37.H1_H1 ;  /* 0x30000025ff047230 */ /* 0x000fc40000004100 */
[-C--:B------:R-:W-:Y:S01]  /*bf60*/  FMUL.FTZ R44, R6, R5.reuse ;  /* 0x00000005062c7220 */ /* 0x080fe20000410000 */
[C---:B------:R-:W-:Y:S01]  /*bf70*/  FMUL.FTZ R46, R7.reuse, R40 ;  /* 0x00000028072e7220 */ /* 0x040fe20000410000 */
[C---:B------:R-:W-:Y:S01]  /*bf80*/  FFMA.FTZ R6, R42.reuse, R5, -R47 ;  /* 0x000000052a067223 */ /* 0x040fe2000001082f */
[-C--:B------:R-:W-:Y:S01]  /*bf90*/  FMUL.FTZ R51, R7, R4.reuse ;  /* 0x0000000407337220 */ /* 0x080fe20000410000 */
[----:B------:R-:W-:Y:S01]  /*bfa0*/  FFMA.FTZ R45, R42, R45, R44 ;  /* 0x0000002d2a2d7223 */ /* 0x000fe2000001002c */
[C---:B------:R-:W-:Y:S01]  /*bfb0*/  FFMA.FTZ R7, R43.reuse, R4, -R46 ;  /* 0x000000042b077223 */ /* 0x040fe2000001082e */
[----:B------:R-:W-:Y:S01]  /*bfc0*/  F2FP.F16.F32.PACK_AB R4, R48, R49 ;  /* 0x000000313004723e */ /* 0x000fe200000000ff */
[----:B------:R-:W-:Y:S01]  /*bfd0*/  FFMA.FTZ R40, R43, R40, R51 ;  /* 0x000000282b287223 */ /* 0x000fe20000010033 */
[----:B------:R-:W-:Y:S02]  /*bfe0*/  F2FP.F16.F32.PACK_AB R5, R41, R50 ;  /* 0x000000322905723e */ /* 0x000fe400000000ff */
[----:B------:R-:W-:-:S02]  /*bff0*/  F2FP.F16.F32.PACK_AB R6, R45, R6 ;  /* 0x000000062d06723e */ /* 0x000fc400000000ff */
[----:B------:R-:W-:-:S05]  /*c000*/  F2FP.F16.F32.PACK_AB R7, R40, R7 ;  /* 0x000000072807723e */ /* 0x000fca00000000ff */
[----:B------:R1:W-:Y:S02]  /*c010*/  STS.128 [R9+0xc400], R4 ;  /* 0x00c4000409007388 */ /* 0x0003e40000000c00 */
.L_x_583:
[----:B------:R-:W-:Y:S05]  /*c020*/  BSYNC B2 ;  /* 0x0000000000027941 */ /* 0x000fea0003800000 */
.L_x_582:
[----:B------:R-:W-:Y:S04]  /*c030*/  BSSY B2, `(.L_x_584) ;  /* 0x0000028000027945 */ /* 0x000fe80003800000 */
[----:B------:R-:W-:Y:S05]  /*c040*/  @P1 BRA `(.L_x_585) ;  /* 0x0000000000981947 */ /* 0x000fea0003800000 */
[----:B01----:R-:W0:Y:S01]  /*c050*/  LDS.128 R4, [R8] ;  /* 0x0000000008047984 */ /* 0x003e220000000c00 */
        /* <DEDUP_REMOVED lines=36> */
[----:B------:R2:W-:Y:S02]  /*c2a0*/  STS.128 [R8], R4 ;  /* 0x0000000408007388 */ /* 0x0005e40000000c00 */
.L_x_585:
[----:B------:R-:W-:Y:S05]  /*c2b0*/  BSYNC B2 ;  /* 0x0000000000027941 */ /* 0x000fea0003800000 */
.L_x_584:
[----:B------:R-:W-:Y:S04]  /*c2c0*/  BSSY B2, `(.L_x_586) ;  /* 0x0000028000027945 */ /* 0x000fe80003800000 */
[----:B------:R-:W-:Y:S05]  /*c2d0*/  @P2 BRA `(.L_x_587) ;  /* 0x0000000000982947 */ /* 0x000fea0003800000 */
[----:B012---:R-:W0:Y:S01]  /*c2e0*/  LDS.128 R4, [R9+0x10400] ;  /* 0x0104000009047984 */ /* 0x007e220000000c00 */
        /* <DEDUP_REMOVED lines=37> */
.L_x_587:
[----:B------:R-:W-:Y:S05]  /*c540*/  BSYNC B2 ;  /* 0x0000000000027941 */ /* 0x000fea0003800000 */
.L_x_586:
[----:B------:R-:W-:Y:S04]  /*c550*/  BSSY B2, `(.L_x_588) ;  /* 0x0000028000027945 */ /* 0x000fe80003800000 */
[----:B------:R-:W-:Y:S05]  /*c560*/  @P3 BRA `(.L_x_589) ;  /* 0x0000000000983947 */ /* 0x000fea0003800000 */
[----:B0123--:R-:W0:Y:S01]  /*c570*/  LDS.128 R4, [R8+0x4000] ;  /* 0x0040000008047984 */ /* 0x00fe220000000c00 */
        /* <DEDUP_REMOVED lines=37> */
.L_x_589:
[----:B------:R-:W-:Y:S05]  /*c7d0*/  BSYNC B2 ;  /* 0x0000000000027941 */ /* 0x000fea0003800000 */
.L_x_588:
[----:B------:R-:W-:Y:S04]  /*c7e0*/  BSSY B2, `(.L_x_590) ;  /* 0x0000028000027945 */ /* 0x000fe80003800000 */
[----:B------:R-:W-:Y:S05]  /*c7f0*/  @P4 BRA `(.L_x_591) ;  /* 0x0000000000984947 */ /* 0x000fea0003800000 */
[----:B01234-:R-:W0:Y:S01]  /*c800*/  LDS.128 R4, [R9+0x14400] ;  /* 0x0144000009047984 */ /* 0x01fe220000000c00 */
        /* <DEDUP_REMOVED lines=37> */
.L_x_591:
[----:B------:R-:W-:Y:S05]  /*ca60*/  BSYNC B2 ;  /* 0x0000000000027941 */ /* 0x000fea0003800000 */
.L_x_590:
        /* <DEDUP_REMOVED lines=39> */
.L_x_581:
[----:B------:R-:W-:Y:S05]  /*cce0*/  BSYNC B1 ;  /* 0x0000000000017941 */ /* 0x000fea0003800000 */
.L_x_580:
[----:B------:R-:W-:-:S13]  /*ccf0*/  ISETP.GE.AND P0, PT, R225, R26, PT ;  /* 0x0000001ae100720c */ /* 0x000fda0003f06270 */
[----:B------:R-:W-:Y:S05]  /*cd00*/  @P0 BRA `(.L_x_592) ;  /* 0x0000003800d00947 */ /* 0x000fea0003800000 */
[----:B01234-:R-:W0:Y:S01]  /*cd10*/  LDC R5, c[0x0][0x3f4] ;  /* 0x0000fd00ff057b82 */ /* 0x01fe220000000800 */
[----:B------:R-:W-:Y:S01]  /*cd20*/  BSSY B1, `(.L_x_593) ;  /* 0x000002e000017945 */ /* 0x000fe20003800000 */
[-C--:B0-----:R-:W-:Y:S02]  /*cd30*/  ISETP.GE.AND P0, PT, R160, R5.reuse, PT ;  /* 0x00000005a000720c */ /* 0x081fe40003f06270 */
[-C--:B------:R-:W-:Y:S02]  /*cd40*/  ISETP.GE.AND P1, PT, R169, R5.reuse, PT ;  /* 0x00000005a900720c */ /* 0x080fe40003f26270 */
[-C--:B------:R-:W-:Y:S02]  /*cd50*/  ISETP.GE.AND P2, PT, R168, R5.reuse, PT ;  /* 0x00000005a800720c */ /* 0x080fe40003f46270 */
[-C--:B------:R-:W-:Y:S02]  /*cd60*/  ISETP.GE.AND P3, PT, R171, R5.reuse, PT ;  /* 0x00000005ab00720c */ /* 0x080fe40003f66270 */
[----:B------:R-:W-:-:S02]  /*cd70*/  ISETP.GE.AND P4, PT, R170, R5, PT ;  /* 0x00000005aa00720c */ /* 0x000fc40003f86270 */
[----:B------:R-:W-:-:S03]  /*cd80*/  ISETP.GE.AND P5, PT, R172, R5, PT ;  /* 0x00000005ac00720c */ /* 0x000fc60003fa6270 */
[----:B------:R-:W-:Y:S10]  /*cd90*/  @P0 BRA `(.L_x_594) ;  /* 0x0000000000980947 */ /* 0x000ff40003800000 */
[----:B------:R-:W0:Y:S01]  /*cda0*/  LDS.128 R4, [R9+0xe400] ;  /* 0x00e4000009047984 */ /* 0x000e220000000c00 */
[--C-:B------:R-:W-:Y:S02]  /*cdb0*/  HADD2.F32 R48, -RZ, R38.reuse.H0_H0 ;  /* 0x20000026ff307230 */ /* 0x100fe40000004100 */
[----:B------:R-:W-:Y:S02]  /*cdc0*/  HADD2.F32 R50, -RZ, R39.H0_H0 ;  /* 0x20000027ff327230 */ /* 0x000fe40000004100 */
[----:B------:R-:W-:Y:S02]  /*cdd0*/  HADD2.F32 R44, -RZ, R35.H0_H0 ;  /* 0x20000023ff2c7230 */ /* 0x000fe40000004100 */
[----:B------:R-:W-:Y:S02]  /*cde0*/  HADD2.F32 R46, -RZ, R37.H0_H0 ;  /* 0x20000025ff2e7230 */ /* 0x000fe40000004100 */
[----:B------:R-:W-:Y:S02]  /*cdf0*/  HADD2.F32 R49, -RZ, R38.H1_H1 ;  /* 0x30000026ff317230 */ /* 0x000fe40000004100 */
[----:B0-----:R-:W-:-:S02]  /*ce00*/  HADD2.F32 R26, -RZ, R4.H0_H0 ;  /* 0x20000004ff1a7230 */ /* 0x001fc40000004100 */
[----:B------:R-:W-:Y:S02]  /*ce10*/  HADD2.F32 R4, -RZ, R4.H1_H1 ;  /* 0x30000004ff047230 */ /* 0x000fe40000004100 */
[--C-:B------:R-:W-:Y:S02]  /*ce20*/  HADD2.F32 R40, -RZ, R5.reuse.H0_H0 ;  /* 0x20000005ff287230 */ /* 0x100fe40000004100 */
[----:B------:R-:W-:Y:S02]  /*ce30*/  HADD2.F32 R5, -RZ, R5.H1_H1 ;  /* 0x30000005ff057230 */ /* 0x000fe40000004100 */
[-C--:B------:R-:W-:Y:S01]  /*ce40*/  FMUL.FTZ R43, R48, R4.reuse ;  /* 0x00000004302b7220 */ /* 0x080fe20000410000 */
[----:B------:R-:W-:Y:S01]  /*ce50*/  FMUL.FTZ R45, R44, R4 ;  /* 0x000000042c2d7220 */ /* 0x000fe20000410000 */
[----:B------:R-:W-:Y:S02]  /*ce60*/  HADD2.F32 R41, -RZ, R6.H0_H0 ;  /* 0x20000006ff297230 */ /* 0x000fe40000004100 */
[-C--:B------:R-:W-:Y:S01]  /*ce70*/  FMUL.FTZ R47, R50, R5.reuse ;  /* 0x00000005322f7220 */ /* 0x080fe20000410000 */
[----:B------:R-:W-:Y:S01]  /*ce80*/  FFMA.FTZ R4, R44, R26, -R43 ;  /* 0x0000001a2c047223 */ /* 0x000fe2000001082b */
[----:B------:R-:W-:Y:S01]  /*ce90*/  FMUL.FTZ R43, R46, R5 ;  /* 0x000000052e2b7220 */ /* 0x000fe20000410000 */
[----:B------:R-:W-:-:S02]  /*cea0*/  HADD2.F32 R42, -RZ, R7.H0_H0 ;  /* 0x20000007ff2a7230 */ /* 0x000fc40000004100 */
[----:B------:R-:W-:Y:S01]  /*ceb0*/  FFMA.FTZ R5, R46, R40, -R47 ;  /* 0x000000282e057223 */ /* 0x000fe2000001082f */
[----:B------:R-:W-:Y:S02]  /*cec0*/  HADD2.F32 R6, -RZ, R6.H1_H1 ;  /* 0x30000006ff067230 */ /* 0x000fe40000004100 */
[----:B------:R-:W-:Y:S01]  /*ced0*/  FFMA.FTZ R45, R48, R26, R45 ;  /* 0x0000001a302d7223 */ /* 0x000fe2000001002d */
[----:B------:R-:W-:Y:S02]  /*cee0*/  HADD2.F32 R7, -RZ, R7.H1_H1 ;  /* 0x30000007ff077230 */ /* 0x000fe40000004100 */
[----:B------:R-:W-:Y:S01]  /*cef0*/  FFMA.FTZ R40, R50, R40, R43 ;  /* 0x0000002832287223 */ /* 0x000fe2000001002b */
[----:B------:R-:W-:Y:S02]  /*cf00*/  HADD2.F32 R46, -RZ, R39.H1_H1 ;  /* 0x30000027ff2e7230 */ /* 0x000fe40000004100 */
[----:B------:R-:W-:Y:S01]  /*cf10*/  FMUL.FTZ R26, R49, R6 ;  /* 0x00000006311a7220 */ /* 0x000fe20000410000 */
[----:B------:R-:W-:Y:S01]  /*cf20*/  HADD2.F32 R47, -RZ, R35.H1_H1 ;  /* 0x30000023ff2f7230 */ /* 0x000fe20000004100 */
[----:B------:R-:W-:Y:S01]  /*cf30*/  F2FP.F16.F32.PACK_AB R4, R45, R4 ;  /* 0x000000042d04723e */ /* 0x000fe200000000ff */
[----:B------:R-:W-:-:S02]  /*cf40*/  HADD2.F32 R44, -RZ, R37.H1_H1 ;  /* 0x30000025ff2c7230 */ /* 0x000fc40000004100 */
[----:B------:R-:W-:Y:S01]  /*cf50*/  FMUL.FTZ R35, R46, R7 ;  /* 0x000000072e237220 */ /* 0x000fe20000410000 */
[----:B------:R-:W-:Y:S01]  /*cf60*/  F2FP.F16.F32.PACK_AB R5, R40, R5 ;  /* 0x000000052805723e */ /* 0x000fe200000000ff */
[C---:B------:R-:W-:Y:S01]  /*cf70*/  FMUL.FTZ R38, R47.reuse, R6 ;  /* 0x000000062f267220 */ /* 0x040fe20000410000 */
[----:B------:R-:W-:Y:S01]  /*cf80*/  FFMA.FTZ R6, R47, R41, -R26 ;  /* 0x000000292f067223 */ /* 0x000fe2000001081a */
[C---:B------:R-:W-:Y:S01]  /*cf90*/  FMUL.FTZ R37, R44.reuse, R7 ;  /* 0x000000072c257220 */ /* 0x040fe20000410000 */
[-C--:B------:R-:W-:Y:S01]  /*cfa0*/  FFMA.FTZ R7, R44, R42.reuse, -R35 ;  /* 0x0000002a2c077223 */ /* 0x080fe20000010823 */
[----:B------:R-:W-:Y:S02]  /*cfb0*/  FFMA.FTZ R41, R49, R41, R38 ;  /* 0x0000002931297223 */ /* 0x000fe40000010026 */
[----:B------:R-:W-:-:S03]  /*cfc0*/  FFMA.FTZ R42, R46, R42, R37 ;  /* 0x0000002a2e2a7223 */ /* 0x000fc60000010025 */
[----:B------:R-:W-:Y:S02]  /*cfd0*/  F2FP.F16.F32.PACK_AB R6, R41, R6 ;  /* 0x000000062906723e */ /* 0x000fe400000000ff */
[----:B------:R-:W-:-:S05]  /*cfe0*/  F2FP.F16.F32.PACK_AB R7, R42, R7 ;  /* 0x000000072a07723e */ /* 0x000fca00000000ff */
[----:B------:R0:W-:Y:S02]  /*cff0*/  STS.128 [R9+0xe400], R4 ;  /* 0x00e4000409007388 */ /* 0x0001e40000000c00 */
.L_x_594:
[----:B------:R-:W-:Y:S05]  /*d000*/  BSYNC B1 ;  /* 0x0000000000017941 */ /* 0x000fea0003800000 */
.L_x_593:
[----:B------:R-:W-:Y:S04]  /*d010*/  BSSY B1, `(.L_x_595) ;  /* 0x0000028000017945 */ /* 0x000fe80003800000 */
[----:B------:R-:W-:Y:S05]  /*d020*/  @P1 BRA `(.L_x_596) ;  /* 0x0000000000981947 */ /* 0x000fea0003800000 */
        /* <DEDUP_REMOVED lines=9> */
[-C--:B------:R-:W-:Y:S01]  /*d0c0*/  FMUL.FTZ R39, R44, R4.reuse ;  /* 0x000000042c277220 */ /* 0x080fe20000410000 */
[C---:B------:R-:W-:Y:S01]  /*d0d0*/  FMUL.FTZ R41, R42.reuse, R4 ;  /* 0x000000042a297220 */ /* 0x040fe20000410000 */
[----:B------:R-:W-:Y:S02]  /*d0e0*/  HADD2.F32 R37, -RZ, R6.H0_H0 ;  /* 0x20000006ff257230 */ /* 0x000fe40000004100 */
[-C--:B------:R-:W-:Y:S01]  /*d0f0*/  FMUL.FTZ R40, R45, R5.reuse ;  /* 0x000000052d287220 */ /* 0x080fe20000410000 */
[-C--:B------:R-:W-:Y:S01]  /*d100*/  FFMA.FTZ R4, R42, R26.reuse, -R39 ;  /* 0x0000001a2a047223 */ /* 0x080fe20000010827 */
[----:B------:R-:W-:Y:S01]  /*d110*/  FFMA.FTZ R41, R44, R26, R41 ;  /* 0x0000001a2c297223 */ /* 0x000fe20000010029 */
[----:B------:R-:W-:Y:S01]  /*d120*/  FMUL.FTZ R26, R43, R5 ;  /* 0x000000052b1a7220 */ /* 0x000fe20000410000 */
[----:B------:R-:W-:-:S02]  /*d130*/  HADD2.F32 R38, -RZ, R7.H0_H0 ;  /* 0x20000007ff267230 */ /* 0x000fc40000004100 */
[-C--:B------:R-:W-:Y:S01]  /*d140*/  FFMA.FTZ R5, R43, R35.reuse, -R40 ;  /* 0x000000232b057223 */ /* 0x080fe20000010828 */
[----:B------:R-:W-:Y:S02]  /*d150*/  HADD2.F32 R6, -RZ, R6.H1_H1 ;  /* 0x30000006ff067230 */ /* 0x000fe40000004100 */
[----:B------:R-:W-:Y:S01]  /*d160*/  FFMA.FTZ R26, R45, R35, R26 ;  /* 0x000000232d1a7223 */ /* 0x000fe2000001001a */
[----:B------:R-:W-:Y:S01]  /*d170*/  HADD2.F32 R7, -RZ, R7.H1_H1 ;  /* 0x30000007ff077230 */ /* 0x000fe20000004100 */
[----:B------:R-:W-:Y:S01]  /*d180*/  F2FP.F16.F32.PACK_AB R4, R41, R4 ;  /* 0x000000042904723e */ /* 0x000fe200000000ff */
[----:B------:R-:W-:Y:S02]  /*d190*/  HADD2.F32 R43, -RZ, R33.H1_H1 ;  /* 0x30000021ff2b7230 */ /* 0x000fe40000004100 */
[----:B------:R-:W-:Y:S01]  /*d1a0*/  HADD2.F32 R42, -RZ, R34.H1_H1 ;  /* 0x30000022ff2a7230 */ /* 0x000fe20000004100 */
[----:B------:R-:W-:Y:S01]  /*d1b0*/  F2FP.F16.F32.PACK_AB R5, R26, R5 ;  /* 0x000000051a05723e */ /* 0x000fe200000000ff */
[----:B------:R-:W-:-:S02]  /*d1c0*/  HADD2.F32 R39, -RZ, R31.H1_H1 ;  /* 0x3000001fff277230 */ /* 0x000fc40000004100 */
[----:B------:R-:W-:Y:S02]  /*d1d0*/  HADD2.F32 R40, -RZ, R32.H1_H1 ;  /* 0x30000020ff287230 */ /* 0x000fe40000004100 */
[-C--:B------:R-:W-:Y:S01]  /*d1e0*/  FMUL.FTZ R32, R43, R6.reuse ;  /* 0x000000062b207220 */ /* 0x080fe20000410000 */
[-C--:B------:R-:W-:Y:S01]  /*d1f0*/  FMUL.FTZ R31, R42, R7.reuse ;  /* 0x000000072a1f7220 */ /* 0x080fe20000410000 */
[C---:B------:R-:W-:Y:S01]  /*d200*/  FMUL.FTZ R34, R39.reuse, R6 ;  /* 0x0000000627227220 */ /* 0x040fe20000410000 */
[C---:B------:R-:W-:Y:S01]  /*d210*/  FMUL.FTZ R33, R40.reuse, R7 ;  /* 0x0000000728217220 */ /* 0x040fe20000410000 */
[-C--:B------:R-:W-:Y:S01]  /*d220*/  FFMA.FTZ R6, R39, R37.reuse, -R32 ;  /* 0x0000002527067223 */ /* 0x080fe20000010820 */
[-C--:B------:R-:W-:Y:S01]  /*d230*/  FFMA.FTZ R7, R40, R38.reuse, -R31 ;  /* 0x0000002628077223 */ /* 0x080fe2000001081f */
[----:B------:R-:W-:Y:S01]  /*d240*/  FFMA.FTZ R37, R43, R37, R34 ;  /* 0x000000252b257223 */ /* 0x000fe20000010022 */
[----:B------:R-:W-:-:S04]  /*d250*/  FFMA.FTZ R38, R42, R38, R33 ;  /* 0x000000262a267223 */ /* 0x000fc80000010021 */
[----:B------:R-:W-:Y:S02]  /*d260*/  F2FP.F16.F32.PACK_AB R6, R37, R6 ;  /* 0x000000062506723e */ /* 0x000fe400000000ff */
[----:B------:R-:W-:-:S05]  /*d270*/  F2FP.F16.F32.PACK_AB R7, R38, R7 ;  /* 0x000000072607723e */ /* 0x000fca00000000ff */
[----:B------:R1:W-:Y:S02]  /*d280*/  STS.128 [R8+0x2000], R4 ;  /* 0x0020000408007388 */ /* 0x0003e40000000c00 */
.L_x_596:
[----:B------:R-:W-:Y:S05]  /*d290*/  BSYNC B1 ;  /* 0x0000000000017941 */ /* 0x000fea0003800000 */
.L_x_595:
[----:B------:R-:W-:Y:S04]  /*d2a0*/  BSSY B1, `(.L_x_597) ;  /* 0x0000028000017945 */ /* 0x000fe80003800000 */
[----:B------:R-:W-:Y:S05]  /*d2b0*/  @P2 BRA `(.L_x_598) ;  /* 0x0000000000982947 */ /* 0x000fea0003800000 */
[----:B01----:R-:W0:Y:S01]  /*d2c0*/  LDS.128 R4, [R9+0x12400] ;  /* 0x0124000009047984 */ /* 0x003e220000000c00 */
        /* <DEDUP_REMOVED lines=25> */
[-C--:B------:R-:W-:Y:S01]  /*d460*/  FMUL.FTZ R27, R38, R6.reuse ;  /* 0x00000006261b7220 */ /* 0x080fe20000410000 */
[----:B------:R-:W-:Y:S02]  /*d470*/  HADD2.F32 R35, -RZ, R28.H1_H1 ;  /* 0x3000001cff237230 */ /* 0x000fe40000004100 */
[C---:B------:R-:W-:Y:S01]  /*d480*/  FMUL.FTZ R29, R34.reuse, R6 ;  /* 0x00000006221d7220 */ /* 0x040fe20000410000 */
[-C--:B------:R-:W-:Y:S01]  /*d490*/  FMUL.FTZ R28, R39, R7.reuse ;  /* 0x00000007271c7220 */ /* 0x080fe20000410000 */
[-C--:B------:R-:W-:Y:S01]  /*d4a0*/  FFMA.FTZ R6, R34, R32.reuse, -R27 ;  /* 0x0000002022067223 */ /* 0x080fe2000001081b */
[C---:B------:R-:W-:Y:S01]  /*d4b0*/  FMUL.FTZ R30, R35.reuse, R7 ;  /* 0x00000007231e7220 */ /* 0x040fe20000410000 */
[----:B------:R-:W-:Y:S01]  /*d4c0*/  FFMA.FTZ R29, R38, R32, R29 ;  /* 0x00000020261d7223 */ /* 0x000fe2000001001d */
[-C--:B------:R-:W-:Y:S02]  /*d4d0*/  FFMA.FTZ R7, R35, R33.reuse, -R28 ;  /* 0x0000002123077223 */ /* 0x080fe4000001081c */
[----:B------:R-:W-:-:S02]  /*d4e0*/  FFMA.FTZ R30, R39, R33, R30 ;  /* 0x00000021271e7223 */ /* 0x000fc4000001001e */
[----:B------:R-:W-:-:S03]  /*d4f0*/  F2FP.F16.F32.PACK_AB R6, R29, R6 ;  /* 0x000000061d06723e */ /* 0x000fc600000000ff */
[----:B------:R-:W-:-:S05]  /*d500*/  F2FP.F16.F32.PACK_AB R7, R30, R7 ;  /* 0x000000071e07723e */ /* 0x000fca00000000ff */
[----:B------:R2:W-:Y:S02]  /*d510*/  STS.128 [R9+0x12400], R4 ;  /* 0x0124000409007388 */ /* 0x0005e40000000c00 */
.L_x_598:
[----:B------:R-:W-:Y:S05]  /*d520*/  BSYNC B1 ;  /* 0x0000000000017941 */ /* 0x000fea0003800000 */
.L_x_597:
        /* <DEDUP_REMOVED lines=30> */
[C---:B------:R-:W-:Y:S01]  /*d710*/  FMUL.FTZ R25, R30.reuse, R6 ;  /* 0x000000061e197220 */ /* 0x040fe20000410000 */
[-C--:B------:R-:W-:Y:S01]  /*d720*/  FMUL.FTZ R20, R35, R7.reuse ;  /* 0x0000000723147220 */ /* 0x080fe20000410000 */
[C---:B------:R-:W-:Y:S01]  /*d730*/  FMUL.FTZ R24, R31.reuse, R7 ;  /* 0x000000071f187220 */ /* 0x040fe20000410000 */
[-C--:B------:R-:W-:Y:S01]  /*d740*/  FFMA.FTZ R6, R30, R28.reuse, -R21 ;  /* 0x0000001c1e067223 */ /* 0x080fe20000010815 */
[----:B------:R-:W-:Y:S01]  /*d750*/  FFMA.FTZ R25, R32, R28, R25 ;  /* 0x0000001c20197223 */ /* 0x000fe20000010019 */
[-C--:B------:R-:W-:Y:S01]  /*d760*/  FFMA.FTZ R7, R31, R29.reuse, -R20 ;  /* 0x0000001d1f077223 */ /* 0x080fe20000010814 */
[----:B------:R-:W-:-:S03]  /*d770*/  FFMA.FTZ R24, R35, R29, R24 ;  /* 0x0000001d23187223 */ /* 0x000fc60000010018 */
[----:B------:R-:W-:Y:S02]  /*d780*/  F2FP.F16.F32.PACK_AB R6, R25, R6 ;  /* 0x000000061906723e */ /* 0x000fe400000000ff */
[----:B------:R-:W-:-:S05]  /*d790*/  F2FP.F16.F32.PACK_AB R7, R24, R7 ;  /* 0x000000071807723e */ /* 0x000fca00000000ff */
[----:B------:R3:W-:Y:S02]  /*d7a0*/  STS.128 [R8+0x6000], R4 ;  /* 0x0060000408007388 */ /* 0x0007e40000000c00 */
.L_x_600:
[----:B------:R-:W-:Y:S05]  /*d7b0*/  BSYNC B1 ;  /* 0x0000000000017941 */ /* 0x000fea0003800000 */
.L_x_599:
        /* <DEDUP_REMOVED lines=40> */
.L_x_602:
[----:B------:R-:W-:Y:S05]  /*da40*/  BSYNC B1 ;  /* 0x0000000000017941 */ /* 0x000fea0003800000 */
.L_x_601:
        /* <DEDUP_REMOVED lines=13> */
[----:B------:R-:W-:Y:S01]  /*db20*/  FMUL.FTZ R15, R28, R5 ;  /* 0x000000051c0f7220 */ /* 0x000fe20000410000 */
[----:B------:R-:W-:Y:S01]  /*db30*/  FFMA.FTZ R4, R21, R9, -R20 ;  /* 0x0000000915047223 */ /* 0x000fe20000010814 */
[----:B------:R-:W-:-:S02]  /*db40*/  HADD2.F32 R14, -RZ, R7.H0_H0 ;  /* 0x20000007ff0e7230 */ /* 0x000fc40000004100 */
[----:B------:R-:W-:Y:S01]  /*db50*/  FFMA.FTZ R9, R25, R9, R24 ;  /* 0x0000000919097223 */ /* 0x000fe20000010018 */
[C---:B------:R-:W-:Y:S01]  /*db60*/  FMUL.FTZ R21, R26.reuse, R5 ;  /* 0x000000051a157220 */ /* 0x040fe20000410000 */
[----:B------:R-:W-:Y:S02]  /*db70*/  HADD2.F32 R6, -RZ, R6.H1_H1 ;  /* 0x30000006ff067230 */ /* 0x000fe40000004100 */
[-C--:B------:R-:W-:Y:S01]  /*db80*/  FFMA.FTZ R5, R26, R12.reuse, -R15 ;  /* 0x0000000c1a057223 */ /* 0x080fe2000001080f */
[----:B------:R-:W-:Y:S02]  /*db90*/  HADD2.F32 R7, -RZ, R7.H1_H1 ;  /* 0x30000007ff077230 */ /* 0x000fe40000004100 */
[----:B------:R-:W-:Y:S01]  /*dba0*/  FFMA.FTZ R12, R28, R12, R21 ;  /* 0x0000000c1c0c7223 */ /* 0x000fe20000010015 */
[----:B------:R-:W-:Y:S01]  /*dbb0*/  HADD2.F32 R25, -RZ, R10.H1_H1 ;  /* 0x3000000aff197230 */ /* 0x000fe20000004100 */
[----:B------:R-:W-:Y:S01]  /*dbc0*/  F2FP.F16.F32.PACK_AB R4, R9, R4 ;  /* 0x000000040904723e */ /* 0x000fe200000000ff */
[----:B------:R-:W-:-:S02]  /*dbd0*/  HADD2.F32 R20, -RZ, R11.H1_H1 ;  /* 0x3000000bff147230 */ /* 0x000fc40000004100 */
[----:B------:R-:W-:Y:S02]  /*dbe0*/  HADD2.F32 R15, -RZ, R0.H1_H1 ;  /* 0x30000000ff0f7230 */ /* 0x000fe40000004100 */
[-C--:B------:R-:W-:Y:S01]  /*dbf0*/  FMUL.FTZ R0, R25, R6.reuse ;  /* 0x0000000619007220 */ /* 0x080fe20000410000 */
[----:B------:R-:W-:Y:S02]  /*dc00*/  HADD2.F32 R10, -RZ, R3.H1_H1 ;  /* 0x30000003ff0a7230 */ /* 0x000fe40000004100 */
[----:B------:R-:W-:Y:S01]  /*dc10*/  FMUL.FTZ R3, R20, R7 ;  /* 0x0000000714037220 */ /* 0x000fe20000410000 */
[----:B------:R-:W-:Y:S01]  /*dc20*/  F2FP.F16.F32.PACK_AB R5, R12, R5 ;  /* 0x000000050c05723e */ /* 0x000fe200000000ff */
[C---:B------:R-:W-:Y:S01]  /*dc30*/  FMUL.FTZ R6, R15.reuse, R6 ;  /* 0x000000060f067220 */ /* 0x040fe20000410000 */
[----:B------:R-:W-:Y:S01]  /*dc40*/  FFMA.FTZ R0, R15, R13, -R0 ;  /* 0x0000000d0f007223 */ /* 0x000fe20000010800 */
[C---:B------:R-:W-:Y:S01]  /*dc50*/  FMUL.FTZ R7, R10.reuse, R7 ;  /* 0x000000070a077220 */ /* 0x040fe20000410000 */
[----:B------:R-:W-:Y:S01]  /*dc60*/  FFMA.FTZ R3, R10, R14, -R3 ;  /* 0x0000000e0a037223 */ /* 0x000fe20000010803 */
[----:B------:R-:W-:-:S02]  /*dc70*/  FFMA.FTZ R13, R25, R13, R6 ;  /* 0x0000000d190d7223 */ /* 0x000fc40000010006 */
[----:B------:R-:W-:-:S03]  /*dc80*/  FFMA.FTZ R14, R20, R14, R7 ;  /* 0x0000000e140e7223 */ /* 0x000fc60000010007 */
[----:B------:R-:W-:Y:S02]  /*dc90*/  F2FP.F16.F32.PACK_AB R6, R13, R0 ;  /* 0x000000000d06723e */ /* 0x000fe400000000ff */
[----:B------:R-:W-:-:S05]  /*dca0*/  F2FP.F16.F32.PACK_AB R7, R14, R3 ;  /* 0x000000030e07723e */ /* 0x000fca00000000ff */
[----:B------:R0:W-:Y:S01]  /*dcb0*/  STS.128 [R8+0xa000], R4 ;  /* 0x00a0000408007388 */ /* 0x0001e20000000c00 */
[----:B------:R-:W-:Y:S05]  /*dcc0*/  BRA `(.L_x_592) ;  /* 0x0000002800e07947 */ /* 0x000fea0003800000 */
.L_x_574:
[----:B------:R-:W-:-:S03]  /*dcd0*/  UMOV UR4, 0xffffffff ;  /* 0xffffffff00047882 */ /* 0x000fc60000000000 */
[----:B------:R-:W-:Y:S05]  /*dce0*/  BRA.DIV UR4, `(.L_x_603) ;  /* 0x0000011e04007947 */ /* 0x000fea000b800000 */
[----:B------:R0:W1:Y:S04]  /*dcf0*/  SHFL.IDX PT, R3, R25, RZ, 0x1c1f ;  /* 0x001c1fff19037589 */ /* 0x00006800000e0000 */
[----:B------:R0:W2:Y:S04]  /*dd00*/  SHFL.IDX PT, R0, R24, RZ, 0x1c1f ;  /* 0x001c1fff18007589 */ /* 0x0000a800000e0000 */
[----:B------:R0:W3:Y:S04]  /*dd10*/  SHFL.IDX PT, R21, R27, RZ, 0x1c1f ;  /* 0x001c1fff1b157589 */ /* 0x0000e800000e0000 */
[----:B------:R0:W0:Y:S02]  /*dd20*/  SHFL.IDX PT, R20, R26, RZ, 0x1c1f ;  /* 0x001c1fff1a147589 */ /* 0x00002400000e0000 */
.L_x_826:
[----:B------:R-:W-:Y:S01]  /*dd30*/  ULDC UR4, c[0x0][0x448] ;  /* 0x0001120000047ab9 */ /* 0x000fe20000000800 */
[----:B------:R-:W-:Y:S01]  /*dd40*/  BSSY B1, `(.L_x_604) ;  /* 0x0000037000017945 */ /* 0x000fe20003800000 */
[----:B------:R-:W-:Y:S01]  /*dd50*/  IMAD R50, R146, UR4, RZ ;  /* 0x0000000492327c24 */ /* 0x000fe2000f8e02ff */
[----:B------:R-:W-:Y:S02]  /*dd60*/  CS2R R4, SRZ ;  /* 0x0000000000047805 */ /* 0x000fe4000001ff00 */
[----:B------:R-:W-:Y:S02]  /*dd70*/  CS2R R8, SRZ ;  /* 0x0000000000087805 */ /* 0x000fe4000001ff00 */
[----:B------:R-:W-:Y:S02]  /*dd80*/  CS2R R10, SRZ ;  /* 0x00000000000a7805 */ /* 0x000fe4000001ff00 */
[----:B------:R-:W-:Y:S02]  /*dd90*/  CS2R R12, SRZ ;  /* 0x00000000000c7805 */ /* 0x000fe4000001ff00 */
[----:B------:R-:W-:Y:S01]  /*dda0*/  ISETP.GE.AND P0, PT, R6, R50, PT ;  /* 0x000000320600720c */ /* 0x000fe20003f06270 */
[----:B------:R-:W-:Y:S01]  /*ddb0*/  IMAD R50, R29, -0x80, R50 ;  /* 0xffffff801d327824 */ /* 0x000fe200078e0232 */
[----:B------:R-:W-:-:S02]  /*ddc0*/  CS2R R6, SRZ ;  /* 0x0000000000067805 */ /* 0x000fc4000001ff00 */
[----:B------:R-:W-:Y:S02]  /*ddd0*/  CS2R R14, SRZ ;  /* 0x00000000000e7805 */ /* 0x000fe4000001ff00 */
[----:B0-----:R-:W-:Y:S02]  /*dde0*/  CS2R R24, SRZ ;  /* 0x0000000000187805 */ /* 0x001fe4000001ff00 */
[----:B------:R-:W-:Y:S02]  /*ddf0*/  CS2R R26, SRZ ;  /* 0x00000000001a7805 */ /* 0x000fe4000001ff00 */
[----:B------:R-:W-:Y:S02]  /*de00*/  CS2R R28, SRZ ;  /* 0x00000000001c7805 */ /* 0x000fe4000001ff00 */
[----:B------:R-:W-:Y:S02]  /*de10*/  CS2R R30, SRZ ;  /* 0x00000000001e7805 */ /* 0x000fe4000001ff00 */
[----:B----4-:R-:W-:-:S02]  /*de20*/  CS2R R32, SRZ ;  /* 0x0000000000207805 */ /* 0x010fc4000001ff00 */
[----:B------:R-:W-:Y:S01]  /*de30*/  CS2R R34, SRZ ;  /* 0x0000000000227805 */ /* 0x000fe2000001ff00 */
[----:B------:R-:W-:Y:S06]  /*de40*/  @P0 BRA `(.L_x_605) ;  /* 0x0000000000980947 */ /* 0x000fec0003800000 */
[----:B------:R-:W-:Y:S01]  /*de50*/  ULDC UR4, c[0x0][0x3f4] ;  /* 0x0000fd0000047ab9 */ /* 0x000fe20000000800 */
[C---:B------:R-:W-:Y:S01]  /*de60*/  VIADD R5, R16.reuse, 0x40 ;  /* 0x0000004010057836 */ /* 0x040fe20000000000 */
[C---:B------:R-:W-:Y:S02]  /*de70*/  IADD3 R4, R16.reuse, 0x20, RZ ;  /* 0x0000002010047810 */ /* 0x040fe40007ffe0ff */
[----:B------:R-:W-:Y:S02]  /*de80*/  CS2R R28, SRZ ;  /* 0x00000000001c7805 */ /* 0x000fe4000001ff00 */
[----:B------:R-:W-:Y:S02]  /*de90*/  ISETP.GE.AND P2, PT, R16, UR4, PT ;  /* 0x0000000410007c0c */ /* 0x000fe4000bf46270 */
[----:B------:R-:W-:Y:S02]  /*dea0*/  CS2R R30, SRZ ;  /* 0x00000000001e7805 */ /* 0x000fe4000001ff00 */
[----:B------:R-:W-:-:S02]  /*deb0*/  ISETP.GE.AND P4, PT, R5, UR4, PT ;  /* 0x0000000405007c0c */ /* 0x000fc4000bf86270 */
[----:B------:R-:W-:Y:S02]  /*dec0*/  CS2R R8, SRZ ;  /* 0x0000000000087805 */ /* 0x000fe4000001ff00 */
[----:B------:R-:W-:Y:S01]  /*ded0*/  ISETP.GE.AND P3, PT, R4, UR4, PT ;  /* 0x0000000404007c0c */ /* 0x000fe2000bf66270 */
[----:B--2---:R-:W-:Y:S01]  /*dee0*/  IMAD.MOV.U32 R4, RZ, RZ, R0 ;  /* 0x000000ffff047224 */ /* 0x004fe200078e0000 */
[----:B-1----:R-:W-:Y:S02]  /*def0*/  MOV R5, R3 ;  /* 0x0000000300057202 */ /* 0x002fe40000000f00 */
[----:B------:R-:W-:Y:S02]  /*df00*/  CS2R R10, SRZ ;  /* 0x00000000000a7805 */ /* 0x000fe4000001ff00 */
[----:B------:R-:W-:Y:S02]  /*df10*/  CS2R R32, SRZ ;  /* 0x0000000000207805 */ /* 0x000fe4000001ff00 */
[----:B------:R-:W-:-:S02]  /*df20*/  CS2R R34, SRZ ;  /* 0x0000000000227805 */ /* 0x000fc4000001ff00 */
[----:B------:R-:W-:Y:S02]  /*df30*/  @!P2 SHF.L.U32 R49, R16, 0x1, RZ ;  /* 0x000000011031a819 */ /* 0x000fe400000006ff */
[----:B------:R-:W-:Y:S01]  /*df40*/  @!P4 SHF.L.U32 R45, R163, 0x3, RZ ;  /* 0x00000003a32dc819 */ /* 0x000fe200000006ff */
[----:B------:R-:W-:Y:S01]  /*df50*/  @!P3 IMAD.SHL.U32 R41, R162, 0x8, RZ ;  /* 0x00000008a229b824 */ /* 0x000fe200078e00ff */
[-C--:B------:R-:W-:Y:S02]  /*df60*/  @!P2 IADD3 R46, P0, R0, R49.reuse, RZ ;  /* 0x00000031002ea210 */ /* 0x080fe40007f1e0ff */
[----:B------:R-:W-:Y:S01]  /*df70*/  @!P2 SHF.L.U64.HI R0, R16, 0x1, R17 ;  /* 0x000000011000a819 */ /* 0x000fe20000010211 */
[----:B------:R-:W-:Y:S01]  /*df80*/  @!P3 IMAD.WIDE R38, R41, 0x2, R4 ;  /* 0x000000022926b825 */ /* 0x000fe200078e0204 */
[----:B------:R-:W-:Y:S02]  /*df90*/  @!P2 IADD3 R48, P1, R20, R49, RZ ;  /* 0x000000311430a210 */ /* 0x000fe40007f3e0ff */
[----:B------:R-:W-:-:S02]  /*dfa0*/  CS2R R12, SRZ ;  /* 0x00000000000c7805 */ /* 0x000fc4000001ff00 */
[----:B------:R-:W-:Y:S01]  /*dfb0*/  CS2R R14, SRZ ;  /* 0x00000000000e7805 */ /* 0x000fe2000001ff00 */
[----:B------:R-:W-:Y:S01]  /*dfc0*/  @!P4 IMAD.WIDE R42, R45, 0x2, R4 ;  /* 0x000000022d2ac825 */ /* 0x000fe200078e0204 */
[----:B------:R-:W-:Y:S02]  /*dfd0*/  CS2R R24, SRZ ;  /* 0x0000000000187805 */ /* 0x000fe4000001ff00 */
[----:B------:R-:W-:Y:S02]  /*dfe0*/  CS2R R26, SRZ ;  /* 0x00000000001a7805 */ /* 0x000fe4000001ff00 */
[----:B------:R-:W-:Y:S02]  /*dff0*/  CS2R R4, SRZ ;  /* 0x0000000000047805 */ /* 0x000fe4000001ff00 */
[----:B------:R-:W-:Y:S01]  /*e000*/  CS2R R6, SRZ ;  /* 0x0000000000067805 */ /* 0x000fe2000001ff00 */
[--C-:B---3--:R-:W-:Y:S01]  /*e010*/  @!P3 IMAD.WIDE R40, R41, 0x2, R20.reuse ;  /* 0x000000022928b825 */ /* 0x108fe200078e0214 */
[----:B------:R-:W-:Y:S01]  /*e020*/  @!P2 IADD3.X R49, R21, R0, RZ, P1, !PT ;  /* 0x000000001531a210 */ /* 0x000fe20000ffe4ff */
[----:B------:R0:W5:Y:S02]  /*e030*/  @!P3 LD.E.128 R28, desc[UR60][R38.64] ;  /* 0x0000003c261cb980 */ /* 0x000164000c101d00 */
[----:B------:R-:W-:-:S02]  /*e040*/  @!P4 IMAD.WIDE R44, R45, 0x2, R20 ;  /* 0x000000022d2cc825 */ /* 0x000fc400078e0214 */
[----:B------:R0:W5:Y:S02]  /*e050*/  @!P3 LD.E.128 R8, desc[UR60][R40.64] ;  /* 0x0000003c2808b980 */ /* 0x000164000c101d00 */
[----:B------:R-:W-:Y:S02]  /*e060*/  @!P2 IMAD.X R47, R3, 0x1, R0, P0 ;  /* 0x00000001032fa824 */ /* 0x000fe400000e0600 */
[----:B------:R0:W5:Y:S04]  /*e070*/  @!P4 LD.E.128 R32, desc[UR60][R42.64] ;  /* 0x0000003c2a20c980 */ /* 0x000168000c101d00 */
[----:B------:R0:W5:Y:S04]  /*e080*/  @!P4 LD.E.128 R12, desc[UR60][R44.64] ;  /* 0x0000003c2c0cc980 */ /* 0x000168000c101d00 */
[----:B------:R0:W5:Y:S04]  /*e090*/  @!P2 LD.E.128 R24, desc[UR60][R46.64] ;  /* 0x0000003c2e18a980 */ /* 0x000168000c101d00 */
[----:B------:R0:W5:Y:S02]  /*e0a0*/  @!P2 LD.E.128 R4, desc[UR60][R48.64] ;  /* 0x0000003c3004a980 */ /* 0x000164000c101d00 */
.L_x_605:
[----:B------:R-:W-:Y:S05]  /*e0b0*/  BSYNC B1 ;  /* 0x0000000000017941 */ /* 0x000fea0003800000 */
.L_x_604:
[----:B--2--5:R-:W-:Y:S01]  /*e0c0*/  IMAD.MOV.U32 R0, RZ, RZ, R24 ;  /* 0x000000ffff007224 */ /* 0x024fe200078e0018 */
[----:B-1----:R-:W-:Y:S01]  /*e0d0*/  MOV R3, R25 ;  /* 0x0000001900037202 */ /* 0x002fe20000000f00 */
[----:B------:R-:W-:Y:S01]  /*e0e0*/  IMAD.MOV.U32 R37, RZ, RZ, R26 ;  /* 0x000000ffff257224 */ /* 0x000fe200078e001a */
[----:B---3--:R-:W-:Y:S01]  /*e0f0*/  MOV R21, R27 ;  /* 0x0000001b00157202 */ /* 0x008fe20000000f00 */
[----:B0-----:R-:W-:Y:S01]  /*e100*/  IMAD.MOV.U32 R39, RZ, RZ, R4 ;  /* 0x000000ffff277224 */ /* 0x001fe200078e0004 */
[--C-:B------:R-:W-:Y:S01]  /*e110*/  SHF.R.U64 R26, R26, 0x10, R27.reuse ;  /* 0x000000101a1a7819 */ /* 0x100fe2000000121b */
[----:B------:R-:W-:Y:S01]  /*e120*/  IMAD.MOV.U32 R41, RZ, RZ, R6 ;  /* 0x000000ffff297224 */ /* 0x000fe200078e0006 */
[----:B------:R-:W-:Y:S01]  /*e130*/  SHF.R.U32.HI R43, RZ, 0x10, R27 ;  /* 0x00000010ff2b7819 */ /* 0x000fe2000001161b */
[----:B------:R-:W-:Y:S01]  /*e140*/  IMAD.MOV.U32 R27, RZ, RZ, R30 ;  /* 0x000000ffff1b7224 */ /* 0x000fe200078e001e */
[----:B------:R-:W-:Y:S01]  /*e150*/  SHF.R.U64 R46, R30, 0x10, R31 ;  /* 0x000000101e2e7819 */ /* 0x000fe2000000121f */
[----:B------:R-:W-:Y:S01]  /*e160*/  IMAD.MOV.U32 R30, RZ, RZ, R32 ;  /* 0x000000ffff1e7224 */ /* 0x000fe200078e0020 */
[----:B------:R-:W-:Y:S01]  /*e170*/  SHF.R.U64 R48, R32, 0x10, R33 ;  /* 0x0000001020307819 */ /* 0x000fe20000001221 */
[----:B------:R-:W-:Y:S01]  /*e180*/  IMAD.MOV.U32 R32, RZ, RZ, R34 ;  /* 0x000000ffff207224 */ /* 0x000fe200078e0022 */
[----:B------:R-:W-:Y:S01]  /*e190*/  SHF.R.U64 R51, R34, 0x10, R35 ;  /* 0x0000001022337819 */ /* 0x000fe20000001223 */
[----:B------:R-:W-:Y:S01]  /*e1a0*/  BSSY B1, `(.L_x_606) ;  /* 0x0000042000017945 */ /* 0x000fe20003800000 */
[----:B------:R-:W-:-:S02]  /*e1b0*/  PRMT R34, R0, 0x5410, R3 ;  /* 0x0000541000227816 */ /* 0x000fc40000000003 */
[C---:B------:R-:W-:Y:S02]  /*e1c0*/  LEA.HI R0, R189.reuse, R189, RZ, 0x1 ;  /* 0x000000bdbd007211 */ /* 0x040fe400078f08ff */
[----:B------:R-:W-:Y:S02]  /*e1d0*/  MOV R20, R5 ;  /* 0x0000000500147202 */ /* 0x000fe40000000f00 */
[----:B------:R-:W-:Y:S02]  /*e1e0*/  LOP3.LUT R0, R0, 0xfffffffe, RZ, 0xc0, !PT ;  /* 0xfffffffe00007812 */ /* 0x000fe400078ec0ff */
[--C-:B------:R-:W-:Y:S02]  /*e1f0*/  SHF.R.U64 R53, R4, 0x10, R5.reuse ;  /* 0x0000001004357819 */ /* 0x100fe40000001205 */
[----:B------:R-:W-:Y:S01]  /*e200*/  SHF.R.U32.HI R54, RZ, 0x10, R5 ;  /* 0x00000010ff367819 */ /* 0x000fe20000011605 */
[----:B------:R-:W-:Y:S01]  /*e210*/  IMAD.IADD R0, R189, 0x1, -R0 ;  /* 0x00000001bd007824 */ /* 0x000fe200078e0a00 */
[----:B------:R-:W-:-:S02]  /*e220*/  SHF.R.U64 R38, R24, 0x10, R25 ;  /* 0x0000001018267819 */ /* 0x000fc40000001219 */
[----:B------:R-:W-:Y:S01]  /*e230*/  SHF.R.U32.HI R42, RZ, 0x10, R25 ;  /* 0x00000010ff2a7819 */ /* 0x000fe20000011619 */
[----:B------:R-:W-:Y:S01]  /*e240*/  IMAD.MOV.U32 R25, RZ, RZ, R28 ;  /* 0x000000ffff197224 */ /* 0x000fe200078e001c */
[----:B------:R-:W-:Y:S02]  /*e250*/  SHF.L.U32 R5, R0, 0x1f, RZ ;  /* 0x0000001f00057819 */ /* 0x000fe400000006ff */
[----:B------:R-:W-:Y:S02]  /*e260*/  MOV R24, R29 ;  /* 0x0000001d00187202 */ /* 0x000fe40000000f00 */
[----:B------:R-:W0:Y:S01]  /*e270*/  SYNCS.PHASECHK.TRANS64.TRYWAIT P0, [R2+URZ+0x2a800], R5 ;  /* 0x02a80005020075a7 */ /* 0x000e22000800017f */
[--C-:B------:R-:W-:Y:S02]  /*e280*/  SHF.R.U64 R44, R28, 0x10, R29.reuse ;  /* 0x000000101c2c7819 */ /* 0x100fe4000000121d */
[----:B------:R-:W-:Y:S01]  /*e290*/  SHF.R.U32.HI R45, RZ, 0x10, R29 ;  /* 0x00000010ff2d7819 */ /* 0x000fe2000001161d */
[----:B------:R-:W-:Y:S01]  /*e2a0*/  IMAD.MOV.U32 R29, RZ, RZ, R8 ;  /* 0x000000ffff1d7224 */ /* 0x000fe200078e0008 */
[----:B------:R-:W-:-:S02]  /*e2b0*/  MOV R28, R31 ;  /* 0x0000001f001c7202 */ /* 0x000fc40000000f00 */
[----:B------:R-:W-:Y:S01]  /*e2c0*/  SHF.R.U32.HI R47, RZ, 0x10, R31 ;  /* 0x00000010ff2f7819 */ /* 0x000fe2000001161f */
[----:B------:R-:W-:Y:S01]  /*e2d0*/  IMAD.MOV.U32 R31, RZ, RZ, R10 ;  /* 0x000000ffff1f7224 */ /* 0x000fe200078e000a */
[----:B------:R-:W-:Y:S02]  /*e2e0*/  MOV R40, R33 ;  /* 0x0000002100287202 */ /* 0x000fe40000000f00 */
[----:B------:R-:W-:Y:S02]  /*e2f0*/  SHF.R.U32.HI R49, RZ, 0x10, R33 ;  /* 0x00000010ff317819 */ /* 0x000fe40000011621 */
[----:B------:R-:W-:Y:S02]  /*e300*/  MOV R4, R7 ;  /* 0x0000000700047202 */ /* 0x000fe40000000f00 */
[--C-:B------:R-:W-:Y:S02]  /*e310*/  SHF.R.U64 R55, R6, 0x10, R7.reuse ;  /* 0x0000001006377819 */ /* 0x100fe40000001207 */
[----:B------:R-:W-:-:S02]  /*e320*/  SHF.R.U32.HI R56, RZ, 0x10, R7 ;  /* 0x00000010ff387819 */ /* 0x000fc40000011607 */
[----:B------:R-:W-:Y:S01]  /*e330*/  SHF.R.U64 R57, R8, 0x10, R9 ;  /* 0x0000001008397819 */ /* 0x000fe20000001209 */
[----:B------:R-:W-:Y:S01]  /*e340*/  IMAD.MOV.U32 R8, RZ, RZ, R12 ;  /* 0x000000ffff087224 */ /* 0x000fe200078e000c */
[----:B------:R-:W-:Y:S01]  /*e350*/  SHF.R.U64 R59, R10, 0x10, R11 ;  /* 0x000000100a3b7819 */ /* 0x000fe2000000120b */
[----:B------:R-:W-:Y:S01]  /*e360*/  IMAD.MOV.U32 R10, RZ, RZ, R14 ;  /* 0x000000ffff0a7224 */ /* 0x000fe200078e000e */
[----:B------:R-:W-:Y:S02]  /*e370*/  MOV R33, R35 ;  /* 0x0000002300217202 */ /* 0x000fe40000000f00 */
[----:B------:R-:W-:Y:S02]  /*e380*/  MOV R6, R9 ;  /* 0x0000000900067202 */ /* 0x000fe40000000f00 */
[----:B------:R-:W-:Y:S02]  /*e390*/  SHF.R.U32.HI R58, RZ, 0x10, R9 ;  /* 0x00000010ff3a7819 */ /* 0x000fe40000011609 */
[----:B------:R-:W-:-:S02]  /*e3a0*/  MOV R7, R11 ;  /* 0x0000000b00077202 */ /* 0x000fc40000000f00 */
[----:B------:R-:W-:Y:S02]  /*e3b0*/  SHF.R.U32.HI R60, RZ, 0x10, R11 ;  /* 0x00000010ff3c7819 */ /* 0x000fe4000001160b */
[----:B------:R-:W-:Y:S02]  /*e3c0*/  PRMT R25, R25, 0x5410, R24 ;  /* 0x0000541019197816 */ /* 0x000fe40000000018 */
[----:B------:R-:W-:Y:S02]  /*e3d0*/  SHF.R.U32.HI R52, RZ, 0x10, R35 ;  /* 0x00000010ff347819 */ /* 0x000fe40000011623 */
[----:B------:R-:W-:Y:S02]  /*e3e0*/  MOV R9, R13 ;  /* 0x0000000d00097202 */ /* 0x000fe40000000f00 */
[--C-:B------:R-:W-:Y:S02]  /*e3f0*/  SHF.R.U64 R61, R12, 0x10, R13.reuse ;  /* 0x000000100c3d7819 */ /* 0x100fe4000000120d */
[----:B------:R-:W-:-:S02]  /*e400*/  SHF.R.U32.HI R62, RZ, 0x10, R13 ;  /* 0x00000010ff3e7819 */ /* 0x000fc4000001160d */
[----:B------:R-:W-:Y:S02]  /*e410*/  MOV R11, R15 ;  /* 0x0000000f000b7202 */ /* 0x000fe40000000f00 */
[----:B------:R-:W-:Y:S02]  /*e420*/  VIMNMX R24, R50, 0x80, PT ;  /* 0x0000008032187848 */ /* 0x000fe40003fe0100 */
        /* <DEDUP_REMOVED lines=20> */
[----:B------:R-:W-:Y:S02]  /*e570*/  ISETP.GE.AND P1, PT, R165, R24, PT ;  /* 0x00000018a500720c */ /* 0x000fe40003f26270 */
[----:B------:R-:W-:-:S02]  /*e580*/  PRMT R14, R8, 0x5410, R9 ;  /* 0x00005410080e7816 */ /* 0x000fc40000000009 */
[----:B------:R-:W-:Y:S02]  /*e590*/  PRMT R15, R61, 0x5410, R62 ;  /* 0x000054103d0f7816 */ /* 0x000fe4000000003e */
[----:B------:R-:W-:Y:S01]  /*e5a0*/  PRMT R20, R10, 0x5410, R11 ;  /* 0x000054100a147816 */ /* 0x000fe2000000000b */
[----:B0-----:R-:W-:Y:S06]  /*e5b0*/  @!P0 BRA `(.L_x_607) ;  /* 0x0000011400408947 */ /* 0x001fec0003800000 */
.L_x_827:
[----:B------:R-:W-:Y:S05]  /*e5c0*/  BSYNC B1 ;  /* 0x0000000000017941 */ /* 0x000fea0003800000 */
.L_x_606:
[----:B------:R-:W-:Y:S01]  /*e5d0*/  BSSY B1, `(.L_x_608) ;  /* 0x0000116000017945 */ /* 0x000fe20003800000 */
[----:B------:R-:W-:-:S03]  /*e5e0*/  PRMT R21, R63, 0x5410, R64 ;  /* 0x000054103f157816 */ /* 0x000fc60000000040 */
[----:B------:R-:W-:Y:S05]  /*e5f0*/  @P1 BRA `(.L_x_609) ;  /* 0x00000010004c1947 */ /* 0x000fea0003800000 */
[----:B------:R-:W1:Y:S01]  /*e600*/  LDC R33, c[0x0][0x3f4] ;  /* 0x0000fd00ff217b82 */ /* 0x000e620000000800 */
[C---:B------:R-:W-:Y:S01]  /*e610*/  VIADD R6, R16.reuse, 0x40 ;  /* 0x0000004010067836 */ /* 0x040fe20000000000 */
[C---:B------:R-:W-:Y:S01]  /*e620*/  IADD3 R4, R16.reuse, 0x20, RZ ;  /* 0x0000002010047810 */ /* 0x040fe20007ffe0ff */
[----:B------:R-:W-:Y:S01]  /*e630*/  BSSY B2, `(.L_x_610) ;  /* 0x000005f000027945 */ /* 0x000fe20003800000 */
[-C--:B-1----:R-:W-:Y:S02]  /*e640*/  ISETP.GE.AND P0, PT, R16, R33.reuse, PT ;  /* 0x000000211000720c */ /* 0x082fe40003f06270 */
[-C--:B------:R-:W-:Y:S02]  /*e650*/  ISETP.GE.AND P1, PT, R4, R33.reuse, PT ;  /* 0x000000210400720c */ /* 0x080fe40003f26270 */
[----:B------:R-:W-:-:S09]  /*e660*/  ISETP.GE.AND P2, PT, R6, R33, PT ;  /* 0x000000210600720c */ /* 0x000fd20003f46270 */
[----:B------:R-:W-:Y:S05]  /*e670*/  @P0 BRA `(.L_x_611) ;  /* 0x0000000400680947 */ /* 0x000fea0003800000 */
[----:B------:R-:W-:Y:S01]  /*e680*/  LEA.HI R6, R33, R191, RZ, 0x1d ;  /* 0x000000bf21067211 */ /* 0x000fe200078fe8ff */
[----:B------:R-:W-:Y:S01]  /*e690*/  HADD2.F32 R52, -RZ, R34.H0_H0 ;  /* 0x20000022ff347230 */ /* 0x000fe20000004100 */
[----:B------:R-:W-:Y:S01]  /*e6a0*/  LOP3.LUT R4, R176, 0x38, R16, 0xf8, !PT ;  /* 0x00000038b0047812 */ /* 0x000fe200078ef810 */
[--C-:B------:R-:W-:Y:S01]  /*e6b0*/  HADD2.F32 R54, -RZ, R39.reuse.H0_H0 ;  /* 0x20000027ff367230 */ /* 0x100fe20000004100 */
[----:B------:R-:W-:Y:S01]  /*e6c0*/  SHF.R.S32.HI R9, RZ, 0x1f, R6 ;  /* 0x0000001fff097819 */ /* 0x000fe20000011406 */
[----:B------:R-:W-:Y:S01]  /*e6d0*/  HADD2.F32 R51, -RZ, R40.H0_H0 ;  /* 0x20000028ff337230 */ /* 0x000fe20000004100 */
[----:B------:R-:W-:Y:S01]  /*e6e0*/  SHF.L.U32 R7, R6, 0x3, RZ ;  /* 0x0000000306077819 */ /* 0x000fe200000006ff */
[----:B------:R-:W-:Y:S01]  /*e6f0*/  HADD2.F32 R53, -RZ, R39.H1_H1 ;  /* 0x30000027ff357230 */ /* 0x000fe20000004100 */
[----:B------:R-:W-:Y:S02]  /*e700*/  LEA.HI R9, R9, R6, RZ, 0x3 ;  /* 0x0000000609097211 */ /* 0x000fe400078f18ff */
[----:B0-----:R-:W-:-:S02]  /*e710*/  LOP3.LUT R5, R4, R177, RZ, 0x3c, !PT ;  /* 0x000000b104057212 */ /* 0x001fc400078e3cff */
[----:B------:R-:W-:Y:S02]  /*e720*/  LOP3.LUT R4, R176, 0x38, R7, 0xf8, !PT ;  /* 0x00000038b0047812 */ /* 0x000fe400078ef807 */
[----:B------:R-:W-:Y:S01]  /*e730*/  SHF.L.U32 R9, R9, 0xa, RZ ;  /* 0x0000000a09097819 */ /* 0x000fe200000006ff */
[----:B------:R-:W-:Y:S01]  /*e740*/  IMAD.IADD R5, R178, 0x1, R5 ;  /* 0x00000001b2057824 */ /* 0x000fe200078e0205 */
[----:B------:R-:W-:Y:S02]  /*e750*/  LOP3.LUT R8, R4, R177, RZ, 0x3c, !PT ;  /* 0x000000b104087212 */ /* 0x000fe400078e3cff */
[----:B------:R-:W-:Y:S01]  /*e760*/  LOP3.LUT R9, R9, 0x7fffe000, RZ, 0xc0, !PT ;  /* 0x7fffe00009097812 */ /* 0x000fe200078ec0ff */
[----:B------:R-:W-:-:S03]  /*e770*/  IMAD R59, R5, 0x2, R2 ;  /* 0x00000002053b7824 */ /* 0x000fc600078e0202 */
[----:B------:R-:W-:Y:S02]  /*e780*/  IADD3 R9, R8, R9, R178 ;  /* 0x0000000908097210 */ /* 0x000fe40007ffe0b2 */
[----:B------:R-:W0:Y:S02]  /*e790*/  LDS.128 R4, [R59+0xc400] ;  /* 0x00c400003b047984 */ /* 0x000e240000000c00 */
[----:B------:R-:W-:-:S05]  /*e7a0*/  LEA R61, R9, R2, 0x1 ;  /* 0x00000002093d7211 */ /* 0x000fca00078e08ff */
[----:B------:R-:W1:Y:S01]  /*e7b0*/  LDS.128 R8, [R61+0xc400] ;  /* 0x00c400003d087984 */ /* 0x000e620000000c00 */
[--C-:B0-----:R-:W-:Y:S02]  /*e7c0*/  HADD2.F32 R43, -RZ, R4.reuse.H0_H0 ;  /* 0x20000004ff2b7230 */ /* 0x101fe40000004100 */
[----:B------:R-:W-:Y:S02]  /*e7d0*/  HADD2.F32 R4, -RZ, R4.H1_H1 ;  /* 0x30000004ff047230 */ /* 0x000fe40000004100 */
[--C-:B------:R-:W-:Y:S02]  /*e7e0*/  HADD2.F32 R44, -RZ, R5.reuse.H0_H0 ;  /* 0x20000005ff2c7230 */ /* 0x100fe40000004100 */
[----:B------:R-:W-:Y:S02]  /*e7f0*/  HADD2.F32 R5, -RZ, R5.H1_H1 ;  /* 0x30000005ff057230 */ /* 0x000fe40000004100 */
[--C-:B-1----:R-:W-:Y:S02]  /*e800*/  HADD2.F32 R47, -RZ, R8.reuse.H0_H0 ;  /* 0x20000008ff2f7230 */ /* 0x102fe40000004100 */
[----:B------:R-:W-:-:S02]  /*e810*/  HADD2.F32 R8, -RZ, R8.H1_H1 ;  /* 0x30000008ff087230 */ /* 0x000fc40000004100 */
[----:B------:R-:W-:Y:S02]  /*e820*/  HADD2.F32 R48, -RZ, R9.H0_H0 ;  /* 0x20000009ff307230 */ /* 0x000fe40000004100 */
[C---:B------:R-:W-:Y:S01]  /*e830*/  FMUL.FTZ R56, R47.reuse, R54 ;  /* 0x000000362f387220 */ /* 0x040fe20000410000 */
[-C--:B------:R-:W-:Y:S01]  /*e840*/  FMUL.FTZ R58, R47, R52.reuse ;  /* 0x000000342f3a7220 */ /* 0x080fe20000410000 */
[----:B------:R-:W-:Y:S02]  /*e850*/  HADD2.F32 R47, -RZ, R35.H0_H0 ;  /* 0x20000023ff2f7230 */ /* 0x000fe40000004100 */
[C---:B------:R-:W-:Y:S01]  /*e860*/  FMUL.FTZ R55, R8.reuse, R51 ;  /* 0x0000003308377220 */ /* 0x040fe20000410000 */
[C---:B------:R-:W-:Y:S01]  /*e870*/  FFMA.FTZ R56, R43.reuse, R52, -R56 ;  /* 0x000000342b387223 */ /* 0x040fe20000010838 */
[----:B------:R-:W-:Y:S01]  /*e880*/  FFMA.FTZ R58, R43, R54, R58 ;  /* 0x000000362b3a7223 */ /* 0x000fe2000001003a */
[----:B------:R-:W-:Y:S02]  /*e890*/  HADD2.F32 R43, -RZ, R34.H1_H1 ;  /* 0x30000022ff2b7230 */ /* 0x000fe40000004100 */
[-C--:B------:R-:W-:Y:S01]  /*e8a0*/  FMUL.FTZ R57, R8, R47.reuse ;  /* 0x0000002f08397220 */ /* 0x080fe20000410000 */
[----:B------:R-:W-:Y:S01]  /*e8b0*/  FFMA.FTZ R55, R4, R47, -R55 ;  /* 0x0000002f04377223 */ /* 0x000fe20000010837 */
[----:B------:R-:W-:Y:S01]  /*e8c0*/  FMUL.FTZ R47, R48, R53 ;  /* 0x00000035302f7220 */ /* 0x000fe20000410000 */
[----:B------:R-:W-:-:S02]  /*e8d0*/  HADD2.F32 R9, -RZ, R9.H1_H1 ;  /* 0x30000009ff097230 */ /* 0x000fc40000004100 */
[----:B------:R-:W-:Y:S01]  /*e8e0*/  FMUL.FTZ R48, R48, R43 ;  /* 0x0000002b30307220 */ /* 0x000fe20000410000 */
[----:B------:R-:W-:Y:S02]  /*e8f0*/  HADD2.F32 R52, -RZ, R40.H1_H1 ;  /* 0x30000028ff347230 */ /* 0x000fe40000004100 */
[----:B------:R-:W-:Y:S01]  /*e900*/  FFMA.FTZ R57, R4, R51, R57 ;  /* 0x0000003304397223 */ /* 0x000fe20000010039 */
[----:B------:R-:W-:Y:S02]  /*e910*/  HADD2.F32 R4, -RZ, R35.H1_H1 ;  /* 0x30000023ff047230 */ /* 0x000fe40000004100 */
[C---:B------:R-:W-:Y:S01]  /*e920*/  FFMA.FTZ R47, R44.reuse, R43, -R47 ;  /* 0x0000002b2c2f7223 */ /* 0x040fe2000001082f */
[----:B------:R-:W-:Y:S01]  /*e930*/  FFMA.FTZ R48, R44, R53, R48 ;  /* 0x000000352c307223 */ /* 0x000fe20000010030 */
[----:B------:R-:W-:Y:S02]  /*e940*/  HADD2.F32 R49, -RZ, R10.H0_H0 ;  /* 0x2000000aff317230 */ /* 0x000fe40000004100 */
[----:B------:R-:W-:Y:S01]  /*e950*/  FMUL.FTZ R54, R9, R52 ;  /* 0x0000003409367220 */ /* 0x000fe20000410000 */
[----:B------:R-:W-:-:S02]  /*e960*/  HADD2.F32 R8, -RZ, R37.H0_H0 ;  /* 0x20000025ff087230 */ /* 0x000fc40000004100 */
[-C--:B------:R-:W-:Y:S01]  /*e970*/  FMUL.FTZ R60, R9, R4.reuse ;  /* 0x00000004093c7220 */ /* 0x080fe20000410000 */
[----:B------:R-:W-:Y:S02]  /*e980*/  HADD2.F32 R44, -RZ, R41.H0_H0 ;  /* 0x20000029ff2c7230 */ /* 0x000fe40000004100 */
[----:B------:R-:W-:Y:S01]  /*e990*/  FFMA.FTZ R54, R5, R4, -R54 ;  /* 0x0000000405367223 */ /* 0x000fe20000010836 */
[----:B------:R-:W-:Y:S02]  /*e9a0*/  HADD2.F32 R10, -RZ, R10.H1_H1 ;  /* 0x3000000aff0a7230 */ /* 0x000fe40000004100 */
[C---:B------:R-:W-:Y:S01]  /*e9b0*/  FMUL.FTZ R53, R49.reuse, R8 ;  /* 0x0000000831357220 */ /* 0x040fe20000410000 */
[----:B------:R-:W-:Y:S02]  /*e9c0*/  HADD2.F32 R43, -RZ, R42.H0_H0 ;  /* 0x2000002aff2b7230 */ /* 0x000fe40000004100 */
[----:B------:R-:W-:Y:S01]  /*e9d0*/  FMUL.FTZ R4, R49, R44 ;  /* 0x0000002c31047220 */ /* 0x000fe20000410000 */
[----:B------:R-:W-:-:S02]  /*e9e0*/  HADD2.F32 R45, -RZ, R6.H0_H0 ;  /* 0x20000006ff2d7230 */ /* 0x000fc40000004100 */
[----:B------:R-:W-:Y:S01]  /*e9f0*/  FFMA.FTZ R49, R5, R52, R60 ;  /* 0x0000003405317223 */ /* 0x000fe2000001003c */
[----:B------:R-:W-:Y:S02]  /*ea00*/  HADD2.F32 R9, -RZ, R38.H0_H0 ;  /* 0x20000026ff097230 */ /* 0x000fe40000004100 */
[C---:B------:R-:W-:Y:S01]  /*ea10*/  FMUL.FTZ R5, R10.reuse, R43 ;  /* 0x0000002b0a057220 */ /* 0x040fe20000410000 */
[----:B------:R-:W-:Y:S02]  /*ea20*/  HADD2.F32 R6, -RZ, R6.H1_H1 ;  /* 0x30000006ff067230 */ /* 0x000fe40000004100 */
[C---:B------:R-:W-:Y:S01]  /*ea30*/  FFMA.FTZ R51, R45.reuse, R8, -R4 ;  /* 0x000000082d337223 */ /* 0x040fe20000010804 */
[----:B------:R-:W-:Y:S01]  /*ea40*/  FFMA.FTZ R53, R45, R44, R53 ;  /* 0x0000002c2d357223 */ /* 0x000fe20000010035 */
[-C--:B------:R-:W-:Y:S01]  /*ea50*/  FMUL.FTZ R45, R10, R9.reuse ;  /* 0x000000090a2d7220 */ /* 0x080fe20000410000 */
[----:B------:R-:W-:Y:S02]  /*ea60*/  HADD2.F32 R50, -RZ, R11.H0_H0 ;  /* 0x2000000bff327230 */ /* 0x000fe40000004100 */
[----:B------:R-:W-:Y:S01]  /*ea70*/  FFMA.FTZ R10, R6, R9, -R5 ;  /* 0x00000009060a7223 */ /* 0x000fe20000010805 */
[----:B------:R-:W-:-:S02]  /*ea80*/  HADD2.F32 R9, -RZ, R41.H1_H1 ;  /* 0x30000029ff097230 */ /* 0x000fc40000004100 */
[----:B------:R-:W-:Y:S01]  /*ea90*/  FFMA.FTZ R44, R6, R43, R45 ;  /* 0x0000002b062c7223 */ /* 0x000fe2000001002d */
[----:B------:R-:W-:Y:S02]  /*eaa0*/  HADD2.F32 R5, -RZ, R37.H1_H1 ;  /* 0x30000025ff057230 */ /* 0x000fe40000004100 */
[----:B------:R-:W-:Y:S02]  /*eab0*/  HADD2.F32 R11, -RZ, R11.H1_H1 ;  /* 0x3000000bff0b7230 */ /* 0x000fe40000004100 */
[C---:B------:R-:W-:Y:S01]  /*eac0*/  FMUL.FTZ R43, R50.reuse, R9 ;  /* 0x00000009322b7220 */ /* 0x040fe20000410000 */
[----:B------:R-:W-:Y:S02]  /*ead0*/  HADD2.F32 R8, -RZ, R42.H1_H1 ;  /* 0x3000002aff087230 */ /* 0x000fe40000004100 */
[----:B------:R-:W-:Y:S01]  /*eae0*/  FMUL.FTZ R50, R50, R5 ;  /* 0x0000000532327220 */ /* 0x000fe20000410000 */
[----:B------:R-:W-:Y:S02]  /*eaf0*/  HADD2.F32 R4, -RZ, R38.H1_H1 ;  /* 0x30000026ff047230 */ /* 0x000fe40000004100 */
[----:B------:R-:W-:-:S02]  /*eb00*/  HADD2.F32 R46, -RZ, R7.H0_H0 ;  /* 0x20000007ff2e7230 */ /* 0x000fc40000004100 */
[C---:B------:R-:W-:Y:S01]  /*eb10*/  FMUL.FTZ R6, R11.reuse, R8 ;  /* 0x000000080b067220 */ /* 0x040fe20000410000 */
[----:B------:R-:W-:Y:S02]  /*eb20*/  HADD2.F32 R7, -RZ, R7.H1_H1 ;  /* 0x30000007ff077230 */ /* 0x000fe40000004100 */
[-C--:B------:R-:W-:Y:S01]  /*eb30*/  FMUL.FTZ R45, R11, R4.reuse ;  /* 0x000000040b2d7220 */ /* 0x080fe20000410000 */
[C---:B------:R-:W-:Y:S01]  /*eb40*/  FFMA.FTZ R43, R46.reuse, R5, -R43 ;  /* 0x000000052e2b7223 */ /* 0x040fe2000001082b */
[----:B------:R-:W-:Y:S01]  /*eb50*/  FFMA.FTZ R11, R46, R9, R50 ;  /* 0x000000092e0b7223 */ /* 0x000fe20000010032 */
[C---:B------:R-:W-:Y:S01]  /*eb60*/  FFMA.FTZ R46, R7.reuse, R4, -R6 ;  /* 0x00000004072e7223 */ /* 0x040fe20000010806 */
[----:B------:R-:W-:Y:S01]  /*eb70*/  FFMA.FTZ R50, R7, R8, R45 ;  /* 0x0000000807327223 */ /* 0x000fe2000001002d */
[----:B------:R-:W-:Y:S02]  /*eb80*/  F2FP.F16.F32.PACK_AB R4, R55, R56 ;  /* 0x000000383704723e */ /* 0x000fe400000000ff */
[----:B------:R-:W-:-:S02]  /*eb90*/  F2FP.F16.F32.PACK_AB R5, R54, R47 ;  /* 0x0000002f3605723e */ /* 0x000fc400000000ff */
[----:B------:R-:W-:Y:S02]  /*eba0*/  F2FP.F16.F32.PACK_AB R6, R10, R51 ;  /* 0x000000330a06723e */ /* 0x000fe400000000ff */
[----:B------:R-:W-:Y:S02]  /*ebb0*/  F2FP.F16.F32.PACK_AB R7, R46, R43 ;  /* 0x0000002b2e07723e */ /* 0x000fe400000000ff */
[----:B------:R-:W-:Y:S02]  /*ebc0*/  F2FP.F16.F32.PACK_AB R8, R57, R58 ;  /* 0x0000003a3908723e */ /* 0x000fe400000000ff */
[----:B------:R-:W-:Y:S01]  /*ebd0*/  F2FP.F16.F32.PACK_AB R9, R49, R48 ;  /* 0x000000303109723e */ /* 0x000fe200000000ff */
[----:B------:R1:W-:Y:S01]  /*ebe0*/  STS.128 [R59+0xc400], R4 ;  /* 0x00c400043b007388 */ /* 0x0003e20000000c00 */
[----:B------:R-:W-:Y:S02]  /*ebf0*/  F2FP.F16.F32.PACK_AB R10, R44, R53 ;  /* 0x000000352c0a723e */ /* 0x000fe400000000ff */
[----:B------:R-:W-:-:S05]  /*ec00*/  F2FP.F16.F32.PACK_AB R11, R50, R11 ;  /* 0x0000000b320b723e */ /* 0x000fca00000000ff */
[----:B------:R1:W-:Y:S02]  /*ec10*/  STS.128 [R61+0xc400], R8 ;  /* 0x00c400083d007388 */ /* 0x0003e40000000c00 */
.L_x_611:
[----:B------:R-:W-:Y:S05]  /*ec20*/  BSYNC B2 ;  /* 0x0000000000027941 */ /* 0x000fea0003800000 */
.L_x_610:
[----:B------:R-:W-:Y:S04]  /*ec30*/  BSSY B2, `(.L_x_612) ;  /* 0x0000058000027945 */ /* 0x000fe80003800000 */
[----:B------:R-:W-:Y:S05]  /*ec40*/  @P1 BRA `(.L_x_613) ;  /* 0x0000000400581947 */ /* 0x000fea0003800000 */
[----:B-1----:R-:W-:Y:S01]  /*ec50*/  LEA.HI R4, R33, R162, RZ, 0x1d ;  /* 0x000000a221047211 */ /* 0x002fe200078fe8ff */
[----:B------:R-:W-:Y:S02]  /*ec60*/  HADD2.F32 R55, -RZ, R29.H0_H0 ;  /* 0x2000001dff377230 */ /* 0x000fe40000004100 */
[----:B------:R-:W-:Y:S01]  /*ec70*/  HADD2.F32 R53, -RZ, R25.H0_H0 ;  /* 0x20000019ff357230 */ /* 0x000fe20000004100 */
[----:B------:R-:W-:Y:S01]  /*ec80*/  SHF.R.S32.HI R7, RZ, 0x1f, R4 ;  /* 0x0000001fff077819 */ /* 0x000fe20000011404 */
[----:B0-----:R-:W-:Y:S02]  /*ec90*/  IMAD.SHL.U32 R5, R4, 0x8, RZ ;  /* 0x0000000804057824 */ /* 0x001fe400078e00ff */
[----:B------:R-:W-:Y:S01]  /*eca0*/  HADD2.F32 R57, -RZ, R30.H0_H0 ;  /* 0x2000001eff397230 */ /* 0x000fe20000004100 */
[----:B------:R-:W-:Y:S02]  /*ecb0*/  LEA.HI R7, R7, R4, RZ, 0x3 ;  /* 0x0000000407077211 */ /* 0x000fe400078f18ff */
[----:B------:R-:W-:-:S02]  /*ecc0*/  LOP3.LUT R4, R176, 0x38, R5, 0xf8, !PT ;  /* 0x00000038b0047812 */ /* 0x000fc400078ef805 */
[----:B------:R-:W-:Y:S02]  /*ecd0*/  SHF.L.U32 R7, R7, 0xa, RZ ;  /* 0x0000000a07077819 */ /* 0x000fe400000006ff */
[----:B------:R-:W-:Y:S02]  /*ece0*/  LOP3.LUT R8, R4, R177, RZ, 0x3c, !PT ;  /* 0x000000b104087212 */ /* 0x000fe400078e3cff */
[----:B------:R-:W-:Y:S02]  /*ecf0*/  LOP3.LUT R9, R7, 0x7fffe000, RZ, 0xc0, !PT ;  /* 0x7fffe00007097812 */ /* 0x000fe400078ec0ff */
[----:B------:R-:W0:Y:S02]  /*ed00*/  LDS.128 R4, [R222] ;  /* 0x00000000de047984 */ /* 0x000e240000000c00 */
[----:B------:R-:W-:-:S05]  /*ed10*/  IADD3 R9, R8, R9, R178 ;  /* 0x0000000908097210 */ /* 0x000fca0007ffe0b2 */
[----:B------:R-:W-:-:S05]  /*ed20*/  IMAD R43, R9, 0x2, R2 ;  /* 0x00000002092b7824 */ /* 0x000fca00078e0202 */
[----:B------:R-:W1:Y:S01]  /*ed30*/  LDS.128 R8, [R43+0xc400] ;  /* 0x00c400002b087984 */ /* 0x000e620000000c00 */
[--C-:B0-----:R-:W-:Y:S02]  /*ed40*/  HADD2.F32 R44, -RZ, R4.reuse.H0_H0 ;  /* 0x20000004ff2c7230 */ /* 0x101fe40000004100 */
[----:B------:R-:W-:Y:S02]  /*ed50*/  HADD2.F32 R4, -RZ, R4.H1_H1 ;  /* 0x30000004ff047230 */ /* 0x000fe40000004100 */
[--C-:B------:R-:W-:Y:S02]  /*ed60*/  HADD2.F32 R45, -RZ, R5.reuse.H0_H0 ;  /* 0x20000005ff2d7230 */ /* 0x100fe40000004100 */
[----:B------:R-:W-:Y:S02]  /*ed70*/  HADD2.F32 R5, -RZ, R5.H1_H1 ;  /* 0x30000005ff057230 */ /* 0x000fe40000004100 */
[--C-:B------:R-:W-:Y:S02]  /*ed80*/  HADD2.F32 R46, -RZ, R6.reuse.H0_H0 ;  /* 0x20000006ff2e7230 */ /* 0x100fe40000004100 */
[----:B------:R-:W-:-:S02]  /*ed90*/  HADD2.F32 R6, -RZ, R6.H1_H1 ;  /* 0x30000006ff067230 */ /* 0x000fc40000004100 */
[--C-:B-1----:R-:W-:Y:S02]  /*eda0*/  HADD2.F32 R48, -RZ, R8.reuse.H0_H0 ;  /* 0x20000008ff307230 */ /* 0x102fe40000004100 */
[----:B------:R-:W-:Y:S02]  /*edb0*/  HADD2.F32 R8, -RZ, R8.H1_H1 ;  /* 0x30000008ff087230 */ /* 0x000fe40000004100 */
[----:B------:R-:W-:Y:S02]  /*edc0*/  HADD2.F32 R49, -RZ, R9.H0_H0 ;  /* 0x20000009ff317230 */ /* 0x000fe40000004100 */
[C---:B------:R-:W-:Y:S01]  /*edd0*/  FMUL.FTZ R59, R48.reuse, R55 ;  /* 0x00000037303b7220 */ /* 0x040fe20000410000 */
[----:B------:R-:W-:Y:S01]  /*ede0*/  FMUL.FTZ R61, R48, R53 ;  /* 0x00000035303d7220 */ /* 0x000fe20000410000 */
[----:B------:R-:W-:Y:S02]  /*edf0*/  HADD2.F32 R48, -RZ, R29.H1_H1 ;  /* 0x3000001dff307230 */ /* 0x000fe40000004100 */
[----:B------:R-:W-:Y:S01]  /*ee00*/  FMUL.FTZ R63, R8, R57 ;  /* 0x00000039083f7220 */ /* 0x000fe20000410000 */
[----:B------:R-:W-:Y:S01]  /*ee10*/  FFMA.FTZ R59, R44, R53, -R59 ;  /* 0x000000352c3b7223 */ /* 0x000fe2000001083b */
[----:B------:R-:W-:-:S02]  /*ee20*/  HADD2.F32 R53, -RZ, R26.H0_H0 ;  /* 0x2000001aff357230 */ /* 0x000fc40000004100 */
[----:B------:R-:W-:Y:S01]  /*ee30*/  FFMA.FTZ R61, R44, R55, R61 ;  /* 0x000000372c3d7223 */ /* 0x000fe2000001003d */
[----:B------:R-:W-:Y:S02]  /*ee40*/  HADD2.F32 R44, -RZ, R25.H1_H1 ;  /* 0x30000019ff2c7230 */ /* 0x000fe40000004100 */
[C---:B------:R-:W-:Y:S01]  /*ee50*/  FMUL.FTZ R56, R49.reuse, R48 ;  /* 0x0000003031387220 */ /* 0x040fe20000410000 */
[----:B------:R-:W-:Y:S02]  /*ee60*/  HADD2.F32 R9, -RZ, R9.H1_H1 ;  /* 0x30000009ff097230 */ /* 0x000fe40000004100 */
[-C--:B------:R-:W-:Y:S01]  /*ee70*/  FMUL.FTZ R55, R8, R53.reuse ;  /* 0x0000003508377220 */ /* 0x080fe20000410000 */
[C---:B------:R-:W-:Y:S01]  /*ee80*/  FFMA.FTZ R52, R4.reuse, R53, -R63 ;  /* 0x0000003504347223 */ /* 0x040fe2000001083f */
[----:B------:R-:W-:Y:S01]  /*ee90*/  FMUL.FTZ R49, R49, R44 ;  /* 0x0000002c31317220 */ /* 0x000fe20000410000 */
[----:B------:R-:W-:Y:S02]  /*eea0*/  HADD2.F32 R8, -RZ, R30.H1_H1 ;  /* 0x3000001eff087230 */ /* 0x000fe40000004100 */
[----:B------:R-:W-:Y:S01]  /*eeb0*/  FFMA.FTZ R54, R4, R57, R55 ;  /* 0x0000003904367223 */ /* 0x000fe20000010037 */
[----:B------:R-:W-:-:S02]  /*eec0*/  HADD2.F32 R4, -RZ, R26.H1_H1 ;  /* 0x3000001aff047230 */ /* 0x000fc40000004100 */
[C---:B------:R-:W-:Y:S01]  /*eed0*/  FFMA.FTZ R48, R45.reuse, R48, R49 ;  /* 0x000000302d307223 */ /* 0x040fe20000010031 */
[--C-:B------:R-:W-:Y:S02]  /*eee0*/  HADD2.F32 R50, -RZ, R10.reuse.H0_H0 ;  /* 0x2000000aff327230 */ /* 0x100fe40000004100 */
[----:B------:R-:W-:Y:S01]  /*eef0*/  FFMA.FTZ R56, R45, R44, -R56 ;  /* 0x0000002c2d387223 */ /* 0x000fe20000010838 */
[----:B------:R-:W-:Y:S02]  /*ef00*/  HADD2.F32 R49, -RZ, R31.H0_H0 ;  /* 0x2000001fff317230 */ /* 0x000fe40000004100 */
[C---:B------:R-:W-:Y:S01]  /*ef10*/  FMUL.FTZ R44, R9.reuse, R8 ;  /* 0x00000008092c7220 */ /* 0x040fe20000410000 */
[----:B------:R-:W-:Y:S02]  /*ef20*/  HADD2.F32 R45, -RZ, R27.H0_H0 ;  /* 0x2000001bff2d7230 */ /* 0x000fe40000004100 */
[----:B------:R-:W-:Y:S01]  /*ef30*/  FMUL.FTZ R58, R9, R4 ;  /* 0x00000004093a7220 */ /* 0x000fe20000410000 */
[----:B------:R-:W-:-:S02]  /*ef40*/  HADD2.F32 R10, -RZ, R10.H1_H1 ;  /* 0x3000000aff0a7230 */ /* 0x000fc40000004100 */
[C---:B------:R-:W-:Y:S01]  /*ef50*/  FMUL.FTZ R63, R50.reuse, R49 ;  /* 0x00000031323f7220 */ /* 0x040fe20000410000 */
[----:B------:R-:W-:Y:S02]  /*ef60*/  HADD2.F32 R53, -RZ, R32.H0_H0 ;  /* 0x20000020ff357230 */ /* 0x000fe40000004100 */
[C---:B------:R-:W-:Y:S01]  /*ef70*/  FFMA.FTZ R55, R5.reuse, R4, -R44 ;  /* 0x0000000405377223 */ /* 0x040fe2000001082c */
[----:B------:R-:W-:Y:S02]  /*ef80*/  HADD2.F32 R9, -RZ, R28.H0_H0 ;  /* 0x2000001cff097230 */ /* 0x000fe40000004100 */
[-C--:B------:R-:W-:Y:S01]  /*ef90*/  FMUL.FTZ R50, R50, R45.reuse ;  /* 0x0000002d32327220 */ /* 0x080fe20000410000 */
[----:B------:R-:W-:Y:S01]  /*efa0*/  FFMA.FTZ R57, R5, R8, R58 ;  /* 0x0000000805397223 */ /* 0x000fe2000001003a */
[----:B------:R-:W-:Y:S01]  /*efb0*/  FFMA.FTZ R63, R46, R45, -R63 ;  /* 0x0000002d2e3f7223 */ /* 0x000fe2000001083f */
[--C-:B------:R-:W-:Y:S02]  /*efc0*/  HADD2.F32 R51, -RZ, R11.reuse.H0_H0 ;  /* 0x2000000bff337230 */ /* 0x100fe40000004100 */
[C---:B------:R-:W-:Y:S01]  /*efd0*/  FMUL.FTZ R5, R10.reuse, R53 ;  /* 0x000000350a057220 */ /* 0x040fe20000410000 */
[----:B------:R-:W-:Y:S01]  /*efe0*/  FMUL.FTZ R45, R10, R9 ;  /* 0x000000090a2d7220 */ /* 0x000fe20000410000 */
[----:B------:R-:W-:-:S02]  /*eff0*/  HADD2.F32 R11, -RZ, R11.H1_H1 ;  /* 0x3000000bff0b7230 */ /* 0x000fc40000004100 */
[----:B------:R-:W-:Y:S01]  /*f000*/  FFMA.FTZ R50, R46, R49, R50 ;  /* 0x000000312e327223 */ /* 0x000fe20000010032 */
[----:B------:R-:W-:Y:S02]  /*f010*/  HADD2.F32 R10, -RZ, R31.H1_H1 ;  /* 0x3000001fff0a7230 */ /* 0x000fe40000004100 */
[C---:B------:R-:W-:Y:S01]  /*f020*/  FFMA.FTZ R46, R6.reuse, R9, -R5 ;  /* 0x00000009062e7223 */ /* 0x040fe20000010805 */
[----:B------:R-:W-:Y:S02]  /*f030*/  HADD2.F32 R44, -RZ, R32.H1_H1 ;  /* 0x30000020ff2c7230 */ /* 0x000fe40000004100 */
[----:B------:R-:W-:Y:S01]  /*f040*/  FFMA.FTZ R45, R6, R53, R45 ;  /* 0x00000035062d7223 */ /* 0x000fe2000001002d */
[----:B------:R-:W-:Y:S02]  /*f050*/  HADD2.F32 R4, -RZ, R27.H1_H1 ;  /* 0x3000001bff047230 */ /* 0x000fe40000004100 */
[----:B------:R-:W-:Y:S01]  /*f060*/  FMUL.FTZ R6, R51, R10 ;  /* 0x0000000a33067220 */ /* 0x000fe20000410000 */
[----:B------:R-:W-:-:S02]  /*f070*/  HADD2.F32 R8, -RZ, R28.H1_H1 ;  /* 0x3000001cff087230 */ /* 0x000fc40000004100 */
[----:B------:R-:W-:Y:S01]  /*f080*/  FMUL.FTZ R58, R11, R44 ;  /* 0x0000002c0b3a7220 */ /* 0x000fe20000410000 */
[--C-:B------:R-:W-:Y:S02]  /*f090*/  HADD2.F32 R47, -RZ, R7.reuse.H0_H0 ;  /* 0x20000007ff2f7230 */ /* 0x100fe40000004100 */
[----:B------:R-:W-:Y:S01]  /*f0a0*/  FMUL.FTZ R51, R51, R4 ;  /* 0x0000000433337220 */ /* 0x000fe20000410000 */
[----:B------:R-:W-:Y:S02]  /*f0b0*/  HADD2.F32 R7, -RZ, R7.H1_H1 ;  /* 0x30000007ff077230 */ /* 0x000fe40000004100 */
[----:B------:R-:W-:Y:S01]  /*f0c0*/  FMUL.FTZ R5, R11, R8 ;  /* 0x000000080b057220 */ /* 0x000fe20000410000 */
[----:B------:R-:W-:Y:S01]  /*f0d0*/  F2FP.F16.F32.PACK_AB R9, R57, R48 ;  /* 0x000000303909723e */ /* 0x000fe200000000ff */
[C---:B------:R-:W-:Y:S01]  /*f0e0*/  FFMA.FTZ R11, R47.reuse, R4, -R6 ;  /* 0x000000042f0b7223 */ /* 0x040fe20000010806 */
[----:B------:R-:W-:Y:S01]  /*f0f0*/  FFMA.FTZ R51, R47, R10, R51 ;  /* 0x0000000a2f337223 */ /* 0x000fe20000010033 */
[C---:B------:R-:W-:Y:S01]  /*f100*/  FFMA.FTZ R58, R7.reuse, R8, -R58 ;  /* 0x00000008073a7223 */ /* 0x040fe2000001083a */
[----:B------:R-:W-:Y:S01]  /*f110*/  FFMA.FTZ R44, R7, R44, R5 ;  /* 0x0000002c072c7223 */ /* 0x000fe20000010005 */
[----:B------:R-:W-:-:S02]  /*f120*/  F2FP.F16.F32.PACK_AB R4, R52, R59 ;  /* 0x0000003b3404723e */ /* 0x000fc400000000ff */
[----:B------:R-:W-:Y:S02]  /*f130*/  F2FP.F16.F32.PACK_AB R5, R55, R56 ;  /* 0x000000383705723e */ /* 0x000fe400000000ff */
[----:B------:R-:W-:Y:S02]  /*f140*/  F2FP.F16.F32.PACK_AB R6, R46, R63 ;  /* 0x0000003f2e06723e */ /* 0x000fe400000000ff */
[----:B------:R-:W-:Y:S02]  /*f150*/  F2FP.F16.F32.PACK_AB R7, R58, R11 ;  /* 0x0000000b3a07723e */ /* 0x000fe400000000ff */
[----:B------:R-:W-:Y:S02]  /*f160*/  F2FP.F16.F32.PACK_AB R8, R54, R61 ;  /* 0x0000003d3608723e */ /* 0x000fe400000000ff */
[----:B------:R-:W-:Y:S01]  /*f170*/  F2FP.F16.F32.PACK_AB R10, R45, R50 ;  /* 0x000000322d0a723e */ /* 0x000fe200000000ff */
[----:B------:R2:W-:Y:S01]  /*f180*/  STS.128 [R222], R4 ;  /* 0x00000004de007388 */ /* 0x0005e20000000c00 */
[----:B------:R-:W-:-:S05]  /*f190*/  F2FP.F16.F32.PACK_AB R11, R44, R51 ;  /* 0x000000332c0b723e */ /* 0x000fca00000000ff */
[----:B------:R2:W-:Y:S02]  /*f1a0*/  STS.128 [R43+0xc400], R8 ;  /* 0x00c400082b007388 */ /* 0x0005e40000000c00 */
.L_x_613:
[----:B------:R-:W-:Y:S05]  /*f1b0*/  BSYNC B2 ;  /* 0x0000000000027941 */ /* 0x000fea0003800000 */
.L_x_612:
[----:B------:R-:W-:Y:S05]  /*f1c0*/  @P2 BRA `(.L_x_609) ;  /* 0x0000000400582947 */ /* 0x000fea0003800000 */
[----:B------:R-:W-:Y:S01]  /*f1d0*/  LEA.HI R33, R33, R163, RZ, 0x1d ;  /* 0x000000a321217211 */ /* 0x000fe200078fe8ff */
[----:B------:R-:W-:Y:S02]  /*f1e0*/  HADD2.F32 R52, -RZ, R0.H0_H0 ;  /* 0x20000000ff347230 */ /* 0x000fe40000004100 */
[--C-:B------:R-:W-:Y:S01]  /*f1f0*/  HADD2.F32 R54, -RZ, R14.reuse.H0_H0 ;  /* 0x2000000eff367230 */ /* 0x100fe20000004100 */
[----:B-12---:R-:W-:Y:S01]  /*f200*/  SHF.R.S32.HI R4, RZ, 0x1f, R33 ;  /* 0x0000001fff047819 */ /* 0x006fe20000011421 */
[----:B------:R-:W-:Y:S01]  /*f210*/  HADD2.F32 R51, -RZ, R15.H0_H0 ;  /* 0x2000000fff337230 */ /* 0x000fe20000004100 */
[----:B0-----:R-:W-:Y:S01]  /*f220*/  SHF.L.U32 R5, R33, 0x3, RZ ;  /* 0x0000000321057819 */ /* 0x001fe200000006ff */
[----:B------:R-:W-:Y:S01]  /*f230*/  HADD2.F32 R53, -RZ, R14.H1_H1 ;  /* 0x3000000eff357230 */ /* 0x000fe20000004100 */
[----:B------:R-:W-:Y:S02]  /*f240*/  LEA.HI R33, R4, R33, RZ, 0x3 ;  /* 0x0000002104217211 */ /* 0x000fe400078f18ff */
[----:B------:R-:W-:-:S03]  /*f250*/  LOP3.LUT R4, R176, 0x38, R5, 0xf8, !PT ;  /* 0x00000038b0047812 */ /* 0x000fc600078ef805 */
[----:B------:R-:W-:Y:S01]  /*f260*/  IMAD.SHL.U32 R33, R33, 0x400, RZ ;  /* 0x0000040021217824 */ /* 0x000fe200078e00ff */
[----:B------:R-:W-:Y:S02]  /*f270*/  LOP3.LUT R8, R4, R177, RZ, 0x3c, !PT ;  /* 0x000000b104087212 */ /* 0x000fe400078e3cff */
[----:B------:R-:W0:Y:S02]  /*f280*/  LDS.128 R4, [R220] ;  /* 0x00000000dc047984 */ /* 0x000e240000000c00 */
[----:B------:R-:W-:-:S04]  /*f290*/  LOP3.LUT R33, R33, 0x7fffe000, RZ, 0xc0, !PT ;  /* 0x7fffe00021217812 */ /* 0x000fc800078ec0ff */
[----:B------:R-:W-:-:S04]  /*f2a0*/  IADD3 R33, R8, R33, R178 ;  /* 0x0000002108217210 */ /* 0x000fc80007ffe0b2 */
[----:B------:R-:W-:-:S05]  /*f2b0*/  LEA R33, R33, R2, 0x1 ;  /* 0x0000000221217211 */ /* 0x000fca00078e08ff */
[----:B------:R-:W1:Y:S01]  /*f2c0*/  LDS.128 R8, [R33+0xc400] ;  /* 0x00c4000021087984 */ /* 0x000e620000000c00 */
[--C-:B0-----:R-:W-:Y:S02]  /*f2d0*/  HADD2.F32 R43, -RZ, R4.reuse.H0_H0 ;  /* 0x20000004ff2b7230 */ /* 0x101fe40000004100 */
[----:B------:R-:W-:Y:S02]  /*f2e0*/  HADD2.F32 R4, -RZ, R4.H1_H1 ;  /* 0x30000004ff047230 */ /* 0x000fe40000004100 */
[--C-:B------:R-:W-:Y:S02]  /*f2f0*/  HADD2.F32 R44, -RZ, R5.reuse.H0_H0 ;  /* 0x20000005ff2c7230 */ /* 0x100fe40000004100 */
[----:B------:R-:W-:Y:S02]  /*f300*/  HADD2.F32 R5, -RZ, R5.H1_H1 ;  /* 0x30000005ff057230 */ /* 0x000fe40000004100 */
[--C-:B------:R-:W-:Y:S02]  /*f310*/  HADD2.F32 R45, -RZ, R6.reuse.H0_H0 ;  /* 0x20000006ff2d7230 */ /* 0x100fe40000004100 */
[----:B------:R-:W-:-:S02]  /*f320*/  HADD2.F32 R6, -RZ, R6.H1_H1 ;  /* 0x30000006ff067230 */ /* 0x000fc40000004100 */
[--C-:B------:R-:W-:Y:S02]  /*f330*/  HADD2.F32 R46, -RZ, R7.reuse.H0_H0 ;  /* 0x20000007ff2e7230 */ /* 0x100fe40000004100 */
[----:B------:R-:W-:Y:S02]  /*f340*/  HADD2.F32 R7, -RZ, R7.H1_H1 ;  /* 0x30000007ff077230 */ /* 0x000fe40000004100 */
[--C-:B-1----:R-:W-:Y:S02]  /*f350*/  HADD2.F32 R47, -RZ, R8.reuse.H0_H0 ;  /* 0x20000008ff2f7230 */ /* 0x102fe40000004100 */
[----:B------:R-:W-:Y:S02]  /*f360*/  HADD2.F32 R8, -RZ, R8.H1_H1 ;  /* 0x30000008ff087230 */ /* 0x000fe40000004100 */
[----:B------:R-:W-:Y:S02]  /*f370*/  HADD2.F32 R48, -RZ, R9.H0_H0 ;  /* 0x20000009ff307230 */ /* 0x000fe40000004100 */
[C---:B------:R-:W-:Y:S01]  /*f380*/  FMUL.FTZ R56, R47.reuse, R54 ;  /* 0x000000362f387220 */ /* 0x040fe20000410000 */
[----:B------:R-:W-:Y:S01]  /*f390*/  FMUL.FTZ R58, R47, R52 ;  /* 0x000000342f3a7220 */ /* 0x000fe20000410000 */
[----:B------:R-:W-:-:S02]  /*f3a0*/  HADD2.F32 R47, -RZ, R3.H0_H0 ;  /* 0x20000003ff2f7230 */ /* 0x000fc40000004100 */
[C---:B------:R-:W-:Y:S01]  /*f3b0*/  FMUL.FTZ R55, R8.reuse, R51 ;  /* 0x0000003308377220 */ /* 0x040fe20000410000 */
[C---:B------:R-:W-:Y:S01]  /*f3c0*/  FFMA.FTZ R56, R43.reuse, R52, -R56 ;  /* 0x000000342b387223 */ /* 0x040fe20000010838 */
[----:B------:R-:W-:Y:S01]  /*f3d0*/  FFMA.FTZ R58, R43, R54, R58 ;  /* 0x000000362b3a7223 */ /* 0x000fe2000001003a */
[----:B------:R-:W-:Y:S02]  /*f3e0*/  HADD2.F32 R43, -RZ, R0.H1_H1 ;  /* 0x30000000ff2b7230 */ /* 0x000fe40000004100 */
[-C--:B------:R-:W-:Y:S01]  /*f3f0*/  FMUL.FTZ R57, R8, R47.reuse ;  /* 0x0000002f08397220 */ /* 0x080fe20000410000 */
[----:B------:R-:W-:Y:S01]  /*f400*/  FFMA.FTZ R55, R4, R47, -R55 ;  /* 0x0000002f04377223 */ /* 0x000fe20000010837 */
[C---:B------:R-:W-:Y:S01]  /*f410*/  FMUL.FTZ R47, R48.reuse, R53 ;  /* 0x00000035302f7220 */ /* 0x040fe20000410000 */
[----:B------:R-:W-:Y:S02]  /*f420*/  HADD2.F32 R9, -RZ, R9.H1_H1 ;  /* 0x30000009ff097230 */ /* 0x000fe40000004100 */
[----:B------:R-:W-:Y:S01]  /*f430*/  FMUL.FTZ R48, R48, R43 ;  /* 0x0000002b30307220 */ /* 0x000fe20000410000 */
[----:B------:R-:W-:-:S02]  /*f440*/  HADD2.F32 R52, -RZ, R15.H1_H1 ;  /* 0x3000000fff347230 */ /* 0x000fc40000004100 */
[----:B------:R-:W-:Y:S01]  /*f450*/  FFMA.FTZ R57, R4, R51, R57 ;  /* 0x0000003304397223 */ /* 0x000fe20000010039 */
[----:B------:R-:W-:Y:S02]  /*f460*/  HADD2.F32 R4, -RZ, R3.H1_H1 ;  /* 0x30000003ff047230 */ /* 0x000fe40000004100 */
[C---:B------:R-:W-:Y:S01]  /*f470*/  FFMA.FTZ R47, R44.reuse, R43, -R47 ;  /* 0x0000002b2c2f7223 */ /* 0x040fe2000001082f */
[----:B------:R-:W-:Y:S01]  /*f480*/  FFMA.FTZ R48, R44, R53, R48 ;  /* 0x000000352c307223 */ /* 0x000fe20000010030 */
[----:B------:R-:W-:Y:S02]  /*f490*/  HADD2.F32 R49, -RZ, R10.H0_H0 ;  /* 0x2000000aff317230 */ /* 0x000fe40000004100 */
[C---:B------:R-:W-:Y:S01]  /*f4a0*/  FMUL.FTZ R54, R9.reuse, R52 ;  /* 0x0000003409367220 */ /* 0x040fe20000410000 */
[----:B------:R-:W-:Y:S02]  /*f4b0*/  HADD2.F32 R8, -RZ, R12.H0_H0 ;  /* 0x2000000cff087230 */ /* 0x000fe40000004100 */
[----:B------:R-:W-:Y:S01]  /*f4c0*/  FMUL.FTZ R60, R9, R4 ;  /* 0x00000004093c7220 */ /* 0x000fe20000410000 */
[----:B------:R-:W-:-:S02]  /*f4d0*/  HADD2.F32 R44, -RZ, R20.H0_H0 ;  /* 0x20000014ff2c7230 */ /* 0x000fc40000004100 */
[----:B------:R-:W-:Y:S01]  /*f4e0*/  FFMA.FTZ R54, R5, R4, -R54 ;  /* 0x0000000405367223 */ /* 0x000fe20000010836 */
[----:B------:R-:W-:Y:S02]  /*f4f0*/  HADD2.F32 R10, -RZ, R10.H1_H1 ;  /* 0x3000000aff0a7230 */ /* 0x000fe40000004100 */
[C---:B------:R-:W-:Y:S01]  /*f500*/  FMUL.FTZ R53, R49.reuse, R8 ;  /* 0x0000000831357220 */ /* 0x040fe20000410000 */
[----:B------:R-:W-:Y:S02]  /*f510*/  HADD2.F32 R43, -RZ, R21.H0_H0 ;  /* 0x20000015ff2b7230 */ /* 0x000fe40000004100 */
[----:B------:R-:W-:Y:S01]  /*f520*/  FMUL.FTZ R4, R49, R44 ;  /* 0x0000002c31047220 */ /* 0x000fe20000410000 */
[----:B------:R-:W-:Y:S02]  /*f530*/  HADD2.F32 R9, -RZ, R13.H0_H0 ;  /* 0x2000000dff097230 */ /* 0x000fe40000004100 */
[----:B------:R-:W-:Y:S01]  /*f540*/  FFMA.FTZ R49, R5, R52, R60 ;  /* 0x0000003405317223 */ /* 0x000fe2000001003c */
[C---:B------:R-:W-:Y:S01]  /*f550*/  FFMA.FTZ R53, R45.reuse, R44, R53 ;  /* 0x0000002c2d357223 */ /* 0x040fe20000010035 */
[C---:B------:R-:W-:Y:S01]  /*f560*/  FMUL.FTZ R5, R10.reuse, R43 ;  /* 0x0000002b0a057220 */ /* 0x040fe20000410000 */
[----:B------:R-:W-:Y:S01]  /*f570*/  FFMA.FTZ R51, R45, R8, -R4 ;  /* 0x000000082d337223 */ /* 0x000fe20000010804 */
[----:B------:R-:W-:Y:S01]  /*f580*/  FMUL.FTZ R45, R10, R9 ;  /* 0x000000090a2d7220 */ /* 0x000fe20000410000 */
[----:B------:R-:W-:-:S02]  /*f590*/  HADD2.F32 R50, -RZ, R11.H0_H0 ;  /* 0x2000000bff327230 */ /* 0x000fc40000004100 */
[C---:B------:R-:W-:Y:S01]  /*f5a0*/  FFMA.FTZ R10, R6.reuse, R9, -R5 ;  /* 0x00000009060a7223 */ /* 0x040fe20000010805 */
[----:B------:R-:W-:Y:S02]  /*f5b0*/  HADD2.F32 R9, -RZ, R20.H1_H1 ;  /* 0x30000014ff097230 */ /* 0x000fe40000004100 */
[----:B------:R-:W-:Y:S01]  /*f5c0*/  FFMA.FTZ R44, R6, R43, R45 ;  /* 0x0000002b062c7223 */ /* 0x000fe2000001002d */
[----:B------:R-:W-:Y:S02]  /*f5d0*/  HADD2.F32 R5, -RZ, R12.H1_H1 ;  /* 0x3000000cff057230 */ /* 0x000fe40000004100 */
[----:B------:R-:W-:Y:S02]  /*f5e0*/  HADD2.F32 R11, -RZ, R11.H1_H1 ;  /* 0x3000000bff0b7230 */ /* 0x000fe40000004100 */
[C---:B------:R-:W-:Y:S01]  /*f5f0*/  FMUL.FTZ R43, R50.reuse, R9 ;  /* 0x00000009322b7220 */ /* 0x040fe20000410000 */
[----:B------:R-:W-:Y:S02]  /*f600*/  HADD2.F32 R8, -RZ, R21.H1_H1 ;  /* 0x30000015ff087230 */ /* 0x000fe40000004100 */
[----:B------:R-:W-:Y:S01]  /*f610*/  FMUL.FTZ R50, R50, R5 ;  /* 0x0000000532327220 */ /* 0x000fe20000410000 */
[----:B------:R-:W-:-:S02]  /*f620*/  HADD2.F32 R4, -RZ, R13.H1_H1 ;  /* 0x3000000dff047230 */ /* 0x000fc40000004100 */
[----:B------:R-:W-:Y:S01]  /*f630*/  FFMA.FTZ R43, R46, R5, -R43 ;  /* 0x000000052e2b7223 */ /* 0x000fe2000001082b */
[----:B------:R-:W-:Y:S01]  /*f640*/  F2FP.F16.F32.PACK_AB R5, R54, R47 ;  /* 0x0000002f3605723e */ /* 0x000fe200000000ff */
[C---:B------:R-:W-:Y:S01]  /*f650*/  FMUL.FTZ R6, R11.reuse, R8 ;  /* 0x000000080b067220 */ /* 0x040fe20000410000 */
[-C--:B------:R-:W-:Y:S01]  /*f660*/  FMUL.FTZ R45, R11, R4.reuse ;  /* 0x000000040b2d7220 */ /* 0x080fe20000410000 */
[----:B------:R-:W-:Y:S02]  /*f670*/  FFMA.FTZ R11, R46, R9, R50 ;  /* 0x000000092e0b7223 */ /* 0x000fe40000010032 */
[----:B------:R-:W-:Y:S01]  /*f680*/  FFMA.FTZ R46, R7, R4, -R6 ;  /* 0x00000004072e7223 */ /* 0x000fe20000010806 */
[----:B------:R-:W-:Y:S01]  /*f690*/  F2FP.F16.F32.PACK_AB R4, R55, R56 ;  /* 0x000000383704723e */ /* 0x000fe200000000ff */
[----:B------:R-:W-:Y:S01]  /*f6a0*/  FFMA.FTZ R50, R7, R8, R45 ;  /* 0x0000000807327223 */ /* 0x000fe2000001002d */
[----:B------:R-:W-:Y:S02]  /*f6b0*/  F2FP.F16.F32.PACK_AB R6, R10, R51 ;  /* 0x000000330a06723e */ /* 0x000fe400000000ff */
[----:B------:R-:W-:-:S02]  /*f6c0*/  F2FP.F16.F32.PACK_AB R7, R46, R43 ;  /* 0x0000002b2e07723e */ /* 0x000fc400000000ff */
[----:B------:R-:W-:Y:S02]  /*f6d0*/  F2FP.F16.F32.PACK_AB R8, R57, R58 ;  /* 0x0000003a3908723e */ /* 0x000fe400000000ff */
[----:B------:R-:W-:Y:S01]  /*f6e0*/  F2FP.F16.F32.PACK_AB R9, R49, R48 ;  /* 0x000000303109723e */ /* 0x000fe200000000ff */
[----:B------:R3:W-:Y:S01]  /*f6f0*/  STS.128 [R220], R4 ;  /* 0x00000004dc007388 */ /* 0x0007e20000000c00 */
[----:B------:R-:W-:Y:S02]  /*f700*/  F2FP.F16.F32.PACK_AB R10, R44, R53 ;  /* 0x000000352c0a723e */ /* 0x000fe400000000ff */
[----:B------:R-:W-:-:S05]  /*f710*/  F2FP.F16.F32.PACK_AB R11, R50, R11 ;  /* 0x0000000b320b723e */ /* 0x000fca00000000ff */
[----:B------:R3:W-:Y:S02]  /*f720*/  STS.128 [R33+0xc400], R8 ;  /* 0x00c4000821007388 */ /* 0x0007e40000000c00 */
.L_x_609:
[----:B------:R-:W-:Y:S05]  /*f730*/  BSYNC B1 ;  /* 0x0000000000017941 */ /* 0x000fea0003800000 */
.L_x_608:
[----:B------:R-:W-:-:S13]  /*f740*/  ISETP.GE.AND P0, PT, R225, R24, PT ;  /* 0x00000018e100720c */ /* 0x000fda0003f06270 */
[----:B------:R-:W-:Y:S05]  /*f750*/  @P0 BRA `(.L_x_592) ;  /* 0x00000010003c0947 */ /* 0x000fea0003800000 */
[----:B------:R-:W4:Y:S01]  /*f760*/  LDC R24, c[0x0][0x3f4] ;  /* 0x0000fd00ff187b82 */ /* 0x000f220000000800 */
[C---:B0123--:R-:W-:Y:S01]  /*f770*/  VIADD R5, R16.reuse, 0x20 ;  /* 0x0000002010057836 */ /* 0x04ffe20000000000 */
[C---:B------:R-:W-:Y:S01]  /*f780*/  IADD3 R7, R16.reuse, 0x40, RZ ;  /* 0x0000004010077810 */ /* 0x040fe20007ffe0ff */
[----:B------:R-:W-:Y:S01]  /*f790*/  BSSY B1, `(.L_x_614) ;  /* 0x000005b000017945 */ /* 0x000fe20003800000 */
[-C--:B----4-:R-:W-:Y:S02]  /*f7a0*/  ISETP.GE.AND P0, PT, R16, R24.reuse, PT ;  /* 0x000000181000720c */ /* 0x090fe40003f06270 */
[-C--:B------:R-:W-:Y:S02]  /*f7b0*/  ISETP.GE.AND P1, PT, R5, R24.reuse, PT ;  /* 0x000000180500720c */ /* 0x080fe40003f26270 */
[----:B------:R-:W-:-:S09]  /*f7c0*/  ISETP.GE.AND P2, PT, R7, R24, PT ;  /* 0x000000180700720c */ /* 0x000fd20003f46270 */
[----:B------:R-:W-:Y:S05]  /*f7d0*/  @P0 BRA `(.L_x_615) ;  /* 0x0000000400580947 */ /* 0x000fea0003800000 */
[----:B------:R-:W-:Y:S01]  /*f7e0*/  LEA.HI R4, R24, R191, RZ, 0x1d ;  /* 0x000000bf18047211 */ /* 0x000fe200078fe8ff */
[----:B------:R-:W-:Y:S02]  /*f7f0*/  HADD2.F32 R51, -RZ, R34.H0_H0 ;  /* 0x20000022ff337230 */ /* 0x000fe40000004100 */
[----:B------:R-:W-:Y:S01]  /*f800*/  HADD2.F32 R53, -RZ, R39.H0_H0 ;  /* 0x20000027ff357230 */ /* 0x000fe20000004100 */
[----:B------:R-:W-:Y:S01]  /*f810*/  SHF.R.S32.HI R5, RZ, 0x1f, R4 ;  /* 0x0000001fff057819 */ /* 0x000fe20000011404 */
[----:B------:R-:W-:Y:S02]  /*f820*/  IMAD.SHL.U32 R6, R4, 0x8, RZ ;  /* 0x0000000804067824 */ /* 0x000fe400078e00ff */
[----:B------:R-:W-:Y:S01]  /*f830*/  HADD2.F32 R58, -RZ, R40.H0_H0 ;  /* 0x20000028ff3a7230 */ /* 0x000fe20000004100 */
[----:B------:R-:W-:Y:S01]  /*f840*/  LEA.HI R5, R5, R4, RZ, 0x3 ;  /* 0x0000000405057211 */ /* 0x000fe200078f18ff */
[----:B------:R-:W-:Y:S01]  /*f850*/  HADD2.F32 R56, -RZ, R35.H0_H0 ;  /* 0x20000023ff387230 */ /* 0x000fe20000004100 */
[----:B------:R-:W-:Y:S01]  /*f860*/  LOP3.LUT R4, R167, 0x38, R6, 0xf8, !PT ;  /* 0x00000038a7047812 */ /* 0x000fe200078ef806 */
[----:B------:R-:W-:Y:S01]  /*f870*/  HADD2.F32 R60, -RZ, R39.H1_H1 ;  /* 0x30000027ff3c7230 */ /* 0x000fe20000004100 */
[----:B------:R-:W-:Y:S01]  /*f880*/  SHF.L.U32 R5, R5, 0xa, RZ ;  /* 0x0000000a05057819 */ /* 0x000fe200000006ff */
[----:B------:R-:W-:Y:S01]  /*f890*/  HADD2.F32 R34, -RZ, R34.H1_H1 ;  /* 0x30000022ff227230 */ /* 0x000fe20000004100 */
[----:B------:R-:W-:Y:S01]  /*f8a0*/  LOP3.LUT R8, R4, R223, RZ, 0x3c, !PT ;  /* 0x000000df04087212 */ /* 0x000fe200078e3cff */
[----:B------:R-:W-:Y:S01]  /*f8b0*/  HADD2.F32 R55, -RZ, R40.H1_H1 ;  /* 0x30000028ff377230 */ /* 0x000fe20000004100 */
[----:B------:R-:W-:Y:S01]  /*f8c0*/  LOP3.LUT R9, R5, 0x7fffe000, RZ, 0xc0, !PT ;  /* 0x7fffe00005097812 */ /* 0x000fe200078ec0ff */
[----:B------:R-:W-:Y:S01]  /*f8d0*/  HADD2.F32 R35, -RZ, R35.H1_H1 ;  /* 0x30000023ff237230 */ /* 0x000fe20000004100 */
[----:B------:R-:W0:Y:S01]  /*f8e0*/  LDS.128 R4, [R221] ;  /* 0x00000000dd047984 */ /* 0x000e220000000c00 */
[----:B------:R-:W-:Y:S01]  /*f8f0*/  HADD2.F32 R57, -RZ, R41.H0_H0 ;  /* 0x20000029ff397230 */ /* 0x000fe20000004100 */
        /* <DEDUP_REMOVED lines=11> */
[--C-:B------:R-:W-:Y:S02]  /*f9b0*/  HADD2.F32 R48, -RZ, R9.reuse.H0_H0 ;  /* 0x20000009ff307230 */ /* 0x100fe40000004100 */
[-C--:B------:R-:W-:Y:S01]  /*f9c0*/  FMUL.FTZ R52, R53, R47.reuse ;  /* 0x0000002f35347220 */ /* 0x080fe20000410000 */
[C---:B------:R-:W-:Y:S01]  /*f9d0*/  FMUL.FTZ R54, R51.reuse, R47 ;  /* 0x0000002f33367220 */ /* 0x040fe20000410000 */
[----:B------:R-:W-:Y:S02]  /*f9e0*/  HADD2.F32 R9, -RZ, R9.H1_H1 ;  /* 0x30000009ff097230 */ /* 0x000fe40000004100 */
[-C--:B------:R-:W-:Y:S01]  /*f9f0*/  FMUL.FTZ R39, R58, R8.reuse ;  /* 0x000000083a277220 */ /* 0x080fe20000410000 */
[-C--:B------:R-:W-:Y:S01]  /*fa00*/  FFMA.FTZ R52, R51, R43.reuse, -R52 ;  /* 0x0000002b33347223 */ /* 0x080fe20000010834 */
[----:B------:R-:W-:Y:S01]  /*fa10*/  FFMA.FTZ R54, R53, R43, R54 ;  /* 0x0000002b35367223 */ /* 0x000fe20000010036 */
[----:B------:R-:W-:Y:S01]  /*fa20*/  FMUL.FTZ R43, R56, R8 ;  /* 0x00000008382b7220 */ /* 0x000fe20000410000 */
[----:B------:R-:W-:-:S02]  /*fa30*/  HADD2.F32 R49, -RZ, R10.H0_H0 ;  /* 0x2000000aff317230 */ /* 0x000fc40000004100 */
[----:B------:R-:W-:Y:S01]  /*fa40*/  FFMA.FTZ R39, R56, R4, -R39 ;  /* 0x0000000438277223 */ /* 0x000fe20000010827 */
[----:B------:R-:W-:Y:S01]  /*fa50*/  FMUL.FTZ R47, R60, R48 ;  /* 0x000000303c2f7220 */ /* 0x000fe20000410000 */
[----:B------:R-:W-:Y:S01]  /*fa60*/  FFMA.FTZ R43, R58, R4, R43 ;  /* 0x000000043a2b7223 */ /* 0x000fe2000001002b */
[----:B------:R-:W-:Y:S02]  /*fa70*/  HADD2.F32 R10, -RZ, R10.H1_H1 ;  /* 0x3000000aff0a7230 */ /* 0x000fe40000004100 */
[----:B------:R-:W-:Y:S01]  /*fa80*/  FMUL.FTZ R51, R34, R48 ;  /* 0x0000003022337220 */ /* 0x000fe20000410000 */
[-C--:B------:R-:W-:Y:S01]  /*fa90*/  FMUL.FTZ R4, R55, R9.reuse ;  /* 0x0000000937047220 */ /* 0x080fe20000410000 */
[----:B------:R-:W-:Y:S02]  /*faa0*/  HADD2.F32 R53, -RZ, R37.H0_H0 ;  /* 0x20000025ff357230 */ /* 0x000fe40000004100 */
[----:B------:R-:W-:Y:S01]  /*fab0*/  FMUL.FTZ R8, R35, R9 ;  /* 0x0000000923087220 */ /* 0x000fe20000410000 */
[----:B------:R-:W-:-:S02]  /*fac0*/  HADD2.F32 R56, -RZ, R42.H0_H0 ;  /* 0x2000002aff387230 */ /* 0x000fc40000004100 */
[-C--:B------:R-:W-:Y:S01]  /*fad0*/  FFMA.FTZ R47, R34, R44.reuse, -R47 ;  /* 0x0000002c222f7223 */ /* 0x080fe2000001082f */
[----:B------:R-:W-:Y:S02]  /*fae0*/  HADD2.F32 R48, -RZ, R38.H0_H0 ;  /* 0x20000026ff307230 */ /* 0x000fe40000004100 */
[----:B------:R-:W-:Y:S01]  /*faf0*/  FFMA.FTZ R51, R60, R44, R51 ;  /* 0x0000002c3c337223 */ /* 0x000fe20000010033 */
[-C--:B------:R-:W-:Y:S01]  /*fb00*/  FFMA.FTZ R34, R35, R5.reuse, -R4 ;  /* 0x0000000523227223 */ /* 0x080fe20000010804 */
[----:B------:R-:W-:Y:S01]  /*fb10*/  FFMA.FTZ R40, R55, R5, R8 ;  /* 0x0000000537287223 */ /* 0x000fe20000010008 */
[-C--:B------:R-:W-:Y:S01]  /*fb20*/  FMUL.FTZ R4, R57, R49.reuse ;  /* 0x0000003139047220 */ /* 0x080fe20000410000 */
[----:B------:R-:W-:Y:S01]  /*fb30*/  FMUL.FTZ R44, R53, R49 ;  /* 0x00000031352c7220 */ /* 0x000fe20000410000 */
[-C--:B------:R-:W-:Y:S01]  /*fb40*/  FMUL.FTZ R5, R56, R10.reuse ;  /* 0x0000000a38057220 */ /* 0x080fe20000410000 */
[----:B------:R-:W-:Y:S01]  /*fb50*/  FMUL.FTZ R9, R48, R10 ;  /* 0x0000000a30097220 */ /* 0x000fe20000410000 */
[----:B------:R-:W-:-:S02]  /*fb60*/  HADD2.F32 R50, -RZ, R11.H0_H0 ;  /* 0x2000000bff327230 */ /* 0x000fc40000004100 */
[-C--:B------:R-:W-:Y:S01]  /*fb70*/  FFMA.FTZ R35, R53, R45.reuse, -R4 ;  /* 0x0000002d35237223 */ /* 0x080fe20000010804 */
[----:B------:R-:W-:Y:S01]  /*fb80*/  FFMA.FTZ R44, R57, R45, R44 ;  /* 0x0000002d392c7223 */ /* 0x000fe2000001002c */
[-C--:B------:R-:W-:Y:S01]  /*fb90*/  FFMA.FTZ R10, R48, R6.reuse, -R5 ;  /* 0x00000006300a7223 */ /* 0x080fe20000010805 */
[----:B------:R-:W-:Y:S02]  /*fba0*/  HADD2.F32 R11, -RZ, R11.H1_H1 ;  /* 0x3000000bff0b7230 */ /* 0x000fe40000004100 */
[----:B------:R-:W-:Y:S02]  /*fbb0*/  HADD2.F32 R48, -RZ, R41.H1_H1 ;  /* 0x30000029ff307230 */ /* 0x000fe40000004100 */
[----:B------:R-:W-:Y:S02]  /*fbc0*/  HADD2.F32 R45, -RZ, R42.H1_H1 ;  /* 0x3000002aff2d7230 */ /* 0x000fe40000004100 */
[----:B------:R-:W-:Y:S02]  /*fbd0*/  HADD2.F32 R8, -RZ, R37.H1_H1 ;  /* 0x30000025ff087230 */ /* 0x000fe40000004100 */
[----:B------:R-:W-:Y:S01]  /*fbe0*/  FFMA.FTZ R37, R56, R6, R9 ;  /* 0x0000000638257223 */ /* 0x000fe20000010009 */
[----:B------:R-:W-:-:S02]  /*fbf0*/  HADD2.F32 R41, -RZ, R38.H1_H1 ;  /* 0x30000026ff297230 */ /* 0x000fc40000004100 */
[-C--:B------:R-:W-:Y:S01]  /*fc00*/  FMUL.FTZ R5, R48, R50.reuse ;  /* 0x0000003230057220 */ /* 0x080fe20000410000 */
[--C-:B------:R-:W-:Y:S02]  /*fc10*/  HADD2.F32 R46, -RZ, R7.reuse.H0_H0 ;  /* 0x20000007ff2e7230 */ /* 0x100fe40000004100 */
[-C--:B------:R-:W-:Y:S01]  /*fc20*/  FMUL.FTZ R4, R45, R11.reuse ;  /* 0x0000000b2d047220 */ /* 0x080fe20000410000 */
[----:B------:R-:W-:Y:S02]  /*fc30*/  HADD2.F32 R7, -RZ, R7.H1_H1 ;  /* 0x30000007ff077230 */ /* 0x000fe40000004100 */
[C---:B------:R-:W-:Y:S01]  /*fc40*/  FMUL.FTZ R9, R8.reuse, R50 ;  /* 0x0000003208097220 */ /* 0x040fe20000410000 */
[C---:B------:R-:W-:Y:S01]  /*fc50*/  FMUL.FTZ R6, R41.reuse, R11 ;  /* 0x0000000b29067220 */ /* 0x040fe20000410000 */
[-C--:B------:R-:W-:Y:S01]  /*fc60*/  FFMA.FTZ R11, R8, R46.reuse, -R5 ;  /* 0x0000002e080b7223 */ /* 0x080fe20000010805 */
[----:B------:R-:W-:Y:S01]  /*fc70*/  F2FP.F16.F32.PACK_AB R5, R34, R47 ;  /* 0x0000002f2205723e */ /* 0x000fe200000000ff */
[-C--:B------:R-:W-:Y:S01]  /*fc80*/  FFMA.FTZ R38, R41, R7.reuse, -R4 ;  /* 0x0000000729267223 */ /* 0x080fe20000010804 */
[----:B------:R-:W-:Y:S01]  /*fc90*/  FFMA.FTZ R46, R48, R46, R9 ;  /* 0x0000002e302e7223 */ /* 0x000fe20000010009 */
[----:B------:R-:W-:Y:S01]  /*fca0*/  FFMA.FTZ R41, R45, R7, R6 ;  /* 0x000000072d297223 */ /* 0x000fe20000010006 */
[----:B------:R-:W-:-:S02]  /*fcb0*/  F2FP.F16.F32.PACK_AB R4, R39, R52 ;  /* 0x000000342704723e */ /* 0x000fc400000000ff */
[----:B------:R-:W-:Y:S02]  /*fcc0*/  F2FP.F16.F32.PACK_AB R6, R10, R35 ;  /* 0x000000230a06723e */ /* 0x000fe400000000ff */
[----:B------:R-:W-:Y:S02]  /*fcd0*/  F2FP.F16.F32.PACK_AB R7, R38, R11 ;  /* 0x0000000b2607723e */ /* 0x000fe400000000ff */
[----:B------:R-:W-:Y:S02]  /*fce0*/  F2FP.F16.F32.PACK_AB R8, R43, R54 ;  /* 0x000000362b08723e */ /* 0x000fe400000000ff */
[----:B------:R-:W-:Y:S01]  /*fcf0*/  F2FP.F16.F32.PACK_AB R9, R40, R51 ;  /* 0x000000332809723e */ /* 0x000fe200000000ff */
[----:B------:R0:W-:Y:S01]  /*fd00*/  STS.128 [R221], R4 ;  /* 0x00000004dd007388 */ /* 0x0001e20000000c00 */
[----:B------:R-:W-:Y:S02]  /*fd10*/  F2FP.F16.F32.PACK_AB R10, R37, R44 ;  /* 0x0000002c250a723e */ /* 0x000fe400000000ff */
[----:B------:R-:W-:-:S05]  /*fd20*/  F2FP.F16.F32.PACK_AB R11, R41, R46 ;  /* 0x0000002e290b723e */ /* 0x000fca00000000ff */
[----:B------:R0:W-:Y:S02]  /*fd30*/  STS.128 [R33+0xc400], R8 ;  /* 0x00c4000821007388 */ /* 0x0001e40000000c00 */
.L_x_615:
[----:B------:R-:W-:Y:S05]  /*fd40*/  BSYNC B1 ;  /* 0x0000000000017941 */ /* 0x000fea0003800000 */
.L_x_614:
[----:B------:R-:W-:Y:S04]  /*fd50*/  BSSY B1, `(.L_x_616) ;  /* 0x0000058000017945 */ /* 0x000fe80003800000 */
[----:B------:R-:W-:Y:S05]  /*fd60*/  @P1 BRA `(.L_x_617) ;  /* 0x0000000400581947 */ /* 0x000fea0003800000 */
[----:B0-----:R-:W-:Y:S01]  /*fd70*/  LEA.HI R4, R24, R162, RZ, 0x1d ;  /* 0x000000a218047211 */ /* 0x001fe200078fe8ff */
[----:B------:R-:W-:Y:S02]  /*fd80*/  HADD2.F32 R46, -RZ, R29.H0_H0 ;  /* 0x2000001dff2e7230 */ /* 0x000fe40000004100 */
[----:B------:R-:W-:Y:S01]  /*fd90*/  HADD2.F32 R44, -RZ, R25.H0_H0 ;  /* 0x20000019ff2c7230 */ /* 0x000fe20000004100 */
[----:B------:R-:W-:Y:S01]  /*fda0*/  SHF.R.S32.HI R5, RZ, 0x1f, R4 ;  /* 0x0000001fff057819 */ /* 0x000fe20000011404 */
[----:B------:R-:W-:Y:S01]  /*fdb0*/  HADD2.F32 R47, -RZ, R29.H1_H1 ;  /* 0x3000001dff2f7230 */ /* 0x000fe20000004100 */
[----:B------:R-:W-:Y:S01]  /*fdc0*/  SHF.L.U32 R6, R4, 0x3, RZ ;  /* 0x0000000304067819 */ /* 0x000fe200000006ff */
[--C-:B------:R-:W-:Y:S01]  /*fdd0*/  HADD2.F32 R48, -RZ, R30.reuse.H0_H0 ;  /* 0x2000001eff307230 */ /* 0x100fe20000004100 */
[----:B------:R-:W-:Y:S01]  /*fde0*/  LEA.HI R5, R5, R4, RZ, 0x3 ;  /* 0x0000000405057211 */ /* 0x000fe200078f18ff */
[----:B------:R-:W-:Y:S01]  /*fdf0*/  HADD2.F32 R45, -RZ, R25.H1_H1 ;  /* 0x30000019ff2d7230 */ /* 0x000fe20000004100 */
[----:B------:R-:W-:Y:S01]  /*fe00*/  LOP3.LUT R4, R167, 0x38, R6, 0xf8, !PT ;  /* 0x00000038a7047812 */ /* 0x000fe200078ef806 */
[----:B------:R-:W-:-:S02]  /*fe10*/  HADD2.F32 R49, -RZ, R30.H1_H1 ;  /* 0x3000001eff317230 */ /* 0x000fc40000004100 */
[----:B------:R-:W-:Y:S01]  /*fe20*/  IMAD.SHL.U32 R5, R5, 0x400, RZ ;  /* 0x0000040005057824 */ /* 0x000fe200078e00ff */
[----:B------:R-:W-:-:S04]  /*fe30*/  LOP3.LUT R8, R4, R223, RZ, 0x3c, !PT ;  /* 0x000000df04087212 */ /* 0x000fc800078e3cff */
[----:B------:R-:W-:Y:S02]  /*fe40*/  LOP3.LUT R9, R5, 0x7fffe000, RZ, 0xc0, !PT ;  /* 0x7fffe00005097812 */ /* 0x000fe400078ec0ff */
[----:B------:R-:W0:Y:S02]  /*fe50*/  LDS.128 R4, [R219] ;  /* 0x00000000db047984 */ /* 0x000e240000000c00 */
        /* <DEDUP_REMOVED lines=13> */
[----:B------:R-:W-:Y:S01]  /*ff30*/  FMUL.FTZ R39, R44, R39 ;  /* 0x000000272c277220 */ /* 0x000fe20000410000 */
[----:B------:R-:W-:Y:S02]  /*ff40*/  HADD2.F32 R9, -RZ, R9.H1_H1 ;  /* 0x30000009ff097230 */ /* 0x000fe40000004100 */
[----:B------:R-:W-:Y:S01]  /*ff50*/  FMUL.FTZ R29, R48, R8 ;  /* 0x00000008301d7220 */ /* 0x000fe20000410000 */
[----:B------:R-:W-:Y:S01]  /*ff60*/  FFMA.FTZ R43, R44, R34, -R43 ;  /* 0x000000222c2b7223 */ /* 0x000fe2000001082b */
[----:B------:R-:W-:-:S02]  /*ff70*/  HADD2.F32 R44, -RZ, R26.H0_H0 ;  /* 0x2000001aff2c7230 */ /* 0x000fc40000004100 */
[----:B------:R-:W-:Y:S01]  /*ff80*/  FFMA.FTZ R39, R46, R34, R39 ;  /* 0x000000222e277223 */ /* 0x000fe20000010027 */
[-C--:B------:R-:W-:Y:S01]  /*ff90*/  FMUL.FTZ R34, R47, R40.reuse ;  /* 0x000000282f227220 */ /* 0x080fe20000410000 */
[C---:B------:R-:W-:Y:S01]  /*ffa0*/  FMUL.FTZ R40, R45.reuse, R40 ;  /* 0x000000282d287220 */ /* 0x040fe20000410000 */
[----:B------:R-:W-:Y:S02]  /*ffb0*/  HADD2.F32 R41, -RZ, R10.H0_H0 ;  /* 0x2000000aff297230 */ /* 0x000fe40000004100 */
[C---:B------:R-:W-:Y:S01]  /*ffc0*/  FMUL.FTZ R25, R44.reuse, R8 ;  /* 0x000000082c197220 */ /* 0x040fe20000410000 */
[-C--:B------:R-:W-:Y:S01]  /*ffd0*/  FFMA.FTZ R8, R44, R4.reuse, -R29 ;  /* 0x000000042c087223 */ /* 0x080fe2000001081d */
[-C--:B------:R-:W-:Y:S01]  /*ffe0*/  FFMA.FTZ R34, R45, R35.reuse, -R34 ;  /* 0x000000232d227223 */ /* 0x080fe20000010822 */
[----:B------:R-:W-:Y:S01]  /*fff0*/  FFMA.FTZ R40, R47, R35, R40 ;  /* 0x000000232f287223 */ /* 0x000fe20000010028 */
[----:B------:R-:W-:Y:S01]  /*10000*/  FFMA.FTZ R30, R48, R4, R25 ;  /* 0x00000004301e7223 */ /* 0x000fe20000010019 */
[----:B------:R-:W-:-:S02]  /*10010*/  HADD2.F32 R25, -RZ, R26.H1_H1 ;  /* 0x3000001aff197230 */ /* 0x000fc40000004100 */
[-C--:B------:R-:W-:Y:S01]  /*10020*/  FMUL.FTZ R4, R49, R9.reuse ;  /* 0x0000000931047220 */ /* 0x080fe20000410000 */
[----:B------:R-:W-:Y:S02]  /*10030*/  HADD2.F32 R29, -RZ, R27.H0_H0 ;  /* 0x2000001bff1d7230 */ /* 0x000fe40000004100 */
[----:B------:R-:W-:Y:S02]  /*10040*/  HADD2.F32 R35, -RZ, R31.H0_H0 ;  /* 0x2000001fff237230 */ /* 0x000fe40000004100 */
[C---:B------:R-:W-:Y:S01]  /*10050*/  FMUL.FTZ R26, R25.reuse, R9 ;  /* 0x00000009191a7220 */ /* 0x040fe20000410000 */
[----:B------:R-:W-:Y:S02]  /*10060*/  HADD2.F32 R10, -RZ, R10.H1_H1 ;  /* 0x3000000aff0a7230 */ /* 0x000fe40000004100 */
[----:B------:R-:W-:Y:S01]  /*10070*/  FFMA.FTZ R9, R25, R5, -R4 ;  /* 0x0000000519097223 */ /* 0x000fe20000010804 */
[----:B------:R-:W-:Y:S02]  /*10080*/  HADD2.F32 R48, -RZ, R32.H0_H0 ;  /* 0x20000020ff307230 */ /* 0x000fe40000004100 */
[----:B------:R-:W-:Y:S01]  /*10090*/  FMUL.FTZ R4, R35, R41 ;  /* 0x0000002923047220 */ /* 0x000fe20000410000 */
[----:B------:R-:W-:-:S02]  /*100a0*/  HADD2.F32 R46, -RZ, R28.H0_H0 ;  /* 0x2000001cff2e7230 */ /* 0x000fc40000004100 */
[----:B------:R-:W-:Y:S01]  /*100b0*/  FMUL.FTZ R44, R29, R41 ;  /* 0x000000291d2c7220 */ /* 0x000fe20000410000 */
[----:B------:R-:W-:Y:S01]  /*100c0*/  FFMA.FTZ R25, R49, R5, R26 ;  /* 0x0000000531197223 */ /* 0x000fe2000001001a */
[-C--:B------:R-:W-:Y:S01]  /*100d0*/  FMUL.FTZ R5, R48, R10.reuse ;  /* 0x0000000a30057220 */ /* 0x080fe20000410000 */
[-C--:B------:R-:W-:Y:S01]  /*100e0*/  FFMA.FTZ R26, R29, R37.reuse, -R4 ;  /* 0x000000251d1a7223 */ /* 0x080fe20000010804 */
[----:B------:R-:W-:Y:S01]  /*100f0*/  FFMA.FTZ R44, R35, R37, R44 ;  /* 0x00000025232c7223 */ /* 0x000fe2000001002c */
[--C-:B------:R-:W-:Y:S02]  /*10100*/  HADD2.F32 R42, -RZ, R11.reuse.H0_H0 ;  /* 0x2000000bff2a7230 */ /* 0x100fe40000004100 */
[C---:B------:R-:W-:Y:S01]  /*10110*/  FMUL.FTZ R35, R46.reuse, R10 ;  /* 0x0000000a2e237220 */ /* 0x040fe20000410000 */
[----:B------:R-:W-:Y:S01]  /*10120*/  FFMA.FTZ R29, R46, R6, -R5 ;  /* 0x000000062e1d7223 */ /* 0x000fe20000010805 */
[----:B------:R-:W-:Y:S02]  /*10130*/  HADD2.F32 R11, -RZ, R11.H1_H1 ;  /* 0x3000000bff0b7230 */ /* 0x000fe40000004100 */
[----:B------:R-:W-:-:S02]  /*10140*/  HADD2.F32 R46, -RZ, R31.H1_H1 ;  /* 0x3000001fff2e7230 */ /* 0x000fc40000004100 */
[----:B------:R-:W-:Y:S01]  /*10150*/  FFMA.FTZ R35, R48, R6, R35 ;  /* 0x0000000630237223 */ /* 0x000fe20000010023 */
[----:B------:R-:W-:Y:S02]  /*10160*/  HADD2.F32 R37, -RZ, R32.H1_H1 ;  /* 0x30000020ff257230 */ /* 0x000fe40000004100 */
[----:B------:R-:W-:Y:S02]  /*10170*/  HADD2.F32 R10, -RZ, R27.H1_H1 ;  /* 0x3000001bff0a7230 */ /* 0x000fe40000004100 */
[-C--:B------:R-:W-:Y:S01]  /*10180*/  FMUL.FTZ R5, R46, R42.reuse ;  /* 0x0000002a2e057220 */ /* 0x080fe20000410000 */
[----:B------:R-:W-:Y:S02]  /*10190*/  HADD2.F32 R31, -RZ, R28.H1_H1 ;  /* 0x3000001cff1f7230 */ /* 0x000fe40000004100 */
[----:B------:R-:W-:Y:S01]  /*101a0*/  FMUL.FTZ R4, R37, R11 ;  /* 0x0000000b25047220 */ /* 0x000fe20000410000 */
[--C-:B------:R-:W-:Y:S02]  /*101b0*/  HADD2.F32 R38, -RZ, R7.reuse.H0_H0 ;  /* 0x20000007ff267230 */ /* 0x100fe40000004100 */
[----:B------:R-:W-:Y:S01]  /*101c0*/  FMUL.FTZ R27, R10, R42 ;  /* 0x0000002a0a1b7220 */ /* 0x000fe20000410000 */
[----:B------:R-:W-:-:S02]  /*101d0*/  HADD2.F32 R7, -RZ, R7.H1_H1 ;  /* 0x30000007ff077230 */ /* 0x000fc40000004100 */
[C---:B------:R-:W-:Y:S01]  /*101e0*/  FMUL.FTZ R6, R31.reuse, R11 ;  /* 0x0000000b1f067220 */ /* 0x040fe20000410000 */
[-C--:B------:R-:W-:Y:S01]  /*101f0*/  FFMA.FTZ R11, R10, R38.reuse, -R5 ;  /* 0x000000260a0b7223 */ /* 0x080fe20000010805 */
[----:B------:R-:W-:Y:S01]  /*10200*/  FFMA.FTZ R27, R46, R38, R27 ;  /* 0x000000262e1b7223 */ /* 0x000fe2000001001b */
[-C--:B------:R-:W-:Y:S01]  /*10210*/  FFMA.FTZ R28, R31, R7.reuse, -R4 ;  /* 0x000000071f1c7223 */ /* 0x080fe20000010804 */
[----:B------:R-:W-:Y:S01]  /*10220*/  FFMA.FTZ R32, R37, R7, R6 ;  /* 0x0000000725207223 */ /* 0x000fe20000010006 */
[----:B------:R-:W-:Y:S02]  /*10230*/  F2FP.F16.F32.PACK_AB R4, R8, R43 ;  /* 0x0000002b0804723e */ /* 0x000fe400000000ff */
[----:B------:R-:W-:Y:S02]  /*10240*/  F2FP.F16.F32.PACK_AB R5, R9, R34 ;  /* 0x000000220905723e */ /* 0x000fe400000000ff */
        /* <DEDUP_REMOVED lines=8> */
.L_x_617:
[----:B------:R-:W-:Y:S05]  /*102d0*/  BSYNC B1 ;  /* 0x0000000000017941 */ /* 0x000fea0003800000 */
.L_x_616:
[----:B------:R-:W-:Y:S05]  /*102e0*/  @P2 BRA `(.L_x_592) ;  /* 0x0000000400582947 */ /* 0x000fea0003800000 */
[----:B------:R-:W-:Y:S01]  /*102f0*/  LEA.HI R24, R24, R163, RZ, 0x1d ;  /* 0x000000a318187211 */ /* 0x000fe200078fe8ff */
[----:B01----:R-:W-:Y:S02]  /*10300*/  HADD2.F32 R33, -RZ, R0.H0_H0 ;  /* 0x20000000ff217230 */ /* 0x003fe40000004100 */
[--C-:B------:R-:W-:Y:S01]  /*10310*/  HADD2.F32 R35, -RZ, R14.reuse.H0_H0 ;  /* 0x2000000eff237230 */ /* 0x100fe20000004100 */
        /* <DEDUP_REMOVED lines=14> */
[--C-:B------:R-:W-:Y:S01]  /*10400*/  HADD2.F32 R39, -RZ, R20.reuse.H0_H0 ;  /* 0x20000014ff277230 */ /* 0x100fe20000004100 */
[----:B------:R-:W-:Y:S01]  /*10410*/  IADD3 R9, R8, R9, R179 ;  /* 0x0000000908097210 */ /* 0x000fe20007ffe0b3 */
[----:B------:R-:W-:-:S04]  /*10420*/  HADD2.F32 R20, -RZ, R20.H1_H1 ;  /* 0x30000014ff147230 */ /* 0x000fc80000004100 */
        /* <DEDUP_REMOVED lines=18> */
[----:B------:R-:W-:Y:S01]  /*10550*/  FMUL.FTZ R33, R14, R30 ;  /* 0x0000001e0e217220 */ /* 0x000fe20000410000 */
[----:B------:R-:W-:-:S02]  /*10560*/  HADD2.F32 R31, -RZ, R10.H0_H0 ;  /* 0x2000000aff1f7230 */ /* 0x000fc40000004100 */
[----:B------:R-:W-:Y:S01]  /*10570*/  FMUL.FTZ R15, R0, R30 ;  /* 0x0000001e000f7220 */ /* 0x000fe20000410000 */
[----:B------:R-:W-:Y:S02]  /*10580*/  HADD2.F32 R35, -RZ, R12.H0_H0 ;  /* 0x2000000cff237230 */ /* 0x000fe40000004100 */
[-C--:B------:R-:W-:Y:S01]  /*10590*/  FFMA.FTZ R29, R40, R4.reuse, -R29 ;  /* 0x00000004281d7223 */ /* 0x080fe2000001081d */
[----:B------:R-:W-:Y:S01]  /*105a0*/  FFMA.FTZ R25, R42, R4, R25 ;  /* 0x000000042a197223 */ /* 0x000fe20000010019 */
[-C--:B------:R-:W-:Y:S01]  /*105b0*/  FFMA.FTZ R33, R0, R26.reuse, -R33 ;  /* 0x0000001a00217223 */ /* 0x080fe20000010821 */
[----:B------:R-:W-:Y:S02]  /*105c0*/  HADD2.F32 R10, -RZ, R10.H1_H1 ;  /* 0x3000000aff0a7230 */ /* 0x000fe40000004100 */
[----:B------:R-:W-:Y:S01]  /*105d0*/  FFMA.FTZ R15, R14, R26, R15 ;  /* 0x0000001a0e0f7223 */ /* 0x000fe2000001000f */
[-C--:B------:R-:W-:Y:S01]  /*105e0*/  FMUL.FTZ R0, R37, R9.reuse ;  /* 0x0000000925007220 */ /* 0x080fe20000410000 */
[----:B------:R-:W-:Y:S01]  /*105f0*/  FMUL.FTZ R4, R3, R9 ;  /* 0x0000000903047220 */ /* 0x000fe20000410000 */
[----:B------:R-:W-:-:S02]  /*10600*/  HADD2.F32 R40, -RZ, R21.H0_H0 ;  /* 0x20000015ff287230 */ /* 0x000fc40000004100 */
[-C--:B------:R-:W-:Y:S01]  /*10610*/  FMUL.FTZ R8, R39, R31.reuse ;  /* 0x0000001f27087220 */ /* 0x080fe20000410000 */
[----:B------:R-:W-:Y:S01]  /*10620*/  FMUL.FTZ R26, R35, R31 ;  /* 0x0000001f231a7220 */ /* 0x000fe20000410000 */
[----:B------:R-:W-:Y:S02]  /*10630*/  HADD2.F32 R30, -RZ, R13.H0_H0 ;  /* 0x2000000dff1e7230 */ /* 0x000fe40000004100 */
[-C--:B------:R-:W-:Y:S01]  /*10640*/  FFMA.FTZ R0, R3, R5.reuse, -R0 ;  /* 0x0000000503007223 */ /* 0x080fe20000010800 */
[----:B------:R-:W-:Y:S01]  /*10650*/  FFMA.FTZ R14, R37, R5, R4 ;  /* 0x00000005250e7223 */ /* 0x000fe20000010004 */
[--C-:B------:R-:W-:Y:S02]  /*10660*/  HADD2.F32 R32, -RZ, R11.reuse.H0_H0 ;  /* 0x2000000bff207230 */ /* 0x100fe40000004100 */
[----:B------:R-:W-:Y:S01]  /*10670*/  FMUL.FTZ R5, R40, R10 ;  /* 0x0000000a28057220 */ /* 0x000fe20000410000 */
[-C--:B------:R-:W-:Y:S01]  /*10680*/  FFMA.FTZ R3, R35, R27.reuse, -R8 ;  /* 0x0000001b23037223 */ /* 0x080fe20000010808 */
[----:B------:R-:W-:Y:S01]  /*10690*/  FFMA.FTZ R26, R39, R27, R26 ;  /* 0x0000001b271a7223 */ /* 0x000fe2000001001a */
[----:B------:R-:W-:-:S02]  /*106a0*/  HADD2.F32 R11, -RZ, R11.H1_H1 ;  /* 0x3000000bff0b7230 */ /* 0x000fc40000004100 */
[C---:B------:R-:W-:Y:S01]  /*106b0*/  FMUL.FTZ R9, R30.reuse, R10 ;  /* 0x0000000a1e097220 */ /* 0x040fe20000410000 */
[----:B------:R-:W-:Y:S02]  /*106c0*/  HADD2.F32 R27, -RZ, R21.H1_H1 ;  /* 0x30000015ff1b7230 */ /* 0x000fe40000004100 */
[----:B------:R-:W-:Y:S01]  /*106d0*/  FFMA.FTZ R10, R30, R6, -R5 ;  /* 0x000000061e0a7223 */ /* 0x000fe20000010805 */
[----:B------:R-:W-:Y:S02]  /*106e0*/  HADD2.F32 R12, -RZ, R12.H1_H1 ;  /* 0x3000000cff0c7230 */ /* 0x000fe40000004100 */
[----:B------:R-:W-:Y:S01]  /*106f0*/  FMUL.FTZ R5, R20, R32 ;  /* 0x0000002014057220 */ /* 0x000fe20000410000 */
[----:B------:R-:W-:Y:S02]  /*10700*/  HADD2.F32 R21, -RZ, R13.H1_H1 ;  /* 0x3000000dff157230 */ /* 0x000fe40000004100 */
[----:B------:R-:W-:Y:S01]  /*10710*/  FFMA.FTZ R13, R40, R6, R9 ;  /* 0x00000006280d7223 */ /* 0x000fe20000010009 */
[----:B------:R-:W-:-:S02]  /*10720*/  HADD2.F32 R28, -RZ, R7.H0_H0 ;  /* 0x20000007ff1c7230 */ /* 0x000fc40000004100 */
        /* <DEDUP_REMOVED lines=18> */
.L_x_592:
[----:B------:R-:W-:Y:S05]  /*10850*/  BSYNC B0 ;  /* 0x0000000000007941 */ /* 0x000fea0003800000 */
.L_x_573:
[----:B------:R-:W-:Y:S01]  /*10860*/  @!PT LDS RZ, [RZ] ;  /* 0x00000000fffff984 */ /* 0x000fe20000000800 */
[----:B------:R-:W-:Y:S01]  /*10870*/  @!PT LDS RZ, [RZ] ;  /* 0x00000000fffff984 */ /* 0x000fe20000000800 */
[----:B------:R-:W-:Y:S01]  /*10880*/  @!PT LDS RZ, [RZ] ;  /* 0x00000000fffff984 */ /* 0x000fe20000000800 */
[----:B------:R-:W-:Y:S01]  /*10890*/  @!PT LDS RZ, [RZ] ;  /* 0x00000000fffff984 */ /* 0x000fe20000000800 */
[----:B------:R5:W-:Y:S06]  /*108a0*/  MEMBAR.ALL.CTA ;  /* 0x0000000000007992 */ /* 0x000bec0000008000 */
[----:B-----5:R-:W5:Y:S01]  /*108b0*/  FENCE.VIEW.ASYNC.S ;  /* 0x00000000000073c6 */ /* 0x020f620000000000 */
[----:B------:R-:W-:Y:S05]  /*108c0*/  WARPSYNC.ALL ;  /* 0x0000000000007948 */ /* 0x000fea0003800000 */
[----:B-----5:R-:W-:Y:S06]  /*108d0*/  BAR.SYNC.DEFER_BLOCKING 0xd, 0x100 ;  /* 0x0344000000007b1d */ /* 0x020fec0000010000 */
.L_x_571:
[----:B------:R-:W2:Y:S02]  /*108e0*/  LDL R0, [R1+0x30] ;  /* 0x0000300001007983 */ /* 0x000ea40000100800 */
[----:B--2---:R-:W-:-:S13]  /*108f0*/  R2UR UR4, R0 ;  /* 0x00000000000472ca */ /* 0x004fda00000e0000 */
[----:B------:R-:W-:-:S04]  /*10900*/  MOV R0, UR4 ;  /* 0x0000000400007c02 */ /* 0x000fc80008000f00 */
[----:B------:R-:W-:-:S13]  /*10910*/  ISETP.NE.AND P0, PT, R0, 0x3, PT ;  /* 0x000000030000780c */ /* 0x000fda0003f05270 */
[----:B------:R-:W-:Y:S05]  /*10920*/  @!P0 BRA `(.L_x_618) ;  /* 0x0000000000048947 */ /* 0x000fea0003800000 */
[----:B------:R-:W-:Y:S01]  /*10930*/  BPT.TRAP 0x1 ;  /* 0x000000040000795c */ /* 0x000fe20000300000 */
.L_x_618:
[----:B------:R-:W-:Y:S01]  /*10940*/  IMAD R0, R173, 0x8, R2 ;  /* 0x00000008ad007824 */ /* 0x000fe200078e0202 */
[----:B01----:R-:W-:-:S04]  /*10950*/  SHF.L.U32 R3, R180, 0x1f, RZ ;  /* 0x0000001fb4037819 */ /* 0x003fc800000006ff */
[----:B------:R0:W1:Y:S01]  /*10960*/  SYNCS.PHASECHK.TRANS64.TRYWAIT P1, [R0+URZ+0x2a830], R3 ;  /* 0x02a83003000075a7 */ /* 0x000062000802017f */
[----:B------:R-:W-:Y:S05]  /*10970*/  @!P0 BRA `(.L_x_619) ;  /* 0x0000000000048947 */ /* 0x000fea0003800000 */
[----:B------:R-:W-:Y:S01]  /*10980*/  BPT.TRAP 0x1 ;  /* 0x000000040000795c */ /* 0x000fe20000300000 */
.L_x_619:
[----:B------:R-:W-:Y:S01]  /*10990*/  MOV R87, RZ ;  /* 0x000000ff00577202 */ /* 0x000fe20000000f00 */
[----:B-1----:R-:W-:Y:S06]  /*109a0*/  @P1 BRA `(.L_x_620) ;  /* 0x0000000000081947 */ /* 0x002fec0003800000 */
[----:B------:R-:W1:Y:S02]  /*109b0*/  SYNCS.PHASECHK.TRANS64.TRYWAIT P1, [R0+URZ+0x2a830], R3 ;  /* 0x02a83003000075a7 */ /* 0x000e64000802017f */
[----:B-1----:R-:W-:Y:S05]  /*109c0*/  @!P1 BRA `(.L_x_621) ;  /* 0x000000f000509947 */ /* 0x002fea0003800000 */
.L_x_620:
[----:B------:R-:W-:Y:S05]  /*109d0*/  WARPSYNC.ALL ;  /* 0x0000000000007948 */ /* 0x000fea0003800000 */
[----:B01----:R-:W-:Y:S01]  /*109e0*/  VIADD R3, R2, 0x18400 ;  /* 0x0001840002037836 */ /* 0x003fe20000000000 */
[----:B------:R-:W-:Y:S01]  /*109f0*/  R2UR UR4, R36 ;  /* 0x00000000240472ca */ /* 0x000fe200000e0000 */
[----:B------:R-:W-:Y:S01]  /*10a00*/  UMOV UR9, 0x40000040 ;  /* 0x4000004000097882 */ /* 0x000fe20000000000 */
[----:B---34-:R-:W-:Y:S01]  /*10a10*/  MOV R7, 0x40000040 ;  /* 0x4000004000077802 */ /* 0x018fe20000000f00 */
[----:B------:R-:W-:Y:S01]  /*10a20*/  WARPGROUP.ARRIVE ;  /* 0x00000000000079c5 */ /* 0x000fe20000000000 */
[----:B------:R-:W-:Y:S01]  /*10a30*/  SHF.R.U32.HI R3, RZ, 0x4, R3 ;  /* 0x00000004ff037819 */ /* 0x000fe20000011603 */
[----:B------:R-:W-:Y:S01]  /*10a40*/  UMOV UR57, 0x40000040 ;  /* 0x4000004000397882 */ /* 0x000fe20000000000 */
[----:B------:R-:W-:Y:S01]  /*10a50*/  R2UR UR11, R7 ;  /* 0x00000000070b72ca */ /* 0x000fe200000e0000 */
[----:B------:R-:W-:Y:S01]  /*10a60*/  UMOV UR53, 0x40000040 ;  /* 0x4000004000357882 */ /* 0x000fe20000000000 */
[----:B------:R-:W-:Y:S01]  /*10a70*/  LOP3.LUT R3, R3, 0x3fff, RZ, 0xc0, !PT ;  /* 0x00003fff03037812 */ /* 0x000fe200078ec0ff */
[----:B------:R-:W-:Y:S01]  /*10a80*/  UMOV UR49, 0x40000040 ;  /* 0x4000004000317882 */ /* 0x000fe20000000000 */
[----:B------:R-:W-:Y:S01]  /*10a90*/  MOV R9, 0x40000040 ;  /* 0x4000004000097802 */ /* 0x000fe20000000f00 */
[----:B------:R-:W-:Y:S01]  /*10aa0*/  UMOV UR45, 0x40000040 ;  /* 0x40000040002d7882 */ /* 0x000fe20000000000 */
[----:B------:R-:W-:Y:S01]  /*10ab0*/  LOP3.LUT R5, R3, 0x10000, RZ, 0xfc, !PT ;  /* 0x0001000003057812 */ /* 0x000fe200078efcff */
[----:B------:R-:W-:Y:S01]  /*10ac0*/  ULOP3.LUT UR4, UR4, 0x10000, URZ, 0xfc, !UPT ;  /* 0x0001000004047892 */ /* 0x000fe2000f8efc3f */
[----:B------:R-:W-:Y:S01]  /*10ad0*/  MOV R11, UR9 ;  /* 0x00000009000b7c02 */ /* 0x000fe20008000f00 */
[----:B------:R-:W-:Y:S01]  /*10ae0*/  UMOV UR41, 0x40000040 ;  /* 0x4000004000297882 */ /* 0x000fe20000000000 */
[----:B------:R-:W-:Y:S01]  /*10af0*/  MOV R7, 0x40000040 ;  /* 0x4000004000077802 */ /* 0x000fe20000000f00 */
[----:B------:R-:W-:Y:S01]  /*10b00*/  IMAD R6, R173, 0x900, R5 ;  /* 0x00000900ad067824 */ /* 0x000fe200078e0205 */
[----:B------:R-:W-:-:S02]  /*10b10*/  UIADD3 UR5, UR4, 0x2, URZ ;  /* 0x0000000204057890 */ /* 0x000fc4000fffe03f */
[----:B------:R-:W-:Y:S01]  /*10b20*/  UMOV UR8, UR4 ;  /* 0x0000000400087c82 */ /* 0x000fe20008000000 */
[C---:B------:R-:W-:Y:S01]  /*10b30*/  VIADD R8, R6.reuse, 0x2 ;  /* 0x0000000206087836 */ /* 0x040fe20000000000 */
[----:B------:R-:W-:Y:S01]  /*10b40*/  R2UR UR10, R6 ;  /* 0x00000000060a72ca */ /* 0x000fe200000e0000 */
[----:B------:R-:W-:Y:S01]  /*10b50*/  IMAD.U32 R10, RZ, RZ, UR8 ;  /* 0x00000008ff0a7e24 */ /* 0x000fe2000f8e00ff */
[----:B------:R-:W-:Y:S01]  /*10b60*/  UIADD3 UR56, UR4, 0x404, URZ ;  /* 0x0000040404387890 */ /* 0x000fe2000fffe03f */
[----:B------:R-:W-:Y:S01]  /*10b70*/  R2UR UR39, R7 ;  /* 0x00000000072772ca */ /* 0x000fe200000e0000 */
[----:B------:R-:W-:Y:S02]  /*10b80*/  UIADD3 UR52, UR4, 0x406, URZ ;  /* 0x0000040604347890 */ /* 0x000fe4000fffe03f */
[----:B------:R0:W-:Y:S01]  /*10b90*/  STL.64 [R1+0x28], R10 ;  /* 0x0000280a01007387 */ /* 0x0001e20000100a00 */
[----:B------:R-:W-:Y:S02]  /*10ba0*/  UIADD3 UR48, UR4, 0x800, URZ ;  /* 0x0000080004307890 */ /* 0x000fe4000fffe03f */
[----:B------:R-:W-:-:S02]  /*10bb0*/  UIADD3 UR44, UR4, 0x802, URZ ;  /* 0x00000802042c7890 */ /* 0x000fc4000fffe03f */
[----:B------:R-:W-:Y:S02]  /*10bc0*/  UIADD3 UR40, UR4, 0x804, URZ ;  /* 0x0000080404287890 */ /* 0x000fe4000fffe03f */
[----:B------:R-:W-:Y:S01]  /*10bd0*/  HGMMA.64x96x16.F32 R24, gdesc[UR8], RZ, !UPT, gsb0 ;  /* 0x01600000081879f0 */ /* 0x000fe2000c0008ff */
[----:B------:R-:W-:Y:S01]  /*10be0*/  R2UR UR10, R8 ;  /* 0x00000000080a72ca */ /* 0x000fe200000e0000 */
[----:B------:R-:W-:Y:S01]  /*10bf0*/  UMOV UR8, UR5 ;  /* 0x0000000500087c82 */ /* 0x000fe20008000000 */
[----:B------:R-:W-:Y:S01]  /*10c00*/  R2UR UR11, R9 ;  /* 0x00000000090b72ca */ /* 0x000fe200000e0000 */
[----:B------:R-:W-:Y:S01]  /*10c10*/  UMOV UR9, 0x40000040 ;  /* 0x4000004000097882 */ /* 0x000fe20000000000 */
[----:B------:R-:W-:Y:S01]  /*10c20*/  VIADD R8, R6, 0x4 ;  /* 0x0000000406087836 */ /* 0x000fe20000000000 */
[----:B------:R-:W-:Y:S01]  /*10c30*/  MOV R9, 0x40000040 ;  /* 0x4000004000097802 */ /* 0x000fe20000000f00 */
[----:B------:R-:W-:Y:S01]  /*10c40*/  UIADD3 UR5, UR4, 0x4, URZ ;  /* 0x0000000404057890 */ /* 0x000fe2000fffe03f */
[----:B0-----:R-:W-:Y:S01]  /*10c50*/  IMAD.U32 R10, RZ, RZ, UR8 ;  /* 0x00000008ff0a7e24 */ /* 0x001fe2000f8e00ff */
[----:B------:R-:W-:Y:S01]  /*10c60*/  MOV R11, UR9 ;  /* 0x00000009000b7c02 */ /* 0x000fe20008000f00 */
[----:B------:R-:W-:Y:S01]  /*10c70*/  UIADD3 UR36, UR4, 0x806, URZ ;  /* 0x0000080604247890 */ /* 0x000fe2000fffe03f */
[----:B------:R-:W-:-:S03]  /*10c80*/  UMOV UR37, 0x40000040 ;  /* 0x4000004000257882 */ /* 0x000fc60000000000 */
[----:B------:R0:W-:Y:S01]  /*10c90*/  STL.64 [R1+0x20], R10 ;  /* 0x0000200a01007387 */ /* 0x0001e20000100a00 */
[----:B------:R-:W-:Y:S02]  /*10ca0*/  WARPGROUP.DEPBAR.LE gsb0, 0x0 ;  /* 0x00008000000079c5 */ /* 0x000fe40000010000 */
[----:B------:R-:W-:-:S06]  /*10cb0*/  WARPGROUP.ARRIVE ;  /* 0x00000000000079c5 */ /* 0x000fcc0000000000 */
[----:B------:R-:W-:Y:S01]  /*10cc0*/  HGMMA.64x96x16.F32 R24, gdesc[UR8], R24, gsb0 ;  /* 0x01600000081879f0 */ /* 0x000fe20008000818 */
        /* <DEDUP_REMOVED lines=8> */
[----:B------:R-:W-:-:S05]  /*10d50*/  MOV R11, UR9 ;  /* 0x00000009000b7c02 */ /* 0x000fca0008000f00 */
        /* <DEDUP_REMOVED lines=36> */
[----:B0-----:R-:W-:Y:S01]  /*10fa0*/  IMAD.U32 R10, RZ, RZ, UR8 ;  /* 0x00000008ff0a7e24 */ /* 0x001fe2000f8e00ff */
[----:B------:R-:W-:Y:S02]  /*10fb0*/  MOV R11, UR9 ;  /* 0x00000009000b7c02 */ /* 0x000fe40008000f00 */
[----:B------:R-:W-:Y:S01]  /*10fc0*/  R2UR UR58, R8 ;  /* 0x00000000083a72ca */ /* 0x000fe200000e0000 */
[----:B------:R-:W-:Y:S01]  /*10fd0*/  VIADD R8, R6, 0x306 ;  /* 0x0000030606087836 */ /* 0x000fe20000000000 */
[----:B------:R-:W-:Y:S01]  /*10fe0*/  R2UR UR59, R9 ;  /* 0x00000000093b72ca */ /* 0x000fe200000e0000 */
[----:B------:R0:W-:Y:S01]  /*10ff0*/  STL.64 [R1], R10 ;  /* 0x0000000a01007387 */ /* 0x0001e20000100a00 */
[----:B------:R-:W-:-:S02]  /*11000*/  MOV R9, 0x40000040 ;  /* 0x4000004000097802 */ /* 0x000fc40000000f00 */
[----:B------:R-:W-:Y:S01]  /*11010*/  R2UR UR54, R8 ;  /* 0x00000000083672ca */ /* 0x000fe200000e0000 */
[----:B------:R-:W-:Y:S01]  /*11020*/  VIADD R8, R6, 0x600 ;  /* 0x0000060006087836 */ /* 0x000fe20000000000 */
[----:B------:R-:W-:Y:S02]  /*11030*/  R2UR UR55, R9 ;  /* 0x00000000093772ca */ /* 0x000fe400000e0000 */
[----:B------:R-:W-:Y:S02]  /*11040*/  MOV R9, 0x40000040 ;  /* 0x4000004000097802 */ /* 0x000fe40000000f00 */
[----:B------:R-:W-:Y:S01]  /*11050*/  R2UR UR50, R8 ;  /* 0x00000000083272ca */ /* 0x000fe200000e0000 */
[----:B------:R-:W-:Y:S01]  /*11060*/  VIADD R8, R6, 0x602 ;  /* 0x0000060206087836 */ /* 0x000fe20000000000 */
[----:B------:R-:W-:Y:S02]  /*11070*/  R2UR UR51, R9 ;  /* 0x00000000093372ca */ /* 0x000fe400000e0000 */
[----:B------:R-:W-:-:S02]  /*11080*/  MOV R9, 0x40000040 ;  /* 0x4000004000097802 */ /* 0x000fc40000000f00 */
[----:B------:R-:W-:Y:S01]  /*11090*/  R2UR UR46, R8 ;  /* 0x00000000082e72ca */ /* 0x000fe200000e0000 */
[C---:B------:R-:W-:Y:S01]  /*110a0*/  VIADD R8, R6.reuse, 0x604 ;  /* 0x0000060406087836 */ /* 0x040fe20000000000 */
[----:B------:R-:W-:Y:S01]  /*110b0*/  R2UR UR47, R9 ;  /* 0x00000000092f72ca */ /* 0x000fe200000e0000 */
[----:B------:R-:W-:Y:S01]  /*110c0*/  VIADD R6, R6, 0x606 ;  /* 0x0000060606067836 */ /* 0x000fe20000000000 */
[----:B------:R-:W-:Y:S02]  /*110d0*/  MOV R9, 0x40000040 ;  /* 0x4000004000097802 */ /* 0x000fe40000000f00 */
[----:B------:R-:W-:Y:S02]  /*110e0*/  R2UR UR42, R8 ;  /* 0x00000000082a72ca */ /* 0x000fe400000e0000 */
[----:B------:R-:W-:Y:S02]  /*110f0*/  R2UR UR43, R9 ;  /* 0x00000000092b72ca */ /* 0x000fe400000e0000 */
[----:B------:R-:W-:Y:S01]  /*11100*/  R2UR UR38, R6 ;  /* 0x00000000062672ca */ /* 0x000fe200000e0000 */
[----:B------:R-:W-:-:S02]  /*11110*/  WARPGROUP.DEPBAR.LE gsb0, 0x0 ;  /* 0x00008000000079c5 */ /* 0x000fc40000010000 */
        /* <DEDUP_REMOVED lines=21> */
[----:B0-----:R-:W-:Y:S05]  /*11270*/  @!P0 BRA `(.L_x_622) ;  /* 0x0000000000048947 */ /* 0x001fea0003800000 */
[----:B------:R-:W-:Y:S01]  /*11280*/  BPT.TRAP 0x1 ;  /* 0x000000040000795c */ /* 0x000fe20000300000 */
.L_x_622:
        /* <DEDUP_REMOVED lines=8> */
[----:B------:R-:W0:Y:S01]  /*11310*/  MUFU.TANH R24, R24 ;  /* 0x0000001800187308 */ /* 0x000e220000002400 */
[----:B------:R-:W-:Y:S01]  /*11320*/  FMUL.FTZ R33, R33, UR4 ;  /* 0x0000000421217c20 */ /* 0x000fe20008410000 */
[----:B------:R-:W-:Y:S01]  /*11330*/  FMUL.FTZ R26, R26, UR4 ;  /* 0x000000041a1a7c20 */ /* 0x000fe20008410000 */
[----:B------:R-:W-:Y:S01]  /*11340*/  FMUL.FTZ R36, R36, UR4 ;  /* 0x0000000424247c20 */ /* 0x000fe20008410000 */
[C---:B------:R-:W-:Y:S01]  /*11350*/  ISETP.GT.AND P6, PT, R8.reuse, RZ, PT ;  /* 0x000000ff0800720c */ /* 0x040fe20003fc4270 */
[----:B------:R-:W-:Y:S01]  /*11360*/  FMUL.FTZ R27, R27, UR4 ;  /* 0x000000041b1b7c20 */ /* 0x000fe20008410000 */
[C---:B------:R-:W-:Y:S01]  /*11370*/  ISETP.GT.AND P5, PT, R8.reuse, 0x1, PT ;  /* 0x000000010800780c */ /* 0x040fe20003fa4270 */
[----:B------:R-:W-:Y:S01]  /*11380*/  FMUL.FTZ R37, R37, UR4 ;  /* 0x0000000425257c20 */ /* 0x000fe20008410000 */
[----:B------:R-:W1:Y:S01]  /*11390*/  MUFU.TANH R25, R25 ;  /* 0x0000001900197308 */ /* 0x000e620000002400 */
[----:B------:R-:W-:Y:S01]  /*113a0*/  ISETP.GT.AND P4, PT, R8, 0x8, PT ;  /* 0x000000080800780c */ /* 0x000fe20003f84270 */
[----:B------:R-:W-:Y:S01]  /*113b0*/  FMUL.FTZ R30, R30, UR4 ;  /* 0x000000041e1e7c20 */ /* 0x000fe20008410000 */
[----:B------:R-:W-:Y:S01]  /*113c0*/  FMUL.FTZ R59, R59, UR4 ;  /* 0x000000043b3b7c20 */ /* 0x000fe20008410000 */
[----:B------:R-:W-:Y:S01]  /*113d0*/  ISETP.GT.AND P3, PT, R8, 0x9, PT ;  /* 0x000000090800780c */ /* 0x000fe20003f64270 */
[----:B------:R-:W-:Y:S01]  /*113e0*/  FMUL.FTZ R40, R40, UR4 ;  /* 0x0000000428287c20 */ /* 0x000fe20008410000 */
[----:B------:R-:W-:Y:S01]  /*113f0*/  FMUL.FTZ R31, R31, UR4 ;  /* 0x000000041f1f7c20 */ /* 0x000fe20008410000 */
[----:B------:R-:W-:Y:S01]  /*11400*/  ISETP.GT.AND P2, PT, R8, 0x10, PT ;  /* 0x000000100800780c */ /* 0x000fe20003f44270 */
[----:B------:R-:W2:Y:S01]  /*11410*/  MUFU.TANH R28, R28 ;  /* 0x0000001c001c7308 */ /* 0x000ea20000002400 */
[----:B0-----:R-:W-:Y:S01]  /*11420*/  FSEL R101, R24, -INF , P6 ;  /* 0xff80000018657808 */ /* 0x001fe20003000000 */
[----:B------:R-:W-:Y:S01]  /*11430*/  FMUL.FTZ R34, R34, UR4 ;  /* 0x0000000422227c20 */ /* 0x000fe20008410000 */
[----:B------:R-:W-:Y:S01]  /*11440*/  FMUL.FTZ R41, R41, UR4 ;  /* 0x0000000429297c20 */ /* 0x000fe20008410000 */
[----:B------:R-:W-:Y:S01]  /*11450*/  FMUL.FTZ R61, R61, UR4 ;  /* 0x000000043d3d7c20 */ /* 0x000fe20008410000 */
[----:B------:R-:W-:Y:S01]  /*11460*/  FMUL.FTZ R7, R69, UR4 ;  /* 0x0000000445077c20 */ /* 0x000fe20008410000 */
[----:B------:R-:W-:Y:S01]  /*11470*/  ISETP.GT.AND P1, PT, R8, 0x11, PT ;  /* 0x000000110800780c */ /* 0x000fe20003f24270 */
[----:B------:R-:W-:Y:S01]  /*11480*/  FMUL.FTZ R44, R44, UR4 ;  /* 0x000000042c2c7c20 */ /* 0x000fe20008410000 */
[----:B------:R-:W-:Y:S01]  /*11490*/  MUFU.TANH R29, R29 ;  /* 0x0000001d001d7308 */ /* 0x000fe20000002400 */
[----:B-1----:R-:W-:Y:S01]  /*114a0*/  FSEL R79, R25, -INF , P5 ;  /* 0xff800000194f7808 */ /* 0x002fe20002800000 */
[----:B------:R-:W-:Y:S01]  /*114b0*/  FMUL.FTZ R35, R35, UR4 ;  /* 0x0000000423237c20 */ /* 0x000fe20008410000 */
[----:B------:R-:W-:Y:S01]  /*114c0*/  FMUL.FTZ R65, R65, UR4 ;  /* 0x0000000441417c20 */ /* 0x000fe20008410000 */
[----:B------:R-:W-:Y:S01]  /*114d0*/  FMUL.FTZ R38, R38, UR4 ;  /* 0x0000000426267c20 */ /* 0x000fe20008410000 */
[----:B------:R-:W-:Y:S01]  /*114e0*/  FMNMX.FTZ R12, R101, R79, !PT ;  /* 0x0000004f650c7209 */ /* 0x000fe20007810000 */
[----:B------:R-:W-:Y:S01]  /*114f0*/  FMUL.FTZ R45, R45, UR4 ;  /* 0x000000042d2d7c20 */ /* 0x000fe20008410000 */
[----:B------:R-:W-:Y:S01]  /*11500*/  FMUL.FTZ R47, R47, UR4 ;  /* 0x000000042f2f7c20 */ /* 0x000fe20008410000 */
[----:B------:R-:W0:Y:S01]  /*11510*/  MUFU.TANH R32, R32 ;  /* 0x0000002000207308 */ /* 0x000e220000002400 */
[----:B--2---:R-:W-:Y:S01]  /*11520*/  FSEL R77, R28, -INF , P4 ;  /* 0xff8000001c4d7808 */ /* 0x004fe20002000000 */
[----:B------:R-:W-:Y:S01]  /*11530*/  FMUL.FTZ R55, R55, UR4 ;  /* 0x0000000437377c20 */ /* 0x000fe20008410000 */
[----:B------:R-:W-:Y:S01]  /*11540*/  FMUL.FTZ R48, R48, UR4 ;  /* 0x0000000430307c20 */ /* 0x000fe20008410000 */
[----:B------:R-:W-:Y:S01]  /*11550*/  FMUL.FTZ R39, R39, UR4 ;  /* 0x0000000427277c20 */ /* 0x000fe20008410000 */
[----:B------:R-:W-:Y:S01]  /*11560*/  FMNMX.FTZ R12, R77, R12, !PT ;  /* 0x0000000c4d0c7209 */ /* 0x000fe20007810000 */
        /* <DEDUP_REMOVED lines=10> */
[----:B------:R-:W-:Y:S01]  /*11610*/  MUFU.TANH R33, R33 ;  /* 0x0000002100217308 */ /* 0x000fe20000002400 */
[----:B0-----:R-:W-:Y:S01]  /*11620*/  FSEL R69, R32, -INF , P2 ;  /* 0xff80000020457808 */ /* 0x001fe20001000000 */
[----:B------:R-:W-:Y:S01]  /*11630*/  FMUL.FTZ R57, R57, UR4 ;  /* 0x0000000439397c20 */ /* 0x000fe20008410000 */
[----:B------:R-:W-:Y:S01]  /*11640*/  FMUL.FTZ R60, R60, UR4 ;  /* 0x000000043c3c7c20 */ /* 0x000fe20008410000 */
[----:B------:R-:W-:Y:S01]  /*11650*/  FMUL.FTZ R54, R54, UR4 ;  /* 0x0000000436367c20 */ /* 0x000fe20008410000 */
[----:B------:R-:W-:Y:S01]  /*11660*/  FMUL.FTZ R64, R64, UR4 ;  /* 0x0000000440407c20 */ /* 0x000fe20008410000 */
[----:B------:R-:W-:Y:S01]  /*11670*/  FMUL.FTZ R58, R58, UR4 ;  /* 0x000000043a3a7c20 */ /* 0x000fe20008410000 */
[----:B------:R-:W-:Y:S01]  /*11680*/  FMUL.FTZ R68, R68, UR4 ;  /* 0x0000000444447c20 */ /* 0x000fe20008410000 */
[----:B------:R-:W0:Y:S01]  /*11690*/  MUFU.TANH R4, R27 ;  /* 0x0000001b00047308 */ /* 0x000e220000002400 */
[----:B-1----:R-:W-:Y:S01]  /*116a0*/  FSEL R3, R3, -INF , P6 ;  /* 0xff80000003037808 */ /* 0x002fe20003000000 */
[----:B------:R-:W-:Y:S01]  /*116b0*/  ULDC UR5, c[0x0][0x988] ;  /* 0x0002620000057ab9 */ /* 0x000fe20000000800 */
[----:B------:R-:W-:Y:S01]  /*116c0*/  ISETP.GT.AND P6, PT, R8, 0x18, PT ;  /* 0x000000180800780c */ /* 0x000fe20003fc4270 */
[----:B------:R-:W-:Y:S01]  /*116d0*/  FMUL.FTZ R62, R62, UR4 ;  /* 0x000000043e3e7c20 */ /* 0x000fe20008410000 */
[----:B------:R-:W-:Y:S01]  /*116e0*/  P2R R10, PR, RZ, 0x1 ;  /* 0x00000001ff0a7803 */ /* 0x000fe20000000000 */
[----:B------:R-:W-:Y:S01]  /*116f0*/  FMUL.FTZ R63, R63, UR4 ;  /* 0x000000043f3f7c20 */ /* 0x000fe20008410000 */
[----:B------:R-:W-:Y:S01]  /*11700*/  FMUL.FTZ R66, R66, UR4 ;  /* 0x0000000442427c20 */ /* 0x000fe20008410000 */
[----:B------:R-:W-:Y:S01]  /*11710*/  MUFU.TANH R36, R36 ;  /* 0x0000002400247308 */ /* 0x000fe20000002400 */
[----:B------:R-:W-:Y:S01]  /*11720*/  FMUL.FTZ R67, R67, UR4 ;  /* 0x0000000443437c20 */ /* 0x000fe20008410000 */
[----:B------:R-:W-:Y:S01]  /*11730*/  FMUL.FTZ R70, R70, UR4 ;  /* 0x0000000446467c20 */ /* 0x000fe20008410000 */
[----:B------:R-:W-:Y:S01]  /*11740*/  FMUL.FTZ R71, R71, UR4 ;  /* 0x0000000447477c20 */ /* 0x000fe20008410000 */
[----:B------:R-:W-:Y:S01]  /*11750*/  VIADD R0, R0, 0x2a840 ;  /* 0x0002a84000007836 */ /* 0x000fe20000000000 */
[----:B------:R-:W-:Y:S01]  /*11760*/  ULDC UR38, c[0x0][0x9d8] ;  /* 0x0002760000267ab9 */ /* 0x000fe20000000800 */
[----:B------:R-:W-:Y:S01]  /*11770*/  ULDC UR39, c[0x0][0x988] ;  /* 0x0002620000277ab9 */ /* 0x000fe20000000800 */
[----:B------:R-:W-:Y:S01]  /*11780*/  BSSY B0, `(.L_x_623) ;  /* 0x000040a000007945 */ /* 0x000fe20003800000 */
[----:B------:R-:W1:Y:S01]  /*11790*/  MUFU.TANH R11, R30 ;  /* 0x0000001e000b7308 */ /* 0x000e620000002400 */
[----:B0-----:R-:W-:-:S02]  /*117a0*/  FSEL R4, R4, -INF , P5 ;  /* 0xff80000004047808 */ /* 0x001fc40002800000 */
[----:B------:R-:W-:Y:S02]  /*117b0*/  ISETP.GT.AND P5, PT, R8, 0x19, PT ;  /* 0x000000190800780c */ /* 0x000fe40003fa4270 */
[----:B------:R-:W-:Y:S02]  /*117c0*/  FMNMX.FTZ R20, R3, R4, !PT ;  /* 0x0000000403147209 */ /* 0x000fe40007810000 */
[----:B------:R-:W-:Y:S01]  /*117d0*/  PRMT R0, R181, 0x654, R0 ;  /* 0x00000654b5007816 */ /* 0x000fe20000000000 */
[----:B------:R-:W-:Y:S01]  /*117e0*/  MUFU.TANH R37, R37 ;  /* 0x0000002500257308 */ /* 0x000fe20000002400 */
[-C--:B------:R-:W-:Y:S02]  /*117f0*/  MOV R86, R87.reuse ;  /* 0x0000005700567202 */ /* 0x080fe40000000f00 */
[----:B------:R0:W-:Y:S01]  /*11800*/  SYNCS.ARRIVE.TRANS64.RED.A1T0 RZ, [R0+URZ], RZ ;  /* 0x000000ff00ff79a7 */ /* 0x0001e2000810043f */
[-C--:B------:R-:W-:Y:S02]  /*11810*/  MOV R84, R87.reuse ;  /* 0x0000005700547202 */ /* 0x080fe40000000f00 */
[----:B------:R-:W-:-:S02]  /*11820*/  MOV R82, R87 ;  /* 0x0000005700527202 */ /* 0x000fc40000000f00 */
[----:B------:R2:W-:Y:S01]  /*11830*/  MUFU.TANH R75, R59 ;  /* 0x0000003b004b7308 */ /* 0x0005e20000002400 */
[----:B-1----:R-:W-:Y:S02]  /*11840*/  FSEL R11, R11, -INF , P4 ;  /* 0xff8000000b0b7808 */ /* 0x002fe40002000000 */
[----:B------:R-:W-:Y:S02]  /*11850*/  ISETP.GT.AND P4, PT, R8, 0x20, PT ;  /* 0x000000200800780c */ /* 0x000fe40003f84270 */
[----:B------:R-:W-:Y:S02]  /*11860*/  FMNMX.FTZ R20, R11, R20, !PT ;  /* 0x000000140b147209 */ /* 0x000fe40007810000 */
[-C--:B------:R-:W-:Y:S01]  /*11870*/  MOV R80, R87.reuse ;  /* 0x0000005700507202 */ /* 0x080fe20000000f00 */
[----:B------:R-:W1:Y:S01]  /*11880*/  MUFU.TANH R13, R31 ;  /* 0x0000001f000d7308 */ /* 0x000e620000002400 */
[----:B--2---:R-:W-:Y:S02]  /*11890*/  FSEL R59, R29, -INF , P3 ;  /* 0xff8000001d3b7808 */ /* 0x004fe40001800000 */
[----:B------:R-:W-:-:S02]  /*118a0*/  MOV R78, R87 ;  /* 0x00000057004e7202 */ /* 0x000fc40000000f00 */
[----:B------:R-:W-:Y:S02]  /*118b0*/  FMNMX.FTZ R12, R59, R12, !PT ;  /* 0x0000000c3b0c7209 */ /* 0x000fe40007810000 */
[-C--:B------:R-:W-:Y:S01]  /*118c0*/  MOV R76, R87.reuse ;  /* 0x00000057004c7202 */ /* 0x080fe20000000f00 */
[----:B------:R-:W-:Y:S01]  /*118d0*/  MUFU.TANH R40, R40 ;  /* 0x0000002800287308 */ /* 0x000fe20000002400 */
[----:B------:R-:W-:Y:S02]  /*118e0*/  FMNMX.FTZ R12, R69, R12, !PT ;  /* 0x0000000c450c7209 */ /* 0x000fe40007810000 */
[-C--:B------:R-:W-:Y:S02]  /*118f0*/  MOV R74, R87.reuse ;  /* 0x00000057004a7202 */ /* 0x080fe40000000f00 */
[----:B------:R-:W-:-:S03]  /*11900*/  MOV R72, R87 ;  /* 0x0000005700487202 */ /* 0x000fc60000000f00 */
[----:B------:R-:W2:Y:S01]  /*11910*/  MUFU.TANH R15, R34 ;  /* 0x00000022000f7308 */ /* 0x000ea20000002400 */
[----:B-1----:R-:W-:Y:S02]  /*11920*/  FSEL R13, R13, -INF , P3 ;  /* 0xff8000000d0d7808 */ /* 0x002fe40001800000 */
[----:B------:R-:W-:Y:S02]  /*11930*/  ISETP.GT.AND P3, PT, R8, 0x21, PT ;  /* 0x000000210800780c */ /* 0x000fe40003f64270 */
[----:B------:R-:W-:-:S03]  /*11940*/  FMNMX.FTZ R20, R13, R20, !PT ;  /* 0x000000140d147209 */ /* 0x000fc60007810000 */
[----:B------:R-:W1:Y:S08]  /*11950*/  MUFU.TANH R9, R41 ;  /* 0x0000002900097308 */ /* 0x000e700000002400 */
[----:B------:R3:W-:Y:S01]  /*11960*/  MUFU.TANH R91, R61 ;  /* 0x0000003d005b7308 */ /* 0x0007e20000002400 */
[----:B--2---:R-:W-:Y:S02]  /*11970*/  FSEL R15, R15, -INF , P2 ;  /* 0xff8000000f0f7808 */ /* 0x004fe40001000000 */
[----:B------:R-:W-:-:S02]  /*11980*/  ISETP.GT.AND P2, PT, R8, 0x28, PT ;  /* 0x000000280800780c */ /* 0x000fc40003f44270 */
[----:B------:R-:W-:-:S03]  /*11990*/  FMNMX.FTZ R20, R15, R20, !PT ;  /* 0x000000140f147209 */ /* 0x000fc60007810000 */
[----:B------:R-:W2:Y:S01]  /*119a0*/  MUFU.TANH R21, R35 ;  /* 0x0000002300157308 */ /* 0x000ea20000002400 */
[----:B---3--:R-:W-:Y:S02]  /*119b0*/  FSEL R61, R33, -INF , P1 ;  /* 0xff800000213d7808 */ /* 0x008fe40000800000 */
[----:B-1----:R-:W-:Y:S02]  /*119c0*/  FSEL R9, R9, -INF , P3 ;  /* 0xff80000009097808 */ /* 0x002fe40001800000 */
        /* <DEDUP_REMOVED lines=9> */
[----:B------:R-:W-:Y:S02]  /*11a60*/  FMNMX.FTZ R12, R65, R12, !PT ;  /* 0x0000000c410c7209 */ /* 0x000fe40007810000 */
[----:B------:R-:W-:Y:S01]  /*11a70*/  MOV R44, R87 ;  /* 0x00000057002c7202 */ /* 0x000fe20000000f00 */
[----:B------:R-:W1:Y:S08]  /*11a80*/  MUFU.TANH R35, R47 ;  /* 0x0000002f00237308 */ /* 0x000e700000002400 */
[----:B------:R-:W3:Y:S01]  /*11a90*/  MUFU.TANH R45, R45 ;  /* 0x0000002d002d7308 */ /* 0x000ee20000002400 */
[----:B--2---:R-:W-:-:S02]  /*11aa0*/  FSEL R25, R38, -INF , P6 ;  /* 0xff80000026197808 */ /* 0x004fc40003000000 */
[----:B------:R-:W-:Y:S02]  /*11ab0*/  ISETP.GT.AND P6, PT, R8, 0x30, PT ;  /* 0x000000300800780c */ /* 0x000fe40003fc4270 */
[----:B------:R-:W-:Y:S02]  /*11ac0*/  FMNMX.FTZ R20, R25, R20, !PT ;  /* 0x0000001419147209 */ /* 0x000fe40007810000 */
[----:B------:R-:W-:Y:S01]  /*11ad0*/  MOV R38, R87 ;  /* 0x0000005700267202 */ /* 0x000fe20000000f00 */
[----:B------:R2:W-:Y:S01]  /*11ae0*/  MUFU.TANH R47, R55 ;  /* 0x00000037002f7308 */ /* 0x0005e20000002400 */
[----:B-1----:R-:W-:-:S07]  /*11af0*/  FSEL R35, R35, -INF , P1 ;  /* 0xff80000023237808 */ /* 0x002fce0000800000 */
[----:B------:R-:W1:Y:S01]  /*11b00*/  MUFU.TANH R27, R39 ;  /* 0x00000027001b7308 */ /* 0x000e620000002400 */
[----:B--2---:R-:W-:Y:S02]  /*11b10*/  FSEL R55, R37, -INF , P5 ;  /* 0xff80000025377808 */ /* 0x004fe40002800000 */
[----:B---3--:R-:W-:Y:S02]  /*11b20*/  FSEL R45, R45, -INF , P1 ;  /* 0xff8000002d2d7808 */ /* 0x008fe40000800000 */
[----:B------:R-:W-:Y:S02]  /*11b30*/  FMNMX.FTZ R12, R55, R12, !PT ;  /* 0x0000000c370c7209 */ /* 0x000fe40007810000 */
[----:B------:R-:W-:Y:S01]  /*11b40*/  ISETP.GT.AND P1, PT, R8, 0x41, PT ;  /* 0x000000410800780c */ /* 0x000fe20003f24270 */
[----:B------:R-:W-:Y:S03]  /*11b50*/  MUFU.TANH R48, R48 ;  /* 0x0000003000307308 */ /* 0x000fe60000002400 */
[----:B------:R-:W-:-:S05]  /*11b60*/  FSEL R75, R75, -INF , P1 ;  /* 0xff8000004b4b7808 */ /* 0x000fca0000800000 */
[----:B------:R2:W-:Y:S01]  /*11b70*/  MUFU.TANH R6, R49 ;  /* 0x0000003100067308 */ /* 0x0005e20000002400 */
[----:B-1----:R-:W-:Y:S02]  /*11b80*/  FSEL R27, R27, -INF , P5 ;  /* 0xff8000001b1b7808 */ /* 0x002fe40002800000 */
[----:B------:R-:W-:Y:S02]  /*11b90*/  ISETP.GT.AND P5, PT, R8, 0x31, PT ;  /* 0x000000310800780c */ /* 0x000fe40003fa4270 */
[----:B------:R-:W-:-:S03]  /*11ba0*/  FMNMX.FTZ R20, R27, R20, !PT ;  /* 0x000000141b147209 */ /* 0x000fc60007810000 */
[----:B------:R-:W1:Y:S01]  /*11bb0*/  MUFU.TANH R42, R42 ;  /* 0x0000002a002a7308 */ /* 0x000e620000002400 */
[----:B--2---:R-:W-:Y:S02]  /*11bc0*/  FSEL R49, R40, -INF , P4 ;  /* 0xff80000028317808 */ /* 0x004fe40002000000 */
[----:B------:R-:W-:Y:S02]  /*11bd0*/  MOV R40, R87 ;  /* 0x0000005700287202 */ /* 0x000fe40000000f00 */
[----:B------:R-:W-:-:S03]  /*11be0*/  FMNMX.FTZ R12, R49, R12, !PT ;  /* 0x0000000c310c7209 */ /* 0x000fc60007810000 */
[----:B------:R-:W2:Y:S01]  /*11bf0*/  MUFU.TANH R31, R43 ;  /* 0x0000002b001f7308 */ /* 0x000ea20000002400 */
[----:B------:R-:W-:-:S04]  /*11c00*/  FMNMX.FTZ R12, R9, R12, !PT ;  /* 0x0000000c090c7209 */ /* 0x000fc80007810000 */
[----:B------:R-:W-:-:S03]  /*11c10*/  FMNMX.FTZ R12, R41, R12, !PT ;  /* 0x0000000c290c7209 */ /* 0x000fc60007810000 */
[----:B------:R-:W3:Y:S01]  /*11c20*/  MUFU.TANH R52, R52 ;  /* 0x0000003400347308 */ /* 0x000ee20000002400 */
[----:B------:R-:W-:Y:S02]  /*11c30*/  FMNMX.FTZ R12, R45, R12, !PT ;  /* 0x0000000c2d0c7209 */ /* 0x000fe40007810000 */
[----:B-1----:R-:W-:Y:S02]  /*11c40*/  FSEL R29, R42, -INF , P4 ;  /* 0xff8000002a1d7808 */ /* 0x002fe40002000000 */
[C---:B------:R-:W-:Y:S02]  /*11c50*/  ISETP.GT.AND P4, PT, R8.reuse, 0x38, PT ;  /* 0x000000380800780c */ /* 0x040fe40003f84270 */
[----:B------:R-:W-:Y:S01]  /*11c60*/  FMNMX.FTZ R20, R29, R20, !PT ;  /* 0x000000141d147209 */ /* 0x000fe20007810000 */
[----:B------:R-:W1:Y:S01]  /*11c70*/  MUFU.TANH R46, R46 ;  /* 0x0000002e002e7308 */ /* 0x000e620000002400 */
[----:B--2---:R-:W-:Y:S02]  /*11c80*/  FSEL R31, R31, -INF , P3 ;  /* 0xff8000001f1f7808 */ /* 0x004fe40001800000 */
[----:B------:R-:W-:-:S02]  /*11c90*/  ISETP.GT.AND P3, PT, R8, 0x39, PT ;  /* 0x000000390800780c */ /* 0x000fc40003f64270 */
[----:B------:R-:W-:Y:S02]  /*11ca0*/  FMNMX.FTZ R20, R31, R20, !PT ;  /* 0x000000141f147209 */ /* 0x000fe40007810000 */
[----:B------:R-:W-:Y:S01]  /*11cb0*/  FSEL R47, R47, -INF , P3 ;  /* 0xff8000002f2f7808 */ /* 0x000fe20001800000 */
[----:B------:R-:W2:Y:S01]  /*11cc0*/  MUFU.TANH R53, R53 ;  /* 0x0000003500357308 */ /* 0x000ea20000002400 */
[----:B---3--:R-:W-:Y:S02]  /*11cd0*/  FSEL R73, R52, -INF , P4 ;  /* 0xff80000034497808 */ /* 0x008fe40002000000 */
[-C--:B------:R-:W-:Y:S02]  /*11ce0*/  MOV R52, R87.reuse ;  /* 0x0000005700347202 */ /* 0x080fe40000000f00 */
[----:B------:R-:W-:-:S03]  /*11cf0*/  MOV R42, R87 ;  /* 0x00000057002a7202 */ /* 0x000fc60000000f00 */
[----:B------:R3:W4:Y:S01]  /*11d00*/  MUFU.TANH R39, R51 ;  /* 0x0000003300277308 */ /* 0x0007220000002400 */
[----:B-1----:R-:W-:Y:S02]  /*11d10*/  FSEL R33, R46, -INF , P2 ;  /* 0xff8000002e217808 */ /* 0x002fe40001000000 */
[----:B------:R-:W-:Y:S02]  /*11d20*/  ISETP.GT.AND P2, PT, R8, 0x40, PT ;  /* 0x000000400800780c */ /* 0x000fe40003f44270 */
[----:B------:R-:W-:Y:S02]  /*11d30*/  FMNMX.FTZ R20, R33, R20, !PT ;  /* 0x0000001421147209 */ /* 0x000fe40007810000 */
[----:B------:R-:W-:Y:S01]  /*11d40*/  MOV R46, R87 ;  /* 0x00000057002e7202 */ /* 0x000fe20000000f00 */
[----:B------:R-:W1:Y:S01]  /*11d50*/  MUFU.TANH R56, R56 ;  /* 0x0000003800387308 */ /* 0x000e620000002400 */
[----:B---3--:R-:W-:Y:S02]  /*11d60*/  FSEL R51, R48, -INF , P6 ;  /* 0xff80000030337808 */ /* 0x008fe40003000000 */
[----:B--2---:R-:W-:-:S02]  /*11d70*/  FSEL R81, R53, -INF , P3 ;  /* 0xff80000035517808 */ /* 0x004fc40001800000 */
[----:B------:R-:W-:Y:S02]  /*11d80*/  FMNMX.FTZ R12, R51, R12, !PT ;  /* 0x0000000c330c7209 */ /* 0x000fe40007810000 */
[----:B------:R-:W-:Y:S01]  /*11d90*/  ISETP.GT.AND P3, PT, R8, 0x51, PT ;  /* 0x000000510800780c */ /* 0x000fe20003f64270 */
[----:B------:R-:W2:Y:S01]  /*11da0*/  MUFU.TANH R50, R50 ;  /* 0x0000003200327308 */ /* 0x000ea20000002400 */
[----:B----4-:R-:W-:Y:S02]  /*11db0*/  FSEL R39, R39, -INF , P5 ;  /* 0xff80000027277808 */ /* 0x010fe40002800000 */
[----:B------:R-:W-:Y:S02]  /*11dc0*/  FSEL R95, R95, -INF , P3 ;  /* 0xff8000005f5f7808 */ /* 0x000fe40001800000 */
[----:B------:R-:W-:Y:S02]  /*11dd0*/  FMNMX.FTZ R20, R35, R20, !PT ;  /* 0x0000001423147209 */ /* 0x000fe40007810000 */
[----:B------:R-:W-:Y:S01]  /*11de0*/  MOV R48, R87 ;  /* 0x0000005700307202 */ /* 0x000fe20000000f00 */
[----:B------:R3:W4:Y:S01]  /*11df0*/  MUFU.TANH R85, R57 ;  /* 0x0000003900557308 */ /* 0x0007220000002400 */
[----:B-1----:R-:W-:-:S02]  /*11e00*/  FSEL R83, R56, -INF , P2 ;  /* 0xff80000038537808 */ /* 0x002fc40001000000 */
[----:B------:R-:W-:-:S05]  /*11e10*/  MOV R56, R87 ;  /* 0x0000005700387202 */ /* 0x000fca0000000f00 */
[----:B------:R-:W1:Y:S01]  /*11e20*/  MUFU.TANH R60, R60 ;  /* 0x0000003c003c7308 */ /* 0x000e620000002400 */
[----:B---3--:R-:W-:Y:S02]  /*11e30*/  FSEL R57, R6, -INF , P5 ;  /* 0xff80000006397808 */ /* 0x008fe40002800000 */
[----:B--2---:R-:W-:Y:S02]  /*11e40*/  FSEL R37, R50, -INF , P6 ;  /* 0xff80000032257808 */ /* 0x004fe40003000000 */
[----:B------:R-:W-:Y:S02]  /*11e50*/  FMNMX.FTZ R12, R57, R12, !PT ;  /* 0x0000000c390c7209 */ /* 0x000fe40007810000 */
[----:B------:R-:W-:Y:S01]  /*11e60*/  ISETP.GT.AND P6, PT, R8, 0x48, PT ;  /* 0x000000480800780c */ /* 0x000fe20003fc4270 */
[----:B------:R-:W2:Y:S01]  /*11e70*/  MUFU.TANH R43, R54 ;  /* 0x00000036002b7308 */ /* 0x000ea20000002400 */
[----:B------:R-:W-:Y:S02]  /*11e80*/  FMNMX.FTZ R12, R73, R12, !PT ;  /* 0x0000000c490c7209 */ /* 0x000fe40007810000 */
[----:B----4-:R-:W-:-:S02]  /*11e90*/  FSEL R85, R85, -INF , P1 ;  /* 0xff80000055557808 */ /* 0x010fc40000800000 */
[----:B------:R-:W-:Y:S02]  /*11ea0*/  FMNMX.FTZ R12, R81, R12, !PT ;  /* 0x0000000c510c7209 */ /* 0x000fe40007810000 */
[----:B------:R-:W-:Y:S01]  /*11eb0*/  ISETP.GT.AND P5, PT, R8, 0x49, PT ;  /* 0x000000490800780c */ /* 0x000fe20003fa4270 */
[----:B------:R-:W3:Y:S01]  /*11ec0*/  MUFU.TANH R64, R64 ;  /* 0x0000004000407308 */ /* 0x000ee20000002400 */
[----:B------:R-:W-:Y:S02]  /*11ed0*/  FMNMX.FTZ R12, R83, R12, !PT ;  /* 0x0000000c530c7209 */ /* 0x000fe40007810000 */
[----:B-1----:R-:W-:Y:S02]  /*11ee0*/  FSEL R89, R60, -INF , P6 ;  /* 0xff8000003c597808 */ /* 0x002fe40003000000 */
[----:B------:R-:W-:Y:S02]  /*11ef0*/  FMNMX.FTZ R12, R85, R12, !PT ;  /* 0x0000000c550c7209 */ /* 0x000fe40007810000 */
[----:B------:R-:W-:Y:S01]  /*11f00*/  FSEL R91, R91, -INF , P5 ;  /* 0xff8000005b5b7808 */ /* 0x000fe20002800000 */
[----:B------:R-:W1:Y:S01]  /*11f10*/  MUFU.TANH R58, R58 ;  /* 0x0000003a003a7308 */ /* 0x000e620000002400 */
[----:B--2---:R-:W-:-:S02]  /*11f20*/  FSEL R43, R43, -INF , P4 ;  /* 0xff8000002b2b7808 */ /* 0x004fc40002000000 */
[C---:B------:R-:W-:Y:S02]  /*11f30*/  ISETP.GT.AND P4, PT, R8.reuse, 0x50, PT ;  /* 0x000000500800780c */ /* 0x040fe40003f84270 */
[----:B------:R-:W-:Y:S02]  /*11f40*/  FMNMX.FTZ R12, R89, R12, !PT ;  /* 0x0000000c590c7209 */ /* 0x000fe40007810000 */
[----:B------:R-:W-:Y:S01]  /*11f50*/  ISETP.GT.AND P1, PT, R8, 0x59, PT ;  /* 0x000000590800780c */ /* 0x000fe20003f24270 */
[----:B------:R-:W2:Y:S01]  /*11f60*/  MUFU.TANH R68, R68 ;  /* 0x0000004400447308 */ /* 0x000ea20000002400 */
[----:B---3--:R-:W-:Y:S02]  /*11f70*/  FSEL R93, R64, -INF , P4 ;  /* 0xff800000405d7808 */ /* 0x008fe40002000000 */
[----:B------:R-:W-:Y:S02]  /*11f80*/  FMNMX.FTZ R12, R91, R12, !PT ;  /* 0x0000000c5b0c7209 */ /* 0x000fe40007810000 */
[----:B------:R-:W-:-:S02]  /*11f90*/  FMNMX.FTZ R20, R37, R20, !PT ;  /* 0x0000001425147209 */ /* 0x000fc40007810000 */
[----:B------:R-:W-:Y:S01]  /*11fa0*/  FMNMX.FTZ R12, R93, R12, !PT ;  /* 0x0000000c5d0c7209 */ /* 0x000fe20007810000 */
[----:B------:R-:W3:Y:S01]  /*11fb0*/  MUFU.TANH R7, R7 ;  /* 0x0000000700077308 */ /* 0x000ee20000002400 */
[----:B-1----:R-:W-:Y:S02]  /*11fc0*/  FSEL R53, R58, -INF , P2 ;  /* 0xff8000003a357808 */ /* 0x002fe40001000000 */
[----:B------:R-:W-:Y:S02]  /*11fd0*/  ISETP.GT.AND P2, PT, R8, 0x58, PT ;  /* 0x000000580800780c */ /* 0x000fe40003f44270 */
[----:B------:R-:W-:Y:S02]  /*11fe0*/  FMNMX.FTZ R12, R95, R12, !PT ;  /* 0x0000000c5f0c7209 */ /* 0x000fe40007810000 */
[----:B------:R-:W-:Y:S01]  /*11ff0*/  MOV R8, UR5 ;  /* 0x0000000500087c02 */ /* 0x000fe20008000f00 */
[----:B------:R-:W1:Y:S01]  /*12000*/  MUFU.TANH R62, R62 ;  /* 0x0000003e003e7308 */ /* 0x000e620000002400 */
[----:B--2---:R-:W-:-:S02]  /*12010*/  FSEL R97, R68, -INF , P2 ;  /* 0xff80000044617808 */ /* 0x004fc40001000000 */
[----:B------:R-:W-:Y:S02]  /*12020*/  FMNMX.FTZ R20, R39, R20, !PT ;  /* 0x0000001427147209 */ /* 0x000fe40007810000 */
[----:B------:R-:W-:Y:S02]  /*12030*/  FMNMX.FTZ R12, R97, R12, !PT ;  /* 0x0000000c610c7209 */ /* 0x000fe40007810000 */
[----:B------:R-:W-:Y:S01]  /*12040*/  FMNMX.FTZ R20, R43, R20, !PT ;  /* 0x000000142b147209 */ /* 0x000fe20007810000 */
[----:B------:R-:W2:Y:S01]  /*12050*/  MUFU.TANH R66, R66 ;  /* 0x0000004200427308 */ /* 0x000ea20000002400 */
[----:B---3--:R-:W-:Y:S02]  /*12060*/  FSEL R99, R7, -INF , P1 ;  /* 0xff80000007637808 */ /* 0x008fe40000800000 */
[----:B------:R-:W-:Y:S02]  /*12070*/  FMNMX.FTZ R20, R47, R20, !PT ;  /* 0x000000142f147209 */ /* 0x000fe40007810000 */
[----:B------:R-:W-:-:S02]  /*12080*/  FMNMX.FTZ R12, R99, R12, !PT ;  /* 0x0000000c630c7209 */ /* 0x000fc40007810000 */
[----:B------:R-:W-:Y:S01]  /*12090*/  FMNMX.FTZ R20, R53, R20, !PT ;  /* 0x0000001435147209 */ /* 0x000fe20007810000 */
[----:B------:R-:W-:Y:S01]  /*120a0*/  MUFU.TANH R70, R70 ;  /* 0x0000004600467308 */ /* 0x000fe20000002400 */
[-C--:B------:R-:W-:Y:S01]  /*120b0*/  MOV R68, R87.reuse ;  /* 0x0000005700447202 */ /* 0x080fe20000000f00 */
[----:B------:R-:W3:Y:S01]  /*120c0*/  SHFL.BFLY PT, R7, R12, 0x2, 0x1f ;  /* 0x0c401f000c077f89 */ /* 0x000ee200000e0000 */
[----:B------:R-:W-:Y:S02]  /*120d0*/  FMNMX.FTZ R20, R75, R20, !PT ;  /* 0x000000144b147209 */ /* 0x000fe40007810000 */
[-C--:B------:R-:W-:Y:S02]  /*120e0*/  MOV R64, R87.reuse ;  /* 0x0000005700407202 */ /* 0x080fe40000000f00 */
[-C--:B------:R-:W-:Y:S02]  /*120f0*/  MOV R60, R87.reuse ;  /* 0x00000057003c7202 */ /* 0x080fe40000000f00 */
[----:B------:R-:W-:-:S02]  /*12100*/  MOV R58, R87 ;  /* 0x00000057003a7202 */ /* 0x000fc40000000f00 */
[-C--:B------:R-:W-:Y:S02]  /*12110*/  MOV R54, R87.reuse ;  /* 0x0000005700367202 */ /* 0x080fe40000000f00 */
[----:B------:R-:W-:Y:S02]  /*12120*/  MOV R50, R87 ;  /* 0x0000005700327202 */ /* 0x000fe40000000f00 */
[----:B---3--:R-:W-:Y:S02]  /*12130*/  FMNMX.FTZ R14, R12, R7, !PT ;  /* 0x000000070c0e7209 */ /* 0x008fe40007810000 */
[----:B------:R-:W3:Y:S03]  /*12140*/  MUFU.TANH R12, R67 ;  /* 0x00000043000c7308 */ /* 0x000ee60000002400 */
[----:B------:R-:W4:Y:S02]  /*12150*/  SHFL.BFLY PT, R7, R14, 0x1, 0x1f ;  /* 0x0c201f000e077f89 */ /* 0x000f2400000e0000 */
[----:B----4-:R-:W-:-:S03]  /*12160*/  FMNMX.FTZ R7, R14, R7, !PT ;  /* 0x000000070e077209 */ /* 0x010fc60007810000 */
[----:B------:R3:W4:Y:S01]  /*12170*/  MUFU.TANH R14, R71 ;  /* 0x00000047000e7308 */ /* 0x0007220000002400 */
[C---:B------:R-:W-:Y:S01]  /*12180*/  FSETP.NEU.FTZ.AND P0, PT, R7.reuse, -INF , PT ;  /* 0xff8000000700780b */ /* 0x040fe20003f1d000 */
[----:B------:R-:W-:-:S05]  /*12190*/  FMUL.FTZ R6, R7, R8 ;  /* 0x0000000807067220 */ /* 0x000fca0000410000 */
[----:B------:R-:W-:Y:S02]  /*121a0*/  FSEL R6, R6, RZ, P0 ;  /* 0x000000ff06067208 */ /* 0x000fe40000000000 */
[----:B------:R-:W-:Y:S02]  /*121b0*/  ISETP.NE.AND P0, PT, R10, RZ, PT ;  /* 0x000000ff0a00720c */ /* 0x000fe40003f05270 */
[----:B------:R0:W4:Y:S01]  /*121c0*/  MUFU.TANH R10, R63 ;  /* 0x0000003f000a7308 */ /* 0x0001220000002400 */
[-CC-:B------:R-:W-:Y:S01]  /*121d0*/  FFMA.FTZ R138, R65, R8.reuse, -R6.reuse ;  /* 0x00000008418a7223 */ /* 0x180fe20000010806 */
[----:B-1----:R-:W-:Y:S01]  /*121e0*/  FSEL R65, R62, -INF , P6 ;  /* 0xff8000003e417808 */ /* 0x002fe20003000000 */
[-CC-:B------:R-:W-:Y:S01]  /*121f0*/  FFMA.FTZ R136, R69, R8.reuse, -R6.reuse ;  /* 0x0000000845887223 */ /* 0x180fe20000010806 */
[----:B--2---:R-:W-:Y:S01]  /*12200*/  FSEL R69, R66, -INF , P4 ;  /* 0xff80000042457808 */ /* 0x004fe20002000000 */
[--C-:B------:R-:W-:Y:S01]  /*12210*/  FFMA.FTZ R158, R77, R8, -R6.reuse ;  /* 0x000000084d9e7223 */ /* 0x100fe20000010806 */
[----:B------:R-:W-:Y:S01]  /*12220*/  FMNMX.FTZ R20, R65, R20, !PT ;  /* 0x0000001441147209 */ /* 0x000fe20007810000 */
[-CC-:B------:R-:W-:Y:S01]  /*12230*/  FFMA.FTZ R140, R49, R8.reuse, -R6.reuse ;  /* 0x00000008318c7223 */ /* 0x180fe20000010806 */
[----:B---3--:R-:W-:Y:S01]  /*12240*/  FSEL R71, R12, -INF , P3 ;  /* 0xff8000000c477808 */ /* 0x008fe20001800000 */
[-CC-:B0-----:R-:W-:Y:S01]  /*12250*/  FFMA.FTZ R63, R79, R8.reuse, -R6.reuse ;  /* 0x000000084f3f7223 */ /* 0x181fe20000010806 */
[----:B------:R-:W-:Y:S01]  /*12260*/  FSEL R77, R70, -INF , P2 ;  /* 0xff800000464d7808 */ /* 0x000fe20001000000 */
[-CC-:B------:R-:W-:Y:S01]  /*12270*/  FFMA.FTZ R49, R9, R8.reuse, -R6.reuse ;  /* 0x0000000809317223 */ /* 0x180fe20000010806 */
[----:B----4-:R-:W-:Y:S01]  /*12280*/  FSEL R79, R14, -INF , P1 ;  /* 0xff8000000e4f7808 */ /* 0x010fe20000800000 */
[-CC-:B------:R-:W-:Y:S01]  /*12290*/  FFMA.FTZ R156, R101, R8.reuse, -R6.reuse ;  /* 0x00000008659c7223 */ /* 0x180fe20000010806 */
[-CC-:B------:R-:W-:Y:S01]  /*122a0*/  FFMA.FTZ R142, R41, R8.reuse, -R6.reuse ;  /* 0x00000008298e7223 */ /* 0x180fe20000010806 */
[----:B------:R-:W-:Y:S01]  /*122b0*/  MUFU.EX2 R63, R63 ;  /* 0x0000003f003f7308 */ /* 0x000fe20000000800 */
[-CC-:B------:R-:W-:Y:S01]  /*122c0*/  FFMA.FTZ R59, R59, R8.reuse, -R6.reuse ;  /* 0x000000083b3b7223 */ /* 0x180fe20000010806 */
[----:B------:R-:W-:Y:S01]  /*122d0*/  FSEL R67, R10, -INF , P5 ;  /* 0xff8000000a437808 */ /* 0x000fe20002800000 */
[-CC-:B------:R-:W-:Y:S01]  /*122e0*/  FFMA.FTZ R41, R45, R8.reuse, -R6.reuse ;  /* 0x000000082d297223 */ /* 0x180fe20000010806 */
[-CC-:B------:R-:W-:Y:S01]  /*122f0*/  FFMA.FTZ R144, R51, R8.reuse, -R6.reuse ;  /* 0x0000000833907223 */ /* 0x180fe20000010806 */
[--C-:B------:R-:W-:Y:S01]  /*12300*/  FFMA.FTZ R45, R57, R8, -R6.reuse ;  /* 0x00000008392d7223 */ /* 0x100fe20000010806 */
[----:B------:R-:W-:Y:S01]  /*12310*/  FMNMX.FTZ R20, R67, R20, !PT ;  /* 0x0000001443147209 */ /* 0x000fe20007810000 */
[-CC-:B------:R-:W-:Y:S01]  /*12320*/  FFMA.FTZ R146, R73, R8.reuse, -R6.reuse ;  /* 0x0000000849927223 */ /* 0x180fe20000010806 */
[----:B------:R-:W0:Y:S01]  /*12330*/  MUFU.EX2 R156, R156 ;  /* 0x0000009c009c7308 */ /* 0x000e220000000800 */
[--C-:B------:R-:W-:Y:S01]  /*12340*/  FFMA.FTZ R51, R81, R8, -R6.reuse ;  /* 0x0000000851337223 */ /* 0x100fe20000010806 */
[----:B------:R-:W-:Y:S01]  /*12350*/  FMNMX.FTZ R20, R69, R20, !PT ;  /* 0x0000001445147209 */ /* 0x000fe20007810000 */
[-CC-:B------:R-:W-:Y:S01]  /*12360*/  FFMA.FTZ R148, R83, R8.reuse, -R6.reuse ;  /* 0x0000000853947223 */ /* 0x180fe20000010806 */
[-CC-:B------:R-:W-:Y:S01]  /*12370*/  FFMA.FTZ R61, R61, R8.reuse, -R6.reuse ;  /* 0x000000083d3d7223 */ /* 0x180fe20000010806 */
[--C-:B------:R-:W-:Y:S01]  /*12380*/  FFMA.FTZ R55, R55, R8, -R6.reuse ;  /* 0x0000000837377223 */ /* 0x100fe20000010806 */
[----:B------:R-:W-:Y:S01]  /*12390*/  FMNMX.FTZ R20, R71, R20, !PT ;  /* 0x0000001447147209 */ /* 0x000fe20007810000 */
[-CC-:B------:R-:W-:Y:S01]  /*123a0*/  FFMA.FTZ R57, R85, R8.reuse, -R6.reuse ;  /* 0x0000000855397223 */ /* 0x180fe20000010806 */
[----:B------:R-:W1:Y:S01]  /*123b0*/  MUFU.EX2 R158, R158 ;  /* 0x0000009e009e7308 */ /* 0x000e620000000800 */
[--C-:B------:R-:W-:Y:S01]  /*123c0*/  FFMA.FTZ R150, R89, R8, -R6.reuse ;  /* 0x0000000859967223 */ /* 0x100fe20000010806 */
[----:B------:R-:W-:Y:S01]  /*123d0*/  FMNMX.FTZ R20, R77, R20, !PT ;  /* 0x000000144d147209 */ /* 0x000fe20007810000 */
[-CC-:B------:R-:W-:Y:S01]  /*123e0*/  FFMA.FTZ R73, R91, R8.reuse, -R6.reuse ;  /* 0x000000085b497223 */ /* 0x180fe20000010806 */
[-CC-:B------:R-:W-:Y:S01]  /*123f0*/  FFMA.FTZ R152, R93, R8.reuse, -R6.reuse ;  /* 0x000000085d987223 */ /* 0x180fe20000010806 */
[--C-:B------:R-:W-:Y:S01]  /*12400*/  FFMA.FTZ R81, R95, R8, -R6.reuse ;  /* 0x000000085f517223 */ /* 0x100fe20000010806 */
[----:B------:R-:W-:Y:S01]  /*12410*/  FMNMX.FTZ R20, R79, R20, !PT ;  /* 0x000000144f147209 */ /* 0x000fe20007810000 */
[-CC-:B------:R-:W-:Y:S01]  /*12420*/  FFMA.FTZ R154, R97, R8.reuse, -R6.reuse ;  /* 0x00000008619a7223 */ /* 0x180fe20000010806 */
[----:B------:R-:W-:Y:S01]  /*12430*/  FFMA.FTZ R83, R99, R8, -R6 ;  /* 0x0000000863537223 */ /* 0x000fe20000010806 */
[----:B------:R-:W2:Y:S01]  /*12440*/  MUFU.EX2 R59, R59 ;  /* 0x0000003b003b7308 */ /* 0x000ea20000000800 */
[----:B------:R-:W-:Y:S01]  /*12450*/  IMAD.MOV.U32 R85, RZ, RZ, R87 ;  /* 0x000000ffff557224 */ /* 0x000fe200078e0057 */
[----:B------:R-:W3:Y:S01]  /*12460*/  SHFL.BFLY PT, R9, R20, 0x2, 0x1f ;  /* 0x0c401f0014097f89 */ /* 0x000ee200000e0000 */
[----:B------:R-:W-:-:S02]  /*12470*/  MOV R70, R87 ;  /* 0x0000005700467202 */ /* 0x000fc40000000f00 */
[-C--:B------:R-:W-:Y:S02]  /*12480*/  MOV R66, R87.reuse ;  /* 0x0000005700427202 */ /* 0x080fe40000000f00 */
[----:B------:R-:W-:Y:S01]  /*12490*/  MOV R62, R87 ;  /* 0x00000057003e7202 */ /* 0x000fe20000000f00 */
[----:B------:R-:W4:Y:S08]  /*124a0*/  MUFU.EX2 R136, R136 ;  /* 0x0000008800887308 */ /* 0x000f300000000800 */
[----:B------:R-:W4:Y:S08]  /*124b0*/  MUFU.EX2 R61, R61 ;  /* 0x0000003d003d7308 */ /* 0x000f300000000800 */
[----:B------:R-:W4:Y:S01]  /*124c0*/  MUFU.EX2 R138, R138 ;  /* 0x0000008a008a7308 */ /* 0x000f220000000800 */
[----:B---3--:R-:W-:-:S05]  /*124d0*/  FMNMX.FTZ R10, R20, R9, !PT ;  /* 0x00000009140a7209 */ /* 0x008fca0007810000 */
[----:B------:R-:W3:Y:S02]  /*124e0*/  SHFL.BFLY PT, R9, R10, 0x1, 0x1f ;  /* 0x0c201f000a097f89 */ /* 0x000ee400000e0000 */
[----:B------:R-:W4:Y:S08]  /*124f0*/  MUFU.EX2 R55, R55 ;  /* 0x0000003700377308 */ /* 0x000f300000000800 */
[----:B------:R-:W-:Y:S08]  /*12500*/  MUFU.EX2 R140, R140 ;  /* 0x0000008c008c7308 */ /* 0x000ff00000000800 */
[----:B------:R-:W-:Y:S01]  /*12510*/  MUFU.EX2 R49, R49 ;  /* 0x0000003100317308 */ /* 0x000fe20000000800 */
[----:B---3--:R-:W-:-:S07]  /*12520*/  FMNMX.FTZ R9, R10, R9, !PT ;  /* 0x000000090a097209 */ /* 0x008fce0007810000 */
[----:B------:R-:W-:Y:S01]  /*12530*/  MUFU.EX2 R142, R142 ;  /* 0x0000008e008e7308 */ /* 0x000fe20000000800 */
[C---:B------:R-:W-:Y:S01]  /*12540*/  FSETP.NEU.FTZ.AND P1, PT, R9.reuse, -INF , PT ;  /* 0xff8000000900780b */ /* 0x040fe20003f3d000 */
[----:B------:R-:W-:-:S06]  /*12550*/  FMUL.FTZ R10, R9, R8 ;  /* 0x00000008090a7220 */ /* 0x000fcc0000410000 */
[----:B------:R-:W-:Y:S01]  /*12560*/  MUFU.EX2 R41, R41 ;  /* 0x0000002900297308 */ /* 0x000fe20000000800 */
[----:B------:R-:W-:Y:S02]  /*12570*/  FSEL R24, R10, RZ, P1 ;  /* 0x000000ff0a187208 */ /* 0x000fe40000800000 */
[----:B------:R-:W-:-:S03]  /*12580*/  ISETP.GE.AND P1, PT, R147, 0x61, PT ;  /* 0x000000619300780c */ /* 0x000fc60003f26270 */
[-CC-:B------:R-:W-:Y:S01]  /*12590*/  FFMA.FTZ R157, R3, R8.reuse, -R24.reuse ;  /* 0x00000008039d7223 */ /* 0x180fe20000010818 */
[-CC-:B------:R-:W-:Y:S01]  /*125a0*/  FFMA.FTZ R6, R4, R8.reuse, -R24.reuse ;  /* 0x0000000804067223 */ /* 0x180fe20000010818 */
[-CC-:B------:R-:W-:Y:S01]  /*125b0*/  FFMA.FTZ R159, R11, R8.reuse, -R24.reuse ;  /* 0x000000080b9f7223 */ /* 0x180fe20000010818 */
[-CC-:B------:R-:W-:Y:S01]  /*125c0*/  FFMA.FTZ R10, R13, R8.reuse, -R24.reuse ;  /* 0x000000080d0a7223 */ /* 0x180fe20000010818 */
[-CC-:B------:R-:W-:Y:S01]  /*125d0*/  FFMA.FTZ R137, R15, R8.reuse, -R24.reuse ;  /* 0x000000080f897223 */ /* 0x180fe20000010818 */
[----:B0-----:R-:W-:Y:S01]  /*125e0*/  FADD.FTZ R3, R156, R63 ;  /* 0x0000003f9c037221 */ /* 0x001fe20000010000 */
[----:B------:R-:W-:Y:S01]  /*125f0*/  MUFU.EX2 R157, R157 ;  /* 0x0000009d009d7308 */ /* 0x000fe20000000800 */
[-CC-:B------:R-:W-:Y:S01]  /*12600*/  FFMA.FTZ R12, R21, R8.reuse, -R24.reuse ;  /* 0x00000008150c7223 */ /* 0x180fe20000010818 */
[-CC-:B------:R-:W-:Y:S01]  /*12610*/  FFMA.FTZ R139, R25, R8.reuse, -R24.reuse ;  /* 0x00000008198b7223 */ /* 0x180fe20000010818 */
[----:B-1----:R-:W-:Y:S01]  /*12620*/  FADD.FTZ R4, R158, R3 ;  /* 0x000000039e047221 */ /* 0x002fe20000010000 */
[-CC-:B------:R-:W-:Y:S01]  /*12630*/  FFMA.FTZ R14, R27, R8.reuse, -R24.reuse ;  /* 0x000000081b0e7223 */ /* 0x180fe20000010818 */
[-CC-:B------:R-:W-:Y:S01]  /*12640*/  FFMA.FTZ R141, R29, R8.reuse, -R24.reuse ;  /* 0x000000081d8d7223 */ /* 0x180fe20000010818 */
[-C--:B------:R-:W-:Y:S01]  /*12650*/  FFMA.FTZ R20, R31, R8.reuse, -R24 ;  /* 0x000000081f147223 */ /* 0x080fe20000010818 */
[----:B--2---:R-:W-:Y:S01]  /*12660*/  FADD.FTZ R3, R59, R4 ;  /* 0x000000043b037221 */ /* 0x004fe20000010000 */
[----:B------:R-:W0:Y:S01]  /*12670*/  MUFU.EX2 R6, R6 ;  /* 0x0000000600067308 */ /* 0x000e220000000800 */
[-CC-:B------:R-:W-:Y:S01]  /*12680*/  FFMA.FTZ R143, R33, R8.reuse, -R24.reuse ;  /* 0x00000008218f7223 */ /* 0x180fe20000010818 */
[-CC-:B------:R-:W-:Y:S01]  /*12690*/  FFMA.FTZ R35, R35, R8.reuse, -R24.reuse ;  /* 0x0000000823237223 */ /* 0x180fe20000010818 */
[----:B----4-:R-:W-:Y:S01]  /*126a0*/  FADD.FTZ R30, R136, R3 ;  /* 0x00000003881e7221 */ /* 0x010fe20000010000 */
[-CC-:B------:R-:W-:Y:S01]  /*126b0*/  FFMA.FTZ R37, R37, R8.reuse, -R24.reuse ;  /* 0x0000000825257223 */ /* 0x180fe20000010818 */
[-CC-:B------:R-:W-:Y:S01]  /*126c0*/  FFMA.FTZ R39, R39, R8.reuse, -R24.reuse ;  /* 0x0000000827277223 */ /* 0x180fe20000010818 */
[-C--:B------:R-:W-:Y:S01]  /*126d0*/  FFMA.FTZ R43, R43, R8.reuse, -R24 ;  /* 0x000000082b2b7223 */ /* 0x080fe20000010818 */
[----:B------:R-:W-:Y:S01]  /*126e0*/  FADD.FTZ R11, R61, R30 ;  /* 0x0000001e3d0b7221 */ /* 0x000fe20000010000 */
[----:B------:R-:W1:Y:S01]  /*126f0*/  MUFU.EX2 R159, R159 ;  /* 0x0000009f009f7308 */ /* 0x000e620000000800 */
[-CC-:B------:R-:W-:Y:S01]  /*12700*/  FFMA.FTZ R47, R47, R8.reuse, -R24.reuse ;  /* 0x000000082f2f7223 */ /* 0x180fe20000010818 */
[-CC-:B------:R-:W-:Y:S01]  /*12710*/  FFMA.FTZ R53, R53, R8.reuse, -R24.reuse ;  /* 0x0000000835357223 */ /* 0x180fe20000010818 */
[----:B------:R-:W-:Y:S01]  /*12720*/  FADD.FTZ R32, R138, R11 ;  /* 0x0000000b8a207221 */ /* 0x000fe20000010000 */
[-CC-:B------:R-:W-:Y:S01]  /*12730*/  FFMA.FTZ R75, R75, R8.reuse, -R24.reuse ;  /* 0x000000084b4b7223 */ /* 0x180fe20000010818 */
[-CC-:B------:R-:W-:Y:S01]  /*12740*/  FFMA.FTZ R65, R65, R8.reuse, -R24.reuse ;  /* 0x0000000841417223 */ /* 0x180fe20000010818 */
[-C--:B------:R-:W-:Y:S01]  /*12750*/  FFMA.FTZ R67, R67, R8.reuse, -R24 ;  /* 0x0000000843437223 */ /* 0x080fe20000010818 */
[----:B------:R-:W-:Y:S01]  /*12760*/  FADD.FTZ R11, R55, R32 ;  /* 0x00000020370b7221 */ /* 0x000fe20000010000 */
[----:B------:R-:W2:Y:S01]  /*12770*/  MUFU.EX2 R10, R10 ;  /* 0x0000000a000a7308 */ /* 0x000ea20000000800 */
[----:B0-----:R-:W-:Y:S01]  /*12780*/  FADD.FTZ R4, R157, R6 ;  /* 0x000000069d047221 */ /* 0x001fe20000010000 */
[-CC-:B------:R-:W-:Y:S01]  /*12790*/  FFMA.FTZ R69, R69, R8.reuse, -R24.reuse ;  /* 0x0000000845457223 */ /* 0x180fe20000010818 */
[----:B------:R-:W-:Y:S01]  /*127a0*/  FADD.FTZ R32, R140, R11 ;  /* 0x0000000b8c207221 */ /* 0x000fe20000010000 */
[-CC-:B------:R-:W-:Y:S01]  /*127b0*/  FFMA.FTZ R71, R71, R8.reuse, -R24.reuse ;  /* 0x0000000847477223 */ /* 0x180fe20000010818 */
[-CC-:B------:R-:W-:Y:S01]  /*127c0*/  FFMA.FTZ R77, R77, R8.reuse, -R24.reuse ;  /* 0x000000084d4d7223 */ /* 0x180fe20000010818 */
[----:B------:R-:W-:Y:S01]  /*127d0*/  FFMA.FTZ R79, R79, R8, -R24 ;  /* 0x000000084f4f7223 */ /* 0x000fe20000010818 */
[----:B------:R-:W-:Y:S01]  /*127e0*/  FADD.FTZ R11, R49, R32 ;  /* 0x00000020310b7221 */ /* 0x000fe20000010000 */
[----:B------:R-:W0:Y:S01]  /*127f0*/  MUFU.EX2 R137, R137 ;  /* 0x0000008900897308 */ /* 0x000e220000000800 */
[----:B-1----:R-:W-:Y:S01]  /*12800*/  FADD.FTZ R3, R159, R4 ;  /* 0x000000049f037221 */ /* 0x002fe20000010000 */
[----:B------:R-:W-:Y:S01]  /*12810*/  F2FP.F16.F32.PACK_AB R157, R6, R157 ;  /* 0x0000009d069d723e */ /* 0x000fe200000000ff */
[----:B------:R-:W-:Y:S01]  /*12820*/  FADD.FTZ R34, R142, R11 ;  /* 0x0000000b8e227221 */ /* 0x000fe20000010000 */
[----:B------:R-:W-:Y:S01]  /*12830*/  F2FP.F16.F32.PACK_AB R156, R63, R156 ;  /* 0x0000009c3f9c723e */ /* 0x000fe200000000ff */
[----:B------:R-:W-:Y:S01]  /*12840*/  IMAD.MOV.U32 R63, RZ, RZ, R87 ;  /* 0x000000ffff3f7224 */ /* 0x000fe200078e0057 */
[----:B------:R-:W-:Y:S01]  /*12850*/  F2FP.F16.F32.PACK_AB R158, R59, R158 ;  /* 0x0000009e3b9e723e */ /* 0x000fe200000000ff */
[----:B------:R-:W-:Y:S01]  /*12860*/  FADD.FTZ R11, R41, R34 ;  /* 0x00000022290b7221 */ /* 0x000fe20000010000 */
[----:B------:R-:W1:Y:S01]  /*12870*/  MUFU.EX2 R12, R12 ;  /* 0x0000000c000c7308 */ /* 0x000e620000000800 */
[C---:B--2---:R-:W-:Y:S01]  /*12880*/  FADD.FTZ R4, R10.reuse, R3 ;  /* 0x000000030a047221 */ /* 0x044fe20000010000 */
[----:B------:R-:W-:Y:S01]  /*12890*/  F2FP.F16.F32.PACK_AB R136, R61, R136 ;  /* 0x000000883d88723e */ /* 0x000fe200000000ff */
[--C-:B------:R-:W-:Y:S01]  /*128a0*/  IMAD.MOV.U32 R61, RZ, RZ, R87.reuse ;  /* 0x000000ffff3d7224 */ /* 0x100fe200078e0057 */
[----:B------:R-:W-:Y:S01]  /*128b0*/  F2FP.F16.F32.PACK_AB R138, R55, R138 ;  /* 0x0000008a378a723e */ /* 0x000fe200000000ff */
[--C-:B------:R-:W-:Y:S01]  /*128c0*/  IMAD.MOV.U32 R59, RZ, RZ, R87.reuse ;  /* 0x000000ffff3b7224 */ /* 0x100fe200078e0057 */
[----:B------:R-:W-:Y:S01]  /*128d0*/  F2FP.F16.F32.PACK_AB R140, R49, R140 ;  /* 0x0000008c318c723e */ /* 0x000fe200000000ff */
[--C-:B------:R-:W-:Y:S01]  /*128e0*/  IMAD.MOV.U32 R55, RZ, RZ, R87.reuse ;  /* 0x000000ffff377224 */ /* 0x100fe200078e0057 */
[----:B------:R-:W2:Y:S01]  /*128f0*/  MUFU.EX2 R139, R139 ;  /* 0x0000008b008b7308 */ /* 0x000ea20000000800 */
[----:B0-----:R-:W-:Y:S01]  /*12900*/  FADD.FTZ R3, R137, R4 ;  /* 0x0000000489037221 */ /* 0x001fe20000010000 */
[----:B------:R-:W-:Y:S01]  /*12910*/  F2FP.F16.F32.PACK_AB R142, R41, R142 ;  /* 0x0000008e298e723e */ /* 0x000fe200000000ff */
[--C-:B------:R-:W-:Y:S01]  /*12920*/  IMAD.MOV.U32 R49, RZ, RZ, R87.reuse ;  /* 0x000000ffff317224 */ /* 0x100fe200078e0057 */
[----:B------:R-:W-:Y:S01]  /*12930*/  F2FP.F16.F32.PACK_AB R159, R10, R159 ;  /* 0x0000009f0a9f723e */ /* 0x000fe200000000ff */
[----:B------:R-:W-:-:S02]  /*12940*/  IMAD.MOV.U32 R41, RZ, RZ, R87 ;  /* 0x000000ffff297224 */ /* 0x000fc400078e0057 */
[----:B------:R-:W-:Y:S01]  /*12950*/  IMAD.MOV.U32 R33, RZ, RZ, R87 ;  /* 0x000000ffff217224 */ /* 0x000fe200078e0057 */
[----:B------:R-:W0:Y:S01]  /*12960*/  MUFU.EX2 R14, R14 ;  /* 0x0000000e000e7308 */ /* 0x000e220000000800 */
[C---:B-1----:R-:W-:Y:S01]  /*12970*/  FADD.FTZ R4, R12.reuse, R3 ;  /* 0x000000030c047221 */ /* 0x042fe20000010000 */
[----:B------:R-:W-:Y:S01]  /*12980*/  F2FP.F16.F32.PACK_AB R137, R12, R137 ;  /* 0x000000890c89723e */ /* 0x000fe200000000ff */
[--C-:B------:R-:W-:Y:S02]  /*12990*/  IMAD.MOV.U32 R31, RZ, RZ, R87.reuse ;  /* 0x000000ffff1f7224 */ /* 0x100fe400078e0057 */
[--C-:B------:R-:W-:Y:S02]  /*129a0*/  IMAD.MOV.U32 R29, RZ, RZ, R87.reuse ;  /* 0x000000ffff1d7224 */ /* 0x100fe400078e0057 */
[--C-:B------:R-:W-:Y:S01]  /*129b0*/  IMAD.MOV.U32 R27, RZ, RZ, R87.reuse ;  /* 0x000000ffff1b7224 */ /* 0x100fe200078e0057 */
[----:B------:R-:W1:Y:S01]  /*129c0*/  MUFU.EX2 R141, R141 ;  /* 0x0000008d008d7308 */ /* 0x000e620000000800 */
[----:B--2---:R-:W-:Y:S01]  /*129d0*/  FADD.FTZ R3, R139, R4 ;  /* 0x000000048b037221 */ /* 0x004fe20000010000 */
[----:B------:R-:W-:-:S06]  /*129e0*/  IMAD.MOV.U32 R25, RZ, RZ, R87 ;  /* 0x000000ffff197224 */ /* 0x000fcc00078e0057 */
[----:B------:R-:W2:Y:S01]  /*129f0*/  MUFU.EX2 R20, R20 ;  /* 0x0000001400147308 */ /* 0x000ea20000000800 */
[C---:B0-----:R-:W-:Y:S01]  /*12a00*/  FADD.FTZ R4, R14.reuse, R3 ;  /* 0x000000030e047221 */ /* 0x041fe20000010000 */
[----:B------:R-:W-:-:S06]  /*12a10*/  F2FP.F16.F32.PACK_AB R139, R14, R139 ;  /* 0x0000008b0e8b723e */ /* 0x000fcc00000000ff */
[----:B------:R-:W0:Y:S01]  /*12a20*/  MUFU.EX2 R144, R144 ;  /* 0x0000009000907308 */ /* 0x000e220000000800 */
[----:B-1----:R-:W-:-:S07]  /*12a30*/  FADD.FTZ R3, R141, R4 ;  /* 0x000000048d037221 */ /* 0x002fce0000010000 */
[----:B------:R-:W1:Y:S01]  /*12a40*/  MUFU.EX2 R143, R143 ;  /* 0x0000008f008f7308 */ /* 0x000e620000000800 */
[C---:B--2---:R-:W-:Y:S01]  /*12a50*/  FADD.FTZ R0, R20.reuse, R3 ;  /* 0x0000000314007221 */ /* 0x044fe20000010000 */
[----:B------:R-:W-:-:S06]  /*12a60*/  F2FP.F16.F32.PACK_AB R141, R20, R141 ;  /* 0x0000008d148d723e */ /* 0x000fcc00000000ff */
[----:B------:R-:W2:Y:S01]  /*12a70*/  MUFU.EX2 R45, R45 ;  /* 0x0000002d002d7308 */ /* 0x000ea20000000800 */
[----:B0-----:R-:W-:-:S07]  /*12a80*/  FADD.FTZ R4, R144, R11 ;  /* 0x0000000b90047221 */ /* 0x001fce0000010000 */
[----:B------:R0:W3:Y:S01]  /*12a90*/  MUFU.EX2 R26, R35 ;  /* 0x00000023001a7308 */ /* 0x0000e20000000800 */
[----:B-1----:R-:W-:-:S07]  /*12aa0*/  FADD.FTZ R3, R143, R0 ;  /* 0x000000008f037221 */ /* 0x002fce0000010000 */
[----:B------:R-:W1:Y:S01]  /*12ab0*/  MUFU.EX2 R146, R146 ;  /* 0x0000009200927308 */ /* 0x000e620000000800 */
[C---:B--2---:R-:W-:Y:S01]  /*12ac0*/  FADD.FTZ R11, R45.reuse, R4 ;  /* 0x000000042d0b7221 */ /* 0x044fe20000010000 */
[----:B------:R-:W-:Y:S01]  /*12ad0*/  F2FP.F16.F32.PACK_AB R144, R45, R144 ;  /* 0x000000902d90723e */ /* 0x000fe200000000ff */
[--C-:B------:R-:W-:Y:S02]  /*12ae0*/  IMAD.MOV.U32 R45, RZ, RZ, R87.reuse ;  /* 0x000000ffff2d7224 */ /* 0x100fe400078e0057 */
[----:B0-----:R-:W-:-:S03]  /*12af0*/  IMAD.MOV.U32 R35, RZ, RZ, R87 ;  /* 0x000000ffff237224 */ /* 0x001fc600078e0057 */
[----:B------:R-:W0:Y:S01]  /*12b00*/  MUFU.EX2 R37, R37 ;  /* 0x0000002500257308 */ /* 0x000e220000000800 */
[C---:B---3--:R-:W-:Y:S01]  /*12b10*/  FADD.FTZ R4, R26.reuse, R3 ;  /* 0x000000031a047221 */ /* 0x048fe20000010000 */
[----:B------:R-:W-:Y:S02]  /*12b20*/  F2FP.F16.F32.PACK_AB R143, R26, R143 ;  /* 0x0000008f1a8f723e */ /* 0x000fe400000000ff */
[----:B------:R-:W-:-:S04]  /*12b30*/  MOV R26, R87 ;  /* 0x00000057001a7202 */ /* 0x000fc80000000f00 */
[----:B------:R-:W2:Y:S01]  /*12b40*/  MUFU.EX2 R51, R51 ;  /* 0x0000003300337308 */ /* 0x000ea20000000800 */
[----:B-1----:R-:W-:-:S07]  /*12b50*/  FADD.FTZ R34, R146, R11 ;  /* 0x0000000b92227221 */ /* 0x002fce0000010000 */
[----:B------:R1:W3:Y:S01]  /*12b60*/  MUFU.EX2 R28, R39 ;  /* 0x00000027001c7308 */ /* 0x0002e20000000800 */
[----:B0-----:R-:W-:-:S07]  /*12b70*/  FADD.FTZ R3, R37, R4 ;  /* 0x0000000425037221 */ /* 0x001fce0000010000 */
[----:B------:R-:W0:Y:S01]  /*12b80*/  MUFU.EX2 R148, R148 ;  /* 0x0000009400947308 */ /* 0x000e220000000800 */
[C---:B--2---:R-:W-:Y:S01]  /*12b90*/  FADD.FTZ R11, R51.reuse, R34 ;  /* 0x00000022330b7221 */ /* 0x044fe20000010000 */
[----:B------:R-:W-:Y:S01]  /*12ba0*/  F2FP.F16.F32.PACK_AB R146, R51, R146 ;  /* 0x000000923392723e */ /* 0x000fe200000000ff */
[--C-:B------:R-:W-:Y:S02]  /*12bb0*/  IMAD.MOV.U32 R51, RZ, RZ, R87.reuse ;  /* 0x000000ffff337224 */ /* 0x100fe400078e0057 */
[----:B-1----:R-:W-:-:S03]  /*12bc0*/  IMAD.MOV.U32 R39, RZ, RZ, R87 ;  /* 0x000000ffff277224 */ /* 0x002fc600078e0057 */
[----:B------:R-:W1:Y:S01]  /*12bd0*/  MUFU.EX2 R43, R43 ;  /* 0x0000002b002b7308 */ /* 0x000e620000000800 */
[C---:B---3--:R-:W-:Y:S01]  /*12be0*/  FADD.FTZ R4, R28.reuse, R3 ;  /* 0x000000031c047221 */ /* 0x048fe20000010000 */
[----:B-----5:R-:W-:Y:S01]  /*12bf0*/  F2FP.F16.F32.PACK_AB R145, R28, R37 ;  /* 0x000000251c91723e */ /* 0x020fe200000000ff */
[----:B------:R-:W-:Y:S01]  /*12c00*/  IMAD.MOV.U32 R37, RZ, RZ, R87 ;  /* 0x000000ffff257224 */ /* 0x000fe200078e0057 */
[----:B------:R-:W-:-:S04]  /*12c10*/  MOV R28, R87 ;  /* 0x00000057001c7202 */ /* 0x000fc80000000f00 */
        /* <DEDUP_REMOVED lines=11> */
[----:B------:R-:W-:Y:S01]  /*12cd0*/  F2FP.F16.F32.PACK_AB R147, R30, R43 ;  /* 0x0000002b1e93723e */ /* 0x000fe200000000ff */
[----:B------:R-:W-:Y:S01]  /*12ce0*/  IMAD.MOV.U32 R43, RZ, RZ, R87 ;  /* 0x000000ffff2b7224 */ /* 0x000fe200078e0057 */
        /* <DEDUP_REMOVED lines=8> */
[--C-:B-1----:R-:W-:Y:S02]  /*12d70*/  IMAD.MOV.U32 R75, RZ, RZ, R87.reuse ;  /* 0x000000ffff4b7224 */ /* 0x102fe400078e0057 */
[----:B------:R-:W-:-:S03]  /*12d80*/  IMAD.MOV.U32 R73, RZ, RZ, R87 ;  /* 0x000000ffff497224 */ /* 0x000fc600078e0057 */
[----:B------:R-:W1:Y:S01]  /*12d90*/  MUFU.EX2 R65, R65 ;  /* 0x0000004100417308 */ /* 0x000e620000000800 */
[C---:B---3--:R-:W-:Y:S01]  /*12da0*/  FADD.FTZ R4, R32.reuse, R3 ;  /* 0x0000000320047221 */ /* 0x048fe20000010000 */
[----:B------:R-:W-:Y:S01]  /*12db0*/  F2FP.F16.F32.PACK_AB R149, R32, R53 ;  /* 0x000000352095723e */ /* 0x000fe200000000ff */
        /* <DEDUP_REMOVED lines=11> */
[----:B------:R0:W2:Y:S01]  /*12e70*/  MUFU.EX2 R24, R71 ;  /* 0x0000004700187308 */ /* 0x0000a20000000800 */
[C---:B---3--:R-:W-:Y:S01]  /*12e80*/  FADD.FTZ R36, R0.reuse, R3 ;  /* 0x0000000300247221 */ /* 0x048fe20000010000 */
[----:B------:R-:W-:Y:S01]  /*12e90*/  F2FP.F16.F32.PACK_AB R151, R0, R65 ;  /* 0x000000410097723e */ /* 0x000fe200000000ff */
[----:B------:R-:W-:Y:S01]  /*12ea0*/  IMAD.MOV.U32 R65, RZ, RZ, R87 ;  /* 0x000000ffff417224 */ /* 0x000fe200078e0057 */
[----:B------:R-:W-:-:S04]  /*12eb0*/  MOV R0, 0x3f800000 ;  /* 0x3f80000000007802 */ /* 0x000fc80000000f00 */
[----:B------:R-:W3:Y:S01]  /*12ec0*/  MUFU.EX2 R154, R154 ;  /* 0x0000009a009a7308 */ /* 0x000ee20000000800 */
[----:B-1----:R-:W-:Y:S01]  /*12ed0*/  FADD.FTZ R3, R69, R36 ;  /* 0x0000002445037221 */ /* 0x002fe20000010000 */
[----:B0-----:R-:W-:Y:S01]  /*12ee0*/  IMAD.MOV.U32 R71, RZ, RZ, R87 ;  /* 0x000000ffff477224 */ /* 0x001fe200078e0057 */
[----:B------:R-:W-:-:S05]  /*12ef0*/  MOV R36, R87 ;  /* 0x0000005700247202 */ /* 0x000fca0000000f00 */
[----:B------:R-:W0:Y:S01]  /*12f00*/  MUFU.EX2 R77, R77 ;  /* 0x0000004d004d7308 */ /* 0x000e220000000800 */
[C---:B--2---:R-:W-:Y:S01]  /*12f10*/  FADD.FTZ R6, R24.reuse, R3 ;  /* 0x0000000318067221 */ /* 0x044fe20000010000 */
[----:B------:R-:W-:Y:S01]  /*12f20*/  F2FP.F16.F32.PACK_AB R153, R24, R69 ;  /* 0x000000451899723e */ /* 0x000fe200000000ff */
[----:B------:R-:W-:Y:S01]  /*12f30*/  IMAD.MOV.U32 R69, RZ, RZ, R87 ;  /* 0x000000ffff457224 */ /* 0x000fe200078e0057 */
[----:B------:R-:W-:-:S04]  /*12f40*/  MOV R24, R87 ;  /* 0x0000005700187202 */ /* 0x000fc80000000f00 */
[----:B------:R-:W1:Y:S01]  /*12f50*/  MUFU.EX2 R83, R83 ;  /* 0x0000005300537308 */ /* 0x000e620000000800 */
[----:B---3--:R-:W-:-:S07]  /*12f60*/  FADD.FTZ R4, R154, R11 ;  /* 0x0000000b9a047221 */ /* 0x008fce0000010000 */
[----:B------:R2:W3:Y:S01]  /*12f70*/  MUFU.EX2 R34, R79 ;  /* 0x0000004f00227308 */ /* 0x0004e20000000800 */
[----:B0-----:R-:W-:Y:S01]  /*12f80*/  FADD.FTZ R3, R77, R6 ;  /* 0x000000064d037221 */ /* 0x001fe20000010000 */
[----:B------:R-:W-:Y:S02]  /*12f90*/  IMAD.MOV.U32 R6, RZ, RZ, 0x3f800000 ;  /* 0x3f800000ff067424 */ /* 0x000fe400078e00ff */
[C---:B-1----:R-:W-:Y:S01]  /*12fa0*/  FADD.FTZ R4, R83.reuse, R4 ;  /* 0x0000000453047221 */ /* 0x042fe20000010000 */
[----:B------:R-:W-:Y:S01]  /*12fb0*/  F2FP.F16.F32.PACK_AB R154, R83, R154 ;  /* 0x0000009a539a723e */ /* 0x000fe200000000ff */
[--C-:B------:R-:W-:Y:S02]  /*12fc0*/  IMAD.MOV.U32 R83, RZ, RZ, R87.reuse ;  /* 0x000000ffff537224 */ /* 0x100fe400078e0057 */
[----:B--2---:R-:W-:Y:S02]  /*12fd0*/  IMAD.MOV.U32 R79, RZ, RZ, R87 ;  /* 0x000000ffff4f7224 */ /* 0x004fe400078e0057 */
[C---:B---3--:R-:W-:Y:S01]  /*12fe0*/  FADD.FTZ R3, R34.reuse, R3 ;  /* 0x0000000322037221 */ /* 0x048fe20000010000 */
[----:B------:R-:W-:Y:S01]  /*12ff0*/  F2FP.F16.F32.PACK_AB R155, R34, R77 ;  /* 0x0000004d229b723e */ /* 0x000fe200000000ff */
[----:B------:R-:W-:Y:S01]  /*13000*/  IMAD.MOV.U32 R77, RZ, RZ, R87 ;  /* 0x000000ffff4d7224 */ /* 0x000fe200078e0057 */
[----:B------:R-:W-:Y:S01]  /*13010*/  MOV R34, R87 ;  /* 0x0000005700227202 */ /* 0x000fe20000000f00 */
[----:B------:R-:W-:Y:S06]  /*13020*/  @!P1 BRA `(.L_x_624) ;  /* 0x0000002400fc9947 */ /* 0x000fec0003800000 */
[----:B------:R-:W-:Y:S01]  /*13030*/  VIADD R12, R194, 0xfffffffe ;  /* 0xfffffffec20c7836 */ /* 0x000fe20000000000 */
[----:B------:R-:W-:Y:S01]  /*13040*/  MOV R13, R9 ;  /* 0x00000009000d7202 */ /* 0x000fe20000000f00 */
[----:B------:R-:W-:Y:S01]  /*13050*/  IMAD.MOV.U32 R14, RZ, RZ, R7 ;  /* 0x000000ffff0e7224 */ /* 0x000fe200078e0007 */
[----:B------:R-:W-:Y:S01]  /*13060*/  MOV R20, R180 ;  /* 0x000000b400147202 */ /* 0x000fe20000000f00 */
[----:B------:R-:W-:Y:S01]  /*13070*/  IMAD.MOV.U32 R21, RZ, RZ, R173 ;  /* 0x000000ffff157224 */ /* 0x000fe200078e00ad */
[----:B------:R-:W-:Y:S02]  /*13080*/  MOV R0, 0x3f800000 ;  /* 0x3f80000000007802 */ /* 0x000fe40000000f00 */
        /* <DEDUP_REMOVED lines=31> */
[----:B------:R-:W-:-:S07]  /*13280*/  CS2R R24, SRZ ;  /* 0x0000000000187805 */ /* 0x000fce000001ff00 */
.L_x_637:
[----:B------:R-:W-:-:S04]  /*13290*/  ISETP.NE.AND P1, PT, R21, 0x1, PT ;  /* 0x000000011500780c */ /* 0x000fc80003f25270 */
[----:B------:R-:W-:-:S04]  /*132a0*/  SEL R7, RZ, 0x1, P1 ;  /* 0x00000001ff077807 */ /* 0x000fc80000800000 */
[----:B------:R-:W-:Y:S01]  /*132b0*/  LOP3.LUT R180, R20, R7, RZ, 0x3c, !PT ;  /* 0x0000000714b47212 */ /* 0x000fe200078e3cff */
[----:B------:R-:W-:Y:S06]  /*132c0*/  @!P0 BRA `(.L_x_625) ;  /* 0x0000000000048947 */ /* 0x000fec0003800000 */
[----:B------:R-:W-:Y:S01]  /*132d0*/  BPT.TRAP 0x1 ;  /* 0x000000040000795c */ /* 0x000fe20000300000 */
.L_x_625:
[----:B------:R-:W-:Y:S01]  /*132e0*/  VIADD R173, R21, 0x1 ;  /* 0x0000000115ad7836 */ /* 0x000fe20000000000 */
[----:B------:R-:W-:-:S04]  /*132f0*/  SHF.L.U32 R10, R180, 0x1f, RZ ;  /* 0x0000001fb40a7819 */ /* 0x000fc800000006ff */
[----:B------:R-:W-:-:S04]  /*13300*/  ISETP.NE.AND P1, PT, R173, 0x2, PT ;  /* 0x00000002ad00780c */ /* 0x000fc80003f25270 */
[----:B------:R-:W-:-:S04]  /*13310*/  SEL R173, R173, RZ, P1 ;  /* 0x000000ffadad7207 */ /* 0x000fc80000800000 */
[----:B------:R-:W-:-:S04]  /*13320*/  LEA R15, R173, R2, 0x3 ;  /* 0x00000002ad0f7211 */ /* 0x000fc800078e18ff */
[----:B------:R0:W1:Y:S01]  /*13330*/  SYNCS.PHASECHK.TRANS64.TRYWAIT P1, [R15+URZ+0x2a830], R10 ;  /* 0x02a8300a0f0075a7 */ /* 0x000062000802017f */
[----:B------:R-:W-:Y:S05]  /*13340*/  @!P0 BRA `(.L_x_626) ;  /* 0x0000000000048947 */ /* 0x000fea0003800000 */
[----:B------:R-:W-:Y:S01]  /*13350*/  BPT.TRAP 0x1 ;  /* 0x000000040000795c */ /* 0x000fe20000300000 */
.L_x_626:
[----:B------:R-:W-:Y:S01]  /*13360*/  BSSY B1, `(.L_x_627) ;  /* 0x0000006000017945 */ /* 0x000fe20003800000 */
[----:B------:R-:W-:Y:S02]  /*13370*/  IMAD R8, R173, 0x900, R5 ;  /* 0x00000900ad087824 */ /* 0x000fe400078e0205 */
[----:B------:R-:W-:Y:S01]  /*13380*/  IMAD.MOV.U32 R9, RZ, RZ, 0x40000040 ;  /* 0x40000040ff097424 */ /* 0x000fe200078e00ff */
[----:B-1----:R-:W-:Y:S06]  /*13390*/  @P1 BRA `(.L_x_628) ;  /* 0x0000000000081947 */ /* 0x002fec0003800000 */
[----:B------:R-:W1:Y:S02]  /*133a0*/  SYNCS.PHASECHK.TRANS64.TRYWAIT P1, [R15+URZ+0x2a830], R10 ;  /* 0x02a8300a0f0075a7 */ /* 0x000e64000802017f */
[----:B-1----:R-:W-:Y:S05]  /*133b0*/  @!P1 BRA `(.L_x_629) ;  /* 0x000000c400e89947 */ /* 0x002fea0003800000 */
.L_x_628:
[----:B------:R-:W-:Y:S05]  /*133c0*/  BSYNC B1 ;  /* 0x0000000000017941 */ /* 0x000fea0003800000 */
.L_x_627:
[----:B------:R-:W2:Y:S04]  /*133d0*/  LDL.64 R88, [R1+0x28] ;  /* 0x0000280001587983 */ /* 0x000ea80000100a00 */
[----:B------:R-:W3:Y:S04]  /*133e0*/  LDL.64 R212, [R1+0x20] ;  /* 0x0000200001d47983 */ /* 0x000ee80000100a00 */
[----:B------:R-:W4:Y:S01]  /*133f0*/  LDL.64 R210, [R1+0x18] ;  /* 0x0000180001d27983 */ /* 0x000f220000100a00 */
[C---:B------:R-:W-:Y:S02]  /*13400*/  R2UR UR6, R8.reuse ;  /* 0x00000000080672ca */ /* 0x040fe400000e0000 */
[----:B------:R-:W-:Y:S01]  /*13410*/  R2UR UR7, R9 ;  /* 0x00000000090772ca */ /* 0x000fe200000e0000 */
[----:B------:R-:W5:Y:S01]  /*13420*/  LDL.64 R208, [R1+0x10] ;  /* 0x0000100001d07983 */ /* 0x000f620000100a00 */
[----:B------:R-:W-:Y:S01]  /*13430*/  IMAD.MOV.U32 R11, RZ, RZ, 0x40000040 ;  /* 0x40000040ff0b7424 */ /* 0x000fe200078e00ff */
[----:B01----:R-:W-:-:S02]  /*13440*/  IADD3 R10, R8, 0x2, RZ ;  /* 0x00000002080a7810 */ /* 0x003fc40007ffe0ff */
[----:B------:R-:W5:Y:S04]  /*13450*/  LDL.64 R206, [R1+0x8] ;  /* 0x0000080001ce7983 */ /* 0x000f680000100a00 */
[----:B------:R-:W5:Y:S01]  /*13460*/  LDL.64 R204, [R1] ;  /* 0x0000000001cc7983 */ /* 0x000f620000100a00 */
[----:B--2---:R-:W-:Y:S02]  /*13470*/  R2UR UR4, R88 ;  /* 0x00000000580472ca */ /* 0x004fe400000e0000 */
[----:B------:R-:W-:Y:S02]  /*13480*/  R2UR UR5, R89 ;  /* 0x00000000590572ca */ /* 0x000fe400000e0000 */
[----:B------:R-:W-:-:S11]  /*13490*/  WARPGROUP.ARRIVE ;  /* 0x00000000000079c5 */ /* 0x000fd60000000000 */
[----:B------:R-:W-:Y:S01]  /*134a0*/  HGMMA.64x96x16.F32 R88, gdesc[UR4], RZ, !UPT, gsb0 ;  /* 0x01600000045879f0 */ /* 0x000fe2000c0008ff */
[----:B------:R-:W-:Y:S02]  /*134b0*/  R2UR UR6, R10 ;  /* 0x000000000a0672ca */ /* 0x000fe400000e0000 */
[----:B------:R-:W-:Y:S02]  /*134c0*/  R2UR UR7, R11 ;  /* 0x000000000b0772ca */ /* 0x000fe400000e0000 */
[----:B---3--:R-:W-:Y:S02]  /*134d0*/  R2UR UR4, R212 ;  /* 0x00000000d40472ca */ /* 0x008fe400000e0000 */
[----:B------:R-:W-:Y:S01]  /*134e0*/  R2UR UR5, R213 ;  /* 0x00000000d50572ca */ /* 0x000fe200000e0000 */
[----:B------:R-:W-:Y:S01]  /*134f0*/  IMAD.MOV.U32 R11, RZ, RZ, 0x40000040 ;  /* 0x40000040ff0b7424 */ /* 0x000fe200078e00ff */
[----:B------:R-:W-:Y:S01]  /*13500*/  IADD3 R10, R8, 0x4, RZ ;  /* 0x00000004080a7810 */ /* 0x000fe20007ffe0ff */
[----:B------:R-:W-:-:S02]  /*13510*/  WARPGROUP.DEPBAR.LE gsb0, 0x0 ;  /* 0x00008000000079c5 */ /* 0x000fc40000010000 */
[----:B------:R-:W-:-:S08]  /*13520*/  WARPGROUP.ARRIVE ;  /* 0x00000000000079c5 */ /* 0x000fd00000000000 */
[----:B------:R-:W-:Y:S01]  /*13530*/  HGMMA.64x96x16.F32 R88, gdesc[UR4], R88, gsb0 ;  /* 0x01600000045879f0 */ /* 0x000fe20008000858 */
[----:B------:R-:W-:Y:S02]  /*13540*/  R2UR UR6, R10 ;  /* 0x000000000a0672ca */ /* 0x000fe400000e0000 */
[----:B------:R-:W-:Y:S02]  /*13550*/  R2UR UR7, R11 ;  /* 0x000000000b0772ca */ /* 0x000fe400000e0000 */
[----:B----4-:R-:W-:Y:S02]  /*13560*/  R2UR UR4, R210 ;  /* 0x00000000d20472ca */ /* 0x010fe400000e0000 */
        /* <DEDUP_REMOVED lines=8> */
[----:B-----5:R-:W-:Y:S02]  /*135f0*/  R2UR UR4, R208 ;  /* 0x00000000d00472ca */ /* 0x020fe400000e0000 */
        /* <DEDUP_REMOVED lines=8> */
[----:B------:R-:W-:Y:S02]  /*13680*/  R2UR UR4, R206 ;  /* 0x00000000ce0472ca */ /* 0x000fe400000e0000 */
        /* <DEDUP_REMOVED lines=16> */
[----:B------:R-:W-:Y:S01]  /*13790*/  R2UR UR7, R11 ;  /* 0x000000000b0772ca */ /* 0x000fe200000e0000 */
[----:B------:R-:W-:Y:S01]  /*137a0*/  UMOV UR4, UR56 ;  /* 0x0000003800047c82 */ /* 0x000fe20008000000 */
[----:B------:R-:W-:Y:S01]  /*137b0*/  UMOV UR5, UR57 ;  /* 0x0000003900057c82 */ /* 0x000fe20008000000 */
[----:B------:R-:W-:Y:S01]  /*137c0*/  IMAD.MOV.U32 R11, RZ, RZ, 0x40000040 ;  /* 0x40000040ff0b7424 */ /* 0x000fe200078e00ff */
[----:B------:R-:W-:Y:S01]  /*137d0*/  IADD3 R10, R8, 0x306, RZ ;  /* 0x00000306080a7810 */ /* 0x000fe20007ffe0ff */
[----:B------:R-:W-:Y:S02]  /*137e0*/  WARPGROUP.DEPBAR.LE gsb0, 0x0 ;  /* 0x00008000000079c5 */ /* 0x000fe40000010000 */
[----:B------:R-:W-:-:S06]  /*137f0*/  WARPGROUP.ARRIVE ;  /* 0x00000000000079c5 */ /* 0x000fcc0000000000 */
        /* <DEDUP_REMOVED lines=41> */
[----:B------:R-:W-:Y:S02]  /*13a90*/  WARPGROUP.DEPBAR.LE gsb0, 0x0 ;  /* 0x00008000000079c5 */ /* 0x000fe40000010000 */
[----:B------:R-:W-:-:S08]  /*13aa0*/  WARPGROUP.ARRIVE ;  /* 0x00000000000079c5 */ /* 0x000fd00000000000 */
[----:B------:R-:W-:Y:S01]  /*13ab0*/  HGMMA.64x96x16.F32 R88, gdesc[UR4], R88, gsb0 ;  /* 0x01600000045879f0 */ /* 0x000fe20008000858 */
        /* <DEDUP_REMOVED lines=65> */
[----:B------:R-:W-:Y:S05]  /*13ed0*/  @!P0 BRA `(.L_x_630) ;  /* 0x0000000000048947 */ /* 0x000fea0003800000 */
[----:B------:R-:W-:Y:S01]  /*13ee0*/  BPT.TRAP 0x1 ;  /* 0x000000040000795c */ /* 0x000fe20000300000 */
.L_x_630:
[----:B------:R-:W-:Y:S02]  /*13ef0*/  SHF.L.U32 R6, R20, 0x1f, RZ ;  /* 0x0000001f14067819 */ /* 0x000fe400000006ff */
[----:B------:R-:W-:-:S04]  /*13f00*/  LEA R10, R21, R2, 0x3 ;  /* 0x00000002150a7211 */ /* 0x000fc800078e18ff */
[----:B------:R0:W1:Y:S01]  /*13f10*/  SYNCS.PHASECHK.TRANS64.TRYWAIT P1, [R10+URZ+0x2a850], R6 ;  /* 0x02a850060a0075a7 */ /* 0x000062000802017f */
[----:B------:R-:W-:Y:S05]  /*13f20*/  @!P0 BRA `(.L_x_631) ;  /* 0x0000000000048947 */ /* 0x000fea0003800000 */
[----:B------:R-:W-:Y:S01]  /*13f30*/  BPT.TRAP 0x1 ;  /* 0x000000040000795c */ /* 0x000fe20000300000 */
.L_x_631:
[----:B------:R-:W-:Y:S01]  /*13f40*/  VIADD R0, R2, 0x400 ;  /* 0x0000040002007836 */ /* 0x000fe20000000000 */
[----:B------:R-:W-:Y:S04]  /*13f50*/  BSSY B1, `(.L_x_632) ;  /* 0x0000008000017945 */ /* 0x000fe80003800000 */
[----:B------:R-:W-:-:S04]  /*13f60*/  SHF.R.U32.HI R0, RZ, 0x4, R0 ;  /* 0x00000004ff007819 */ /* 0x000fc80000011600 */
[----:B------:R-:W-:-:S04]  /*13f70*/  LOP3.LUT R0, R0, 0x3fff, RZ, 0xc0, !PT ;  /* 0x00003fff00007812 */ /* 0x000fc800078ec0ff */
[----:B------:R-:W-:-:S05]  /*13f80*/  LOP3.LUT R0, R0, 0x3000000, RZ, 0xfc, !PT ;  /* 0x0300000000007812 */ /* 0x000fca00078efcff */
[----:B------:R-:W-:Y:S01]  /*13f90*/  IMAD R0, R21, 0x600, R0 ;  /* 0x0000060015007824 */ /* 0x000fe200078e0200 */
[----:B-1----:R-:W-:Y:S06]  /*13fa0*/  @P1 BRA `(.L_x_633) ;  /* 0x0000000000081947 */ /* 0x002fec0003800000 */
[----:B------:R-:W1:Y:S02]  /*13fb0*/  SYNCS.PHASECHK.TRANS64.TRYWAIT P1, [R10+URZ+0x2a850], R6 ;  /* 0x02a850060a0075a7 */ /* 0x000e64000802017f */
[----:B-1----:R-:W-:Y:S05]  /*13fc0*/  @!P1 BRA `(.L_x_634) ;  /* 0x000000b800f89947 */ /* 0x002fea0003800000 */
.L_x_633:
[----:B------:R-:W-:Y:S05]  /*13fd0*/  BSYNC B1 ;  /* 0x0000000000017941 */ /* 0x000fea0003800000 */
.L_x_632:
[----:B------:R-:W-:Y:S01]  /*13fe0*/  IMAD.MOV.U32 R7, RZ, RZ, 0x40000040 ;  /* 0x40000040ff077424 */ /* 0x000fe200078e00ff */
[----:B01----:R-:W-:Y:S01]  /*13ff0*/  MOV R6, R0 ;  /* 0x0000000000067202 */ /* 0x003fe20000000f00 */
[----:B------:R-:W-:-:S03]  /*14000*/  WARPGROUP.ARRIVE ;  /* 0x00000000000079c5 */ /* 0x000fc60000000000 */
[----:B------:R-:W-:Y:S02]  /*14010*/  R2UR UR6, R6 ;  /* 0x00000000060672ca */ /* 0x000fe400000e0000 */
[----:B------:R-:W-:Y:S01]  /*14020*/  R2UR UR7, R7 ;  /* 0x00000000070772ca */ /* 0x000fe200000e0000 */
[----:B------:R-:W-:Y:S01]  /*14030*/  IMAD.MOV.U32 R7, RZ, RZ, 0x40000040 ;  /* 0x40000040ff077424 */ /* 0x000fe200078e00ff */
[----:B------:R-:W-:-:S11]  /*14040*/  IADD3 R6, R0, 0x80, RZ ;  /* 0x0000008000067810 */ /* 0x000fd60007ffe0ff */
[----:B------:R-:W-:Y:S01]  /*14050*/  HGMMA.64x128x16.F32 R24, R156, gdesc[UR4].tnspB, R24, gsb0 ;  /* 0x41e000049c187df0 */ /* 0x000fe20008000818 */
[----:B------:R-:W-:Y:S02]  /*14060*/  R2UR UR6, R6 ;  /* 0x00000000060672ca */ /* 0x000fe400000e0000 */
[----:B------:R-:W-:Y:S01]  /*14070*/  R2UR UR7, R7 ;  /* 0x00000000070772ca */ /* 0x000fe200000e0000 */
[----:B------:R-:W-:Y:S01]  /*14080*/  IMAD.MOV.U32 R7, RZ, RZ, 0x40000040 ;  /* 0x40000040ff077424 */ /* 0x000fe200078e00ff */
[----:B------:R-:W-:Y:S01]  /*14090*/  IADD3 R6, R0, 0x100, RZ ;  /* 0x0000010000067810 */ /* 0x000fe20007ffe0ff */
[----:B------:R-:W-:Y:S02]  /*140a0*/  WARPGROUP.DEPBAR.LE gsb0, 0x0 ;  /* 0x00008000000079c5 */ /* 0x000fe40000010000 */
[----:B------:R-:W-:-:S08]  /*140b0*/  WARPGROUP.ARRIVE ;  /* 0x00000000000079c5 */ /* 0x000fd00000000000 */
        /* <DEDUP_REMOVED lines=24> */
[----:B------:R-:W-:Y:S02]  /*14240*/  WARPGROUP.DEPBAR.LE gsb0, 0x0 ;  /* 0x00008000000079c5 */ /* 0x000fe40000010000 */
[----:B------:R-:W-:-:S10]  /*14250*/  WARPGROUP.ARRIVE ;  /* 0x00000000000079c5 */ /* 0x000fd40000000000 */
[----:B------:R-:W-:Y:S03]  /*14260*/  HGMMA.64x128x16.F32 R24, R152, gdesc[UR4].tnspB, R24, gsb0 ;  /* 0x41e0000498187df0 */ /* 0x000fe60008000818 */
[----:B------:R-:W-:Y:S02]  /*14270*/  WARPGROUP.DEPBAR.LE gsb0, 0x0 ;  /* 0x00008000000079c5 */ /* 0x000fe40000010000 */
[----:B------:R-:W-:Y:S05]  /*14280*/  @!P0 BRA `(.L_x_635) ;  /* 0x0000000000048947 */ /* 0x000fea0003800000 */
[----:B------:R-:W-:Y:S01]  /*14290*/  BPT.TRAP 0x1 ;  /* 0x000000040000795c */ /* 0x000fe20000300000 */
.L_x_635:
[----:B------:R-:W-:Y:S01]  /*142a0*/  FMUL.FTZ R21, R90, UR38 ;  /* 0x000000265a157c20 */ /* 0x000fe20008410000 */
[----:B------:R-:W-:Y:S01]  /*142b0*/  FMUL.FTZ R11, R88, UR38 ;  /* 0x00000026580b7c20 */ /* 0x000fe20008410000 */
[----:B------:R-:W-:Y:S01]  /*142c0*/  FMUL.FTZ R88, R91, UR38 ;  /* 0x000000265b587c20 */ /* 0x000fe20008410000 */
[----:B------:R-:W-:Y:S01]  /*142d0*/  FMUL.FTZ R20, R89, UR38 ;  /* 0x0000002659147c20 */ /* 0x000fe20008410000 */
[----:B------:R-:W-:Y:S01]  /*142e0*/  FMUL.FTZ R91, R94, UR38 ;  /* 0x000000265e5b7c20 */ /* 0x000fe20008410000 */
[----:B------:R-:W-:Y:S01]  /*142f0*/  FMUL.FTZ R89, R92, UR38 ;  /* 0x000000265c597c20 */ /* 0x000fe20008410000 */
[----:B------:R-:W0:Y:S01]  /*14300*/  MUFU.TANH R21, R21 ;  /* 0x0000001500157308 */ /* 0x000e220000002400 */
        /* <DEDUP_REMOVED lines=16> */
[----:B0-----:R-:W-:Y:S01]  /*14410*/  FMNMX.FTZ R9, R21, R13, !PT ;  /* 0x0000000d15097209 */ /* 0x001fe20007810000 */
[----:B------:R-:W-:Y:S01]  /*14420*/  FMUL.FTZ R107, R110, UR38 ;  /* 0x000000266e6b7c20 */ /* 0x000fe20008410000 */
[----:B------:R-:W-:Y:S01]  /*14430*/  FMUL.FTZ R105, R108, UR38 ;  /* 0x000000266c697c20 */ /* 0x000fe20008410000 */
[----:B------:R-:W-:Y:S01]  /*14440*/  FMUL.FTZ R108, R111, UR38 ;  /* 0x000000266f6c7c20 */ /* 0x000fe20008410000 */
[----:B------:R-:W-:Y:S01]  /*14450*/  FMUL.FTZ R106, R109, UR38 ;  /* 0x000000266d6a7c20 */ /* 0x000fe20008410000 */
[----:B------:R-:W-:Y:S01]  /*14460*/  FMUL.FTZ R111, R114, UR38 ;  /* 0x00000026726f7c20 */ /* 0x000fe20008410000 */
[----:B------:R-:W-:Y:S01]  /*14470*/  FMUL.FTZ R109, R112, UR38 ;  /* 0x00000026706d7c20 */ /* 0x000fe20008410000 */
[----:B------:R-:W0:Y:S01]  /*14480*/  MUFU.TANH R20, R20 ;  /* 0x0000001400147308 */ /* 0x000e220000002400 */
        /* <DEDUP_REMOVED lines=28> */
[----:B------:R-:W-:-:S03]  /*14650*/  FMUL.FTZ R130, R133, UR38 ;  /* 0x0000002685827c20 */ /* 0x000fc60008410000 */
[----:B------:R-:W1:Y:S01]  /*14660*/  MUFU.TANH R90, R90 ;  /* 0x0000005a005a7308 */ /* 0x000e620000002400 */
[----:B--2---:R-:W-:-:S07]  /*14670*/  FMNMX.FTZ R7, R89, R0, !PT ;  /* 0x0000000059077209 */ /* 0x004fce0007810000 */
[----:B------:R-:W2:Y:S01]  /*14680*/  MUFU.TANH R95, R95 ;  /* 0x0000005f005f7308 */ /* 0x000ea20000002400 */
[----:B0-----:R-:W-:-:S07]  /*14690*/  FMNMX.FTZ R6, R92, R9, !PT ;  /* 0x000000095c067209 */ /* 0x001fce0007810000 */
[----:B------:R-:W0:Y:S01]  /*146a0*/  MUFU.TANH R93, R93 ;  /* 0x0000005d005d7308 */ /* 0x000e220000002400 */
[----:B-1----:R-:W-:-:S07]  /*146b0*/  FMNMX.FTZ R0, R90, R7, !PT ;  /* 0x000000075a007209 */ /* 0x002fce0007810000 */
        /* <DEDUP_REMOVED lines=75> */
[----:B0-----:R-:W-:Y:S02]  /*14b70*/  FMNMX.FTZ R7, R129, R0, !PT ;  /* 0x0000000081077209 */ /* 0x001fe40007810000 */
[----:B-1----:R-:W-:-:S05]  /*14b80*/  FMNMX.FTZ R6, R132, R9, !PT ;  /* 0x0000000984067209 */ /* 0x002fca0007810000 */
[----:B------:R-:W0:Y:S01]  /*14b90*/  SHFL.BFLY PT, R9, R6, 0x2, 0x1f ;  /* 0x0c401f0006097f89 */ /* 0x000e2200000e0000 */
[----:B--2---:R-:W-:-:S05]  /*14ba0*/  FMNMX.FTZ R0, R130, R7, !PT ;  /* 0x0000000782007209 */ /* 0x004fca0007810000 */
[----:B------:R-:W1:Y:S01]  /*14bb0*/  SHFL.BFLY PT, R7, R0, 0x2, 0x1f ;  /* 0x0c401f0000077f89 */ /* 0x000e6200000e0000 */
[----:B0-----:R-:W-:-:S05]  /*14bc0*/  FMNMX.FTZ R134, R6, R9, !PT ;  /* 0x0000000906867209 */ /* 0x001fca0007810000 */
[----:B------:R-:W0:Y:S01]  /*14bd0*/  SHFL.BFLY PT, R9, R134, 0x1, 0x1f ;  /* 0x0c201f0086097f89 */ /* 0x000e2200000e0000 */
[----:B-1----:R-:W-:-:S05]  /*14be0*/  FMNMX.FTZ R133, R0, R7, !PT ;  /* 0x0000000700857209 */ /* 0x002fca0007810000 */
[----:B------:R-:W1:Y:S01]  /*14bf0*/  SHFL.BFLY PT, R8, R133, 0x1, 0x1f ;  /* 0x0c201f0085087f89 */ /* 0x000e6200000e0000 */
[----:B0-----:R-:W-:-:S05]  /*14c00*/  FMNMX.FTZ R9, R134, R9, !PT ;  /* 0x0000000986097209 */ /* 0x001fca0007810000 */
[----:B------:R-:W-:Y:S01]  /*14c10*/  FADD.FTZ R13, -R9, R13 ;  /* 0x0000000d090d7221 */ /* 0x000fe20000010100 */
[----:B-1----:R-:W-:Y:S02]  /*14c20*/  FMNMX.FTZ R7, R133, R8, !PT ;  /* 0x0000000885077209 */ /* 0x002fe40007810000 */
[----:B------:R-:W-:-:S03]  /*14c30*/  MOV R8, UR39 ;  /* 0x0000002700087c02 */ /* 0x000fc60008000f00 */
[----:B------:R-:W-:Y:S02]  /*14c40*/  FADD.FTZ R135, -R7, R14 ;  /* 0x0000000e07877221 */ /* 0x000fe40000010100 */
[-C--:B------:R-:W-:Y:S01]  /*14c50*/  FMUL.FTZ R0, R13, R8.reuse ;  /* 0x000000080d007220 */ /* 0x080fe20000410000 */
[-C--:B------:R-:W-:Y:S01]  /*14c60*/  FMUL.FTZ R13, R7, R8.reuse ;  /* 0x00000008070d7220 */ /* 0x080fe20000410000 */
[----:B------:R-:W-:-:S03]  /*14c70*/  FMUL.FTZ R14, R135, R8 ;  /* 0x00000008870e7220 */ /* 0x000fc60000410000 */
[-CC-:B------:R-:W-:Y:S01]  /*14c80*/  FFMA.FTZ R144, R109, R8.reuse, -R13.reuse ;  /* 0x000000086d907223 */ /* 0x180fe2000001080d */
[-C--:B------:R-:W-:Y:S01]  /*14c90*/  FMUL.FTZ R109, R9, R8.reuse ;  /* 0x00000008096d7220 */ /* 0x080fe20000410000 */
[-CC-:B------:R-:W-:Y:S01]  /*14ca0*/  FFMA.FTZ R156, R11, R8.reuse, -R13.reuse ;  /* 0x000000080b9c7223 */ /* 0x180fe2000001080d */
[-CC-:B------:R-:W-:Y:S01]  /*14cb0*/  FFMA.FTZ R142, R105, R8.reuse, -R13.reuse ;  /* 0x00000008698e7223 */ /* 0x180fe2000001080d */
[-C--:B------:R-:W-:Y:S01]  /*14cc0*/  FFMA.FTZ R135, R20, R8.reuse, -R13 ;  /* 0x0000000814877223 */ /* 0x080fe2000001080d */
[-CC-:B------:R-:W-:Y:S01]  /*14cd0*/  FFMA.FTZ R105, R21, R8.reuse, -R109.reuse ;  /* 0x0000000815697223 */ /* 0x180fe2000001086d */
[-C--:B------:R-:W-:Y:S01]  /*14ce0*/  FFMA.FTZ R157, R88, R8.reuse, -R109 ;  /* 0x00000008589d7223 */ /* 0x080fe2000001086d */
[----:B------:R-:W-:Y:S01]  /*14cf0*/  MUFU.EX2 R6, R14 ;  /* 0x0000000e00067308 */ /* 0x000fe20000000800 */
[-CC-:B------:R-:W-:Y:S01]  /*14d00*/  FFMA.FTZ R133, R94, R8.reuse, -R13.reuse ;  /* 0x000000085e857223 */ /* 0x180fe2000001080d */
[-CC-:B------:R-:W-:Y:S01]  /*14d10*/  FFMA.FTZ R158, R89, R8.reuse, -R13.reuse ;  /* 0x00000008599e7223 */ /* 0x180fe2000001080d */
[-C--:B------:R-:W-:Y:S01]  /*14d20*/  FFMA.FTZ R94, R102, R8.reuse, -R13 ;  /* 0x00000008665e7223 */ /* 0x080fe2000001080d */
[-C--:B------:R-:W-:Y:S01]  /*14d30*/  FFMA.FTZ R102, R91, R8.reuse, -R109 ;  /* 0x000000085b667223 */ /* 0x080fe2000001086d */
[-C--:B------:R-:W-:Y:S01]  /*14d40*/  FFMA.FTZ R134, R90, R8.reuse, -R13 ;  /* 0x000000085a867223 */ /* 0x080fe2000001080d */
[-C--:B------:R-:W-:Y:S01]  /*14d50*/  FFMA.FTZ R159, R92, R8.reuse, -R109 ;  /* 0x000000085c9f7223 */ /* 0x080fe2000001086d */
[-CC-:B------:R-:W-:Y:S01]  /*14d60*/  FFMA.FTZ R136, R93, R8.reuse, -R13.reuse ;  /* 0x000000085d887223 */ /* 0x180fe2000001080d */
[----:B------:R-:W0:Y:S01]  /*14d70*/  MUFU.EX2 R156, R156 ;  /* 0x0000009c009c7308 */ /* 0x000e220000000800 */
[-C--:B------:R-:W-:Y:S01]  /*14d80*/  FFMA.FTZ R140, R101, R8.reuse, -R13 ;  /* 0x00000008658c7223 */ /* 0x080fe2000001080d */
[-CC-:B------:R-:W-:Y:S01]  /*14d90*/  FFMA.FTZ R101, R95, R8.reuse, -R109.reuse ;  /* 0x000000085f657223 */ /* 0x180fe2000001086d */
[-C--:B------:R-:W-:Y:S01]  /*14da0*/  FFMA.FTZ R137, R96, R8.reuse, -R109 ;  /* 0x0000000860897223 */ /* 0x080fe2000001086d */
[-C--:B------:R-:W-:Y:S01]  /*14db0*/  FFMA.FTZ R138, R97, R8.reuse, -R13 ;  /* 0x00000008618a7223 */ /* 0x080fe2000001080d */
[-C--:B------:R-:W-:Y:S01]  /*14dc0*/  FFMA.FTZ R99, R99, R8.reuse, -R109 ;  /* 0x0000000863637223 */ /* 0x080fe2000001086d */
[-C--:B------:R-:W-:Y:S01]  /*14dd0*/  FFMA.FTZ R97, R98, R8.reuse, -R13 ;  /* 0x0000000862617223 */ /* 0x080fe2000001080d */
[-CC-:B------:R-:W-:Y:S01]  /*14de0*/  FFMA.FTZ R139, R100, R8.reuse, -R109.reuse ;  /* 0x00000008648b7223 */ /* 0x180fe2000001086d */
[----:B------:R-:W-:Y:S01]  /*14df0*/  MUFU.EX2 R0, R0 ;  /* 0x0000000000007308 */ /* 0x000fe20000000800 */
[-CC-:B------:R-:W-:Y:S01]  /*14e00*/  FFMA.FTZ R98, R103, R8.reuse, -R109.reuse ;  /* 0x0000000867627223 */ /* 0x180fe2000001086d */
[-CC-:B------:R-:W-:Y:S01]  /*14e10*/  FFMA.FTZ R141, R104, R8.reuse, -R109.reuse ;  /* 0x00000008688d7223 */ /* 0x180fe2000001086d */
[-C--:B------:R-:W-:Y:S01]  /*14e20*/  FFMA.FTZ R96, R107, R8.reuse, -R109 ;  /* 0x000000086b607223 */ /* 0x080fe2000001086d */
[-C--:B------:R-:W-:Y:S01]  /*14e30*/  FFMA.FTZ R93, R106, R8.reuse, -R13 ;  /* 0x000000086a5d7223 */ /* 0x080fe2000001080d */
[-CC-:B------:R-:W-:Y:S01]  /*14e40*/  FFMA.FTZ R143, R108, R8.reuse, -R109.reuse ;  /* 0x000000086c8f7223 */ /* 0x180fe2000001086d */
        /* <DEDUP_REMOVED lines=14> */
[-CC-:B------:R-:W-:Y:S01]  /*14f30*/  FFMA.FTZ R150, R123, R8.reuse, -R13.reuse ;  /* 0x000000087b967223 */ /* 0x180fe2000001080d */
        /* <DEDUP_REMOVED lines=9> */
[----:B------:R-:W-:-:S02]  /*14fd0*/  FFMA.FTZ R13, R130, R8, -R13 ;  /* 0x00000008820d7223 */ /* 0x000fc4000001080d */
        /* <DEDUP_REMOVED lines=25> */
[----:B0-----:R-:W-:Y:S01]  /*15170*/  FADD.FTZ R3, R97, R88 ;  /* 0x0000005861037221 */ /* 0x001fe20000010000 */
[----:B------:R-:W-:-:S06]  /*15180*/  FFMA.FTZ R88, R121, R8, -R109 ;  /* 0x0000000879587223 */ /* 0x000fcc000001086d */
        /* <DEDUP_REMOVED lines=14> */
[----:B------:R-:W-:-:S06]  /*15270*/  FFMA.FTZ R21, R125, R8, -R109 ;  /* 0x000000087d157223 */ /* 0x000fcc000001086d */
        /* <DEDUP_REMOVED lines=18> */
[----:B------:R-:W-:-:S05]  /*153a0*/  VIADD R4, R15, 0x2a840 ;  /* 0x0002a8400f047836 */ /* 0x000fca0000000000 */
[----:B------:R-:W-:Y:S01]  /*153b0*/  PRMT R4, R181, 0x654, R4 ;  /* 0x00000654b5047816 */ /* 0x000fe20000000004 */
[----:B------:R-:W2:Y:S01]  /*153c0*/  MUFU.EX2 R91, R91 ;  /* 0x0000005b005b7308 */ /* 0x000ea20000000800 */
[----:B-1----:R-:W-:Y:S02]  /*153d0*/  FADD.FTZ R100, R147, R100 ;  /* 0x0000006493647221 */ /* 0x002fe40000010000 */
[----:B------:R1:W-:Y:S05]  /*153e0*/  SYNCS.ARRIVE.TRANS64.RED.A1T0 RZ, [R4+URZ], RZ ;  /* 0x000000ff04ff79a7 */ /* 0x0003ea000810043f */
[----:B------:R-:W3:Y:S01]  /*153f0*/  MUFU.EX2 R20, R20 ;  /* 0x0000001400147308 */ /* 0x000ee20000000800 */
[----:B0-----:R-:W-:-:S07]  /*15400*/  FADD.FTZ R3, R148, R3 ;  /* 0x0000000394037221 */ /* 0x001fce0000010000 */
[----:B------:R-:W0:Y:S01]  /*15410*/  MUFU.EX2 R149, R149 ;  /* 0x0000009500957308 */ /* 0x000e220000000800 */
[----:B--2---:R-:W-:-:S07]  /*15420*/  FADD.FTZ R100, R91, R100 ;  /* 0x000000645b647221 */ /* 0x004fce0000010000 */
[----:B------:R-:W2:Y:S01]  /*15430*/  MUFU.EX2 R150, R150 ;  /* 0x0000009600967308 */ /* 0x000ea20000000800 */
[----:B---3--:R-:W-:-:S07]  /*15440*/  FADD.FTZ R3, R20, R3 ;  /* 0x0000000314037221 */ /* 0x008fce0000010000 */
[----:B------:R-:W3:Y:S01]  /*15450*/  MUFU.EX2 R88, R88 ;  /* 0x0000005800587308 */ /* 0x000ee20000000800 */
[----:B0-----:R-:W-:Y:S01]  /*15460*/  FADD.FTZ R15, R149, R100 ;  /* 0x00000064950f7221 */ /* 0x001fe20000010000 */
[----:B------:R-:W-:-:S06]  /*15470*/  FFMA.FTZ R100, R132, R8, -R109 ;  /* 0x0000000884647223 */ /* 0x000fcc000001086d */
[----:B------:R-:W0:Y:S01]  /*15480*/  MUFU.EX2 R14, R14 ;  /* 0x0000000e000e7308 */ /* 0x000e220000000800 */
[----:B--2---:R-:W-:-:S07]  /*15490*/  FADD.FTZ R3, R150, R3 ;  /* 0x0000000396037221 */ /* 0x004fce0000010000 */
[----:B------:R-:W2:Y:S01]  /*154a0*/  MUFU.EX2 R151, R151 ;  /* 0x0000009700977308 */ /* 0x000ea20000000800 */
[----:B---3--:R-:W-:-:S07]  /*154b0*/  FADD.FTZ R104, R88, R15 ;  /* 0x0000000f58687221 */ /* 0x008fce0000010000 */
        /* <DEDUP_REMOVED lines=20> */
.L_x_636:
[C---:B------:R-:W-:Y:S01]  /*15600*/  ISETP.GT.AND P1, PT, R12.reuse, RZ, PT ;  /* 0x000000ff0c00720c */ /* 0x040fe20003f24270 */
[----:B------:R-:W-:Y:S01]  /*15610*/  VIADD R12, R12, 0xffffffff ;  /* 0xffffffff0c0c7836 */ /* 0x000fe20000000000 */
[----:B------:R-:W-:Y:S02]  /*15620*/  IADD3 R10, R10, 0x2a860, RZ ;  /* 0x0002a8600a0a7810 */ /* 0x000fe40007ffe0ff */
[----:B------:R-:W-:Y:S02]  /*15630*/  F2FP.F16.F32.PACK_AB R148, R20, R148 ;  /* 0x000000941494723e */ /* 0x000fe400000000ff */
[----:B------:R-:W-:Y:S02]  /*15640*/  PRMT R10, R181, 0x654, R10 ;  /* 0x00000654b50a7816 */ /* 0x000fe4000000000a */
[----:B------:R-:W-:Y:S01]  /*15650*/  F2FP.F16.F32.PACK_AB R150, R14, R150 ;  /* 0x000000960e96723e */ /* 0x000fe200000000ff */
[----:B------:R-:W-:Y:S01]  /*15660*/  IMAD.MOV.U32 R14, RZ, RZ, R7 ;  /* 0x000000ffff0e7224 */ /* 0x000fe200078e0007 */
[----:B------:R0:W-:Y:S01]  /*15670*/  SYNCS.ARRIVE.TRANS64.RED.A1T0 RZ, [R10+URZ], RZ ;  /* 0x000000ff0aff79a7 */ /* 0x0001e2000810043f */
[----:B------:R-:W-:Y:S01]  /*15680*/  F2FP.F16.F32.PACK_AB R153, R153, R21 ;  /* 0x000000159999723e */ /* 0x000fe200000000ff */
[----:B------:R-:W-:Y:S01]  /*15690*/  IMAD.MOV.U32 R21, RZ, RZ, R173 ;  /* 0x000000ffff157224 */ /* 0x000fe200078e00ad */
        /* <DEDUP_REMOVED lines=21> */
[----:B------:R-:W-:Y:S02]  /*157f0*/  MOV R13, R9 ;  /* 0x00000009000d7202 */ /* 0x000fe40000000f00 */
[----:B------:R-:W-:Y:S01]  /*15800*/  MOV R20, R180 ;  /* 0x000000b400147202 */ /* 0x000fe20000000f00 */
[----:B0-----:R-:W-:Y:S06]  /*15810*/  @P1 BRA `(.L_x_637) ;  /* 0xffffffd8009c1947 */ /* 0x001fec000383ffff */
.L_x_624:
[----:B------:R-:W-:Y:S05]  /*15820*/  BSYNC B0 ;  /* 0x0000000000007941 */ /* 0x000fea0003800000 */
.L_x_623:
        /* <DEDUP_REMOVED lines=67> */
.L_x_638:
[----:B------:R-:W-:Y:S02]  /*15c60*/  LEA R14, R173, R2, 0x3 ;  /* 0x00000002ad0e7211 */ /* 0x000fe400078e18ff */
[----:B------:R-:W-:-:S04]  /*15c70*/  SHF.L.U32 R5, R180, 0x1f, RZ ;  /* 0x0000001fb4057819 */ /* 0x000fc800000006ff */
[----:B------:R0:W1:Y:S01]  /*15c80*/  SYNCS.PHASECHK.TRANS64.TRYWAIT P1, [R14+URZ+0x2a850], R5 ;  /* 0x02a850050e0075a7 */ /* 0x000062000802017f */
[----:B------:R-:W-:Y:S05]  /*15c90*/  @!P0 BRA `(.L_x_639) ;  /* 0x0000000000048947 */ /* 0x000fea0003800000 */
[----:B------:R-:W-:Y:S01]  /*15ca0*/  BPT.TRAP 0x1 ;  /* 0x000000040000795c */ /* 0x000fe20000300000 */
.L_x_639:
        /* <DEDUP_REMOVED lines=9> */
.L_x_641:
[----:B------:R-:W-:Y:S05]  /*15d40*/  BSYNC B0 ;  /* 0x0000000000007941 */ /* 0x000fea0003800000 */
.L_x_640:
[----:B------:R-:W-:Y:S01]  /*15d50*/  IMAD.MOV.U32 R11, RZ, RZ, 0x40000040 ;  /* 0x40000040ff0b7424 */ /* 0x000fe200078e00ff */
[----:B------:R-:W-:Y:S01]  /*15d60*/  MOV R10, R0 ;  /* 0x00000000000a7202 */ /* 0x000fe20000000f00 */
[----:B------:R-:W-:Y:S01]  /*15d70*/  WARPGROUP.ARRIVE ;  /* 0x00000000000079c5 */ /* 0x000fe20000000000 */
[----:B01----:R-:W0:Y:S01]  /*15d80*/  SHFL.BFLY PT, R5, R4, 0x2, 0x1f ;  /* 0x0c401f0004057f89 */ /* 0x003e2200000e0000 */
[----:B------:R-:W-:Y:S01]  /*15d90*/  IMAD.MOV.U32 R12, RZ, RZ, RZ ;  /* 0x000000ffff0c7224 */ /* 0x000fe200078e00ff */
        /* <DEDUP_REMOVED lines=9> */
[----:B0-----:R-:W-:Y:S01]  /*15e30*/  FADD.FTZ R5, R5, R4 ;  /* 0x0000000405057221 */ /* 0x001fe20000010000 */
[----:B------:R-:W-:Y:S01]  /*15e40*/  MOV R4, RZ ;  /* 0x000000ff00047202 */ /* 0x000fe20000000f00 */
[----:B------:R-:W-:Y:S02]  /*15e50*/  WARPGROUP.DEPBAR.LE gsb0, 0x0 ;  /* 0x00008000000079c5 */ /* 0x000fe40000010000 */
[----:B------:R-:W-:-:S06]  /*15e60*/  WARPGROUP.ARRIVE ;  /* 0x00000000000079c5 */ /* 0x000fcc0000000000 */
        /* <DEDUP_REMOVED lines=18> */
[----:B------:R-:W-:Y:S02]  /*15f90*/  IADD3 R10, R0, 0x280, RZ ;  /* 0x00000280000a7810 */ /* 0x000fe40007ffe0ff */
[----:B------:R-:W0:Y:S02]  /*15fa0*/  SHFL.BFLY PT, R0, R3, 0x2, 0x1f ;  /* 0x0c401f0003007f89 */ /* 0x000e2400000e0000 */
[----:B0-----:R-:W-:Y:S01]  /*15fb0*/  FADD.FTZ R2, R0, R3 ;  /* 0x0000000300027221 */ /* 0x001fe20000010000 */
[----:B------:R-:W-:Y:S01]  /*15fc0*/  IMAD.MOV.U32 R3, RZ, RZ, -0x800000 ;  /* 0xff800000ff037424 */ /* 0x000fe200078e00ff */
[----:B------:R-:W0:Y:S02]  /*15fd0*/  SHFL.BFLY PT, R0, R5, 0x1, 0x1f ;  /* 0x0c201f0005007f89 */ /* 0x000e2400000e0000 */
[----:B0-----:R-:W-:Y:S01]  /*15fe0*/  FADD.FTZ R13, R5, R0 ;  /* 0x00000000050d7221 */ /* 0x001fe20000010000 */
[----:B------:R-:W-:-:S04]  /*15ff0*/  MOV R0, 0xff800000 ;  /* 0xff80000000007802 */ /* 0x000fc80000000f00 */
[----:B------:R-:W-:-:S13]  /*16000*/  FSETP.NE.FTZ.AND P1, PT, R13, RZ, PT ;  /* 0x000000ff0d00720b */ /* 0x000fda0003f35000 */
[----:B------:R-:W0:Y:S08]  /*16010*/  @P1 MUFU.LG2 R6, R13 ;  /* 0x0000000d00061308 */ /* 0x000e300000000c00 */
[----:B------:R-:W-:Y:S01]  /*16020*/  @P1 MUFU.RCP R4, R13 ;  /* 0x0000000d00041308 */ /* 0x000fe20000001000 */
[----:B0-----:R-:W-:Y:S01]  /*16030*/  @P1 FMUL.FTZ R5, R6, 0.69314718246459960938 ;  /* 0x3f31721806051820 */ /* 0x001fe20000410000 */
[----:B------:R-:W-:-:S02]  /*16040*/  WARPGROUP.DEPBAR.LE gsb0, 0x0 ;  /* 0x00008000000079c5 */ /* 0x000fc40000010000 */
[----:B------:R-:W-:-:S06]  /*16050*/  WARPGROUP.ARRIVE ;  /* 0x00000000000079c5 */ /* 0x000fcc0000000000 */
[----:B------:R-:W-:Y:S01]  /*16060*/  HGMMA.64x128x16.F32 R24, R148, gdesc[UR4].tnspB, R24, gsb0 ;  /* 0x41e0000494187df0 */ /* 0x000fe20008000818 */
[----:B------:R-:W-:Y:S02]  /*16070*/  R2UR UR6, R10 ;  /* 0x000000000a0672ca */ /* 0x000fe400000e0000 */
[----:B------:R-:W-:Y:S02]  /*16080*/  R2UR UR7, R11 ;  /* 0x000000000b0772ca */ /* 0x000fe400000e0000 */
[----:B------:R-:W0:Y:S02]  /*16090*/  SHFL.BFLY PT, R11, R2, 0x1, 0x1f ;  /* 0x0c201f00020b7f89 */ /* 0x000e2400000e0000 */
[----:B0-----:R-:W-:Y:S01]  /*160a0*/  FADD.FTZ R11, R2, R11 ;  /* 0x0000000b020b7221 */ /* 0x001fe20000010000 */
[----:B------:R-:W-:-:S04]  /*160b0*/  @P1 FMUL.FTZ R2, R8, 0.69314718246459960938 ;  /* 0x3f31721808021820 */ /* 0x000fc80000410000 */
[----:B------:R-:W-:Y:S01]  /*160c0*/  FSETP.NE.FTZ.AND P2, PT, R11, RZ, PT ;  /* 0x000000ff0b00720b */ /* 0x000fe20003f55000 */
[----:B------:R-:W-:-:S12]  /*160d0*/  @P1 FFMA.FTZ R0, R2, R7, R5 ;  /* 0x0000000702001223 */ /* 0x000fd80000010005 */
[----:B------:R-:W0:Y:S01]  /*160e0*/  @P2 MUFU.LG2 R10, R11 ;  /* 0x0000000b000a2308 */ /* 0x000e220000000c00 */
[----:B------:R-:W-:-:S07]  /*160f0*/  @P2 FMUL.FTZ R15, R8, 0.69314718246459960938 ;  /* 0x3f317218080f2820 */ /* 0x000fce0000410000 */
[----:B------:R1:W2:Y:S01]  /*16100*/  @P2 MUFU.RCP R12, R11 ;  /* 0x0000000b000c2308 */ /* 0x0002a20000001000 */
[----:B0-----:R-:W-:-:S04]  /*16110*/  @P2 FMUL.FTZ R10, R10, 0.69314718246459960938 ;  /* 0x3f3172180a0a2820 */ /* 0x001fc80000410000 */
[----:B------:R-:W-:Y:S01]  /*16120*/  @P2 FFMA.FTZ R3, R15, R9, R10 ;  /* 0x000000090f032223 */ /* 0x000fe2000001000a */
[----:B------:R-:W-:Y:S02]  /*16130*/  WARPGROUP.DEPBAR.LE gsb0, 0x0 ;  /* 0x00008000000079c5 */ /* 0x000fe40000010000 */
[----:B------:R-:W-:-:S06]  /*16140*/  WARPGROUP.ARRIVE ;  /* 0x00000000000079c5 */ /* 0x000fcc0000000000 */
[----:B------:R-:W-:Y:S03]  /*16150*/  HGMMA.64x128x16.F32 R24, R152, gdesc[UR4].tnspB, R24, gsb0 ;  /* 0x41e0000498187df0 */ /* 0x000fe60008000818 */
[----:B------:R-:W-:Y:S02]  /*16160*/  WARPGROUP.DEPBAR.LE gsb0, 0x0 ;  /* 0x00008000000079c5 */ /* 0x000fe40000010000 */
[----:B-12---:R-:W-:Y:S05]  /*16170*/  @!P0 BRA `(.L_x_643) ;  /* 0x0000000000048947 */ /* 0x006fea0003800000 */
[----:B------:R-:W-:Y:S01]  /*16180*/  BPT.TRAP 0x1 ;  /* 0x000000040000795c */ /* 0x000fe20000300000 */
.L_x_643:
[----:B------:R-:W-:Y:S01]  /*16190*/  IADD3 R2, R14, 0x2a860, RZ ;  /* 0x0002a8600e027810 */ /* 0x000fe20007ffe0ff */
[----:B------:R-:W-:Y:S02]  /*161a0*/  VIADD R173, R173, 0x1 ;  /* 0x00000001adad7836 */ /* 0x000fe40000000000 */
[-C--:B------:R-:W-:Y:S01]  /*161b0*/  FMUL.FTZ R88, R36, R4.reuse ;  /* 0x0000000424587220 */ /* 0x080fe20000410000 */
[-C--:B------:R-:W-:Y:S01]  /*161c0*/  FMUL.FTZ R89, R32, R4.reuse ;  /* 0x0000000420597220 */ /* 0x080fe20000410000 */
[----:B------:R-:W-:Y:S01]  /*161d0*/  PRMT R2, R181, 0x654, R2 ;  /* 0x00000654b5027816 */ /* 0x000fe20000000002 */
[----:B------:R-:W-:Y:S01]  /*161e0*/  FMUL.FTZ R36, R72, R4 ;  /* 0x0000000448247220 */ /* 0x000fe20000410000 */
[----:B------:R-:W-:Y:S01]  /*161f0*/  ISETP.NE.AND P0, PT, R173, 0x2, PT ;  /* 0x00000002ad00780c */ /* 0x000fe20003f05270 */
[-C--:B------:R-:W-:Y:S01]  /*16200*/  FMUL.FTZ R92, R34, R12.reuse ;  /* 0x0000000c225c7220 */ /* 0x080fe20000410000 */
[----:B------:R0:W-:Y:S01]  /*16210*/  SYNCS.ARRIVE.TRANS64.RED.A1T0 RZ, [R2+URZ], RZ ;  /* 0x000000ff02ff79a7 */ /* 0x0001e2000810043f */
[-C--:B------:R-:W-:Y:S01]  /*16220*/  FMUL.FTZ R32, R26, R12.reuse ;  /* 0x0000000c1a207220 */ /* 0x080fe20000410000 */
[----:B------:R-:W-:Y:S01]  /*16230*/  SEL R5, RZ, 0x1, P0 ;  /* 0x00000001ff057807 */ /* 0x000fe20000000000 */
        /* <DEDUP_REMOVED lines=59> */
[----:B------:R-:W-:Y:S01]  /*165f0*/  FMUL.FTZ R87, R87, R12 ;  /* 0x0000000c57577220 */ /* 0x000fe20000410000 */
[----:B------:R-:W-:-:S02]  /*16600*/  LOP3.LUT R180, R180, R5, RZ, 0x3c, !PT ;  /* 0x00000005b4b47212 */ /* 0x000fc400078e3cff */
[----:B------:R-:W-:Y:S02]  /*16610*/  IADD3 R189, R189, 0x1, RZ ;  /* 0x00000001bdbd7810 */ /* 0x000fe40007ffe0ff */
[----:B0-----:R-:W-:-:S07]  /*16620*/  SEL R173, R173, RZ, P0 ;  /* 0x000000ffadad7207 */ /* 0x001fce0000000000 */
.L_x_565:
[----:B------:R-:W0:Y:S08]  /*16630*/  S2UR UR4, SR_CgaCtaId ;  /* 0x00000000000479c3 */ /* 0x000e300000008800 */
[----:B------:R-:W-:Y:S01]  /*16640*/  BAR.SYNC.DEFER_BLOCKING 0x5, 0x180 ;  /* 0x0146000000007b1d */ /* 0x000fe20000010000 */
[----:B------:R-:W-:-:S05]  /*16650*/  MOV R2, 0x400 ;  /* 0x0000040000027802 */ /* 0x000fca0000000f00 */
[----:B------:R-:W-:Y:S01]  /*16660*/  BSSY B0, `(.L_x_644) ;  /* 0x00001f8000007945 */ /* 0x000fe20003800000 */
[----:B0-----:R-:W-:-:S05]  /*16670*/  IMAD.U32 R181, RZ, RZ, UR4 ;  /* 0x00000004ffb57e24 */ /* 0x001fca000f8e00ff */
[----:B------:R-:W-:-:S05]  /*16680*/  LEA R2, R181, R2, 0x18 ;  /* 0x00000002b5027211 */ /* 0x000fca00078ec0ff */
[----:B------:R0:W1:Y:S01]  /*16690*/  LDS.128 R28, [R2+0x2a8d0] ;  /* 0x02a8d000021c7984 */ /* 0x0000620000000c00 */
[----:B------:R-:W-:Y:S06]  /*166a0*/  BAR.ARV 0x4, 0x180 ;  /* 0x0106000000007b1d */ /* 0x000fec0000002000 */
[----:B------:R-:W-:Y:S05]  /*166b0*/  @P1 BRA `(.L_x_645) ;  /* 0x0000001400081947 */ /* 0x000fea0003800000 */
[----:B------:R-:W2:Y:S01]  /*166c0*/  LDL R4, [R1+0x38] ;  /* 0x0000380001047983 */ /* 0x000ea20000100800 */
[----:B------:R-:W-:Y:S01]  /*166d0*/  F2FP.F16.F32.PACK_AB R10, R11, R10 ;  /* 0x0000000a0b0a723e */ /* 0x000fe200000000ff */
[----:B------:R-:W-:Y:S01]  /*166e0*/  ULDC.64 UR4, c[0x0][0xc00] ;  /* 0x0003000000047ab9 */ /* 0x000fe20000000a00 */
[----:B------:R-:W-:Y:S01]  /*166f0*/  F2FP.F16.F32.PACK_AB R11, R97, R26 ;  /* 0x0000001a610b723e */ /* 0x000fe200000000ff */
[----:B------:R-:W3:Y:S01]  /*16700*/  S2R R5, SR_SWINHI ;  /* 0x0000000000057919 */ /* 0x000ee20000002f00 */
[----:B------:R-:W-:Y:S02]  /*16710*/  F2FP.F16.F32.PACK_AB R35, R38, R35 ;  /* 0x000000232623723e */ /* 0x000fe400000000ff */
[----:B------:R-:W-:Y:S02]  /*16720*/  F2FP.F16.F32.PACK_AB R36, R73, R36 ;  /* 0x000000244924723e */ /* 0x000fe400000000ff */
[----:B------:R-:W-:Y:S02]  /*16730*/  F2FP.F16.F32.PACK_AB R38, R77, R76 ;  /* 0x0000004c4d26723e */ /* 0x000fe400000000ff */
[----:B------:R-:W-:-:S02]  /*16740*/  F2FP.F16.F32.PACK_AB R39, R42, R39 ;  /* 0x000000272a27723e */ /* 0x000fc400000000ff */
[----:B------:R-:W-:Y:S02]  /*16750*/  MOV R20, R2 ;  /* 0x0000000200147202 */ /* 0x000fe40000000f00 */
[----:B---3--:R-:W-:Y:S01]  /*16760*/  MOV R21, R5 ;  /* 0x0000000500157202 */ /* 0x008fe20000000f00 */
[----:B------:R-:W-:Y:S02]  /*16770*/  BAR.SYNC.DEFER_BLOCKING 0x1, 0x100 ;  /* 0x0044000000007b1d */ /* 0x000fe40000010000 */
[----:B--2---:R-:W-:-:S03]  /*16780*/  IMAD.WIDE R8, R4, 0x2, R20 ;  /* 0x0000000204087825 */ /* 0x004fc600078e0214 */
[C---:B------:R-:W-:Y:S02]  /*16790*/  LOP3.LUT R15, R8.reuse, 0x380, RZ, 0xc0, !PT ;  /* 0x00000380080f7812 */ /* 0x040fe400078ec0ff */
[C---:B------:R-:W-:Y:S02]  /*167a0*/  IADD3 R71, P6, R8.reuse, 0x20, RZ ;  /* 0x0000002008477810 */ /* 0x040fe40007fde0ff */
[C---:B------:R-:W-:Y:S02]  /*167b0*/  IADD3 R79, P5, R8.reuse, 0x40, RZ ;  /* 0x00000040084f7810 */ /* 0x040fe40007fbe0ff */
[----:B------:R-:W-:Y:S02]  /*167c0*/  SHF.R.U64 R15, R15, 0x3, RZ ;  /* 0x000000030f0f7819 */ /* 0x000fe400000012ff */
[C---:B------:R-:W-:Y:S01]  /*167d0*/  IADD3 R101, P4, R8.reuse, 0x60, RZ ;  /* 0x0000006008657810 */ /* 0x040fe20007f9e0ff */
[----:B------:R-:W-:Y:S01]  /*167e0*/  IMAD.X R7, RZ, RZ, R9, P5 ;  /* 0x000000ffff077224 */ /* 0x000fe200028e0609 */
[----:B------:R-:W-:-:S02]  /*167f0*/  IADD3 R103, P3, R8, 0x4000, RZ ;  /* 0x0000400008677810 */ /* 0x000fc40007f7e0ff */
[C---:B------:R-:W-:Y:S02]  /*16800*/  IADD3 R105, P2, R8.reuse, 0x4020, RZ ;  /* 0x0000402008697810 */ /* 0x040fe40007f5e0ff */
[C---:B------:R-:W-:Y:S02]  /*16810*/  IADD3 R107, P1, R8.reuse, 0x4040, RZ ;  /* 0x00004040086b7810 */ /* 0x040fe40007f3e0ff */
[----:B------:R-:W-:Y:S02]  /*16820*/  IADD3 R109, P0, R8, 0x4060, RZ ;  /* 0x00004060086d7810 */ /* 0x000fe40007f1e0ff */
[----:B------:R-:W-:Y:S01]  /*16830*/  LOP3.LUT R4, R71, 0x380, RZ, 0xc0, !PT ;  /* 0x0000038047047812 */ /* 0x000fe200078ec0ff */
[--C-:B------:R-:W-:Y:S01]  /*16840*/  IMAD.X R27, RZ, RZ, R9.reuse, P1 ;  /* 0x000000ffff1b7224 */ /* 0x100fe200008e0609 */
[----:B------:R-:W-:Y:S02]  /*16850*/  LOP3.LUT R6, R79, 0x380, RZ, 0xc0, !PT ;  /* 0x000003804f067812 */ /* 0x000fe400078ec0ff */
[----:B------:R-:W-:Y:S01]  /*16860*/  LOP3.LUT R8, R15, R8, RZ, 0x3c, !PT ;  /* 0x000000080f087212 */ /* 0x000fe200078e3cff */
[----:B------:R-:W-:Y:S01]  /*16870*/  IMAD.X R15, RZ, RZ, R9, P3 ;  /* 0x000000ffff0f7224 */ /* 0x000fe200018e0609 */
[----:B------:R-:W-:-:S02]  /*16880*/  SHF.R.U64 R4, R4, 0x3, RZ ;  /* 0x0000000304047819 */ /* 0x000fc400000012ff */
[----:B------:R-:W-:Y:S02]  /*16890*/  SHF.R.U64 R6, R6, 0x3, RZ ;  /* 0x0000000306067819 */ /* 0x000fe400000012ff */
[----:B------:R-:W-:Y:S02]  /*168a0*/  MOV R94, R8 ;  /* 0x00000008005e7202 */ /* 0x000fe40000000f00 */
[-C--:B------:R-:W-:Y:S02]  /*168b0*/  IADD3.X R5, RZ, R9.reuse, RZ, P6, !PT ;  /* 0x00000009ff057210 */ /* 0x080fe400037fe4ff */
[-C--:B------:R-:W-:Y:S02]  /*168c0*/  IADD3.X R13, RZ, R9.reuse, RZ, P4, !PT ;  /* 0x00000009ff0d7210 */ /* 0x080fe400027fe4ff */
[-C--:B------:R-:W-:Y:S02]  /*168d0*/  IADD3.X R25, RZ, R9.reuse, RZ, P2, !PT ;  /* 0x00000009ff197210 */ /* 0x080fe400017fe4ff */
[----:B----4-:R-:W-:-:S02]  /*168e0*/  IADD3.X R33, RZ, R9, RZ, P0, !PT ;  /* 0x00000009ff217210 */ /* 0x010fc400007fe4ff */
[----:B------:R-:W-:Y:S02]  /*168f0*/  LOP3.LUT R12, R101, 0x380, RZ, 0xc0, !PT ;  /* 0x00000380650c7812 */ /* 0x000fe400078ec0ff */
[----:B------:R-:W-:Y:S02]  /*16900*/  LOP3.LUT R14, R103, 0x380, RZ, 0xc0, !PT ;  /* 0x00000380670e7812 */ /* 0x000fe400078ec0ff */
[----:B------:R-:W-:Y:S02]  /*16910*/  F2FP.F16.F32.PACK_AB R8, R91, R24 ;  /* 0x000000185b08723e */ /* 0x000fe400000000ff */
[----:B------:R-:W-:Y:S02]  /*16920*/  F2FP.F16.F32.PACK_AB R9, R99, R32 ;  /* 0x000000206309723e */ /* 0x000fe400000000ff */
[----:B------:R-:W-:Y:S02]  /*16930*/  LOP3.LUT R24, R105, 0x380, RZ, 0xc0, !PT ;  /* 0x0000038069187812 */ /* 0x000fe400078ec0ff */
[----:B-1----:R-:W-:Y:S01]  /*16940*/  LOP3.LUT R28, R107, 0x380, RZ, 0xc0, !PT ;  /* 0x000003806b1c7812 */ /* 0x002fe200078ec0ff */
[----:B------:R1:W-:Y:S01]  /*16950*/  STSM.16.M88.4 [R94], R8 ;  /* 0x000000085e007844 */ /* 0x0003e20000000200 */
[----:B------:R-:W-:-:S02]  /*16960*/  LOP3.LUT R4, R4, R71, RZ, 0x3c, !PT ;  /* 0x0000004704047212 */ /* 0x000fc400078e3cff */
[----:B------:R-:W-:Y:S02]  /*16970*/  LOP3.LUT R6, R6, R79, RZ, 0x3c, !PT ;  /* 0x0000004f06067212 */ /* 0x000fe400078e3cff */
[----:B------:R-:W-:Y:S02]  /*16980*/  LOP3.LUT R32, R109, 0x380, RZ, 0xc0, !PT ;  /* 0x000003806d207812 */ /* 0x000fe400078ec0ff */
[----:B------:R-:W-:Y:S02]  /*16990*/  SHF.R.U64 R12, R12, 0x3, RZ ;  /* 0x000000030c0c7819 */ /* 0x000fe400000012ff */
[----:B------:R-:W-:Y:S02]  /*169a0*/  SHF.R.U64 R14, R14, 0x3, RZ ;  /* 0x000000030e0e7819 */ /* 0x000fe400000012ff */
[----:B------:R-:W-:Y:S02]  /*169b0*/  SHF.R.U64 R24, R24, 0x3, RZ ;  /* 0x0000000318187819 */ /* 0x000fe400000012ff */
[----:B------:R-:W-:-:S02]  /*169c0*/  SHF.R.U64 R28, R28, 0x3, RZ ;  /* 0x000000031c1c7819 */ /* 0x000fc400000012ff */
[----:B------:R-:W-:Y:S02]  /*169d0*/  SHF.R.U64 R32, R32, 0x3, RZ ;  /* 0x0000000320207819 */ /* 0x000fe400000012ff */
[----:B------:R-:W-:Y:S02]  /*169e0*/  MOV R91, R4 ;  /* 0x00000004005b7202 */ /* 0x000fe40000000f00 */
[----:B------:R-:W-:Y:S02]  /*169f0*/  MOV R79, R6 ;  /* 0x00000006004f7202 */ /* 0x000fe40000000f00 */
[----:B------:R-:W-:Y:S02]  /*16a00*/  F2FP.F16.F32.PACK_AB R4, R90, R89 ;  /* 0x000000595a04723e */ /* 0x000fe400000000ff */
[----:B------:R-:W-:Y:S02]  /*16a10*/  F2FP.F16.F32.PACK_AB R5, R93, R92 ;  /* 0x0000005c5d05723e */ /* 0x000fe400000000ff */
[----:B------:R-:W-:-:S02]  /*16a20*/  F2FP.F16.F32.PACK_AB R6, R37, R88 ;  /* 0x000000582506723e */ /* 0x000fc400000000ff */
[----:B------:R-:W-:Y:S02]  /*16a30*/  F2FP.F16.F32.PACK_AB R7, R95, R72 ;  /* 0x000000485f07723e */ /* 0x000fe400000000ff */
[----:B------:R-:W-:Y:S02]  /*16a40*/  LOP3.LUT R12, R12, R101, RZ, 0x3c, !PT ;  /* 0x000000650c0c7212 */ /* 0x000fe400078e3cff */
[----:B------:R-:W-:Y:S01]  /*16a50*/  LOP3.LUT R14, R14, R103, RZ, 0x3c, !PT ;  /* 0x000000670e0e7212 */ /* 0x000fe200078e3cff */
[----:B------:R-:W-:Y:S01]  /*16a60*/  STSM.16.M88.4 [R91], R4 ;  /* 0x000000045b007844 */ /* 0x000fe20000000200 */
[----:B-1----:R-:W-:Y:S02]  /*16a70*/  F2FP.F16.F32.PACK_AB R8, R41, R40 ;  /* 0x000000282908723e */ /* 0x002fe400000000ff */
[----:B------:R-:W-:Y:S02]  /*16a80*/  F2FP.F16.F32.PACK_AB R9, R43, R34 ;  /* 0x000000222b09723e */ /* 0x000fe400000000ff */
[----:B------:R-:W-:-:S02]  /*16a90*/  F2FP.F16.F32.PACK_AB R10, R45, R44 ;  /* 0x0000002c2d0a723e */ /* 0x000fc400000000ff */
[----:B------:R-:W-:Y:S02]  /*16aa0*/  F2FP.F16.F32.PACK_AB R11, R47, R46 ;  /* 0x0000002e2f0b723e */ /* 0x000fe400000000ff */
[----:B------:R-:W-:Y:S02]  /*16ab0*/  LOP3.LUT R24, R24, R105, RZ, 0x3c, !PT ;  /* 0x0000006918187212 */ /* 0x000fe400078e3cff */
[----:B------:R-:W-:Y:S01]  /*16ac0*/  LOP3.LUT R26, R28, R107, RZ, 0x3c, !PT ;  /* 0x0000006b1c1a7212 */ /* 0x000fe200078e3cff */
[----:B------:R1:W-:Y:S01]  /*16ad0*/  STSM.16.M88.4 [R79], R8 ;  /* 0x000000084f007844 */ /* 0x0003e20000000200 */
[----:B------:R-:W-:Y:S02]  /*16ae0*/  LOP3.LUT R32, R32, R109, RZ, 0x3c, !PT ;  /* 0x0000006d20207212 */ /* 0x000fe400078e3cff */
[----:B------:R-:W-:Y:S02]  /*16af0*/  MOV R78, R12 ;  /* 0x0000000c004e7202 */ /* 0x000fe40000000f00 */
[----:B------:R-:W-:-:S02]  /*16b00*/  MOV R28, R14 ;  /* 0x0000000e001c7202 */ /* 0x000fc40000000f00 */
[----:B------:R-:W-:Y:S02]  /*16b10*/  MOV R71, R24 ;  /* 0x0000001800477202 */ /* 0x000fe40000000f00 */
[----:B------:R-:W-:Y:S02]  /*16b20*/  MOV R70, R26 ;  /* 0x0000001a00467202 */ /* 0x000fe40000000f00 */
[----:B------:R-:W-:Y:S01]  /*16b30*/  F2FP.F16.F32.PACK_AB R12, R49, R48 ;  /* 0x00000030310c723e */ /* 0x000fe200000000ff */
[----:B------:R-:W-:Y:S01]  /*16b40*/  IMAD.MOV.U32 R48, RZ, RZ, RZ ;  /* 0x000000ffff307224 */ /* 0x000fe200078e00ff */
[----:B------:R-:W-:Y:S02]  /*16b50*/  F2FP.F16.F32.PACK_AB R13, R51, R50 ;  /* 0x00000032330d723e */ /* 0x000fe400000000ff */
[----:B------:R-:W-:Y:S02]  /*16b60*/  F2FP.F16.F32.PACK_AB R14, R53, R52 ;  /* 0x00000034350e723e */ /* 0x000fe400000000ff */
[----:B------:R-:W-:-:S02]  /*16b70*/  F2FP.F16.F32.PACK_AB R15, R55, R54 ;  /* 0x00000036370f723e */ /* 0x000fc400000000ff */
[----:B------:R-:W-:Y:S02]  /*16b80*/  F2FP.F16.F32.PACK_AB R24, R57, R56 ;  /* 0x000000383918723e */ /* 0x000fe400000000ff */
[----:B------:R-:W-:Y:S01]  /*16b90*/  F2FP.F16.F32.PACK_AB R25, R59, R58 ;  /* 0x0000003a3b19723e */ /* 0x000fe200000000ff */
[----:B------:R-:W-:Y:S01]  /*16ba0*/  STSM.16.M88.4 [R78], R12 ;  /* 0x0000000c4e007844 */ /* 0x000fe20000000200 */
[----:B------:R-:W-:Y:S02]  /*16bb0*/  F2FP.F16.F32.PACK_AB R26, R61, R60 ;  /* 0x0000003c3d1a723e */ /* 0x000fe400000000ff */
[----:B------:R-:W-:Y:S02]  /*16bc0*/  F2FP.F16.F32.PACK_AB R27, R63, R62 ;  /* 0x0000003e3f1b723e */ /* 0x000fe400000000ff */
[----:B------:R-:W-:Y:S02]  /*16bd0*/  MOV R40, R32 ;  /* 0x0000002000287202 */ /* 0x000fe40000000f00 */
[----:B------:R-:W-:Y:S01]  /*16be0*/  ISETP.NE.U32.AND P0, PT, RZ, UR4, PT ;  /* 0x00000004ff007c0c */ /* 0x000fe2000bf05070 */
[----:B------:R2:W-:Y:S01]  /*16bf0*/  STSM.16.M88.4 [R28], R24 ;  /* 0x000000181c007844 */ /* 0x0005e20000000200 */
[----:B-1----:R-:W-:-:S02]  /*16c00*/  IADD3 R8, P1, R186, UR4, RZ ;  /* 0x00000004ba087c10 */ /* 0x002fc4000ff3e0ff */
[----:B------:R-:W-:Y:S02]  /*16c10*/  F2FP.F16.F32.PACK_AB R32, R65, R64 ;  /* 0x000000404120723e */ /* 0x000fe400000000ff */
[----:B------:R-:W-:Y:S02]  /*16c20*/  F2FP.F16.F32.PACK_AB R33, R67, R66 ;  /* 0x000000424321723e */ /* 0x000fe400000000ff */
[----:B------:R-:W-:Y:S02]  /*16c30*/  F2FP.F16.F32.PACK_AB R34, R69, R68 ;  /* 0x000000444522723e */ /* 0x000fe400000000ff */
[----:B------:R-:W-:Y:S02]  /*16c40*/  F2FP.F16.F32.PACK_AB R37, R75, R74 ;  /* 0x0000004a4b25723e */ /* 0x000fe400000000ff */
[----:B------:R-:W-:Y:S01]  /*16c50*/  F2FP.F16.F32.PACK_AB R4, R81, R80 ;  /* 0x000000505104723e */ /* 0x000fe200000000ff */
[----:B------:R-:W-:Y:S01]  /*16c60*/  STSM.16.M88.4 [R71], R32 ;  /* 0x0000002047007844 */ /* 0x000fe20000000200 */
[----:B------:R-:W-:-:S02]  /*16c70*/  F2FP.F16.F32.PACK_AB R5, R83, R82 ;  /* 0x000000525305723e */ /* 0x000fc400000000ff */
[----:B------:R-:W-:Y:S01]  /*16c80*/  F2FP.F16.F32.PACK_AB R6, R85, R84 ;  /* 0x000000545506723e */ /* 0x000fe200000000ff */
[----:B------:R-:W-:Y:S01]  /*16c90*/  STSM.16.M88.4 [R70], R36 ;  /* 0x0000002446007844 */ /* 0x000fe20000000200 */
[----:B------:R-:W-:Y:S01]  /*16ca0*/  F2FP.F16.F32.PACK_AB R7, R87, R86 ;  /* 0x000000565707723e */ /* 0x000fe200000000ff */
[----:B--2---:R-:W1:Y:S01]  /*16cb0*/  LDC R28, c[0x0][0xbe8] ;  /* 0x0002fa00ff1c7b82 */ /* 0x004e620000000800 */
[----:B------:R-:W-:Y:S02]  /*16cc0*/  ISETP.NE.AND.EX P0, PT, RZ, UR5, PT, P0 ;  /* 0x00000005ff007c0c */ /* 0x000fe4000bf05300 */
[----:B------:R-:W-:Y:S01]  /*16cd0*/  IADD3.X R9, R187, UR5, RZ, P1, !PT ;  /* 0x00000005bb097c10 */ /* 0x000fe20008ffe4ff */
[----:B------:R-:W-:Y:S01]  /*16ce0*/  ULDC.64 UR4, c[0x0][0xc08] ;  /* 0x0003020000047ab9 */ /* 0x000fe20000000a00 */
[----:B------:R2:W-:Y:S03]  /*16cf0*/  STSM.16.M88.4 [R40], R4 ;  /* 0x0000000428007844 */ /* 0x0005e60000000200 */
[----:B------:R-:W-:Y:S01]  /*16d00*/  BAR.SYNC.DEFER_BLOCKING 0x1, 0x100 ;  /* 0x0044000000007b1d */ /* 0x000fe20000010000 */
[----:B------:R-:W-:-:S04]  /*16d10*/  ISETP.NE.U32.AND P2, PT, RZ, UR4, PT ;  /* 0x00000004ff007c0c */ /* 0x000fc8000bf45070 */
[----:B------:R-:W-:-:S13]  /*16d20*/  ISETP.NE.AND.EX P2, PT, RZ, UR5, PT, P2 ;  /* 0x00000005ff007c0c */ /* 0x000fda000bf45320 */
[----:B------:R-:W-:Y:S01]  /*16d30*/  @P2 IADD3 R186, P3, R186, UR4, RZ ;  /* 0x00000004baba2c10 */ /* 0x000fe2000ff7e0ff */
[----:B------:R-:W-:Y:S02]  /*16d40*/  ULDC UR4, c[0x0][0xa88] ;  /* 0x0002a20000047ab9 */ /* 0x000fe40000000800 */
[----:B--2---:R-:W-:Y:S02]  /*16d50*/  MOV R7, UR4 ;  /* 0x0000000400077c02 */ /* 0x004fe40008000f00 */
[----:B------:R-:W-:Y:S01]  /*16d60*/  @P2 IADD3.X R187, R187, UR5, RZ, P3, !PT ;  /* 0x00000005bbbb2c10 */ /* 0x000fe20009ffe4ff */
[----:B------:R2:W5:Y:S01]  /*16d70*/  @P0 LDG.E R48, desc[UR60][R8.64] ;  /* 0x0000003c08300981 */ /* 0x000562000c1e1900 */
[----:B-1----:R-:W-:-:S03]  /*16d80*/  ISETP.NE.AND P1, PT, R28, 0x1, PT ;  /* 0x000000011c00780c */ /* 0x002fc60003f25270 */
[----:B------:R2:W5:Y:S10]  /*16d90*/  @P2 LDG.E R7, desc[UR60][R186.64] ;  /* 0x0000003cba072981 */ /* 0x000574000c1e1900 */
[----:B------:R-:W1:Y:S08]  /*16da0*/  @P1 LDC R10, c[0x0][0xbec] ;  /* 0x0002fb00ff0a1b82 */ /* 0x000e700000000800 */
[----:B------:R-:W3:Y:S01]  /*16db0*/  @P1 LDC R11, c[0x0][0xbf0] ;  /* 0x0002fc00ff0b1b82 */ /* 0x000ee20000000800 */
[----:B--2---:R-:W-:Y:S05]  /*16dc0*/  @P2 BRA `(.L_x_646) ;  /* 0x0000000000102947 */ /* 0x004fea0003800000 */
[----:B------:R-:W-:Y:S05]  /*16dd0*/  @!P0 BRA `(.L_x_646) ;  /* 0x00000000000c8947 */ /* 0x000fea0003800000 */
[----:B------:R-:W2:Y:S04]  /*16de0*/  LDG.E R4, desc[UR60][R8.64] ;  /* 0x0000003c08047981 */ /* 0x000ea8000c1e1900 */
[----:B-----5:R-:W2:Y:S02]  /*16df0*/  LDG.E R7, desc[UR60][R8.64+0x4] ;  /* 0x0000043c08077981 */ /* 0x020ea4000c1e1900 */
[----:B--2---:R-:W-:-:S07]  /*16e00*/  IMAD.IADD R7, R7, 0x1, -R4 ;  /* 0x0000000107077824 */ /* 0x004fce00078e0a04 */
.L_x_646:
[----:B------:R-:W-:Y:S01]  /*16e10*/  SHF.R.S32.HI R54, RZ, 0x1f, R185 ;  /* 0x0000001fff367819 */ /* 0x000fe200000114b9 */
[----:B------:R-:W-:Y:S01]  /*16e20*/  ULDC.64 UR4, c[0x0][0xb90] ;  /* 0x0002e40000047ab9 */ /* 0x000fe20000000a00 */
[----:B------:R-:W-:Y:S01]  /*16e30*/  LEA R15, R190, R229, 0x7 ;  /* 0x000000e5be0f7211 */ /* 0x000fe200078e38ff */
[----:B-----5:R-:W-:Y:S01]  /*16e40*/  IMAD R57, R7, R28, RZ ;  /* 0x0000001c07397224 */ /* 0x020fe200078e02ff */
[----:B------:R-:W-:Y:S01]  /*16e50*/  SHF.R.S32.HI R49, RZ, 0x1f, R48 ;  /* 0x0000001fff317819 */ /* 0x000fe20000011430 */
[----:B------:R-:W-:Y:S01]  /*16e60*/  IMAD R4, R54, UR4, RZ ;  /* 0x0000000436047c24 */ /* 0x000fe2000f8e02ff */
[----:B------:R-:W-:Y:S01]  /*16e70*/  SEL R193, R193, RZ, !P0 ;  /* 0x000000ffc1c17207 */ /* 0x000fe20004000000 */
[----:B-1----:R-:W-:Y:S01]  /*16e80*/  @P1 IMAD.HI.U32 R6, R15, R10, RZ ;  /* 0x0000000a0f061227 */ /* 0x002fe200078e00ff */
[----:B------:R-:W-:Y:S02]  /*16e90*/  SEL R55, R188, RZ, !P0 ;  /* 0x000000ffbc377207 */ /* 0x000fe40004000000 */
[----:B------:R-:W-:Y:S01]  /*16ea0*/  LEA R14, R190, R227, 0x7 ;  /* 0x000000e3be0e7211 */ /* 0x000fe200078e38ff */
[----:B------:R-:W-:-:S02]  /*16eb0*/  IMAD R13, R185, UR5, R4 ;  /* 0x00000005b90d7c24 */ /* 0x000fc4000f8e0204 */
[----:B------:R-:W-:Y:S01]  /*16ec0*/  IMAD.MOV.U32 R9, RZ, RZ, R15 ;  /* 0x000000ffff097224 */ /* 0x000fe200078e000f */
[----:B---3--:R-:W-:Y:S01]  /*16ed0*/  @P1 SHF.R.U32.HI R9, RZ, R11, R6 ;  /* 0x0000000bff091219 */ /* 0x008fe20000011606 */
[----:B------:R-:W-:Y:S01]  /*16ee0*/  IMAD.WIDE.U32 R4, R185, UR4, R48 ;  /* 0x00000004b9047c25 */ /* 0x000fe2000f8e0030 */
[----:B------:R-:W-:Y:S01]  /*16ef0*/  LEA R11, R192, R182, 0x6 ;  /* 0x000000b6c00b7211 */ /* 0x000fe200078e30ff */
[----:B------:R-:W-:Y:S02]  /*16f00*/  ULDC.64 UR4, c[0x0][0xb98] ;  /* 0x0002e60000047ab9 */ /* 0x000fe40000000a00 */
[----:B------:R-:W-:Y:S01]  /*16f10*/  IMAD.IADD R5, R5, 0x1, R13 ;  /* 0x0000000105057824 */ /* 0x000fe200078e020d */
[----:B------:R-:W-:Y:S01]  /*16f20*/  IADD3 R13, -R9, RZ, RZ ;  /* 0x000000ff090d7210 */ /* 0x000fe20007ffe1ff */
[----:B------:R-:W-:-:S04]  /*16f30*/  IMAD.WIDE R20, R11, 0x2, R20 ;  /* 0x000000020b147825 */ /* 0x000fc800078e0214 */
[----:B------:R-:W-:Y:S01]  /*16f40*/  IMAD R6, R193, UR4, RZ ;  /* 0x00000004c1067c24 */ /* 0x000fe2000f8e02ff */
[C---:B------:R-:W-:Y:S01]  /*16f50*/  IADD3 R33, P6, R20.reuse, 0x4000, RZ ;  /* 0x0000400014217810 */ /* 0x040fe20007fde0ff */
[C---:B------:R-:W-:Y:S01]  /*16f60*/  IMAD.WIDE.U32 R4, R55.reuse, UR4, R4 ;  /* 0x0000000437047c25 */ /* 0x040fe2000f8e0004 */
[C---:B------:R-:W-:Y:S02]  /*16f70*/  IADD3 R37, P5, R20.reuse, 0x5000, RZ ;  /* 0x0000500014257810 */ /* 0x040fe40007fbe0ff */
[----:B------:R-:W-:Y:S01]  /*16f80*/  LOP3.LUT R7, R20, 0x380, RZ, 0xc0, !PT ;  /* 0x0000038014077812 */ /* 0x000fe200078ec0ff */
        /* <DEDUP_REMOVED lines=9> */
[C---:B------:R-:W-:Y:S01]  /*17020*/  IADD3 R25, P2, R20.reuse, 0x3000, RZ ;  /* 0x0000300014197810 */ /* 0x040fe20007f5e0ff */
[----:B------:R-:W-:Y:S01]  /*17030*/  IMAD.WIDE.U32 R4, R11, UR4, R4 ;  /* 0x000000040b047c25 */ /* 0x000fe2000f8e0004 */
[----:B------:R-:W-:Y:S02]  /*17040*/  LOP3.LUT R12, R9, 0x380, RZ, 0xc0, !PT ;  /* 0x00000380090c7812 */ /* 0x000fe400078ec0ff */
[----:B------:R-:W-:Y:S01]  /*17050*/  IADD3 R15, P0, R20, 0x1000, RZ ;  /* 0x00001000140f7810 */ /* 0x000fe20007f1e0ff */
[----:B------:R-:W-:Y:S01]  /*17060*/  IMAD R13, R11, UR5, R6 ;  /* 0x000000050b0d7c24 */ /* 0x000fe2000f8e0206 */
[----:B------:R-:W-:Y:S01]  /*17070*/  ULDC.64 UR4, c[0x0][0xb50] ;  /* 0x0002d40000047ab9 */ /* 0x000fe20000000a00 */
[----:B------:R-:W-:-:S02]  /*17080*/  SHF.R.U64 R12, R12, 0x3, RZ ;  /* 0x000000030c0c7819 */ /* 0x000fc400000012ff */
[----:B------:R-:W-:Y:S01]  /*17090*/  IMAD.IADD R5, R5, 0x1, R13 ;  /* 0x0000000105057824 */ /* 0x000fe200078e020d */
[C---:B------:R-:W-:Y:S01]  /*170a0*/  LEA R6, P4, R4.reuse, UR4, 0x2 ;  /* 0x0000000404067c11 */ /* 0x040fe2000f8810ff */
[----:B------:R-:W-:Y:S01]  /*170b0*/  IMAD.X R13, RZ, RZ, R21, P3 ;  /* 0x000000ffff0d7224 */ /* 0x000fe200018e0615 */
[----:B------:R-:W-:Y:S02]  /*170c0*/  LOP3.LUT R24, R25, 0x380, RZ, 0xc0, !PT ;  /* 0x0000038019187812 */ /* 0x000fe400078ec0ff */
[----:B------:R-:W-:Y:S01]  /*170d0*/  LEA.HI.X R10, R4, UR5, R5, 0x2, P4 ;  /* 0x00000005040a7c11 */ /* 0x000fe2000a0f1405 */
[----:B------:R-:W-:Y:S01]  /*170e0*/  SHFL.IDX PT, R50, R6, RZ, 0x1c1f ;  /* 0x001c1fff06327589 */ /* 0x000fe200000e0000 */
[----:B------:R-:W-:Y:S01]  /*170f0*/  LOP3.LUT R12, R12, R9, RZ, 0x3c, !PT ;  /* 0x000000090c0c7212 */ /* 0x000fe200078e3cff */
[----:B------:R-:W-:Y:S01]  /*17100*/  IMAD.X R9, RZ, RZ, R21, P0 ;  /* 0x000000ffff097224 */ /* 0x000fe200000e0615 */
[----:B------:R-:W-:Y:S01]  /*17110*/  SHF.R.U64 R24, R24, 0x3, RZ ;  /* 0x0000000318187819 */ /* 0x000fe200000012ff */
[----:B------:R-:W1:Y:S01]  /*17120*/  SHFL.IDX PT, R51, R10, RZ, 0x1c1f ;  /* 0x001c1fff0a337589 */ /* 0x000e6200000e0000 */
[----:B------:R-:W-:Y:S01]  /*17130*/  LOP3.LUT P0, RZ, R196, 0x3, RZ, 0xc0, !PT ;  /* 0x00000003c4ff7812 */ /* 0x000fe2000780c0ff */
[----:B------:R-:W-:Y:S01]  /*17140*/  ULDC.64 UR4, c[0x0][0xaa0] ;  /* 0x0002a80000047ab9 */ /* 0x000fe20000000a00 */
[----:B------:R-:W-:Y:S01]  /*17150*/  LOP3.LUT R24, R24, R25, RZ, 0x3c, !PT ;  /* 0x0000001918187212 */ /* 0x000fe200078e3cff */
[----:B------:R-:W-:Y:S01]  /*17160*/  SHFL.IDX PT, R52, R6, 0x1, 0x1c1f ;  /* 0x003c1f0006347f89 */ /* 0x000fe200000e0000 */
[----:B------:R-:W-:-:S02]  /*17170*/  IADD3.X R25, RZ, R21, RZ, P2, !PT ;  /* 0x00000015ff197210 */ /* 0x000fc400017fe4ff */
[C---:B------:R-:W-:Y:S01]  /*17180*/  IADD3 R4, R14.reuse, 0x8, RZ ;  /* 0x000000080e047810 */ /* 0x040fe20007ffe0ff */
[----:B------:R-:W2:Y:S01]  /*17190*/  SHFL.IDX PT, R53, R10, 0x1, 0x1c1f ;  /* 0x003c1f000a357f89 */ /* 0x000ea200000e0000 */
[-C--:B------:R-:W-:Y:S02]  /*171a0*/  ISETP.GE.OR P2, PT, R14, R57.reuse, P0 ;  /* 0x000000390e00720c */ /* 0x080fe40000746670 */
[----:B------:R-:W-:Y:S02]  /*171b0*/  ISETP.GE.OR P0, PT, R4, R57, P0 ;  /* 0x000000390400720c */ /* 0x000fe40000706670 */
[C---:B------:R-:W-:Y:S02]  /*171c0*/  IADD3 R5, P3, R20.reuse, 0x7000, RZ ;  /* 0x0000700014057810 */ /* 0x040fe40007f7e0ff */
[----:B------:R-:W-:Y:S02]  /*171d0*/  IADD3 R41, P4, R20, 0x6000, RZ ;  /* 0x0000600014297810 */ /* 0x000fe40007f9e0ff */
[----:B------:R-:W-:-:S02]  /*171e0*/  LOP3.LUT R4, R5, 0x380, RZ, 0xc0, !PT ;  /* 0x0000038005047812 */ /* 0x000fc400078ec0ff */
[----:B------:R-:W-:Y:S02]  /*171f0*/  LOP3.LUT R32, R33, 0x380, RZ, 0xc0, !PT ;  /* 0x0000038021207812 */ /* 0x000fe400078ec0ff */
[----:B------:R-:W-:Y:S02]  /*17200*/  LOP3.LUT R36, R37, 0x380, RZ, 0xc0, !PT ;  /* 0x0000038025247812 */ /* 0x000fe400078ec0ff */
[----:B------:R-:W-:Y:S01]  /*17210*/  LOP3.LUT R40, R41, 0x380, RZ, 0xc0, !PT ;  /* 0x0000038029287812 */ /* 0x000fe200078ec0ff */
[----:B-1----:R1:W-:Y:S01]  /*17220*/  @!P2 ST.E desc[UR60][R50.64], R0 ;  /* 0x000000003200a985 */ /* 0x0023e2000c10193c */
[----:B------:R-:W-:Y:S02]  /*17230*/  SHF.R.U64 R7, R7, 0x3, RZ ;  /* 0x0000000307077819 */ /* 0x000fe400000012ff */
[----:B------:R-:W-:Y:S02]  /*17240*/  SHF.R.U64 R4, R4, 0x3, RZ ;  /* 0x0000000304047819 */ /* 0x000fe400000012ff */
[----:B------:R-:W-:-:S02]  /*17250*/  SHF.R.U64 R32, R32, 0x3, RZ ;  /* 0x0000000320207819 */ /* 0x000fc400000012ff */
[----:B------:R-:W-:Y:S01]  /*17260*/  SHF.R.U64 R36, R36, 0x3, RZ ;  /* 0x0000000324247819 */ /* 0x000fe200000012ff */
[----:B--2---:R2:W-:Y:S01]  /*17270*/  @!P0 ST.E desc[UR60][R52.64], R3 ;  /* 0x0000000334008985 */ /* 0x0045e2000c10193c */
[----:B------:R-:W-:Y:S02]  /*17280*/  SHF.R.U64 R40, R40, 0x3, RZ ;  /* 0x0000000328287819 */ /* 0x000fe400000012ff */
[----:B------:R-:W-:Y:S01]  /*17290*/  LOP3.LUT R20, R7, R20, RZ, 0x3c, !PT ;  /* 0x0000001407147212 */ /* 0x000fe200078e3cff */
[----:B-1----:R-:W1:Y:S01]  /*172a0*/  @P1 LDC R51, c[0x0][0xbec] ;  /* 0x0002fb00ff331b82 */ /* 0x002e620000000800 */
[----:B------:R-:W-:Y:S01]  /*172b0*/  LOP3.LUT R32, R32, R33, RZ, 0x3c, !PT ;  /* 0x0000002120207212 */ /* 0x000fe200078e3cff */
[--C-:B------:R-:W-:Y:S01]  /*172c0*/  IMAD.X R33, RZ, RZ, R21.reuse, P6 ;  /* 0x000000ffff217224 */ /* 0x100fe200030e0615 */
[----:B------:R-:W-:Y:S01]  /*172d0*/  LOP3.LUT R36, R36, R37, RZ, 0x3c, !PT ;  /* 0x0000002524247212 */ /* 0x000fe200078e3cff */
[----:B------:R-:W5:Y:S01]  /*172e0*/  LD.E.128 R24, desc[UR60][R24.64] ;  /* 0x0000003c18187980 */ /* 0x000f62000c101d00 */
[----:B------:R-:W-:Y:S01]  /*172f0*/  LOP3.LUT R40, R40, R41, RZ, 0x3c, !PT ;  /* 0x0000002928287212 */ /* 0x000fe200078e3cff */
[----:B------:R-:W-:Y:S01]  /*17300*/  IMAD.X R41, RZ, RZ, R21, P4 ;  /* 0x000000ffff297224 */ /* 0x000fe200020e0615 */
[----:B------:R-:W-:Y:S01]  /*17310*/  LOP3.LUT R44, R4, R5, RZ, 0x3c, !PT ;  /* 0x00000005042c7212 */ /* 0x000fe200078e3cff */
[----:B--2---:R-:W-:Y:S01]  /*17320*/  IMAD R3, R49, UR4, RZ ;  /* 0x0000000431037c24 */ /* 0x004fe2000f8e02ff */
[-C--:B------:R-:W-:Y:S01]  /*17330*/  IADD3.X R37, RZ, R21.reuse, RZ, P5, !PT ;  /* 0x00000015ff257210 */ /* 0x080fe20002ffe4ff */
[----:B------:R-:W2:Y:S01]  /*17340*/  @P1 LDC R49, c[0x0][0xbf0] ;  /* 0x0002fc00ff311b82 */ /* 0x000ea20000000800 */
[----:B------:R-:W-:Y:S01]  /*17350*/  IADD3.X R45, RZ, R21, RZ, P3, !PT ;  /* 0x00000015ff2d7210 */ /* 0x000fe20001ffe4ff */
[----:B------:R3:W5:Y:S01]  /*17360*/  LD.E.128 R4, desc[UR60][R20.64] ;  /* 0x0000003c14047980 */ /* 0x000762000c101d00 */
[----:B------:R-:W-:Y:S01]  /*17370*/  IMAD R3, R48, UR5, R3 ;  /* 0x0000000530037c24 */ /* 0x000fe2000f8e0203 */
[----:B------:R-:W-:-:S02]  /*17380*/  LOP3.LUT R8, R15, 0x380, RZ, 0xc0, !PT ;  /* 0x000003800f087812 */ /* 0x000fc400078ec0ff */
[----:B------:R-:W5:Y:S02]  /*17390*/  LD.E.128 R32, desc[UR60][R32.64] ;  /* 0x0000003c20207980 */ /* 0x000f64000c101d00 */
[----:B------:R-:W-:Y:S02]  /*173a0*/  SHF.R.U64 R8, R8, 0x3, RZ ;  /* 0x0000000308087819 */ /* 0x000fe400000012ff */
[----:B------:R-:W5:Y:S01]  /*173b0*/  LD.E.128 R36, desc[UR60][R36.64] ;  /* 0x0000003c24247980 */ /* 0x000f62000c101d00 */
[----:B---3--:R-:W-:Y:S01]  /*173c0*/  IMAD.WIDE.U32 R20, R48, UR4, RZ ;  /* 0x0000000430147c25 */ /* 0x008fe2000f8e00ff */
[----:B------:R-:W-:Y:S01]  /*173d0*/  ULDC.64 UR4, c[0x0][0xae8] ;  /* 0x0002ba0000047ab9 */ /* 0x000fe20000000a00 */
[----:B------:R-:W-:Y:S01]  /*173e0*/  LOP3.LUT R8, R8, R15, RZ, 0x3c, !PT ;  /* 0x0000000f08087212 */ /* 0x000fe200078e3cff */
[----:B------:R-:W5:Y:S01]  /*173f0*/  LD.E.128 R40, desc[UR60][R40.64] ;  /* 0x0000003c28287980 */ /* 0x000f62000c101d00 */
[----:B------:R-:W-:Y:S01]  /*17400*/  IMAD.IADD R21, R21, 0x1, R3 ;  /* 0x0000000115157824 */ /* 0x000fe200078e0203 */
[----:B------:R-:W-:Y:S01]  /*17410*/  LEA R3, R184, R192, 0x5 ;  /* 0x000000c0b8037211 */ /* 0x000fe200078e28ff */
[----:B------:R-:W-:Y:S01]  /*17420*/  IMAD R0, R54, UR4, RZ ;  /* 0x0000000436007c24 */ /* 0x000fe2000f8e02ff */
[----:B------:R-:W5:Y:S01]  /*17430*/  LD.E.128 R12, desc[UR60][R12.64] ;  /* 0x0000003c0c0c7980 */ /* 0x000f62000c101d00 */
[----:B------:R-:W-:-:S03]  /*17440*/  IMAD.WIDE.U32 R20, R185, UR4, R20 ;  /* 0x00000004b9147c25 */ /* 0x000fc6000f8e0014 */
[----:B------:R-:W5:Y:S01]  /*17450*/  LD.E.128 R8, desc[UR60][R8.64] ;  /* 0x0000003c08087980 */ /* 0x000f62000c101d00 */
[----:B------:R-:W-:Y:S02]  /*17460*/  IMAD R50, R190, 0x80, R3 ;  /* 0x00000080be327824 */ /* 0x000fe400078e0203 */
[----:B------:R-:W-:Y:S01]  /*17470*/  IMAD R3, R185, UR5, R0 ;  /* 0x00000005b9037c24 */ /* 0x000fe2000f8e0200 */
[----:B------:R-:W-:Y:S01]  /*17480*/  ULDC.64 UR4, c[0x0][0xaf0] ;  /* 0x0002bc0000047ab9 */ /* 0x000fe20000000a00 */
[----:B-1----:R-:W-:Y:S01]  /*17490*/  @P1 IMAD.HI.U32 R0, R50, R51, RZ ;  /* 0x0000003332001227 */ /* 0x002fe200078e00ff */
[----:B------:R-:W5:Y:S02]  /*174a0*/  LD.E.128 R44, desc[UR60][R44.64] ;  /* 0x0000003c2c2c7980 */ /* 0x000f64000c101d00 */
[----:B------:R-:W-:Y:S01]  /*174b0*/  IADD3 R21, R21, R3, RZ ;  /* 0x0000000315157210 */ /* 0x000fe20007ffe0ff */
[----:B------:R-:W-:Y:S01]  /*174c0*/  IMAD.MOV.U32 R3, RZ, RZ, R50 ;  /* 0x000000ffff037224 */ /* 0x000fe200078e0032 */
[----:B--2---:R-:W-:Y:S01]  /*174d0*/  @P1 SHF.R.U32.HI R3, RZ, R49, R0 ;  /* 0x00000031ff031219 */ /* 0x004fe20000011600 */
[----:B------:R-:W-:Y:S01]  /*174e0*/  IMAD R48, R193, UR4, RZ ;  /* 0x00000004c1307c24 */ /* 0x000fe2000f8e02ff */
[----:B------:R-:W-:Y:S01]  /*174f0*/  @!PT LDS RZ, [RZ] ;  /* 0x00000000fffff984 */ /* 0x000fe20000000800 */
[----:B------:R-:W-:Y:S01]  /*17500*/  @!PT LDS RZ, [RZ] ;  /* 0x00000000fffff984 */ /* 0x000fe20000000800 */
[----:B------:R-:W-:Y:S01]  /*17510*/  @!PT LDS RZ, [RZ] ;  /* 0x00000000fffff984 */ /* 0x000fe20000000800 */
[----:B------:R-:W-:Y:S01]  /*17520*/  @!PT LDS RZ, [RZ] ;  /* 0x00000000fffff984 */ /* 0x000fe20000000800 */
[----:B------:R1:W-:Y:S06]  /*17530*/  MEMBAR.ALL.CTA ;  /* 0x0000000000007992 */ /* 0x0003ec0000008000 */
[----:B-1----:R-:W1:Y:S01]  /*17540*/  FENCE.VIEW.ASYNC.S ;  /* 0x00000000000073c6 */ /* 0x002e620000000000 */
[----:B------:R-:W-:Y:S01]  /*17550*/  IMAD.WIDE.U32 R20, R55, UR4, R20 ;  /* 0x0000000437147c25 */ /* 0x000fe2000f8e0014 */
[----:B------:R-:W-:-:S02]  /*17560*/  SHF.R.S32.HI R0, RZ, 0x1f, R3 ;  /* 0x0000001fff007819 */ /* 0x000fc40000011403 */
[----:B------:R-:W-:Y:S01]  /*17570*/  IADD3 R51, -R3, RZ, RZ ;  /* 0x000000ff03337210 */ /* 0x000fe20007ffe1ff */
[----:B------:R-:W-:Y:S01]  /*17580*/  IMAD R49, R55, UR5, R48 ;  /* 0x0000000537317c24 */ /* 0x000fe2000f8e0230 */
[----:B------:R-:W-:Y:S02]  /*17590*/  ULDC.64 UR4, c[0x0][0xae0] ;  /* 0x0002b80000047ab9 */ /* 0x000fe40000000a00 */
[----:B------:R-:W-:Y:S02]  /*175a0*/  IMAD R0, R0, UR4, RZ ;  /* 0x0000000400007c24 */ /* 0x000fe4000f8e02ff */
[----:B------:R-:W-:Y:S02]  /*175b0*/  IMAD.IADD R21, R21, 0x1, R49 ;  /* 0x0000000115157824 */ /* 0x000fe400078e0231 */
[----:B------:R-:W-:Y:S02]  /*175c0*/  IMAD R49, R28, R51, R50 ;  /* 0x000000331c317224 */ /* 0x000fe400078e0232 */
[----:B------:R-:W-:-:S02]  /*175d0*/  IMAD R51, R3, UR5, R0 ;  /* 0x0000000503337c24 */ /* 0x000fc4000f8e0200 */
[----:B------:R-:W-:Y:S01]  /*175e0*/  IMAD.WIDE.U32 R20, R3, UR4, R20 ;  /* 0x0000000403147c25 */ /* 0x000fe2000f8e0014 */
[----:B------:R-:W-:Y:S01]  /*175f0*/  SHF.R.S32.HI R0, RZ, 0x1f, R49 ;  /* 0x0000001fff007819 */ /* 0x000fe20000011431 */
[----:B------:R-:W-:Y:S01]  /*17600*/  ULDC.64 UR4, c[0x0][0xad8] ;  /* 0x0002b60000047ab9 */ /* 0x000fe20000000a00 */
[----:B------:R-:W-:Y:S01]  /*17610*/  LEA R50, R190, R192, 0x7 ;  /* 0x000000c0be327211 */ /* 0x000fe200078e38ff */
[----:B------:R-:W-:Y:S02]  /*17620*/  IMAD.IADD R21, R21, 0x1, R51 ;  /* 0x0000000115157824 */ /* 0x000fe400078e0233 */
[----:B------:R-:W-:Y:S01]  /*17630*/  IMAD R28, R0, UR4, RZ ;  /* 0x00000004001c7c24 */ /* 0x000fe2000f8e02ff */
[C---:B------:R-:W-:Y:S01]  /*17640*/  IADD3 R0, R50.reuse, 0x20, RZ ;  /* 0x0000002032007810 */ /* 0x040fe20007ffe0ff */
[----:B------:R-:W-:Y:S01]  /*17650*/  IMAD.WIDE.U32 R20, R49, UR4, R20 ;  /* 0x0000000431147c25 */ /* 0x000fe2000f8e0014 */
[----:B------:R-:W-:-:S03]  /*17660*/  ISETP.GE.AND P2, PT, R50, R57, PT ;  /* 0x000000393200720c */ /* 0x000fc60003f46270 */
[----:B------:R-:W-:Y:S01]  /*17670*/  IMAD R51, R49, UR5, R28 ;  /* 0x0000000531337c24 */ /* 0x000fe2000f8e021c */
[-C--:B------:R-:W-:Y:S01]  /*17680*/  ISETP.GE.AND P0, PT, R0, R57.reuse, PT ;  /* 0x000000390000720c */ /* 0x080fe20003f06270 */
[----:B------:R-:W-:Y:S01]  /*17690*/  VIADD R0, R2, 0x2a820 ;  /* 0x0002a82002007836 */ /* 0x000fe20000000000 */
[----:B------:R-:W-:Y:S01]  /*176a0*/  ULDC.64 UR4, c[0x0][0xa80] ;  /* 0x0002a00000047ab9 */ /* 0x000fe20000000a00 */
[----:B------:R-:W-:Y:S01]  /*176b0*/  IADD3 R3, R50, 0x40, RZ ;  /* 0x0000004032037810 */ /* 0x000fe20007ffe0ff */
[----:B------:R-:W-:Y:S01]  /*176c0*/  IMAD.IADD R21, R21, 0x1, R51 ;  /* 0x0000000115157824 */ /* 0x000fe200078e0233 */
[----:B------:R-:W-:Y:S02]  /*176d0*/  LEA R28, P3, R20, UR4, 0x1 ;  /* 0x00000004141c7c11 */ /* 0x000fe4000f8608ff */
[----:B------:R-:W-:Y:S02]  /*176e0*/  ISETP.GE.AND P1, PT, R3, R57, PT ;  /* 0x000000390300720c */ /* 0x000fe40003f26270 */
[----:B------:R-:W-:-:S02]  /*176f0*/  PRMT R0, RZ, 0x654, R0 ;  /* 0x00000654ff007816 */ /* 0x000fc40000000000 */
[----:B------:R-:W-:Y:S01]  /*17700*/  LEA.HI.X R3, R20, UR5, R21, 0x1, P3 ;  /* 0x0000000514037c11 */ /* 0x000fe200098f0c15 */
[----:B-1----:R1:W2:Y:S01]  /*17710*/  SHFL.IDX PT, R48, R28, RZ, 0x181f ;  /* 0x00181fff1c307589 */ /* 0x0022a200000e0000 */
[----:B------:R3:W-:Y:S01]  /*17720*/  SYNCS.ARRIVE.TRANS64.RED.A1T0 RZ, [R0+URZ], RZ ;  /* 0x000000ff00ff79a7 */ /* 0x0007e2000810043f */
[----:B------:R-:W-:Y:S01]  /*17730*/  BSSY B1, `(.L_x_647) ;  /* 0x000000e000017945 */ /* 0x000fe20003800000 */
[----:B------:R-:W-:Y:S02]  /*17740*/  SHF.R.S32.HI R56, RZ, 0x1f, R183 ;  /* 0x0000001fff387819 */ /* 0x000fe400000114b7 */
[----:B------:R-:W-:Y:S01]  /*17750*/  SHF.R.S32.HI R58, RZ, 0x1f, R182 ;  /* 0x0000001fff3a7819 */ /* 0x000fe200000114b6 */
[----:B---3--:R1:W3:Y:S01]  /*17760*/  SHFL.IDX PT, R0, R3, RZ, 0x181f ;  /* 0x00181fff03007589 */ /* 0x0082e200000e0000 */
[----:B------:R-:W-:Y:S05]  /*17770*/  @P2 BRA `(.L_x_648) ;  /* 0x0000000000242947 */ /* 0x000fea0003800000 */
[----:B------:R-:W-:Y:S02]  /*17780*/  ULDC UR4, c[0x0][0xac8] ;  /* 0x0002b20000047ab9 */ /* 0x000fe40000000800 */
[----:B------:R-:W-:Y:S02]  /*17790*/  ISETP.GE.AND P2, PT, R182, UR4, PT ;  /* 0x00000004b6007c0c */ /* 0x000fe4000bf46270 */
[----:B------:R-:W-:-:S11]  /*177a0*/  ISETP.GE.AND P3, PT, R183, UR4, PT ;  /* 0x00000004b7007c0c */ /* 0x000fd6000bf66270 */
[CC--:B--2---:R-:W-:Y:S02]  /*177b0*/  @!P2 LEA R20, P4, R182.reuse, R48.reuse, 0x1 ;  /* 0x00000030b614a211 */ /* 0x0c4fe400078808ff */
[C---:B------:R-:W-:Y:S02]  /*177c0*/  @!P3 LEA R48, P5, R183.reuse, R48, 0x1 ;  /* 0x00000030b730b211 */ /* 0x040fe400078a08ff */
[-C--:B---3--:R-:W-:Y:S02]  /*177d0*/  @!P2 LEA.HI.X R21, R182, R0.reuse, R58, 0x1, P4 ;  /* 0x00000000b615a211 */ /* 0x088fe400020f0c3a */
[----:B------:R-:W-:-:S03]  /*177e0*/  @!P3 LEA.HI.X R49, R183, R0, R56, 0x1, P5 ;  /* 0x00000000b731b211 */ /* 0x000fc600028f0c38 */
[----:B-----5:R4:W-:Y:S04]  /*177f0*/  @!P2 ST.E.128 desc[UR60][R20.64], R4 ;  /* 0x000000041400a985 */ /* 0x0209e8000c101d3c */
[----:B------:R4:W-:Y:S02]  /*17800*/  @!P3 ST.E.128 desc[UR60][R48.64], R32 ;  /* 0x000000203000b985 */ /* 0x0009e4000c101d3c */
.L_x_648:
[----:B------:R-:W-:Y:S05]  /*17810*/  BSYNC B1 ;  /* 0x0000000000017941 */ /* 0x000fea0003800000 */
.L_x_647:
[----:B---3--:R3:W0:Y:S01]  /*17820*/  SHFL.IDX PT, R0, R3, 0x1, 0x181f ;  /* 0x00381f0003007f89 */ /* 0x00862200000e0000 */
[----:B------:R-:W-:Y:S03]  /*17830*/  BSSY B1, `(.L_x_649) ;  /* 0x000000c000017945 */ /* 0x000fe60003800000 */
[----:B----45:R3:W4:Y:S01]  /*17840*/  SHFL.IDX PT, R6, R28, 0x1, 0x181f ;  /* 0x00381f001c067f89 */ /* 0x03072200000e0000 */
[----:B------:R-:W-:Y:S05]  /*17850*/  @P0 BRA `(.L_x_650) ;  /* 0x0000000000240947 */ /* 0x000fea0003800000 */
[----:B------:R-:W-:Y:S02]  /*17860*/  ULDC UR4, c[0x0][0xac8] ;  /* 0x0002b20000047ab9 */ /* 0x000fe40000000800 */
[----:B------:R-:W-:Y:S02]  /*17870*/  ISETP.GE.AND P3, PT, R182, UR4, PT ;  /* 0x00000004b6007c0c */ /* 0x000fe4000bf66270 */
[----:B------:R-:W-:-:S11]  /*17880*/  ISETP.GE.AND P4, PT, R183, UR4, PT ;  /* 0x00000004b7007c0c */ /* 0x000fd6000bf86270 */
[CC--:B----4-:R-:W-:Y:S02]  /*17890*/  @!P3 LEA R4, P0, R182.reuse, R6.reuse, 0x1 ;  /* 0x00000006b604b211 */ /* 0x0d0fe400078008ff */
[C---:B------:R-:W-:Y:S02]  /*178a0*/  @!P4 LEA R6, P2, R183.reuse, R6, 0x1 ;  /* 0x00000006b706c211 */ /* 0x040fe400078408ff */
[-C--:B0-----:R-:W-:Y:S02]  /*178b0*/  @!P3 LEA.HI.X R5, R182, R0.reuse, R58, 0x1, P0 ;  /* 0x00000000b605b211 */ /* 0x081fe400000f0c3a */
[----:B------:R-:W-:-:S03]  /*178c0*/  @!P4 LEA.HI.X R7, R183, R0, R56, 0x1, P2 ;  /* 0x00000000b707c211 */ /* 0x000fc600010f0c38 */
[----:B------:R0:W-:Y:S04]  /*178d0*/  @!P3 ST.E.128 desc[UR60][R4.64], R8 ;  /* 0x000000080400b985 */ /* 0x0001e8000c101d3c */
[----:B------:R0:W-:Y:S02]  /*178e0*/  @!P4 ST.E.128 desc[UR60][R6.64], R36 ;  /* 0x000000240600c985 */ /* 0x0001e4000c101d3c */
.L_x_650:
[----:B------:R-:W-:Y:S05]  /*178f0*/  BSYNC B1 ;  /* 0x0000000000017941 */ /* 0x000fea0003800000 */
.L_x_649:
[----:B0-----:R0:W0:Y:S01]  /*17900*/  SHFL.IDX PT, R0, R3, 0x2, 0x181f ;  /* 0x00581f0003007f89 */ /* 0x00102200000e0000 */
[----:B------:R-:W-:Y:S03]  /*17910*/  BSSY B1, `(.L_x_651) ;  /* 0x000000c000017945 */ /* 0x000fe60003800000 */
[----:B----4-:R4:W0:Y:S01]  /*17920*/  SHFL.IDX PT, R6, R28, 0x2, 0x181f ;  /* 0x00581f001c067f89 */ /* 0x01082200000e0000 */
        /* <DEDUP_REMOVED lines=8> */
[----:B------:R0:W-:Y:S04]  /*179b0*/  @!P2 ST.E.128 desc[UR60][R4.64], R12 ;  /* 0x0000000c0400a985 */ /* 0x0001e8000c101d3c */
[----:B------:R0:W-:Y:S02]  /*179c0*/  @!P3 ST.E.128 desc[UR60][R6.64], R40 ;  /* 0x000000280600b985 */ /* 0x0001e4000c101d3c */
.L_x_652:
[----:B------:R-:W-:Y:S05]  /*179d0*/  BSYNC B1 ;  /* 0x0000000000017941 */ /* 0x000fea0003800000 */
.L_x_651:
[----:B0-----:R-:W-:Y:S01]  /*179e0*/  IADD3 R0, R50, 0x60, RZ ;  /* 0x0000006032007810 */ /* 0x001fe20007ffe0ff */
[----:B-1-3--:R-:W0:Y:S03]  /*179f0*/  SHFL.IDX PT, R3, R3, 0x3, 0x181f ;  /* 0x00781f0003037f89 */ /* 0x00ae2600000e0000 */
[----:B------:R-:W-:Y:S01]  /*17a00*/  ISETP.GE.AND P0, PT, R0, R57, PT ;  /* 0x000000390000720c */ /* 0x000fe20003f06270 */
[----:B----4-:R-:W1:-:S12]  /*17a10*/  SHFL.IDX PT, R28, R28, 0x3, 0x181f ;  /* 0x00781f001c1c7f89 */ /* 0x010e5800000e0000 */
[----:B------:R-:W-:Y:S05]  /*17a20*/  @P0 BRA `(.L_x_653) ;  /* 0x0000000800ec0947 */ /* 0x000fea0003800000 */
[----:B------:R-:W-:Y:S02]  /*17a30*/  ULDC UR4, c[0x0][0xac8] ;  /* 0x0002b20000047ab9 */ /* 0x000fe40000000800 */
[----:B------:R-:W-:-:S13]  /*17a40*/  ISETP.GE.AND P1, PT, R182, UR4, PT ;  /* 0x00000004b6007c0c */ /* 0x000fda000bf26270 */
[----:B-1----:R-:W-:-:S04]  /*17a50*/  @!P1 LEA R4, P0, R182, R28, 0x1 ;  /* 0x0000001cb6049211 */ /* 0x002fc800078008ff */
        /* <DEDUP_REMOVED lines=8> */
.L_x_645:
[----:B------:R-:W-:Y:S01]  /*17ae0*/  ULDC.64 UR4, c[0x0][0xc00] ;  /* 0x0003000000047ab9 */ /* 0x000fe20000000a00 */
[----:B------:R-:W-:Y:S01]  /*17af0*/  IMAD.MOV.U32 R3, RZ, RZ, RZ ;  /* 0x000000ffff037224 */ /* 0x000fe200078e00ff */
[----:B------:R-:W-:Y:S01]  /*17b00*/  ISETP.NE.U32.AND P0, PT, RZ, UR4, PT ;  /* 0x00000004ff007c0c */ /* 0x000fe2000bf05070 */
[----:B------:R-:W2:Y:S01]  /*17b10*/  LDC R25, c[0x0][0xbe8] ;  /* 0x0002fa00ff197b82 */ /* 0x000ea20000000800 */
[----:B------:R-:W-:Y:S02]  /*17b20*/  IADD3 R4, P1, R186, UR4, RZ ;  /* 0x00000004ba047c10 */ /* 0x000fe4000ff3e0ff */
[----:B------:R-:W-:Y:S02]  /*17b30*/  ISETP.NE.AND.EX P0, PT, RZ, UR5, PT, P0 ;  /* 0x00000005ff007c0c */ /* 0x000fe4000bf05300 */
[----:B------:R-:W-:Y:S01]  /*17b40*/  IADD3.X R5, R187, UR5, RZ, P1, !PT ;  /* 0x00000005bb057c10 */ /* 0x000fe20008ffe4ff */
[----:B------:R-:W-:Y:S02]  /*17b50*/  ULDC.64 UR4, c[0x0][0xc08] ;  /* 0x0003020000047ab9 */ /* 0x000fe40000000a00 */
[----:B------:R-:W-:-:S04]  /*17b60*/  ISETP.NE.U32.AND P1, PT, RZ, UR4, PT ;  /* 0x00000004ff007c0c */ /* 0x000fc8000bf25070 */
[----:B------:R-:W-:-:S04]  /*17b70*/  ISETP.NE.AND.EX P1, PT, RZ, UR5, PT, P1 ;  /* 0x00000005ff007c0c */ /* 0x000fc8000bf25310 */
[----:B------:R3:W5:Y:S09]  /*17b80*/  @P0 LDG.E R3, desc[UR60][R4.64] ;  /* 0x0000003c04030981 */ /* 0x000772000c1e1900 */
[----:B------:R-:W-:Y:S01]  /*17b90*/  @P1 IADD3 R186, P2, R186, UR4, RZ ;  /* 0x00000004baba1c10 */ /* 0x000fe2000ff5e0ff */
[----:B------:R-:W-:-:S02]  /*17ba0*/  ULDC UR4, c[0x0][0xa88] ;  /* 0x0002a20000047ab9 */ /* 0x000fc40000000800 */
[----:B------:R-:W-:Y:S02]  /*17bb0*/  MOV R0, UR4 ;  /* 0x0000000400007c02 */ /* 0x000fe40008000f00 */
[----:B------:R-:W-:-:S05]  /*17bc0*/  @P1 IADD3.X R187, R187, UR5, RZ, P2, !PT ;  /* 0x00000005bbbb1c10 */ /* 0x000fca00097fe4ff */
[----:B------:R3:W5:Y:S01]  /*17bd0*/  @P1 LDG.E R0, desc[UR60][R186.64] ;  /* 0x0000003cba001981 */ /* 0x000762000c1e1900 */
[----:B--2---:R-:W-:Y:S01]  /*17be0*/  ISETP.NE.AND P2, PT, R25, 0x1, PT ;  /* 0x000000011900780c */ /* 0x004fe20003f45270 */
[----:B------:R-:W2:-:S12]  /*17bf0*/  S2R R6, SR_TID.X ;  /* 0x0000000000067919 */ /* 0x000e980000002100 */
[----:B------:R-:W0:Y:S08]  /*17c00*/  @P2 LDC R14, c[0x0][0xbec] ;  /* 0x0002fb00ff0e2b82 */ /* 0x000e300000000800 */
[----:B------:R-:W0:Y:S01]  /*17c10*/  @P2 LDC R27, c[0x0][0xbf0] ;  /* 0x0002fc00ff1b2b82 */ /* 0x000e220000000800 */
[----:B--2---:R-:W-:-:S05]  /*17c20*/  VIADD R6, R6, 0xffffff80 ;  /* 0xffffff8006067836 */ /* 0x004fca0000000000 */
[----:B------:R-:W-:Y:S01]  /*17c30*/  ISETP.GE.AND P3, PT, R6, 0x80, PT ;  /* 0x000000800600780c */ /* 0x000fe20003f66270 */
[----:B---3--:R-:W-:-:S12]  /*17c40*/  @P1 BRA `(.L_x_654) ;  /* 0x0000000000101947 */ /* 0x008fd80003800000 */
[----:B------:R-:W-:Y:S05]  /*17c50*/  @!P0 BRA `(.L_x_654) ;  /* 0x00000000000c8947 */ /* 0x000fea0003800000 */
[----:B------:R-:W2:Y:S04]  /*17c60*/  LDG.E R7, desc[UR60][R4.64] ;  /* 0x0000003c04077981 */ /* 0x000ea8000c1e1900 */
[----:B-----5:R-:W2:Y:S02]  /*17c70*/  LDG.E R0, desc[UR60][R4.64+0x4] ;  /* 0x0000043c04007981 */ /* 0x020ea4000c1e1900 */
[----:B--2---:R-:W-:-:S07]  /*17c80*/  IADD3 R0, -R7, R0, RZ ;  /* 0x0000000007007210 */ /* 0x004fce0007ffe1ff */
.L_x_654:
[----:B------:R-:W-:Y:S01]  /*17c90*/  BSSY B1, `(.L_x_655) ;  /* 0x000002e000017945 */ /* 0x000fe20003800000 */
[----:B------:R-:W-:Y:S02]  /*17ca0*/  SHF.R.S32.HI R13, RZ, 0x1f, R185 ;  /* 0x0000001fff0d7819 */ /* 0x000fe400000114b9 */
[----:B------:R-:W-:Y:S02]  /*17cb0*/  SEL R15, R188, RZ, !P0 ;  /* 0x000000ffbc0f7207 */ /* 0x000fe40004000000 */
[----:B------:R-:W-:Y:S02]  /*17cc0*/  SEL R193, R193, RZ, !P0 ;  /* 0x000000ffc1c17207 */ /* 0x000fe40004000000 */
[----:B-----5:R-:W-:Y:S01]  /*17cd0*/  SHF.R.S32.HI R10, RZ, 0x1f, R3 ;  /* 0x0000001fff0a7819 */ /* 0x020fe20000011403 */
[----:B------:R-:W-:Y:S06]  /*17ce0*/  @P3 BRA `(.L_x_656) ;  /* 0x0000000000a03947 */ /* 0x000fec0003800000 */
[----:B------:R-:W2:Y:S01]  /*17cf0*/  S2R R5, SR_TID.X ;  /* 0x0000000000057919 */ /* 0x000ea20000002100 */
[----:B------:R-:W3:Y:S01]  /*17d00*/  LDC R11, c[0x0][0xbe8] ;  /* 0x0002fa00ff0b7b82 */ /* 0x000ee20000000800 */
[----:B--2---:R-:W-:Y:S02]  /*17d10*/  IMAD R4, R190, 0x80, R5 ;  /* 0x00000080be047824 */ /* 0x004fe400078e0205 */
[----:B---3--:R-:W-:-:S03]  /*17d20*/  IMAD R5, R0, R11, RZ ;  /* 0x0000000b00057224 */ /* 0x008fc600078e02ff */
[----:B------:R-:W-:-:S04]  /*17d30*/  IADD3 R12, R4, -0x80, RZ ;  /* 0xffffff80040c7810 */ /* 0x000fc80007ffe0ff */
[----:B------:R-:W-:-:S13]  /*17d40*/  ISETP.GE.AND P0, PT, R12, R5, PT ;  /* 0x000000050c00720c */ /* 0x000fda0003f06270 */
[----:B------:R-:W-:Y:S05]  /*17d50*/  @P0 BRA `(.L_x_656) ;  /* 0x0000000000840947 */ /* 0x000fea0003800000 */
[----:B------:R-:W-:Y:S01]  /*17d60*/  ISETP.NE.AND P0, PT, R11, 0x1, PT ;  /* 0x000000010b00780c */ /* 0x000fe20003f05270 */
[----:B------:R-:W-:Y:S01]  /*17d70*/  ULDC.64 UR4, c[0x0][0xb90] ;  /* 0x0002e40000047ab9 */ /* 0x000fe20000000a00 */
[----:B------:R-:W-:Y:S01]  /*17d80*/  MOV R4, R3 ;  /* 0x0000000300047202 */ /* 0x000fe20000000f00 */
[----:B------:R-:W-:Y:S02]  /*17d90*/  IMAD R8, R13, UR4, RZ ;  /* 0x000000040d087c24 */ /* 0x000fe4000f8e02ff */
[----:B------:R-:W-:Y:S02]  /*17da0*/  IMAD.MOV.U32 R5, RZ, RZ, R10 ;  /* 0x000000ffff057224 */ /* 0x000fe400078e000a */
[----:B------:R-:W-:Y:S02]  /*17db0*/  IMAD.MOV.U32 R7, RZ, RZ, R12 ;  /* 0x000000ffff077224 */ /* 0x000fe400078e000c */
[----:B------:R-:W-:-:S04]  /*17dc0*/  IMAD.WIDE.U32 R4, R185, UR4, R4 ;  /* 0x00000004b9047c25 */ /* 0x000fc8000f8e0004 */
[----:B------:R-:W2:Y:S08]  /*17dd0*/  @P0 LDC R9, c[0x0][0xbec] ;  /* 0x0002fb00ff090b82 */ /* 0x000eb00000000800 */
[----:B------:R-:W3:Y:S01]  /*17de0*/  @P0 LDC R21, c[0x0][0xbf0] ;  /* 0x0002fc00ff150b82 */ /* 0x000ee20000000800 */
[----:B--2---:R-:W-:-:S04]  /*17df0*/  @P0 IMAD.HI.U32 R6, R12, R9, RZ ;  /* 0x000000090c060227 */ /* 0x004fc800078e00ff */
[----:B------:R-:W-:Y:S01]  /*17e00*/  IMAD R9, R185, UR5, R8 ;  /* 0x00000005b9097c24 */ /* 0x000fe2000f8e0208 */
[----:B------:R-:W-:Y:S01]  /*17e10*/  ULDC.64 UR4, c[0x0][0xb98] ;  /* 0x0002e60000047ab9 */ /* 0x000fe20000000a00 */
[----:B---3--:R-:W-:Y:S01]  /*17e20*/  @P0 SHF.R.U32.HI R7, RZ, R21, R6 ;  /* 0x00000015ff070219 */ /* 0x008fe20000011606 */
[----:B------:R-:W-:Y:S02]  /*17e30*/  IMAD R6, R193, UR4, RZ ;  /* 0x00000004c1067c24 */ /* 0x000fe4000f8e02ff */
[----:B------:R-:W-:Y:S02]  /*17e40*/  IADD3 R5, R5, R9, RZ ;  /* 0x0000000905057210 */ /* 0x000fe40007ffe0ff */
[----:B------:R-:W-:Y:S02]  /*17e50*/  IMAD.MOV R9, RZ, RZ, -R7 ;  /* 0x000000ffff097224 */ /* 0x000fe400078e0a07 */
[----:B------:R-:W-:-:S04]  /*17e60*/  IMAD.WIDE.U32 R4, R15, UR4, R4 ;  /* 0x000000040f047c25 */ /* 0x000fc8000f8e0004 */
[----:B------:R-:W-:Y:S01]  /*17e70*/  IMAD R9, R11, R9, R12 ;  /* 0x000000090b097224 */ /* 0x000fe200078e020c */
[----:B------:R-:W-:Y:S01]  /*17e80*/  SHF.R.S32.HI R11, RZ, 0x1f, R7 ;  /* 0x0000001fff0b7819 */ /* 0x000fe20000011407 */
[----:B------:R-:W-:Y:S01]  /*17e90*/  IMAD R8, R15, UR5, R6 ;  /* 0x000000050f087c24 */ /* 0x000fe2000f8e0206 */
[----:B------:R-:W-:Y:S01]  /*17ea0*/  IADD3 R4, P0, R7, R4, RZ ;  /* 0x0000000407047210 */ /* 0x000fe20007f1e0ff */
[----:B------:R-:W-:Y:S01]  /*17eb0*/  ULDC.64 UR4, c[0x0][0xb88] ;  /* 0x0002e20000047ab9 */ /* 0x000fe20000000a00 */
[----:B------:R-:W-:Y:S02]  /*17ec0*/  SHF.R.S32.HI R6, RZ, 0x1f, R9 ;  /* 0x0000001fff067819 */ /* 0x000fe40000011409 */
[----:B------:R-:W-:-:S03]  /*17ed0*/  IADD3.X R5, R11, R5, R8, P0, !PT ;  /* 0x000000050b057210 */ /* 0x000fc600007fe408 */
[----:B------:R-:W-:Y:S02]  /*17ee0*/  IMAD R6, R6, UR4, RZ ;  /* 0x0000000406067c24 */ /* 0x000fe4000f8e02ff */
[----:B------:R-:W-:-:S04]  /*17ef0*/  IMAD.WIDE.U32 R4, R9, UR4, R4 ;  /* 0x0000000409047c25 */ /* 0x000fc8000f8e0004 */
[----:B------:R-:W-:Y:S01]  /*17f00*/  IMAD R7, R9, UR5, R6 ;  /* 0x0000000509077c24 */ /* 0x000fe2000f8e0206 */
[----:B------:R-:W-:Y:S02]  /*17f10*/  ULDC.64 UR4, c[0x0][0xb50] ;  /* 0x0002d40000047ab9 */ /* 0x000fe40000000a00 */
[----:B------:R-:W-:Y:S02]  /*17f20*/  LEA R6, P0, R4, UR4, 0x2 ;  /* 0x0000000404067c11 */ /* 0x000fe4000f8010ff */
[----:B------:R-:W-:-:S04]  /*17f30*/  IADD3 R5, R5, R7, RZ ;  /* 0x0000000705057210 */ /* 0x000fc80007ffe0ff */
[----:B------:R-:W-:Y:S01]  /*17f40*/  LEA.HI.X R7, R4, UR5, R5, 0x2, P0 ;  /* 0x0000000504077c11 */ /* 0x000fe200080f1405 */
[----:B------:R-:W-:-:S05]  /*17f50*/  IMAD.MOV.U32 R5, RZ, RZ, -0x800000 ;  /* 0xff800000ff057424 */ /* 0x000fca00078e00ff */
[----:B------:R2:W-:Y:S02]  /*17f60*/  STG.E desc[UR60][R6.64], R5 ;  /* 0x0000000506007986 */ /* 0x0005e4000c10193c */
.L_x_656:
[----:B------:R-:W-:Y:S05]  /*17f70*/  BSYNC B1 ;  /* 0x0000000000017941 */ /* 0x000fea0003800000 */
.L_x_655:
[----:B------:R-:W-:Y:S01]  /*17f80*/  ULDC.64 UR4, c[0x0][0xaa0] ;  /* 0x0002a80000047ab9 */ /* 0x000fe20000000a00 */
[----:B------:R-:W-:Y:S01]  /*17f90*/  BSSY B1, `(.L_x_657) ;  /* 0x000003a000017945 */ /* 0x000fe20003800000 */
[----:B------:R-:W-:Y:S01]  /*17fa0*/  IMAD R4, R10, UR4, RZ ;  /* 0x000000040a047c24 */ /* 0x000fe2000f8e02ff */
[----:B------:R-:W-:Y:S02]  /*17fb0*/  SHF.R.S32.HI R12, RZ, 0x1f, R183 ;  /* 0x0000001fff0c7819 */ /* 0x000fe400000114b7 */
[----:B------:R-:W-:Y:S01]  /*17fc0*/  SHF.R.S32.HI R20, RZ, 0x1f, R182 ;  /* 0x0000001fff147819 */ /* 0x000fe200000114b6 */
[C---:B--2---:R-:W-:Y:S02]  /*17fd0*/  IMAD R7, R3.reuse, UR5, R4 ;  /* 0x0000000503077c24 */ /* 0x044fe4000f8e0204 */
[----:B------:R-:W-:Y:S01]  /*17fe0*/  IMAD.WIDE.U32 R4, R3, UR4, RZ ;  /* 0x0000000403047c25 */ /* 0x000fe2000f8e00ff */
[----:B------:R-:W-:Y:S01]  /*17ff0*/  LEA R3, R184, R192, 0x5 ;  /* 0x000000c0b8037211 */ /* 0x000fe200078e28ff */
[----:B------:R-:W-:-:S02]  /*18000*/  ULDC.64 UR4, c[0x0][0xae8] ;  /* 0x0002ba0000047ab9 */ /* 0x000fc40000000a00 */
[----:B------:R-:W-:Y:S01]  /*18010*/  IMAD.IADD R5, R5, 0x1, R7 ;  /* 0x0000000105057824 */ /* 0x000fe200078e0207 */
[----:B------:R-:W-:Y:S01]  /*18020*/  LEA R9, R190, R3, 0x7 ;  /* 0x00000003be097211 */ /* 0x000fe200078e38ff */
[----:B------:R-:W-:Y:S02]  /*18030*/  IMAD R8, R13, UR4, RZ ;  /* 0x000000040d087c24 */ /* 0x000fe4000f8e02ff */
[----:B------:R-:W-:-:S04]  /*18040*/  IMAD.WIDE.U32 R4, R185, UR4, R4 ;  /* 0x00000004b9047c25 */ /* 0x000fc8000f8e0004 */
[----:B------:R-:W-:Y:S01]  /*18050*/  IMAD R7, R185, UR5, R8 ;  /* 0x00000005b9077c24 */ /* 0x000fe2000f8e0208 */
[----:B------:R-:W-:Y:S01]  /*18060*/  ULDC.64 UR4, c[0x0][0xaf0] ;  /* 0x0002bc0000047ab9 */ /* 0x000fe20000000a00 */
[----:B0-----:R-:W-:-:S03]  /*18070*/  @P2 IMAD.HI.U32 R6, R9, R14, RZ ;  /* 0x0000000e09062227 */ /* 0x001fc600078e00ff */
[----:B------:R-:W-:Y:S01]  /*18080*/  IADD3 R5, R5, R7, RZ ;  /* 0x0000000705057210 */ /* 0x000fe20007ffe0ff */
[----:B------:R-:W-:Y:S01]  /*18090*/  IMAD.MOV.U32 R3, RZ, RZ, R9 ;  /* 0x000000ffff037224 */ /* 0x000fe200078e0009 */
[----:B------:R-:W-:Y:S01]  /*180a0*/  @P2 SHF.R.U32.HI R3, RZ, R27, R6 ;  /* 0x0000001bff032219 */ /* 0x000fe20000011606 */
[----:B------:R-:W-:Y:S02]  /*180b0*/  IMAD R8, R193, UR4, RZ ;  /* 0x00000004c1087c24 */ /* 0x000fe4000f8e02ff */
[----:B------:R-:W-:Y:S01]  /*180c0*/  IMAD.WIDE.U32 R4, R15, UR4, R4 ;  /* 0x000000040f047c25 */ /* 0x000fe2000f8e0004 */
[----:B------:R-:W-:-:S03]  /*180d0*/  SHF.R.S32.HI R6, RZ, 0x1f, R3 ;  /* 0x0000001fff067819 */ /* 0x000fc60000011403 */
[----:B------:R-:W-:Y:S01]  /*180e0*/  IMAD R7, R15, UR5, R8 ;  /* 0x000000050f077c24 */ /* 0x000fe2000f8e0208 */
[----:B------:R-:W-:Y:S01]  /*180f0*/  ULDC.64 UR4, c[0x0][0xae0] ;  /* 0x0002b80000047ab9 */ /* 0x000fe20000000a00 */
[----:B------:R-:W-:Y:S02]  /*18100*/  IMAD.MOV R8, RZ, RZ, -R3 ;  /* 0x000000ffff087224 */ /* 0x000fe400078e0a03 */
[----:B------:R-:W-:Y:S01]  /*18110*/  IMAD R6, R6, UR4, RZ ;  /* 0x0000000406067c24 */ /* 0x000fe2000f8e02ff */
[----:B------:R-:W-:Y:S01]  /*18120*/  IADD3 R5, R5, R7, RZ ;  /* 0x0000000705057210 */ /* 0x000fe20007ffe0ff */
[----:B------:R-:W-:Y:S01]  /*18130*/  IMAD R7, R25, R8, R9 ;  /* 0x0000000819077224 */ /* 0x000fe200078e0209 */
[----:B------:R-:W-:Y:S01]  /*18140*/  LEA R8, R190, R192, 0x7 ;  /* 0x000000c0be087211 */ /* 0x000fe200078e38ff */
[C---:B------:R-:W-:Y:S02]  /*18150*/  IMAD R9, R3.reuse, UR5, R6 ;  /* 0x0000000503097c24 */ /* 0x040fe4000f8e0206 */
[----:B------:R-:W-:Y:S01]  /*18160*/  IMAD.WIDE.U32 R4, R3, UR4, R4 ;  /* 0x0000000403047c25 */ /* 0x000fe2000f8e0004 */
[----:B------:R-:W-:Y:S01]  /*18170*/  SHF.R.S32.HI R3, RZ, 0x1f, R7 ;  /* 0x0000001fff037819 */ /* 0x000fe20000011407 */
[----:B------:R-:W-:-:S02]  /*18180*/  ULDC.64 UR4, c[0x0][0xad8] ;  /* 0x0002b60000047ab9 */ /* 0x000fc40000000a00 */
[----:B------:R-:W-:Y:S02]  /*18190*/  IMAD.IADD R5, R5, 0x1, R9 ;  /* 0x0000000105057824 */ /* 0x000fe400078e0209 */
[----:B------:R-:W-:Y:S02]  /*181a0*/  IMAD R6, R3, UR4, RZ ;  /* 0x0000000403067c24 */ /* 0x000fe4000f8e02ff */
[----:B------:R-:W-:Y:S02]  /*181b0*/  IMAD R25, R0, R25, RZ ;  /* 0x0000001900197224 */ /* 0x000fe400078e02ff */
[C---:B------:R-:W-:Y:S02]  /*181c0*/  IMAD R3, R7.reuse, UR5, R6 ;  /* 0x0000000507037c24 */ /* 0x040fe4000f8e0206 */
[----:B------:R-:W-:Y:S01]  /*181d0*/  IMAD.WIDE.U32 R4, R7, UR4, R4 ;  /* 0x0000000407047c25 */ /* 0x000fe2000f8e0004 */
[----:B------:R-:W-:Y:S01]  /*181e0*/  ISETP.GE.AND P2, PT, R8, R25, PT ;  /* 0x000000190800720c */ /* 0x000fe20003f46270 */
[----:B------:R-:W-:-:S02]  /*181f0*/  ULDC.64 UR4, c[0x0][0xa80] ;  /* 0x0002a00000047ab9 */ /* 0x000fc40000000a00 */
[----:B------:R-:W-:Y:S01]  /*18200*/  VIADD R0, R8, 0x20 ;  /* 0x0000002008007836 */ /* 0x000fe20000000000 */
[----:B------:R-:W-:Y:S01]  /*18210*/  LEA R6, P3, R4, UR4, 0x1 ;  /* 0x0000000404067c11 */ /* 0x000fe2000f8608ff */
[----:B------:R-:W-:-:S03]  /*18220*/  IMAD.IADD R3, R5, 0x1, R3 ;  /* 0x0000000105037824 */ /* 0x000fc600078e0203 */
[-C--:B------:R-:W-:Y:S02]  /*18230*/  ISETP.GE.AND P1, PT, R0, R25.reuse, PT ;  /* 0x000000190000720c */ /* 0x080fe40003f26270 */
[----:B------:R-:W-:Y:S02]  /*18240*/  IADD3 R0, R8, 0x40, RZ ;  /* 0x0000004008007810 */ /* 0x000fe40007ffe0ff */
[----:B------:R-:W-:Y:S02]  /*18250*/  LEA.HI.X R3, R4, UR5, R3, 0x1, P3 ;  /* 0x0000000504037c11 */ /* 0x000fe400098f0c03 */
[----:B------:R-:W-:Y:S01]  /*18260*/  ISETP.GE.AND P0, PT, R0, R25, PT ;  /* 0x000000190000720c */ /* 0x000fe20003f06270 */
[----:B------:R0:W2:Y:S04]  /*18270*/  SHFL.IDX PT, R4, R6, RZ, 0x181f ;  /* 0x00181fff06047589 */ /* 0x0000a800000e0000 */
[----:B------:R0:W3:Y:S01]  /*18280*/  SHFL.IDX PT, R0, R3, RZ, 0x181f ;  /* 0x00181fff03007589 */ /* 0x0000e200000e0000 */
[----:B------:R-:W-:Y:S07]  /*18290*/  @P2 BRA `(.L_x_658) ;  /* 0x0000000000242947 */ /* 0x000fee0003800000 */
[----:B------:R-:W-:Y:S02]  /*182a0*/  ULDC UR4, c[0x0][0xac8] ;  /* 0x0002b20000047ab9 */ /* 0x000fe40000000800 */
[----:B------:R-:W-:Y:S02]  /*182b0*/  ISETP.GE.AND P4, PT, R182, UR4, PT ;  /* 0x00000004b6007c0c */ /* 0x000fe4000bf86270 */
[----:B------:R-:W-:-:S11]  /*182c0*/  ISETP.GE.AND P5, PT, R183, UR4, PT ;  /* 0x00000004b7007c0c */ /* 0x000fd6000bfa6270 */
[CC--:B--2---:R-:W-:Y:S02]  /*182d0*/  @!P4 LEA R10, P2, R182.reuse, R4.reuse, 0x1 ;  /* 0x00000004b60ac211 */ /* 0x0c4fe400078408ff */
[C---:B------:R-:W-:Y:S02]  /*182e0*/  @!P5 LEA R4, P3, R183.reuse, R4, 0x1 ;  /* 0x00000004b704d211 */ /* 0x040fe400078608ff */
[-C--:B---3--:R-:W-:Y:S02]  /*182f0*/  @!P4 LEA.HI.X R11, R182, R0.reuse, R20, 0x1, P2 ;  /* 0x00000000b60bc211 */ /* 0x088fe400010f0c14 */
[----:B------:R-:W-:-:S03]  /*18300*/  @!P5 LEA.HI.X R5, R183, R0, R12, 0x1, P3 ;  /* 0x00000000b705d211 */ /* 0x000fc600018f0c0c */
[----:B------:R2:W-:Y:S04]  /*18310*/  @!P4 ST.E.128 desc[UR60][R10.64], RZ ;  /* 0x000000ff0a00c985 */ /* 0x0005e8000c101d3c */
[----:B------:R2:W-:Y:S02]  /*18320*/  @!P5 ST.E.128 desc[UR60][R4.64], RZ ;  /* 0x000000ff0400d985 */ /* 0x0005e4000c101d3c */
.L_x_658:
[----:B------:R-:W-:Y:S05]  /*18330*/  BSYNC B1 ;  /* 0x0000000000017941 */ /* 0x000fea0003800000 */
.L_x_657:
[----:B---3--:R3:W0:Y:S01]  /*18340*/  SHFL.IDX PT, R0, R3, 0x1, 0x181f ;  /* 0x00381f0003007f89 */ /* 0x00862200000e0000 */
[----:B------:R-:W-:Y:S03]  /*18350*/  BSSY B1, `(.L_x_659) ;  /* 0x000000c000017945 */ /* 0x000fe60003800000 */
[----:B--2---:R3:W2:Y:S01]  /*18360*/  SHFL.IDX PT, R4, R6, 0x1, 0x181f ;  /* 0x00381f0006047f89 */ /* 0x0046a200000e0000 */
[----:B------:R-:W-:Y:S05]  /*18370*/  @P1 BRA `(.L_x_660) ;  /* 0x0000000000241947 */ /* 0x000fea0003800000 */
[----:B------:R-:W-:Y:S02]  /*18380*/  ULDC UR4, c[0x0][0xac8] ;  /* 0x0002b20000047ab9 */ /* 0x000fe40000000800 */
[----:B------:R-:W-:Y:S02]  /*18390*/  ISETP.GE.AND P3, PT, R182, UR4, PT ;  /* 0x00000004b6007c0c */ /* 0x000fe4000bf66270 */
[----:B------:R-:W-:-:S11]  /*183a0*/  ISETP.GE.AND P4, PT, R183, UR4, PT ;  /* 0x00000004b7007c0c */ /* 0x000fd6000bf86270 */
[CC--:B--2---:R-:W-:Y:S02]  /*183b0*/  @!P3 LEA R10, P1, R182.reuse, R4.reuse, 0x1 ;  /* 0x00000004b60ab211 */ /* 0x0c4fe400078208ff */
[C---:B------:R-:W-:Y:S02]  /*183c0*/  @!P4 LEA R4, P2, R183.reuse, R4, 0x1 ;  /* 0x00000004b704c211 */ /* 0x040fe400078408ff */
[-C--:B0-----:R-:W-:Y:S02]  /*183d0*/  @!P3 LEA.HI.X R11, R182, R0.reuse, R20, 0x1, P1 ;  /* 0x00000000b60bb211 */ /* 0x081fe400008f0c14 */
[----:B------:R-:W-:-:S03]  /*183e0*/  @!P4 LEA.HI.X R5, R183, R0, R12, 0x1, P2 ;  /* 0x00000000b705c211 */ /* 0x000fc600010f0c0c */
[----:B------:R0:W-:Y:S04]  /*183f0*/  @!P3 ST.E.128 desc[UR60][R10.64], RZ ;  /* 0x000000ff0a00b985 */ /* 0x0001e8000c101d3c */
[----:B------:R0:W-:Y:S02]  /*18400*/  @!P4 ST.E.128 desc[UR60][R4.64], RZ ;  /* 0x000000ff0400c985 */ /* 0x0001e4000c101d3c */
.L_x_660:
[----:B------:R-:W-:Y:S05]  /*18410*/  BSYNC B1 ;  /* 0x0000000000017941 */ /* 0x000fea0003800000 */
.L_x_659:
[----:B0-----:R0:W0:Y:S01]  /*18420*/  SHFL.IDX PT, R0, R3, 0x2, 0x181f ;  /* 0x00581f0003007f89 */ /* 0x00102200000e0000 */
[----:B------:R-:W-:Y:S03]  /*18430*/  BSSY B1, `(.L_x_661) ;  /* 0x000000c000017945 */ /* 0x000fe60003800000 */
[----:B--2---:R2:W0:Y:S01]  /*18440*/  SHFL.IDX PT, R4, R6, 0x2, 0x181f ;  /* 0x00581f0006047f89 */ /* 0x00442200000e0000 */
        /* <DEDUP_REMOVED lines=10> */
.L_x_662:
[----:B------:R-:W-:Y:S05]  /*184f0*/  BSYNC B1 ;  /* 0x0000000000017941 */ /* 0x000fea0003800000 */
.L_x_661:
[----:B0-----:R-:W-:Y:S01]  /*18500*/  IADD3 R0, R8, 0x60, RZ ;  /* 0x0000006008007810 */ /* 0x001fe20007ffe0ff */
[----:B---3--:R-:W0:Y:S03]  /*18510*/  SHFL.IDX PT, R3, R3, 0x3, 0x181f ;  /* 0x00781f0003037f89 */ /* 0x008e2600000e0000 */
[----:B------:R-:W-:Y:S01]  /*18520*/  ISETP.GE.AND P0, PT, R0, R25, PT ;  /* 0x000000190000720c */ /* 0x000fe20003f06270 */
[----:B------:R3:W0:-:S12]  /*18530*/  SHFL.IDX PT, R4, R6, 0x3, 0x181f ;  /* 0x00781f0006047f89 */ /* 0x00061800000e0000 */
[----:B---3--:R-:W-:Y:S05]  /*18540*/  @P0 BRA `(.L_x_653) ;  /* 0x0000000000240947 */ /* 0x008fea0003800000 */
[----:B------:R-:W-:Y:S02]  /*18550*/  ULDC UR4, c[0x0][0xac8] ;  /* 0x0002b20000047ab9 */ /* 0x000fe40000000800 */
[----:B------:R-:W-:Y:S02]  /*18560*/  ISETP.GE.AND P2, PT, R182, UR4, PT ;  /* 0x00000004b6007c0c */ /* 0x000fe4000bf46270 */
[----:B------:R-:W-:-:S11]  /*18570*/  ISETP.GE.AND P3, PT, R183, UR4, PT ;  /* 0x00000004b7007c0c */ /* 0x000fd6000bf66270 */
[CC--:B0-2---:R-:W-:Y:S02]  /*18580*/  @!P2 LEA R6, P0, R182.reuse, R4.reuse, 0x1 ;  /* 0x00000004b606a211 */ /* 0x0c5fe400078008ff */
[C---:B------:R-:W-:Y:S02]  /*18590*/  @!P3 LEA R4, P1, R183.reuse, R4, 0x1 ;  /* 0x00000004b704b211 */ /* 0x040fe400078208ff */
[-C--:B------:R-:W-:Y:S02]  /*185a0*/  @!P2 LEA.HI.X R7, R182, R3.reuse, R20, 0x1, P0 ;  /* 0x00000003b607a211 */ /* 0x080fe400000f0c14 */
[----:B------:R-:W-:-:S03]  /*185b0*/  @!P3 LEA.HI.X R5, R183, R3, R12, 0x1, P1 ;  /* 0x00000003b705b211 */ /* 0x000fc600008f0c0c */
[----:B------:R3:W-:Y:S04]  /*185c0*/  @!P2 ST.E.128 desc[UR60][R6.64], RZ ;  /* 0x000000ff0600a985 */ /* 0x0007e8000c101d3c */
[----:B------:R3:W-:Y:S02]  /*185d0*/  @!P3 ST.E.128 desc[UR60][R4.64], RZ ;  /* 0x000000ff0400b985 */ /* 0x0007e4000c101d3c */
.L_x_653:
[----:B------:R-:W-:Y:S05]  /*185e0*/  BSYNC B0 ;  /* 0x0000000000007941 */ /* 0x000fea0003800000 */
.L_x_644:
[----:B------:R-:W-:Y:S02]  /*185f0*/  ULDC UR4, c[0x0][0xc3c] ;  /* 0x00030f0000047ab9 */ /* 0x000fe40000000800 */
[----:B-1----:R-:W-:-:S13]  /*18600*/  ISETP.GE.AND P0, PT, R31, UR4, PT ;  /* 0x000000041f007c0c */ /* 0x002fda000bf06270 */
[----:B------:R-:W-:Y:S05]  /*18610*/  @!P0 BRA `(.L_x_663) ;  /* 0xfffffe8c00608947 */ /* 0x000fea000383ffff */
[----:B------:R-:W-:Y:S05]  /*18620*/  BRA `(.L_x_448) ;  /* 0x00000068000c7947 */ /* 0x000fea0003800000 */
.L_x_446:
[----:B------:R-:W-:-:S08]  /*18630*/  NOP ;  /* 0x0000000000007918 */ /* 0x000fd00000000000 */
[----:B0-----:R-:W0:-:S00]  /*18640*/  USETMAXREG.DEALLOC.CTAPOOL 0x28 ;  /* 0x00000028000079c8 */ /* 0x001e0000080e0500 */
[----:B0-----:R-:W-:Y:S01]  /*18650*/  LOP3.LUT R2, R2, 0x3, RZ, 0xc0, !PT ;  /* 0x0000000302027812 */ /* 0x001fe200078ec0ff */
[----:B------:R-:W-:Y:S01]  /*18660*/  IMAD.MOV.U32 R4, RZ, RZ, RZ ;  /* 0x000000ffff047224 */ /* 0x000fe200078e00ff */
[----:B------:R-:W-:-:S04]  /*18670*/  LOP3.LUT R23, R23, 0xffffffdf, RZ, 0xc0, !PT ;  /* 0xffffffdf17177812 */ /* 0x000fc800078ec0ff */
[----:B------:R-:W0:Y:S02]  /*18680*/  SHFL.IDX PT, R2, R2, RZ, 0x1f ;  /* 0x00001fff02027589 */ /* 0x000e2400000e0000 */
[----:B0-----:R-:W-:-:S13]  /*18690*/  ISETP.NE.AND P0, PT, R2, RZ, PT ;  /* 0x000000ff0200720c */ /* 0x001fda0003f05270 */
[----:B------:R-:W-:Y:S01]  /*186a0*/  @P0 LOP3.LUT R23, R23, 0x20, RZ, 0xfc, !PT ;  /* 0x0000002017170812 */ /* 0x000fe200078efcff */
[----:B------:R-:W-:Y:S06]  /*186b0*/  @!P0 BRA `(.L_x_664) ;  /* 0x00000000001c8947 */ /* 0x000fec0003800000 */
[----:B------:R-:W0:Y:S08]  /*186c0*/  S2UR UR5, SR_CgaCtaId ;  /* 0x00000000000579c3 */ /* 0x000e300000008800 */
[----:B------:R-:W-:Y:S06]  /*186d0*/  BAR.SYNC.DEFER_BLOCKING 0x5, 0x180 ;  /* 0x0146000000007b1d */ /* 0x000fec0000010000 */
[----:B------:R-:W-:-:S02]  /*186e0*/  UMOV UR4, 0x400 ;  /* 0x0000040000047882 */ /* 0x000fc40000000000 */
[----:B0-----:R-:W-:-:S09]  /*186f0*/  ULEA UR4, UR5, UR4, 0x18 ;  /* 0x0000000405047291 */ /* 0x001fd2000f8ec03f */
[----:B------:R-:W0:Y:S01]  /*18700*/  LDS.128 R16, [UR4+0x2a8d0] ;  /* 0x02a8d004ff107984 */ /* 0x000e220008000c00 */
[----:B------:R-:W-:Y:S06]  /*18710*/  BAR.ARV 0x4, 0x180 ;  /* 0x0106000000007b1d */ /* 0x000fec0000002000 */
[----:B------:R-:W-:Y:S05]  /*18720*/  BRA `(.L_x_665) ;  /* 0x0000000400fc7947 */ /* 0x000fea0003800000 */
.L_x_664:
[----:B------:R-:W-:Y:S01]  /*18730*/  LOP3.LUT R5, R0, 0x1f, RZ, 0xc0, !PT ;  /* 0x0000001f00057812 */ /* 0x000fe200078ec0ff */
[----:B------:R-:W-:Y:S01]  /*18740*/  ULDC UR4, c[0x0][0xc3c] ;  /* 0x00030f0000047ab9 */ /* 0x000fe20000000800 */
[----:B------:R-:W0:Y:S01]  /*18750*/  S2UR UR6, SR_CTAID.X ;  /* 0x00000000000679c3 */ /* 0x000e220000002500 */
[----:B------:R-:W-:Y:S01]  /*18760*/  ULDC UR5, c[0x0][0xc38] ;  /* 0x00030e0000057ab9 */ /* 0x000fe20000000800 */
[----:B------:R-:W-:-:S04]  /*18770*/  ISETP.NE.AND P0, PT, R5, 0x1f, PT ;  /* 0x0000001f0500780c */ /* 0x000fc80003f05270 */
[----:B------:R-:W-:-:S13]  /*18780*/  ISETP.GE.OR P1, PT, R5, UR4, !P0 ;  /* 0x0000000405007c0c */ /* 0x000fda000c726670 */
[----:B------:R-:W1:Y:S02]  /*18790*/  @!P1 LDC.64 R2, c[0x0][0xc80] ;  /* 0x00032000ff029b82 */ /* 0x000e640000000a00 */
[----:B-1----:R-:W-:-:S05]  /*187a0*/  @!P1 IMAD.WIDE.U32 R2, R5, 0x4, R2 ;  /* 0x0000000405029825 */ /* 0x002fca00078e0002 */
        /* <DEDUP_REMOVED lines=8> */
[----:B--2---:R-:W1:Y:S02]  /*18830*/  SHFL.UP PT, R6, R4, 0x1, RZ ;  /* 0x0420000004067989 */ /* 0x004e6400000e00ff */
[----:B-1----:R-:W-:-:S04]  /*18840*/  SEL R7, R6, RZ, P1 ;  /* 0x000000ff06077207 */ /* 0x002fc80000800000 */
[----:B------:R-:W-:-:S05]  /*18850*/  IADD3 R7, R4, R7, RZ ;  /* 0x0000000704077210 */ /* 0x000fca0007ffe0ff */
[----:B------:R-:W1:Y:S02]  /*18860*/  SHFL.UP PT, R6, R7, 0x2, RZ ;  /* 0x0440000007067989 */ /* 0x000e6400000e00ff */
[----:B-1----:R-:W-:-:S05]  /*18870*/  SEL R6, R6, RZ, P2 ;  /* 0x000000ff06067207 */ /* 0x002fca0001000000 */
[----:B------:R-:W-:-:S05]  /*18880*/  IMAD.IADD R6, R7, 0x1, R6 ;  /* 0x0000000107067824 */ /* 0x000fca00078e0206 */
[----:B------:R-:W1:Y:S02]  /*18890*/  SHFL.UP PT, R8, R6, 0x4, RZ ;  /* 0x0480000006087989 */ /* 0x000e6400000e00ff */
        /* <DEDUP_REMOVED lines=8> */
[----:B------:R-:W1:Y:S02]  /*18920*/  SHFL.IDX PT, R6, R7, 0x1f, 0x1f ;  /* 0x03e01f0007067f89 */ /* 0x000e6400000e0000 */
[----:B-1----:R-:W-:-:S05]  /*18930*/  IMAD R6, R6, UR5, RZ ;  /* 0x0000000506067c24 */ /* 0x002fca000f8e02ff */
[----:B0-----:R-:W-:Y:S02]  /*18940*/  ISETP.GT.AND P6, PT, R6, UR6, PT ;  /* 0x0000000606007c0c */ /* 0x001fe4000bfc4270 */
[----:B------:R-:W-:-:S11]  /*18950*/  MOV R3, R6 ;  /* 0x0000000600037202 */ /* 0x000fd60000000f00 */
[----:B------:R-:W-:Y:S05]  /*18960*/  @P6 BRA `(.L_x_666) ;  /* 0x00000000009c6947 */ /* 0x000fea0003800000 */
[----:B------:R-:W0:Y:S01]  /*18970*/  LDC R10, c[0x0][0xc3c] ;  /* 0x00030f00ff0a7b82 */ /* 0x000e220000000800 */
[----:B------:R-:W-:Y:S01]  /*18980*/  IMAD.MOV.U32 R6, RZ, RZ, R3 ;  /* 0x000000ffff067224 */ /* 0x000fe200078e0003 */
[----:B------:R-:W-:Y:S01]  /*18990*/  UMOV UR4, URZ ;  /* 0x0000003f00047c82 */ /* 0x000fe20008000000 */
[----:B------:R-:W-:Y:S01]  /*189a0*/  ULDC UR7, c[0x0][0xc3c] ;  /* 0x00030f0000077ab9 */ /* 0x000fe20000000800 */
[----:B------:R-:W-:-:S05]  /*189b0*/  ULDC UR5, c[0x0][0xc38] ;  /* 0x00030e0000057ab9 */ /* 0x000fca0000000800 */
.L_x_670:
[----:B------:R-:W-:Y:S01]  /*189c0*/  UIADD3 UR4, UR4, 0x1f, URZ ;  /* 0x0000001f04047890 */ /* 0x000fe2000fffe03f */
[----:B------:R-:W-:-:S05]  /*189d0*/  MOV R19, UR7 ;  /* 0x0000000700137c02 */ /* 0x000fca0008000f00 */
[----:B0-----:R-:W-:-:S13]  /*189e0*/  ISETP.LE.AND P6, PT, R10, UR4, PT ;  /* 0x000000040a007c0c */ /* 0x001fda000bfc3270 */
[----:B------:R-:W-:Y:S05]  /*189f0*/  @P6 BRA `(.L_x_667) ;  /* 0x0000000400246947 */ /* 0x000fea0003800000 */
[----:B------:R-:W-:Y:S01]  /*18a00*/  VIADD R7, R5, UR4 ;  /* 0x0000000405077c36 */ /* 0x000fe20008000000 */
[----:B------:R-:W-:Y:S01]  /*18a10*/  BSSY B0, `(.L_x_668) ;  /* 0x0000007000007945 */ /* 0x000fe20003800000 */
[----:B------:R-:W-:-:S03]  /*18a20*/  MOV R4, RZ ;  /* 0x000000ff00047202 */ /* 0x000fc60000000f00 */
[----:B------:R-:W-:-:S13]  /*18a30*/  ISETP.GE.OR P6, PT, R7, R10, !P0 ;  /* 0x0000000a0700720c */ /* 0x000fda00047c6670 */
[----:B------:R-:W-:Y:S05]  /*18a40*/  @P6 BRA `(.L_x_669) ;  /* 0x00000000000c6947 */ /* 0x000fea0003800000 */
[----:B------:R-:W0:Y:S02]  /*18a50*/  LDC.64 R2, c[0x0][0xc80] ;  /* 0x00032000ff027b82 */ /* 0x000e240000000a00 */
[----:B0-----:R-:W-:-:S05]  /*18a60*/  IMAD.WIDE R2, R7, 0x4, R2 ;  /* 0x0000000407027825 */ /* 0x001fca00078e0202 */
[----:B------:R0:W5:Y:S02]  /*18a70*/  LDG.E R4, desc[UR60][R2.64] ;  /* 0x0000003c02047981 */ /* 0x000164000c1e1900 */
.L_x_669:
[----:B------:R-:W-:Y:S05]  /*18a80*/  BSYNC B0 ;  /* 0x0000000000007941 */ /* 0x000fea0003800000 */
.L_x_668:
        /* <DEDUP_REMOVED lines=21> */
.L_x_666:
[----:B------:R-:W-:-:S05]  /*18be0*/  IADD3 R9, -R3, R6, RZ ;  /* 0x0000000603097210 */ /* 0x000fca0007ffe1ff */
        /* <DEDUP_REMOVED lines=14> */
.L_x_671:
[----:B---3--:R-:W-:Y:S01]  /*18cd0*/  IMAD R16, R16, UR5, R9 ;  /* 0x0000000510107c24 */ /* 0x008fe2000f8e0209 */
[----:B0-----:R-:W-:Y:S01]  /*18ce0*/  IABS R2, R4 ;  /* 0x0000000400027213 */ /* 0x001fe20000000000 */
[----:B-12---:R-:W-:Y:S02]  /*18cf0*/  IMAD.MOV R7, RZ, RZ, -R3 ;  /* 0x000000ffff077224 */ /* 0x006fe400078e0a03 */
[----:B------:R-:W-:Y:S01]  /*18d00*/  VIADD R19, R19, UR4 ;  /* 0x0000000413137c36 */ /* 0x000fe20008000000 */
[----:B------:R-:W-:Y:S01]  /*18d10*/  IADD3 R9, -R16, UR6, RZ ;  /* 0x0000000610097c10 */ /* 0x000fe2000fffe1ff */
[----:B------:R-:W-:Y:S01]  /*18d20*/  IMAD R7, R7, R10, RZ ;  /* 0x0000000a07077224 */ /* 0x000fe200078e02ff */
[----:B------:R-:W-:Y:S01]  /*18d30*/  IADD3 R8, RZ, -R2, RZ ;  /* 0x80000002ff087210 */ /* 0x000fe20007ffe0ff */
[----:B------:R-:W-:Y:S01]  /*18d40*/  IMAD.MOV.U32 R2, RZ, RZ, RZ ;  /* 0x000000ffff027224 */ /* 0x000fe200078e00ff */
[----:B------:R-:W-:-:S03]  /*18d50*/  IABS R6, R9 ;  /* 0x0000000900067213 */ /* 0x000fc60000000000 */
[----:B------:R-:W-:Y:S01]  /*18d60*/  IMAD.HI.U32 R2, R3, R7, R2 ;  /* 0x0000000703027227 */ /* 0x000fe200078e0002 */
[----:B------:R-:W-:-:S03]  /*18d70*/  MOV R3, R6 ;  /* 0x0000000600037202 */ /* 0x000fc60000000f00 */
[----:B------:R-:W-:Y:S02]  /*18d80*/  IMAD.MOV.U32 R6, RZ, RZ, R8 ;  /* 0x000000ffff067224 */ /* 0x000fe400078e0008 */
[----:B------:R-:W-:-:S04]  /*18d90*/  IMAD.HI.U32 R2, R2, R3, RZ ;  /* 0x0000000302027227 */ /* 0x000fc800078e00ff */
[----:B------:R-:W-:-:S05]  /*18da0*/  IMAD R3, R2, R6, R3 ;  /* 0x0000000602037224 */ /* 0x000fca00078e0203 */
[----:B------:R-:W-:-:S13]  /*18db0*/  ISETP.GT.U32.AND P1, PT, R10, R3, PT ;  /* 0x000000030a00720c */ /* 0x000fda0003f24070 */
[-C--:B------:R-:W-:Y:S01]  /*18dc0*/  @!P1 IADD3 R3, R3, -R10.reuse, RZ ;  /* 0x8000000a03039210 */ /* 0x080fe20007ffe0ff */
        /* <DEDUP_REMOVED lines=8> */
[----:B------:R-:W-:Y:S02]  /*18e50*/  IADD3 R17, -R2, RZ, RZ ;  /* 0x000000ff02117210 */ /* 0x000fe40007ffe1ff */
[----:B------:R-:W-:-:S03]  /*18e60*/  MOV R18, R2 ;  /* 0x0000000200127202 */ /* 0x000fc60000000f00 */
[----:B------:R-:W-:Y:S01]  /*18e70*/  IMAD R17, R4, R17, R9 ;  /* 0x0000001104117224 */ /* 0x000fe200078e0209 */
[----:B------:R-:W-:Y:S06]  /*18e80*/  BRA `(.L_x_672) ;  /* 0x00000000000c7947 */ /* 0x000fec0003800000 */
.L_x_667:
[----:B------:R-:W-:Y:S01]  /*18e90*/  IMAD.MOV.U32 R17, RZ, RZ, RZ ;  /* 0x000000ffff117224 */ /* 0x000fe200078e00ff */
[----:B------:R-:W-:Y:S01]  /*18ea0*/  MOV R16, UR6 ;  /* 0x0000000600107c02 */ /* 0x000fe20008000f00 */
[----:B------:R-:W-:-:S07]  /*18eb0*/  IMAD.MOV.U32 R18, RZ, RZ, RZ ;  /* 0x000000ffff127224 */ /* 0x000fce00078e00ff */
.L_x_672:
[----:B------:R-:W-:-:S13]  /*18ec0*/  ISETP.NE.AND P0, PT, R5, RZ, PT ;  /* 0x000000ff0500720c */ /* 0x000fda0003f05270 */
[----:B------:R-:W0:Y:S01]  /*18ed0*/  @!P0 S2R R3, SR_CgaCtaId ;  /* 0x0000000000038919 */ /* 0x000e220000008800 */
[----:B------:R-:W-:-:S04]  /*18ee0*/  @!P0 MOV R2, 0x400 ;  /* 0x0000040000028802 */ /* 0x000fc80000000f00 */
[----:B0-----:R-:W-:-:S05]  /*18ef0*/  @!P0 LEA R2, R3, R2, 0x18 ;  /* 0x0000000203028211 */ /* 0x001fca00078ec0ff */
[----:B------:R1:W-:Y:S01]  /*18f00*/  @!P0 STS.128 [R2+0x2a8d0], R16 ;  /* 0x02a8d01002008388 */ /* 0x0003e20000000c00 */
[----:B------:R-:W-:Y:S06]  /*18f10*/  BAR.ARV 0x5, 0x180 ;  /* 0x0146000000007b1d */ /* 0x000fec0000002000 */
.L_x_665:
[----:B------:R2:W-:Y:S01]  /*18f20*/  STL [R1+0x28], RZ ;  /* 0x000028ff01007387 */ /* 0x0005e20000100800 */
[----:B------:R-:W-:Y:S01]  /*18f30*/  ULDC UR4, c[0x0][0xc3c] ;  /* 0x00030f0000047ab9 */ /* 0x000fe20000000800 */
[----:B------:R-:W-:Y:S01]  /*18f40*/  MOV R29, 0x1 ;  /* 0x00000001001d7802 */ /* 0x000fe20000000f00 */
[----:B------:R-:W-:Y:S01]  /*18f50*/  IMAD.MOV.U32 R28, RZ, RZ, RZ ;  /* 0x000000ffff1c7224 */ /* 0x000fe200078e00ff */
[----:B0-----:R-:W-:-:S13]  /*18f60*/  ISETP.GE.AND P0, PT, R19, UR4, PT ;  /* 0x0000000413007c0c */ /* 0x001fda000bf06270 */
[----:B--2---:R-:W-:Y:S05]  /*18f70*/  @P0 BRA `(.L_x_673) ;  /* 0x0000005800d40947 */ /* 0x004fea0003800000 */
[----:B-1----:R-:W2:Y:S01]  /*18f80*/  LDL R2, [R1+0x40] ;  /* 0x0000400001027983 */ /* 0x002ea20000100800 */
[----:B------:R-:W0:Y:S01]  /*18f90*/  S2UR UR5, SR_CgaCtaId ;  /* 0x00000000000579c3 */ /* 0x000e220000008800 */
[----:B------:R-:W-:Y:S01]  /*18fa0*/  LOP3.LUT R4, R0, 0x7f, RZ, 0xc0, !PT ;  /* 0x0000007f00047812 */ /* 0x000fe200078ec0ff */
[----:B------:R-:W-:Y:S01]  /*18fb0*/  BSSY B8, `(.L_x_673) ;  /* 0x00005b1000087945 */ /* 0x000fe20003800000 */
[----:B------:R1:W-:Y:S01]  /*18fc0*/  STL [R1+0x28], RZ ;  /* 0x000028ff01007387 */ /* 0x0003e20000100800 */
[----:B------:R-:W-:Y:S01]  /*18fd0*/  IMAD.MOV.U32 R29, RZ, RZ, 0x1 ;  /* 0x00000001ff1d7424 */ /* 0x000fe200078e00ff */
[----:B------:R-:W-:Y:S01]  /*18fe0*/  MOV R28, RZ ;  /* 0x000000ff001c7202 */ /* 0x000fe20000000f00 */
[----:B------:R-:W-:Y:S01]  /*18ff0*/  IMAD.SHL.U32 R36, R4, 0x8, RZ ;  /* 0x0000000804247824 */ /* 0x000fe200078e00ff */
[----:B------:R-:W-:Y:S01]  /*19000*/  MOV R26, RZ ;  /* 0x000000ff001a7202 */ /* 0x000fe20000000f00 */
[----:B------:R-:W-:Y:S01]  /*19010*/  IMAD.MOV.U32 R31, RZ, RZ, 0x1 ;  /* 0x00000001ff1f7424 */ /* 0x000fe200078e00ff */
[----:B------:R-:W-:Y:S01]  /*19020*/  ULDC.64 UR36, c[0x0][0x198] ;  /* 0x0000660000247ab9 */ /* 0x000fe20000000a00 */
[----:B------:R-:W-:Y:S01]  /*19030*/  ULDC UR38, c[0x0][0xc] ;  /* 0x0000030000267ab9 */ /* 0x000fe20000000800 */
[----:B--2---:R-:W-:-:S02]  /*19040*/  R2UR UR4, R2 ;  /* 0x00000000020472ca */ /* 0x004fc400000e0000 */
[----:B------:R-:W-:-:S04]  /*19050*/  SHF.L.U32 R2, R0, 0x3, RZ ;  /* 0x0000000300027819 */ /* 0x000fc800000006ff */
[C---:B------:R-:W-:Y:S02]  /*19060*/  LOP3.LUT R3, R2.reuse, 0x1f8, RZ, 0xc0, !PT ;  /* 0x000001f802037812 */ /* 0x040fe400078ec0ff */
[----:B------:R-:W-:Y:S02]  /*19070*/  LOP3.LUT R2, R2, 0x38, RZ, 0xc0, !PT ;  /* 0x0000003802027812 */ /* 0x000fe400078ec0ff */
[----:B------:R-:W-:Y:S02]  /*19080*/  LOP3.LUT R3, R3, 0x38, R0, 0x78, !PT ;  /* 0x0000003803037812 */ /* 0x000fe400078e7800 */
[----:B------:R-:W-:Y:S01]  /*19090*/  SHF.L.U32 R0, R0, 0x4, RZ ;  /* 0x0000000400007819 */ /* 0x000fe200000006ff */
[----:B------:R-:W-:Y:S01]  /*190a0*/  ULOP3.LUT UR39, UR4, 0x2, URZ, 0xfc, !UPT ;  /* 0x0000000204277892 */ /* 0x000fe2000f8efc3f */
[----:B------:R-:W-:Y:S02]  /*190b0*/  LOP3.LUT R36, R3, 0x200, R36, 0xf8, !PT ;  /* 0x0000020003247812 */ /* 0x000fe400078ef824 */
[----:B------:R-:W-:Y:S01]  /*190c0*/  UMOV UR4, 0x400 ;  /* 0x0000040000047882 */ /* 0x000fe20000000000 */
[----:B------:R-:W-:Y:S01]  /*190d0*/  SHF.R.U32.HI R3, RZ, 0x3, R4 ;  /* 0x00000003ff037819 */ /* 0x000fe20000011604 */
[----:B0-----:R-:W-:-:S03]  /*190e0*/  ULEA UR4, UR5, UR4, 0x18 ;  /* 0x0000000405047291 */ /* 0x001fc6000f8ec03f */
[----:B------:R-:W-:Y:S02]  /*190f0*/  LOP3.LUT R4, R3, 0x70, R0, 0xf8, !PT ;  /* 0x0000007003047812 */ /* 0x000fe400078ef800 */
[C---:B------:R-:W-:Y:S01]  /*19100*/  LOP3.LUT R3, R2.reuse, 0x40, RZ, 0xfc, !PT ;  /* 0x0000004002037812 */ /* 0x040fe200078efcff */
[----:B------:R-:W-:Y:S01]  /*19110*/  IMAD.U32 R22, RZ, RZ, UR4 ;  /* 0x00000004ff167e24 */ /* 0x000fe2000f8e00ff */
[----:B------:R-:W-:-:S04]  /*19120*/  LOP3.LUT R0, R2, 0x80, RZ, 0xfc, !PT ;  /* 0x0000008002007812 */ /* 0x000fc800078efcff */
[----:B-1----:R-:W-:-:S07]  /*19130*/  LEA R37, R36, R22, 0x1 ;  /* 0x0000001624257211 */ /* 0x002fce00078e08ff */
.L_x_774:
[----:B0-----:R-:W0:Y:S02]  /*19140*/  LDC.64 R32, c[0x0][0xc88] ;  /* 0x00032200ff207b82 */ /* 0x001e240000000a00 */
[----:B0-----:R-:W-:-:S06]  /*19150*/  IMAD.WIDE R32, R19, 0x4, R32 ;  /* 0x0000000413207825 */ /* 0x001fcc00078e0220 */
[----:B--2---:R-:W2:Y:S01]  /*19160*/  LDG.E R32, desc[UR60][R32.64] ;  /* 0x0000003c20207981 */ /* 0x004ea2000c1e1900 */
[----:B------:R-:W-:Y:S05]  /*19170*/  YIELD ;  /* 0x0000000000007946 */ /* 0x000fea0003800000 */
[----:B------:R-:W-:Y:S01]  /*19180*/  ULDC.64 UR4, c[0x0][0xa28] ;  /* 0x00028a0000047ab9 */ /* 0x000fe20000000a00 */
[----:B------:R-:W-:Y:S01]  /*19190*/  ULDC.64 UR8, c[0x0][0xa18] ;  /* 0x0002860000087ab9 */ /* 0x000fe20000000a00 */
[----:B------:R-:W-:Y:S01]  /*191a0*/  ISETP.NE.U32.AND P0, PT, RZ, UR4, PT ;  /* 0x00000004ff007c0c */ /* 0x000fe2000bf05070 */
[----:B------:R-:W-:Y:S01]  /*191b0*/  IMAD.MOV.U32 R9, RZ, RZ, RZ ;  /* 0x000000ffff097224 */ /* 0x000fe200078e00ff */
[----:B------:R-:W-:-:S02]  /*191c0*/  ULDC.64 UR6, c[0x0][0xa10] ;  /* 0x0002840000067ab9 */ /* 0x000fc40000000a00 */
[----:B------:R-:W-:Y:S02]  /*191d0*/  ISETP.NE.AND.EX P0, PT, RZ, UR5, PT, P0 ;  /* 0x00000005ff007c0c */ /* 0x000fe4000bf05300 */
[----:B------:R-:W-:-:S04]  /*191e0*/  ISETP.NE.U32.AND P2, PT, RZ, UR8, PT ;  /* 0x00000008ff007c0c */ /* 0x000fc8000bf45070 */
[----:B------:R-:W-:Y:S01]  /*191f0*/  ISETP.NE.AND.EX P2, PT, RZ, UR9, PT, P2 ;  /* 0x00000009ff007c0c */ /* 0x000fe2000bf45320 */
[----:B------:R-:W-:Y:S01]  /*19200*/  IMAD.MOV.U32 R35, RZ, RZ, RZ ;  /* 0x000000ffff237224 */ /* 0x000fe200078e00ff */
[----:B--2---:R-:W-:-:S05]  /*19210*/  SHF.R.S32.HI R0, RZ, 0x1f, R32 ;  /* 0x0000001fff007819 */ /* 0x004fca0000011420 */
[C---:B------:R-:W-:Y:S02]  /*19220*/  @P0 LEA R2, P1, R32.reuse, UR4, 0x2 ;  /* 0x0000000420020c11 */ /* 0x040fe4000f8210ff */
[C---:B------:R-:W-:Y:S01]  /*19230*/  SHF.L.U32 R24, R32.reuse, 0x2, RZ ;  /* 0x0000000220187819 */ /* 0x040fe200000006ff */
[----:B------:R0:W-:Y:S01]  /*19240*/  STL [R1+0x14], R0 ;  /* 0x0000140001007387 */ /* 0x0001e20000100800 */
[C-C-:B------:R-:W-:Y:S01]  /*19250*/  @P0 LEA.HI.X R3, R32.reuse, UR5, R0.reuse, 0x2, P1 ;  /* 0x0000000520030c11 */ /* 0x140fe200088f1400 */
[----:B------:R-:W-:Y:S01]  /*19260*/  ULDC.64 UR4, c[0x0][0xa00] ;  /* 0x0002800000047ab9 */ /* 0x000fe20000000a00 */
[----:B------:R-:W-:-:S03]  /*19270*/  SHF.L.U64.HI R25, R32, 0x2, R0 ;  /* 0x0000000220197819 */ /* 0x000fc60000010200 */
[----:B-1----:R1:W2:Y:S01]  /*19280*/  @P0 LDG.E R9, desc[UR60][R2.64] ;  /* 0x0000003c02090981 */ /* 0x0022a2000c1e1900 */
[----:B------:R-:W-:Y:S02]  /*19290*/  ISETP.NE.U32.AND P0, PT, RZ, UR4, PT ;  /* 0x00000004ff007c0c */ /* 0x000fe4000bf05070 */
[----:B------:R-:W-:Y:S02]  /*192a0*/  ISETP.NE.U32.AND P1, PT, RZ, UR6, PT ;  /* 0x00000006ff007c0c */ /* 0x000fe4000bf25070 */
[----:B------:R-:W-:Y:S02]  /*192b0*/  ISETP.NE.AND.EX P0, PT, RZ, UR5, PT, P0 ;  /* 0x00000005ff007c0c */ /* 0x000fe4000bf05300 */
[----:B------:R-:W-:Y:S02]  /*192c0*/  ISETP.NE.AND.EX P1, PT, RZ, UR7, PT, P1 ;  /* 0x00000007ff007c0c */ /* 0x000fe4000bf25310 */
[C---:B------:R-:W-:Y:S02]  /*192d0*/  IADD3 R4, P4, R24.reuse, UR6, RZ ;  /* 0x0000000618047c10 */ /* 0x040fe4000ff9e0ff */
[----:B-1----:R-:W-:Y:S01]  /*192e0*/  IADD3 R2, P3, R24, UR4, RZ ;  /* 0x0000000418027c10 */ /* 0x002fe2000ff7e0ff */
[----:B------:R-:W-:Y:S01]  /*192f0*/  ULDC UR4, c[0x0][0x288] ;  /* 0x0000a20000047ab9 */ /* 0x000fe20000000800 */
[----:B0-----:R-:W-:-:S02]  /*19300*/  MOV R0, RZ ;  /* 0x000000ff00007202 */ /* 0x001fc40000000f00 */
[C---:B------:R-:W-:Y:S02]  /*19310*/  IADD3.X R3, R25.reuse, UR5, RZ, P3, !PT ;  /* 0x0000000519037c10 */ /* 0x040fe40009ffe4ff */
[----:B------:R-:W-:Y:S01]  /*19320*/  @P2 IADD3 R6, P3, R24, UR8, RZ ;  /* 0x0000000818062c10 */ /* 0x000fe2000ff7e0ff */
[----:B------:R-:W-:Y:S01]  /*19330*/  IMAD.U32 R8, RZ, RZ, UR4 ;  /* 0x00000004ff087e24 */ /* 0x000fe2000f8e00ff */
[C---:B------:R-:W-:Y:S01]  /*19340*/  IADD3.X R5, R25.reuse, UR7, RZ, P4, !PT ;  /* 0x0000000719057c10 */ /* 0x040fe2000a7fe4ff */
[----:B------:R-:W5:Y:S01]  /*19350*/  @P0 LDG.E R35, desc[UR60][R2.64] ;  /* 0x0000003c02230981 */ /* 0x000f62000c1e1900 */
[----:B------:R-:W-:Y:S01]  /*19360*/  @P2 IADD3.X R7, R25, UR9, RZ, P3, !PT ;  /* 0x0000000919072c10 */ /* 0x000fe20009ffe4ff */
[----:B------:R-:W-:Y:S02]  /*19370*/  ULDC.64 UR4, c[0x0][0x418] ;  /* 0x0001060000047ab9 */ /* 0x000fe40000000a00 */
[----:B------:R-:W5:Y:S04]  /*19380*/  @P1 LDG.E R0, desc[UR60][R4.64] ;  /* 0x0000003c04001981 */ /* 0x000f68000c1e1900 */
[----:B------:R0:W3:Y:S01]  /*19390*/  @P2 LDG.E R8, desc[UR60][R6.64] ;  /* 0x0000003c06082981 */ /* 0x0000e2000c1e1900 */
[----:B------:R-:W-:-:S03]  /*193a0*/  UISETP.NE.U32.AND UP0, UPT, UR4, URZ, UPT ;  /* 0x0000003f0400728c */ /* 0x000fc6000bf05070 */
[----:B------:R-:W-:Y:S01]  /*193b0*/  ULDC UR4, c[0x0][0x424] ;  /* 0x0001090000047ab9 */ /* 0x000fe20000000800 */
[----:B------:R-:W-:-:S03]  /*193c0*/  UISETP.NE.AND.EX UP0, UPT, UR5, URZ, UPT, UP0 ;  /* 0x0000003f0500728c */ /* 0x000fc6000bf05300 */
[----:B------:R-:W-:Y:S01]  /*193d0*/  ULDC UR5, c[0x0][0x2f0] ;  /* 0x0000bc0000057ab9 */ /* 0x000fe20000000800 */
[----:B------:R-:W-:-:S04]  /*193e0*/  USEL UR4, UR4, 0x1, UP0 ;  /* 0x0000000104047887 */ /* 0x000fc80008000000 */
[----:B------:R-:W-:-:S03]  /*193f0*/  UIMAD UR4, UR4, UR5, URZ ;  /* 0x00000005040472a4 */ /* 0x000fc6000f8e023f */
[----:B------:R-:W-:Y:S02]  /*19400*/  ULDC UR5, c[0x0][0x348] ;  /* 0x0000d20000057ab9 */ /* 0x000fe40000000800 */
[----:B0-----:R-:W-:Y:S01]  /*19410*/  MOV R6, UR5 ;  /* 0x0000000500067c02 */ /* 0x001fe20008000f00 */
[----:B--2---:R-:W-:Y:S04]  /*19420*/  STL [R1+0x4], R9 ;  /* 0x0000040901007387 */ /* 0x004fe80000100800 */
[----:B---3--:R0:W-:Y:S02]  /*19430*/  STL [R1+0x20], R8 ;  /* 0x0000200801007387 */ /* 0x0081e40000100800 */
[----:B0-----:R-:W-:Y:S01]  /*19440*/  IMAD.U32 R8, RZ, RZ, UR4 ;  /* 0x00000004ff087e24 */ /* 0x001fe2000f8e00ff */
[----:B------:R-:W-:Y:S06]  /*19450*/  @P2 BRA `(.L_x_674) ;  /* 0x0000000000142947 */ /* 0x000fec0003800000 */
[----:B------:R-:W-:Y:S05]  /*19460*/  @!P0 BRA `(.L_x_674) ;  /* 0x0000000000108947 */ /* 0x000fea0003800000 */
[----:B------:R-:W2:Y:S04]  /*19470*/  LDG.E R10, desc[UR60][R2.64] ;  /* 0x0000003c020a7981 */ /* 0x000ea8000c1e1900 */
[----:B------:R-:W2:Y:S02]  /*19480*/  LDG.E R7, desc[UR60][R2.64+0x4] ;  /* 0x0000043c02077981 */ /* 0x000ea4000c1e1900 */
[----:B--2---:R-:W-:-:S05]  /*19490*/  IADD3 R2, -R10, R7, RZ ;  /* 0x000000070a027210 */ /* 0x004fca0007ffe1ff */
[----:B------:R0:W-:Y:S02]  /*194a0*/  STL [R1+0x20], R2 ;  /* 0x0000200201007387 */ /* 0x0001e40000100800 */
.L_x_674:
[----:B------:R-:W-:Y:S01]  /*194b0*/  ULDC.64 UR4, c[0x0][0xa20] ;  /* 0x0002880000047ab9 */ /* 0x000fe20000000a00 */
[----:B------:R-:W-:Y:S01]  /*194c0*/  IMAD.MOV.U32 R33, RZ, RZ, R32 ;  /* 0x000000ffff217224 */ /* 0x000fe200078e0020 */
[----:B------:R-:W-:-:S04]  /*194d0*/  ISETP.NE.U32.AND P0, PT, RZ, UR4, PT ;  /* 0x00000004ff007c0c */ /* 0x000fc8000bf05070 */
[----:B------:R-:W-:-:S13]  /*194e0*/  ISETP.NE.AND.EX P0, PT, RZ, UR5, PT, P0 ;  /* 0x00000005ff007c0c */ /* 0x000fda000bf05300 */
[----:B------:R-:W-:Y:S05]  /*194f0*/  @!P0 BRA `(.L_x_675) ;  /* 0x0000000000108947 */ /* 0x000fea0003800000 */
[----:B0-----:R-:W-:-:S04]  /*19500*/  IADD3 R2, P0, R24, UR4, RZ ;  /* 0x0000000418027c10 */ /* 0x001fc8000ff1e0ff */
[----:B------:R-:W-:-:S05]  /*19510*/  IADD3.X R3, R25, UR5, RZ, P0, !PT ;  /* 0x0000000519037c10 */ /* 0x000fca00087fe4ff */
[----:B------:R0:W5:Y:S01]  /*19520*/  LDG.E R8, desc[UR60][R2.64] ;  /* 0x0000003c02087981 */ /* 0x000162000c1e1900 */
[----:B------:R-:W-:Y:S05]  /*19530*/  BRA `(.L_x_676) ;  /* 0x0000000000247947 */ /* 0x000fea0003800000 */
.L_x_675:
[----:B------:R-:W-:Y:S02]  /*19540*/  ULDC.64 UR4, c[0x0][0xa08] ;  /* 0x0002820000047ab9 */ /* 0x000fe40000000a00 */
[----:B------:R-:W-:-:S04]  /*19550*/  ISETP.NE.U32.AND P0, PT, RZ, UR4, PT ;  /* 0x00000004ff007c0c */ /* 0x000fc8000bf05070 */
[----:B------:R-:W-:-:S13]  /*19560*/  ISETP.NE.AND.EX P0, PT, RZ, UR5, PT, P0 ;  /* 0x00000005ff007c0c */ /* 0x000fda000bf05300 */
[----:B------:R-:W-:Y:S05]  /*19570*/  @!P0 BRA `(.L_x_676) ;  /* 0x0000000000148947 */ /* 0x000fea0003800000 */
[----:B0-----:R-:W0:Y:S02]  /*19580*/  LDC.64 R2, c[0x0][0xa08] ;  /* 0x00028200ff027b82 */ /* 0x001e240000000a00 */
[----:B0-----:R-:W-:-:S05]  /*19590*/  IMAD.WIDE R2, R33, 0x4, R2 ;  /* 0x0000000421027825 */ /* 0x001fca00078e0202 */
[----:B------:R-:W2:Y:S04]  /*195a0*/  LDG.E R8, desc[UR60][R2.64] ;  /* 0x0000003c02087981 */ /* 0x000ea8000c1e1900 */
[----:B------:R-:W2:Y:S02]  /*195b0*/  LDG.E R7, desc[UR60][R2.64+0x4] ;  /* 0x0000043c02077981 */ /* 0x000ea4000c1e1900 */
[----:B--2---:R-:W-:-:S07]  /*195c0*/  IADD3 R8, -R8, R7, RZ ;  /* 0x0000000708087210 */ /* 0x004fce0007ffe1ff */
.L_x_676:
[----:B0-----:R-:W2:Y:S04]  /*195d0*/  @P1 LDG.E R3, desc[UR60][R4.64] ;  /* 0x0000003c04031981 */ /* 0x001ea8000c1e1900 */
[----:B------:R-:W2:Y:S01]  /*195e0*/  @P1 LDG.E R2, desc[UR60][R4.64+0x4] ;  /* 0x0000043c04021981 */ /* 0x000ea2000c1e1900 */
[----:B------:R-:W-:Y:S01]  /*195f0*/  BSSY B0, `(.L_x_677) ;  /* 0x000013b000007945 */ /* 0x000fe20003800000 */
[----:B--2---:R-:W-:Y:S01]  /*19600*/  @P1 IMAD.IADD R6, R2, 0x1, -R3 ;  /* 0x0000000102061824 */ /* 0x004fe200078e0a03 */
[----:B-----5:R-:W-:-:S05]  /*19610*/  IADD3 R3, -R9, R8, RZ ;  /* 0x0000000809037210 */ /* 0x020fca0007ffe1ff */
[----:B------:R-:W-:-:S05]  /*19620*/  IMAD.IADD R2, R3, 0x1, R6 ;  /* 0x0000000103027824 */ /* 0x000fca00078e0206 */
[----:B------:R0:W-:Y:S02]  /*19630*/  STL [R1], R2 ;  /* 0x0000000201007387 */ /* 0x0001e40000100800 */
[----:B0-----:R-:W-:-:S05]  /*19640*/  IADD3 R2, R2, 0x5f, RZ ;  /* 0x0000005f02027810 */ /* 0x001fca0007ffe0ff */
[----:B------:R-:W-:-:S05]  /*19650*/  IMAD.HI R2, R2, 0x2aaaaaab, RZ ;  /* 0x2aaaaaab02027827 */ /* 0x000fca00078e02ff */
[----:B------:R-:W-:-:S04]  /*19660*/  SHF.R.U32.HI R7, RZ, 0x1f, R2 ;  /* 0x0000001fff077819 */ /* 0x000fc80000011602 */
[----:B------:R-:W-:Y:S01]  /*19670*/  LEA.HI.SX32 R4, R2, R7, 0x1c ;  /* 0x0000000702047211 */ /* 0x000fe200078fe2ff */
[----:B------:R-:W-:-:S04]  /*19680*/  IMAD.MOV R2, RZ, RZ, -R3 ;  /* 0x000000ffff027224 */ /* 0x000fc800078e0a03 */
[----:B------:R-:W-:Y:S01]  /*19690*/  IMAD R7, R4, 0x60, -R3 ;  /* 0x0000006004077824 */ /* 0x000fe200078e0a03 */
[----:B------:R-:W-:Y:S01]  /*196a0*/  VIMNMX R2, RZ, R2, !PT ;  /* 0x00000002ff027248 */ /* 0x000fe20007fe0100 */
[----:B------:R0:W-:Y:S03]  /*196b0*/  STL [R1+0x24], R4 ;  /* 0x0000240401007387 */ /* 0x0001e60000100800 */
[----:B------:R-:W-:-:S04]  /*196c0*/  VIMNMX R7, R7, R6, PT ;  /* 0x0000000607077248 */ /* 0x000fc80003fe0100 */
[----:B------:R-:W-:Y:S01]  /*196d0*/  ISETP.GT.AND P0, PT, R7, R2, PT ;  /* 0x000000020700720c */ /* 0x000fe20003f04270 */
[----:B------:R-:W-:-:S05]  /*196e0*/  IMAD.WIDE.U32 R2, R2, -0x55555555, RZ ;  /* 0xaaaaaaab02027825 */ /* 0x000fca00078e00ff */
[----:B------:R-:W-:-:S05]  /*196f0*/  SHF.R.U32.HI R5, RZ, 0x6, R3 ;  /* 0x00000006ff057819 */ /* 0x000fca0000011603 */
[----:B------:R-:W-:Y:S02]  /*19700*/  IMAD.MOV.U32 R2, RZ, RZ, R5 ;  /* 0x000000ffff027224 */ /* 0x000fe400078e0005 */
[----:B0-----:R-:W-:-:S05]  /*19710*/  @P0 IADD3 R4, R7, 0x5f, RZ ;  /* 0x0000005f07040810 */ /* 0x001fca0007ffe0ff */
[----:B------:R-:W-:-:S05]  /*19720*/  @P0 IMAD.HI R4, R4, 0x2aaaaaab, RZ ;  /* 0x2aaaaaab04040827 */ /* 0x000fca00078e02ff */
[----:B------:R-:W-:-:S04]  /*19730*/  @P0 SHF.R.U32.HI R3, RZ, 0x1f, R4 ;  /* 0x0000001fff030819 */ /* 0x000fc80000011604 */
[----:B------:R-:W-:Y:S02]  /*19740*/  @P0 LEA.HI.SX32 R2, R4, R3, 0x1c ;  /* 0x0000000304020211 */ /* 0x000fe400078fe2ff */
[----:B------:R-:W-:Y:S02]  /*19750*/  PLOP3.LUT P0, PT, PT, PT, PT, 0x80, 0x0 ;  /* 0x000000000000781c */ /* 0x000fe40003f0f070 */
[----:B------:R-:W-:-:S13]  /*19760*/  ISETP.GT.AND P2, PT, R2, R5, PT ;  /* 0x000000050200720c */ /* 0x000fda0003f44270 */
[----:B------:R-:W-:Y:S05]  /*19770*/  @!P2 BRA `(.L_x_678) ;  /* 0x000000100088a947 */ /* 0x000fea0003800000 */
[----:B------:R-:W-:Y:S01]  /*19780*/  UMOV UR4, 0xffffffff ;  /* 0xffffffff00047882 */ /* 0x000fe20000000000 */
[----:B------:R-:W-:Y:S02]  /*19790*/  SEL R4, R33, RZ, !P1 ;  /* 0x000000ff21047207 */ /* 0x000fe40004800000 */
[----:B------:R-:W-:Y:S05]  /*197a0*/  BRA.DIV UR4, `(.L_x_679) ;  /* 0x0000006604287947 */ /* 0x000fea000b800000 */
[----:B------:R-:W0:Y:S02]  /*197b0*/  S2R R3, SR_TID.X ;  /* 0x0000000000037919 */ /* 0x000e240000002100 */
[----:B0-----:R-:W-:-:S04]  /*197c0*/  SHF.R.U32.HI R3, RZ, 0x5, R3 ;  /* 0x00000005ff037819 */ /* 0x001fc80000011603 */
[----:B------:R-:W-:-:S05]  /*197d0*/  LOP3.LUT R3, R3, 0x3, RZ, 0xc0, !PT ;  /* 0x0000000303037812 */ /* 0x000fca00078ec0ff */
[----:B------:R0:W1:Y:S02]  /*197e0*/  SHFL.IDX PT, R14, R3, RZ, 0x1f ;  /* 0x00001fff030e7589 */ /* 0x00006400000e0000 */
.L_x_830:
[----:B-1----:R-:W-:Y:S02]  /*197f0*/  ISETP.NE.AND P0, PT, R14, RZ, PT ;  /* 0x000000ff0e00720c */ /* 0x002fe40003f05270 */
[----:B------:R-:W-:-:S11]  /*19800*/  PLOP3.LUT P6, PT, PT, PT, PT, 0x8, 0x0 ;  /* 0x000000000000781c */ /* 0x000fd60003fce170 */
[----:B------:R-:W-:Y:S05]  /*19810*/  @P0 BRA `(.L_x_680) ;  /* 0x00000000000c0947 */ /* 0x000fea0003800000 */
[----:B------:R-:W-:-:S03]  /*19820*/  UMOV UR4, 0xffffffff ;  /* 0xffffffff00047882 */ /* 0x000fc60000000000 */
[----:B------:R-:W-:Y:S05]  /*19830*/  BRA.DIV UR4, `(.L_x_681) ;  /* 0x0000006604387947 */ /* 0x000fea000b800000 */
[----:B------:R-:W-:-:S13]  /*19840*/  ELECT P6, URZ, PT ;  /* 0x00000000003f782f */ /* 0x000fda00038c0000 */
.L_x_680:
[----:B0-----:R-:W2:Y:S01]  /*19850*/  LDL R3, [R1+0x28] ;  /* 0x0000280001037983 */ /* 0x001ea20000100800 */
[----:B------:R-:W-:Y:S01]  /*19860*/  BSSY B1, `(.L_x_682) ;  /* 0x0000008000017945 */ /* 0x000fe20003800000 */
[----:B--2---:R-:W-:-:S04]  /*19870*/  IADD3 R3, R3, 0x1, RZ ;  /* 0x0000000103037810 */ /* 0x004fc80007ffe0ff */
[----:B------:R-:W-:-:S04]  /*19880*/  LEA.HI R6, R3, R3, RZ, 0x1 ;  /* 0x0000000303067211 */ /* 0x000fc800078f08ff */
[----:B------:R-:W-:-:S05]  /*19890*/  LOP3.LUT R6, R6, 0xfffffffe, RZ, 0xc0, !PT ;  /* 0xfffffffe06067812 */ /* 0x000fca00078ec0ff */
[----:B------:R-:W-:-:S05]  /*198a0*/  IMAD.IADD R3, R3, 0x1, -R6 ;  /* 0x0000000103037824 */ /* 0x000fca00078e0a06 */
[----:B------:R-:W-:-:S04]  /*198b0*/  SHF.L.U32 R3, R3, 0x1f, RZ ;  /* 0x0000001f03037819 */ /* 0x000fc800000006ff */
[----:B------:R-:W0:Y:S02]  /*198c0*/  SYNCS.PHASECHK.TRANS64.TRYWAIT P0, [R22+URZ+0x2a820], R3 ;  /* 0x02a82003160075a7 */ /* 0x000e24000800017f */
[----:B0-----:R-:W-:Y:S05]  /*198d0*/  @!P0 BRA `(.L_x_683) ;  /* 0x0000006400308947 */ /* 0x001fea0003800000 */
.L_x_833:
[----:B------:R-:W-:Y:S05]  /*198e0*/  BSYNC B1 ;  /* 0x0000000000017941 */ /* 0x000fea0003800000 */
.L_x_682:
[----:B------:R-:W-:Y:S04]  /*198f0*/  BSSY B1, `(.L_x_684) ;  /* 0x000007c000017945 */ /* 0x000fe80003800000 */
[----:B------:R-:W-:Y:S05]  /*19900*/  @!P6 BRA `(.L_x_685) ;  /* 0x0000000400e8e947 */ /* 0x000fea0003800000 */
[----:B------:R-:W-:Y:S01]  /*19910*/  LEA R9, R26, R22, 0x3 ;  /* 0x000000161a097211 */ /* 0x000fe200078e18ff */
[----:B------:R-:W1:Y:S01]  /*19920*/  S2R R6, SR_TID.X ;  /* 0x0000000000067919 */ /* 0x000e620000002100 */
[----:B------:R-:W-:Y:S01]  /*19930*/  SHF.L.U32 R8, R31, 0x1f, RZ ;  /* 0x0000001f1f087819 */ /* 0x000fe200000006ff */
[----:B------:R-:W-:Y:S03]  /*19940*/  BSSY B2, `(.L_x_686) ;  /* 0x0000005000027945 */ /* 0x000fe60003800000 */
[----:B------:R-:W2:Y:S01]  /*19950*/  SYNCS.PHASECHK.TRANS64.TRYWAIT P0, [R9+URZ+0x2a8a0], R8 ;  /* 0x02a8a008090075a7 */ /* 0x000ea2000800017f */
[----:B-1----:R-:W-:-:S04]  /*19960*/  LOP3.LUT R6, R6, 0x7f, RZ, 0xc0, !PT ;  /* 0x0000007f06067812 */ /* 0x002fc800078ec0ff */
[----:B------:R-:W-:Y:S01]  /*19970*/  ISETP.NE.AND P1, PT, R6, RZ, PT ;  /* 0x000000ff0600720c */ /* 0x000fe20003f25270 */
[----:B--2---:R-:W-:-:S12]  /*19980*/  @!P0 BRA `(.L_x_687) ;  /* 0x0000006400188947 */ /* 0x004fd80003800000 */
.L_x_834:
[----:B------:R-:W-:Y:S05]  /*19990*/  BSYNC B2 ;  /* 0x0000000000027941 */ /* 0x000fea0003800000 */
.L_x_686:
[----:B------:R-:W-:Y:S04]  /*199a0*/  BSSY B2, `(.L_x_688) ;  /* 0x0000009000027945 */ /* 0x000fe80003800000 */
[----:B------:R-:W-:Y:S05]  /*199b0*/  @P1 BRA `(.L_x_689) ;  /* 0x00000000001c1947 */ /* 0x000fea0003800000 */
[----:B------:R-:W2:Y:S01]  /*199c0*/  S2R R6, SR_TID.X ;  /* 0x0000000000067919 */ /* 0x000ea20000002100 */
[----:B0-----:R-:W-:-:S04]  /*199d0*/  IMAD.MOV.U32 R3, RZ, RZ, 0x9000 ;  /* 0x00009000ff037424 */ /* 0x001fc800078e00ff */
[----:B------:R3:W-:Y:S01]  /*199e0*/  SYNCS.ARRIVE.TRANS64 RZ, [R9+URZ+0x2a890], R3 ;  /* 0x02a8900309ff79a7 */ /* 0x0007e2000800003f */
[----:B--2---:R-:W-:-:S04]  /*199f0*/  LOP3.LUT R6, R6, 0x1f, RZ, 0xc0, !PT ;  /* 0x0000001f06067812 */ /* 0x004fc800078ec0ff */
[----:B------:R-:W-:-:S13]  /*19a00*/  ISETP.NE.AND P0, PT, R6, RZ, PT ;  /* 0x000000ff0600720c */ /* 0x000fda0003f05270 */
[----:B---3--:R-:W-:Y:S05]  /*19a10*/  @!P0 BRA `(.L_x_689) ;  /* 0x0000000000048947 */ /* 0x008fea0003800000 */
[----:B------:R-:W-:Y:S01]  /*19a20*/  BPT.TRAP 0x1 ;  /* 0x000000040000795c */ /* 0x000fe20000300000 */
.L_x_689:
[----:B------:R-:W-:Y:S05]  /*19a30*/  BSYNC B2 ;  /* 0x0000000000027941 */ /* 0x000fea0003800000 */
.L_x_688:
[----:B------:R-:W-:Y:S01]  /*19a40*/  MOV R12, RZ ;  /* 0x000000ff000c7202 */ /* 0x000fe20000000f00 */
[----:B------:R-:W-:Y:S01]  /*19a50*/  IMAD R6, R2, 0x60, R0 ;  /* 0x0000006002067824 */ /* 0x000fe200078e0200 */
[----:B------:R-:W-:Y:S01]  /*19a60*/  UIADD3 UR4, UP0, UR36, 0x570, URZ ;  /* 0x0000057024047890 */ /* 0x000fe2000ff1e03f */
[----:B------:R-:W-:Y:S01]  /*19a70*/  IMAD R7, R26, 0x9000, R22 ;  /* 0x000090001a077824 */ /* 0x000fe200078e0216 */
[----:B------:R-:W-:Y:S01]  /*19a80*/  R2UR UR10, R12 ;  /* 0x000000000c0a72ca */ /* 0x000fe200000e0000 */
[----:B------:R-:W-:Y:S01]  /*19a90*/  VIADD R6, R6, 0xffffffa0 ;  /* 0xffffffa006067836 */ /* 0x000fe20000000000 */
[----:B------:R-:W-:Y:S01]  /*19aa0*/  PLOP3.LUT P0, PT, PT, PT, PT, 0x80, 0x0 ;  /* 0x000000000000781c */ /* 0x000fe20003f0f070 */
[----:B------:R-:W-:Y:S01]  /*19ab0*/  VIADD R10, R7, 0x18400 ;  /* 0x00018400070a7836 */ /* 0x000fe20000000000 */
[----:B0-----:R-:W-:Y:S01]  /*19ac0*/  IADD3 R3, R9, 0x2a890, RZ ;  /* 0x0002a89009037810 */ /* 0x001fe20007ffe0ff */
[----:B------:R-:W-:Y:S01]  /*19ad0*/  UIADD3.X UR5, URZ, UR37, URZ, UP0, !UPT ;  /* 0x000000253f057290 */ /* 0x000fe200087fe43f */
[----:B------:R-:W-:Y:S01]  /*19ae0*/  UMOV UR6, 0x0 ;  /* 0x0000000000067882 */ /* 0x000fe20000000000 */
[----:B------:R-:W-:-:S10]  /*19af0*/  UMOV UR7, 0x12f00000 ;  /* 0x12f0000000077882 */ /* 0x000fd40000000000 */
.L_x_690:
[----:B------:R-:W-:-:S13]  /*19b00*/  @P0 ELECT P2, URZ, PT ;  /* 0x00000000003f082f */ /* 0x000fda0003840000 */
[----:B------:R-:W-:Y:S02]  /*19b10*/  @P2 R2UR UR13, R4 ;  /* 0x00000000040d22ca */ /* 0x000fe400000e0000 */
[----:B------:R-:W-:Y:S02]  /*19b20*/  @P2 R2UR UR12, R18 ;  /* 0x00000000120c22ca */ /* 0x000fe400000e0000 */
[----:B------:R-:W-:Y:S02]  /*19b30*/  @P2 R2UR UR11, R6 ;  /* 0x00000000060b22ca */ /* 0x000fe400000e0000 */
[----:B------:R-:W-:Y:S02]  /*19b40*/  @P2 R2UR UR9, R3 ;  /* 0x00000000030922ca */ /* 0x000fe400000e0000 */
[----:B------:R-:W-:Y:S02]  /*19b50*/  @P2 R2UR UR8, R10 ;  /* 0x000000000a0822ca */ /* 0x000fe400000e0000 */
[----:B------:R-:W-:-:S02]  /*19b60*/  @P2 PLOP3.LUT P0, PT, P2, PT, PT, 0x8, 0x0 ;  /* 0x000000000000281c */ /* 0x000fc4000170e170 */
[----:B------:R-:W-:-:S09]  /*19b70*/  PLOP3.LUT P2, PT, PT, PT, PT, 0x8, 0x0 ;  /* 0x000000000000781c */ /* 0x000fd20003f4e170 */
[----:B------:R0:W-:Y:S02]  /*19b80*/  UTMALDG.4D [UR8], [UR4], desc[UR6] ;  /* 0x00000608040075b4 */ /* 0x0001e40008019000 */
[----:B0-----:R-:W-:Y:S05]  /*19b90*/  @P0 BRA.U.ANY `(.L_x_690) ;  /* 0xfffffffd00d80947 */ /* 0x001fea000393ffff */
[----:B------:R-:W-:Y:S01]  /*19ba0*/  MOV R13, 0x40 ;  /* 0x00000040000d7802 */ /* 0x000fe20000000f00 */
[----:B------:R-:W-:Y:S01]  /*19bb0*/  VIADD R10, R7, 0x1b400 ;  /* 0x0001b400070a7836 */ /* 0x000fe20000000000 */
[----:B------:R-:W-:Y:S01]  /*19bc0*/  PLOP3.LUT P0, PT, PT, PT, PT, 0x80, 0x0 ;  /* 0x000000000000781c */ /* 0x000fe20003f0f070 */
[----:B------:R-:W-:Y:S01]  /*19bd0*/  UMOV UR6, 0x0 ;  /* 0x0000000000067882 */ /* 0x000fe20000000000 */
[----:B------:R-:W-:Y:S01]  /*19be0*/  R2UR UR10, R13 ;  /* 0x000000000d0a72ca */ /* 0x000fe200000e0000 */
[----:B------:R-:W-:-:S14]  /*19bf0*/  UMOV UR7, 0x12f00000 ;  /* 0x12f0000000077882 */ /* 0x000fdc0000000000 */
.L_x_691:
        /* <DEDUP_REMOVED lines=10> */
[----:B------:R-:W-:Y:S01]  /*19ca0*/  PLOP3.LUT P0, PT, PT, PT, PT, 0x80, 0x0 ;  /* 0x000000000000781c */ /* 0x000fe20003f0f070 */
[----:B------:R-:W-:Y:S01]  /*19cb0*/  UMOV UR6, 0x0 ;  /* 0x0000000000067882 */ /* 0x000fe20000000000 */
[----:B------:R-:W-:Y:S01]  /*19cc0*/  IADD3 R7, R7, 0x1e400, RZ ;  /* 0x0001e40007077810 */ /* 0x000fe20007ffe0ff */
[----:B------:R-:W-:Y:S01]  /*19cd0*/  UMOV UR7, 0x12f00000 ;  /* 0x12f0000000077882 */ /* 0x000fe20000000000 */
[----:B------:R-:W-:-:S09]  /*19ce0*/  UMOV UR10, 0x80 ;  /* 0x00000080000a7882 */ /* 0x000fd20000000000 */
.L_x_692:
        /* <DEDUP_REMOVED lines=10> */
[----:B------:R-:W0:Y:S01]  /*19d90*/  SYNCS.PHASECHK.TRANS64.TRYWAIT P0, [R9+URZ+0x2a8c0], R8 ;  /* 0x02a8c008090075a7 */ /* 0x000e22000800017f */
[----:B------:R-:W-:Y:S04]  /*19da0*/  BSSY B2, `(.L_x_693) ;  /* 0x0000002000027945 */ /* 0x000fe80003800000 */
[----:B0-----:R-:W-:Y:S05]  /*19db0*/  @!P0 BRA `(.L_x_694) ;  /* 0x0000006000208947 */ /* 0x001fea0003800000 */
.L_x_835:
[----:B------:R-:W-:Y:S05]  /*19dc0*/  BSYNC B2 ;  /* 0x0000000000027941 */ /* 0x000fea0003800000 */
.L_x_693:
[----:B------:R-:W-:Y:S01]  /*19dd0*/  BSSY B2, `(.L_x_695) ;  /* 0x000000b000027945 */ /* 0x000fe20003800000 */
[----:B------:R-:W-:Y:S01]  /*19de0*/  IMAD.MOV.U32 R10, RZ, RZ, 0x0 ;  /* 0x00000000ff0a7424 */ /* 0x000fe200078e00ff */
[----:B------:R-:W-:Y:S02]  /*19df0*/  MOV R11, 0x12f00000 ;  /* 0x12f00000000b7802 */ /* 0x000fe40000000f00 */
[----:B------:R-:W-:Y:S05]  /*19e00*/  @P1 BRA `(.L_x_696) ;  /* 0x00000000001c1947 */ /* 0x000fea0003800000 */
[----:B------:R-:W2:Y:S01]  /*19e10*/  S2R R7, SR_TID.X ;  /* 0x0000000000077919 */ /* 0x000ea20000002100 */
[----:B------:R-:W-:-:S04]  /*19e20*/  IMAD.MOV.U32 R3, RZ, RZ, 0x6000 ;  /* 0x00006000ff037424 */ /* 0x000fc800078e00ff */
[----:B------:R3:W-:Y:S01]  /*19e30*/  SYNCS.ARRIVE.TRANS64 RZ, [R9+URZ+0x2a8b0], R3 ;  /* 0x02a8b00309ff79a7 */ /* 0x0007e2000800003f */
[----:B--2---:R-:W-:-:S04]  /*19e40*/  LOP3.LUT R7, R7, 0x1f, RZ, 0xc0, !PT ;  /* 0x0000001f07077812 */ /* 0x004fc800078ec0ff */
[----:B------:R-:W-:-:S13]  /*19e50*/  ISETP.NE.AND P0, PT, R7, RZ, PT ;  /* 0x000000ff0700720c */ /* 0x000fda0003f05270 */
[----:B---3--:R-:W-:Y:S05]  /*19e60*/  @!P0 BRA `(.L_x_696) ;  /* 0x0000000000048947 */ /* 0x008fea0003800000 */
[----:B------:R-:W-:Y:S01]  /*19e70*/  BPT.TRAP 0x1 ;  /* 0x000000040000795c */ /* 0x000fe20000300000 */
.L_x_696:
[----:B------:R-:W-:Y:S05]  /*19e80*/  BSYNC B2 ;  /* 0x0000000000027941 */ /* 0x000fea0003800000 */
.L_x_695:
[----:B------:R-:W-:Y:S01]  /*19e90*/  R2UR UR10, R12 ;  /* 0x000000000c0a72ca */ /* 0x000fe200000e0000 */
[----:B------:R-:W-:Y:S01]  /*19ea0*/  IMAD R3, R26, 0x6000, R22 ;  /* 0x000060001a037824 */ /* 0x000fe200078e0216 */
[----:B------:R-:W-:Y:S01]  /*19eb0*/  R2UR UR6, R10 ;  /* 0x000000000a0672ca */ /* 0x000fe200000e0000 */
[----:B------:R-:W-:Y:S01]  /*19ec0*/  UIADD3 UR4, UP0, UR36, 0x670, URZ ;  /* 0x0000067024047890 */ /* 0x000fe2000ff1e03f */
[----:B------:R-:W-:Y:S01]  /*19ed0*/  R2UR UR7, R11 ;  /* 0x000000000b0772ca */ /* 0x000fe200000e0000 */
[----:B------:R-:W-:Y:S01]  /*19ee0*/  VIADD R7, R3, 0x400 ;  /* 0x0000040003077836 */ /* 0x000fe20000000000 */
[----:B------:R-:W-:Y:S01]  /*19ef0*/  PLOP3.LUT P0, PT, PT, PT, PT, 0x80, 0x0 ;  /* 0x000000000000781c */ /* 0x000fe20003f0f070 */
[----:B------:R-:W-:Y:S01]  /*19f00*/  UIADD3.X UR5, URZ, UR37, URZ, UP0, !UPT ;  /* 0x000000253f057290 */ /* 0x000fe200087fe43f */
[----:B01----:R-:W-:-:S11]  /*19f10*/  IADD3 R9, R9, 0x2a8b0, RZ ;  /* 0x0002a8b009097810 */ /* 0x003fd60007ffe0ff */
.L_x_697:
        /* <DEDUP_REMOVED lines=10> */
[----:B------:R-:W-:Y:S02]  /*19fc0*/  R2UR UR10, R13 ;  /* 0x000000000d0a72ca */ /* 0x000fe400000e0000 */
[----:B------:R-:W-:Y:S02]  /*19fd0*/  R2UR UR6, R10 ;  /* 0x000000000a0672ca */ /* 0x000fe400000e0000 */
[----:B------:R-:W-:Y:S02]  /*19fe0*/  R2UR UR7, R11 ;  /* 0x000000000b0772ca */ /* 0x000fe400000e0000 */
[----:B------:R-:W-:Y:S02]  /*19ff0*/  PLOP3.LUT P0, PT, PT, PT, PT, 0x80, 0x0 ;  /* 0x000000000000781c */ /* 0x000fe40003f0f070 */
[----:B------:R-:W-:-:S11]  /*1a000*/  IADD3 R3, R3, 0x3400, RZ ;  /* 0x0000340003037810 */ /* 0x000fd60007ffe0ff */
.L_x_698:
        /* <DEDUP_REMOVED lines=9> */
[----:B-1----:R-:W-:Y:S05]  /*1a0a0*/  @P0 BRA.U.ANY `(.L_x_698) ;  /* 0xfffffffd00d80947 */ /* 0x002fea000393ffff */
.L_x_685:
[----:B------:R-:W-:Y:S05]  /*1a0b0*/  BSYNC B1 ;  /* 0x0000000000017941 */ /* 0x000fea0003800000 */
.L_x_684:
[----:B------:R-:W-:Y:S01]  /*1a0c0*/  IADD3 R7, R2, -0x2, RZ ;  /* 0xfffffffe02077810 */ /* 0x000fe20007ffe0ff */
[----:B------:R-:W-:Y:S01]  /*1a0d0*/  VIADD R26, R26, 0x1 ;  /* 0x000000011a1a7836 */ /* 0x000fe20000000000 */
[----:B------:R-:W-:Y:S02]  /*1a0e0*/  PLOP3.LUT P0, PT, PT, PT, PT, 0x8, 0x0 ;  /* 0x000000000000781c */ /* 0x000fe40003f0e170 */
[----:B------:R-:W-:Y:S02]  /*1a0f0*/  ISETP.GE.AND P2, PT, R7, R5, PT ;  /* 0x000000050700720c */ /* 0x000fe40003f46270 */
[----:B------:R-:W-:-:S04]  /*1a100*/  ISETP.NE.AND P1, PT, R26, 0x2, PT ;  /* 0x000000021a00780c */ /* 0x000fc80003f25270 */
[----:B------:R-:W-:Y:S02]  /*1a110*/  SEL R2, RZ, 0x1, P1 ;  /* 0x00000001ff027807 */ /* 0x000fe40000800000 */
[----:B------:R-:W-:Y:S02]  /*1a120*/  SEL R26, R26, RZ, P1 ;  /* 0x000000ff1a1a7207 */ /* 0x000fe40000800000 */
[----:B------:R-:W-:-:S03]  /*1a130*/  LOP3.LUT R31, R31, R2, RZ, 0x3c, !PT ;  /* 0x000000021f1f7212 */ /* 0x000fc600078e3cff */
[----:B------:R-:W-:Y:S05]  /*1a140*/  @!P2 BRA `(.L_x_678) ;  /* 0x000000080014a947 */ /* 0x000fea0003800000 */
.L_x_714:
[----:B------:R-:W-:Y:S05]  /*1a150*/  YIELD ;  /* 0x0000000000007946 */ /* 0x000fea0003800000 */
[----:B------:R-:W-:Y:S04]  /*1a160*/  BSSY B1, `(.L_x_699) ;  /* 0x000007b000017945 */ /* 0x000fe80003800000 */
[----:B------:R-:W-:Y:S05]  /*1a170*/  @!P6 BRA `(.L_x_700) ;  /* 0x0000000400e4e947 */ /* 0x000fea0003800000 */
[----:B------:R-:W-:Y:S01]  /*1a180*/  IMAD R6, R26, 0x8, R22 ;  /* 0x000000081a067824 */ /* 0x000fe200078e0216 */
[----:B------:R-:W-:Y:S01]  /*1a190*/  SHF.L.U32 R9, R31, 0x1f, RZ ;  /* 0x0000001f1f097819 */ /* 0x000fe200000006ff */
[----:B------:R-:W1:Y:S01]  /*1a1a0*/  S2R R2, SR_TID.X ;  /* 0x0000000000027919 */ /* 0x000e620000002100 */
[----:B------:R-:W-:Y:S02]  /*1a1b0*/  BSSY B2, `(.L_x_701) ;  /* 0x0000005000027945 */ /* 0x000fe40003800000 */
[----:B------:R-:W2:Y:S01]  /*1a1c0*/  SYNCS.PHASECHK.TRANS64.TRYWAIT P1, [R6+URZ+0x2a8a0], R9 ;  /* 0x02a8a009060075a7 */ /* 0x000ea2000802017f */
[----:B-1----:R-:W-:-:S04]  /*1a1d0*/  LOP3.LUT R2, R2, 0x7f, RZ, 0xc0, !PT ;  /* 0x0000007f02027812 */ /* 0x002fc800078ec0ff */
[----:B------:R-:W-:Y:S01]  /*1a1e0*/  ISETP.NE.AND P2, PT, R2, RZ, PT ;  /* 0x000000ff0200720c */ /* 0x000fe20003f45270 */
[----:B--2---:R-:W-:-:S12]  /*1a1f0*/  @!P1 BRA `(.L_x_702) ;  /* 0x0000005c00249947 */ /* 0x004fd80003800000 */
.L_x_836:
[----:B------:R-:W-:Y:S05]  /*1a200*/  BSYNC B2 ;  /* 0x0000000000027941 */ /* 0x000fea0003800000 */
.L_x_701:
[----:B------:R-:W-:Y:S04]  /*1a210*/  BSSY B2, `(.L_x_703) ;  /* 0x0000009000027945 */ /* 0x000fe80003800000 */
[----:B------:R-:W-:Y:S05]  /*1a220*/  @P2 BRA `(.L_x_704) ;  /* 0x00000000001c2947 */ /* 0x000fea0003800000 */
[----:B0-----:R-:W0:Y:S01]  /*1a230*/  S2R R3, SR_TID.X ;  /* 0x0000000000037919 */ /* 0x001e220000002100 */
[----:B------:R-:W-:-:S04]  /*1a240*/  MOV R2, 0x9000 ;  /* 0x0000900000027802 */ /* 0x000fc80000000f00 */
[----:B------:R2:W-:Y:S01]  /*1a250*/  SYNCS.ARRIVE.TRANS64 RZ, [R6+URZ+0x2a890], R2 ;  /* 0x02a8900206ff79a7 */ /* 0x0005e2000800003f */
[----:B0-----:R-:W-:-:S04]  /*1a260*/  LOP3.LUT R3, R3, 0x1f, RZ, 0xc0, !PT ;  /* 0x0000001f03037812 */ /* 0x001fc800078ec0ff */
[----:B------:R-:W-:-:S13]  /*1a270*/  ISETP.NE.AND P1, PT, R3, RZ, PT ;  /* 0x000000ff0300720c */ /* 0x000fda0003f25270 */
[----:B--2---:R-:W-:Y:S05]  /*1a280*/  @!P1 BRA `(.L_x_704) ;  /* 0x0000000000049947 */ /* 0x004fea0003800000 */
[----:B------:R-:W-:Y:S01]  /*1a290*/  BPT.TRAP 0x1 ;  /* 0x000000040000795c */ /* 0x000fe20000300000 */
.L_x_704:
[----:B------:R-:W-:Y:S05]  /*1a2a0*/  BSYNC B2 ;  /* 0x0000000000027941 */ /* 0x000fea0003800000 */
.L_x_703:
[----:B------:R-:W-:Y:S01]  /*1a2b0*/  IMAD.MOV.U32 R11, RZ, RZ, RZ ;  /* 0x000000ffff0b7224 */ /* 0x000fe200078e00ff */
[----:B------:R-:W-:Y:S01]  /*1a2c0*/  UIADD3 UR4, UP0, UR36, 0x570, URZ ;  /* 0x0000057024047890 */ /* 0x000fe2000ff1e03f */
[----:B0-----:R-:W-:Y:S01]  /*1a2d0*/  IMAD R3, R26, 0x9000, R22 ;  /* 0x000090001a037824 */ /* 0x001fe200078e0216 */
[----:B------:R-:W-:Y:S01]  /*1a2e0*/  PLOP3.LUT P1, PT, PT, PT, PT, 0x80, 0x0 ;  /* 0x000000000000781c */ /* 0x000fe20003f2f070 */
[----:B------:R-:W-:Y:S01]  /*1a2f0*/  IMAD R8, R7, 0x60, R0 ;  /* 0x0000006007087824 */ /* 0x000fe200078e0200 */
[----:B------:R-:W-:Y:S01]  /*1a300*/  R2UR UR10, R11 ;  /* 0x000000000b0a72ca */ /* 0x000fe200000e0000 */
[----:B------:R-:W-:Y:S01]  /*1a310*/  VIADD R10, R3, 0x18400 ;  /* 0x00018400030a7836 */ /* 0x000fe20000000000 */
[----:B------:R-:W-:Y:S01]  /*1a320*/  IADD3 R2, R6, 0x2a890, RZ ;  /* 0x0002a89006027810 */ /* 0x000fe20007ffe0ff */
[----:B------:R-:W-:Y:S01]  /*1a330*/  UIADD3.X UR5, URZ, UR37, URZ, UP0, !UPT ;  /* 0x000000253f057290 */ /* 0x000fe200087fe43f */
[----:B------:R-:W-:Y:S01]  /*1a340*/  UMOV UR6, 0x0 ;  /* 0x0000000000067882 */ /* 0x000fe20000000000 */
[----:B------:R-:W-:-:S10]  /*1a350*/  UMOV UR7, 0x12f00000 ;  /* 0x12f0000000077882 */ /* 0x000fd40000000000 */
.L_x_705:
        /* <DEDUP_REMOVED lines=16> */
.L_x_706:
        /* <DEDUP_REMOVED lines=15> */
.L_x_707:
        /* <DEDUP_REMOVED lines=13> */
.L_x_837:
[----:B------:R-:W-:Y:S05]  /*1a620*/  BSYNC B2 ;  /* 0x0000000000027941 */ /* 0x000fea0003800000 */
.L_x_708:
[----:B------:R-:W-:Y:S01]  /*1a630*/  BSSY B2, `(.L_x_710) ;  /* 0x000000b000027945 */ /* 0x000fe20003800000 */
[----:B------:R-:W-:Y:S01]  /*1a640*/  IMAD.MOV.U32 R2, RZ, RZ, 0x0 ;  /* 0x00000000ff027424 */ /* 0x000fe200078e00ff */
[----:B------:R-:W-:Y:S02]  /*1a650*/  MOV R3, 0x12f00000 ;  /* 0x12f0000000037802 */ /* 0x000fe40000000f00 */
[----:B------:R-:W-:Y:S05]  /*1a660*/  @P2 BRA `(.L_x_711) ;  /* 0x00000000001c2947 */ /* 0x000fea0003800000 */
[----:B------:R-:W2:Y:S01]  /*1a670*/  S2R R10, SR_TID.X ;  /* 0x00000000000a7919 */ /* 0x000ea20000002100 */
[----:B01----:R-:W-:-:S04]  /*1a680*/  IMAD.MOV.U32 R9, RZ, RZ, 0x6000 ;  /* 0x00006000ff097424 */ /* 0x003fc800078e00ff */
[----:B------:R3:W-:Y:S01]  /*1a690*/  SYNCS.ARRIVE.TRANS64 RZ, [R6+URZ+0x2a8b0], R9 ;  /* 0x02a8b00906ff79a7 */ /* 0x0007e2000800003f */
[----:B--2---:R-:W-:-:S04]  /*1a6a0*/  LOP3.LUT R10, R10, 0x1f, RZ, 0xc0, !PT ;  /* 0x0000001f0a0a7812 */ /* 0x004fc800078ec0ff */
[----:B------:R-:W-:-:S13]  /*1a6b0*/  ISETP.NE.AND P1, PT, R10, RZ, PT ;  /* 0x000000ff0a00720c */ /* 0x000fda0003f25270 */
[----:B---3--:R-:W-:Y:S05]  /*1a6c0*/  @!P1 BRA `(.L_x_711) ;  /* 0x0000000000049947 */ /* 0x008fea0003800000 */
[----:B------:R-:W-:Y:S01]  /*1a6d0*/  BPT.TRAP 0x1 ;  /* 0x000000040000795c */ /* 0x000fe20000300000 */
.L_x_711:
[----:B------:R-:W-:Y:S05]  /*1a6e0*/  BSYNC B2 ;  /* 0x0000000000027941 */ /* 0x000fea0003800000 */
.L_x_710:
[----:B------:R-:W-:Y:S01]  /*1a6f0*/  R2UR UR10, R11 ;  /* 0x000000000b0a72ca */ /* 0x000fe200000e0000 */
[----:B01----:R-:W-:Y:S01]  /*1a700*/  IMAD R9, R26, 0x6000, R22 ;  /* 0x000060001a097824 */ /* 0x003fe200078e0216 */
[----:B------:R-:W-:Y:S01]  /*1a710*/  R2UR UR6, R2 ;  /* 0x00000000020672ca */ /* 0x000fe200000e0000 */
[----:B------:R-:W-:Y:S01]  /*1a720*/  UIADD3 UR4, UP0, UR36, 0x670, URZ ;  /* 0x0000067024047890 */ /* 0x000fe2000ff1e03f */
[----:B------:R-:W-:Y:S01]  /*1a730*/  R2UR UR7, R3 ;  /* 0x00000000030772ca */ /* 0x000fe200000e0000 */
[----:B------:R-:W-:Y:S01]  /*1a740*/  VIADD R10, R9, 0x400 ;  /* 0x00000400090a7836 */ /* 0x000fe20000000000 */
[----:B------:R-:W-:Y:S01]  /*1a750*/  PLOP3.LUT P1, PT, PT, PT, PT, 0x80, 0x0 ;  /* 0x000000000000781c */ /* 0x000fe20003f2f070 */
[----:B------:R-:W-:Y:S01]  /*1a760*/  UIADD3.X UR5, URZ, UR37, URZ, UP0, !UPT ;  /* 0x000000253f057290 */ /* 0x000fe200087fe43f */
[----:B------:R-:W-:-:S11]  /*1a770*/  IADD3 R6, R6, 0x2a8b0, RZ ;  /* 0x0002a8b006067810 */ /* 0x000fd60007ffe0ff */
.L_x_712:
        /* <DEDUP_REMOVED lines=15> */
.L_x_713:
        /* <DEDUP_REMOVED lines=10> */
.L_x_700:
[----:B------:R-:W-:Y:S05]  /*1a910*/  BSYNC B1 ;  /* 0x0000000000017941 */ /* 0x000fea0003800000 */
.L_x_699:
[C---:B------:R-:W-:Y:S01]  /*1a920*/  ISETP.GT.AND P2, PT, R7.reuse, R5, PT ;  /* 0x000000050700720c */ /* 0x040fe20003f44270 */
[----:B------:R-:W-:Y:S01]  /*1a930*/  VIADD R26, R26, 0x1 ;  /* 0x000000011a1a7836 */ /* 0x000fe20000000000 */
[----:B------:R-:W-:-:S04]  /*1a940*/  IADD3 R7, R7, -0x1, RZ ;  /* 0xffffffff07077810 */ /* 0x000fc80007ffe0ff */
[----:B------:R-:W-:-:S04]  /*1a950*/  ISETP.NE.AND P1, PT, R26, 0x2, PT ;  /* 0x000000021a00780c */ /* 0x000fc80003f25270 */
[----:B------:R-:W-:Y:S02]  /*1a960*/  SEL R2, RZ, 0x1, P1 ;  /* 0x00000001ff027807 */ /* 0x000fe40000800000 */
[----:B------:R-:W-:Y:S02]  /*1a970*/  SEL R26, R26, RZ, P1 ;  /* 0x000000ff1a1a7207 */ /* 0x000fe40000800000 */
[----:B------:R-:W-:Y:S01]  /*1a980*/  LOP3.LUT R31, R31, R2, RZ, 0x3c, !PT ;  /* 0x000000021f1f7212 */ /* 0x000fe200078e3cff */
[----:B------:R-:W-:Y:S06]  /*1a990*/  @P2 BRA `(.L_x_714) ;  /* 0xfffffff400ec2947 */ /* 0x000fec000383ffff */
.L_x_678:
[----:B------:R-:W-:Y:S05]  /*1a9a0*/  BSYNC B0 ;  /* 0x0000000000007941 */ /* 0x000fea0003800000 */
.L_x_677:
[----:B------:R-:W2:Y:S01]  /*1a9b0*/  LDL R30, [R1] ;  /* 0x00000000011e7983 */ /* 0x000ea20000100800 */
[----:B------:R-:W-:Y:S05]  /*1a9c0*/  @!P0 WARPSYNC.ALL ;  /* 0x0000000000008948 */ /* 0x000fea0003800000 */
[----:B------:R-:W-:Y:S06]  /*1a9d0*/  @!P0 BAR.SYNC.DEFER_BLOCKING 0xc, 0x180 ;  /* 0x0306000000008b1d */ /* 0x000fec0000010000 */
[----:B------:R-:W-:Y:S01]  /*1a9e0*/  BSSY B7, `(.L_x_715) ;  /* 0x000036f000077945 */ /* 0x000fe20003800000 */
[----:B--2---:R-:W-:-:S13]  /*1a9f0*/  ISETP.GT.AND P0, PT, R30, RZ, PT ;  /* 0x000000ff1e00720c */ /* 0x004fda0003f04270 */
[----:B------:R-:W-:Y:S05]  /*1aa00*/  @P0 BRA `(.L_x_716) ;  /* 0x0000000000440947 */ /* 0x000fea0003800000 */
[----:B------:R-:W1:Y:S02]  /*1aa10*/  S2R R2, SR_TID.X ;  /* 0x0000000000027919 */ /* 0x000e640000002100 */
        /* <DEDUP_REMOVED lines=14> */
[----:B0-----:R-:W-:Y:S01]  /*1ab00*/  IADD3 R16, R0, UR38, R7 ;  /* 0x0000002600107c10 */ /* 0x001fe2000fffe007 */
[----:B------:R-:W-:Y:S06]  /*1ab10*/  BRA `(.L_x_717) ;  /* 0x00000034006c7947 */ /* 0x000fec0003800000 */
.L_x_716:
        /* <DEDUP_REMOVED lines=10> */
[----:B0-----:R-:W0:Y:S01]  /*1abc0*/  LDC.64 R2, c[0x4][R2] ;  /* 0x0100000002027b82 */ /* 0x001e220000000a00 */
[----:B------:R-:W-:Y:S01]  /*1abd0*/  MOV R6, UR8 ;  /* 0x0000000800067c02 */ /* 0x000fe20008000f00 */
[----:B------:R-:W-:Y:S01]  /*1abe0*/  IMAD.U32 R7, RZ, RZ, UR9 ;  /* 0x00000009ff077e24 */ /* 0x000fe2000f8e00ff */
[----:B------:R-:W-:Y:S01]  /*1abf0*/  MOV R10, UR4 ;  /* 0x00000004000a7c02 */ /* 0x000fe20008000f00 */
[----:B------:R-:W-:Y:S01]  /*1ac00*/  IMAD.U32 R11, RZ, RZ, UR5 ;  /* 0x00000005ff0b7e24 */ /* 0x000fe2000f8e00ff */
[----:B------:R-:W-:Y:S01]  /*1ac10*/  MOV R8, 0x70 ;  /* 0x0000007000087802 */ /* 0x000fe20000000f00 */
[----:B------:R-:W-:Y:S01]  /*1ac20*/  IMAD.MOV.U32 R12, RZ, RZ, 0x1 ;  /* 0x00000001ff0c7424 */ /* 0x000fe200078e00ff */
[----:B------:R-:W-:-:S07]  /*1ac30*/  MOV R13, RZ ;  /* 0x000000ff000d7202 */ /* 0x000fce0000000f00 */
[----:B------:R-:W-:-:S07]  /*1ac40*/  LEPC R20, `(.L_x_719) ;  /* 0x000000001014794e */ /* 0x000fce0000000000 */
[----:B0-----:R-:W-:Y:S05]  /*1ac50*/  CALL.ABS.NOINC R2 ;  /* 0x0000000002007343 */ /* 0x001fea0003c00000 */
.L_x_719:
[----:B------:R-:W-:Y:S05]  /*1ac60*/  BSYNC B6 ;  /* 0x0000000000067941 */ /* 0x000fea0003800000 */
.L_x_718:
        /* <DEDUP_REMOVED lines=8> */
[----:B0-----:R0:W1:Y:S01]  /*1acf0*/  LDC.64 R2, c[0x4][R27] ;  /* 0x010000001b027b82 */ /* 0x0010620000000a00 */
[----:B------:R-:W-:Y:S01]  /*1ad00*/  MOV R4, UR6 ;  /* 0x0000000600047c02 */ /* 0x000fe20008000f00 */
[----:B------:R-:W-:Y:S01]  /*1ad10*/  IMAD.U32 R5, RZ, RZ, UR7 ;  /* 0x00000007ff057e24 */ /* 0x000fe2000f8e00ff */
[----:B------:R-:W-:Y:S01]  /*1ad20*/  MOV R6, UR8 ;  /* 0x0000000800067c02 */ /* 0x000fe20008000f00 */
[----:B------:R-:W-:Y:S01]  /*1ad30*/  IMAD.U32 R7, RZ, RZ, UR9 ;  /* 0x00000009ff077e24 */ /* 0x000fe2000f8e00ff */
[----:B------:R-:W-:Y:S01]  /*1ad40*/  MOV R10, UR4 ;  /* 0x00000004000a7c02 */ /* 0x000fe20008000f00 */
[----:B------:R-:W-:Y:S01]  /*1ad50*/  IMAD.U32 R11, RZ, RZ, UR5 ;  /* 0x00000005ff0b7e24 */ /* 0x000fe2000f8e00ff */
[----:B------:R-:W-:Y:S01]  /*1ad60*/  MOV R8, 0x70 ;  /* 0x0000007000087802 */ /* 0x000fe20000000f00 */
[----:B------:R-:W-:Y:S01]  /*1ad70*/  IMAD.MOV.U32 R12, RZ, RZ, 0x1 ;  /* 0x00000001ff0c7424 */ /* 0x000fe200078e00ff */
[----:B0-----:R-:W-:-:S07]  /*1ad80*/  MOV R13, RZ ;  /* 0x000000ff000d7202 */ /* 0x001fce0000000f00 */
[----:B------:R-:W-:-:S07]  /*1ad90*/  LEPC R20, `(.L_x_722) ;  /* 0x000000001014794e */ /* 0x000fce0000000000 */
[----:B-1----:R-:W-:Y:S05]  /*1ada0*/  CALL.ABS.NOINC R2 ;  /* 0x0000000002007343 */ /* 0x002fea0003c00000 */
.L_x_722:
        /* <DEDUP_REMOVED lines=14> */
[----:B-1----:R-:W-:Y:S05]  /*1ae90*/  CALL.ABS.NOINC R2 ;  /* 0x0000000002007343 */ /* 0x002fea0003c00000 */
.L_x_721:
[----:B------:R-:W-:Y:S05]  /*1aea0*/  BSYNC B6 ;  /* 0x0000000000067941 */ /* 0x000fea0003800000 */
.L_x_720:
[----:B------:R-:W2:Y:S01]  /*1aeb0*/  LDL R20, [R1+0x24] ;  /* 0x0000240001147983 */ /* 0x000ea20000100800 */
[----:B------:R-:W-:Y:S01]  /*1aec0*/  ULDC.64 UR4, c[0x0][0x9f8] ;  /* 0x00027e0000047ab9 */ /* 0x000fe20000000a00 */
[----:B------:R-:W1:Y:S01]  /*1aed0*/  LDC R0, c[0x0][0x430] ;  /* 0x00010c00ff007b82 */ /* 0x000e620000000800 */
[----:B------:R-:W-:Y:S01]  /*1aee0*/  ISETP.NE.U32.AND P0, PT, RZ, UR4, PT ;  /* 0x00000004ff007c0c */ /* 0x000fe2000bf05070 */
[----:B------:R-:W3:Y:S03]  /*1aef0*/  LDL R2, [R1+0x4] ;  /* 0x0000040001027983 */ /* 0x000ee60000100800 */
[----:B------:R-:W-:Y:S01]  /*1af00*/  ISETP.NE.AND.EX P0, PT, RZ, UR5, PT, P0 ;  /* 0x00000005ff007c0c */ /* 0x000fe2000bf05300 */
[----:B------:R-:W4:-:S12]  /*1af10*/  S2R R21, SR_TID.X ;  /* 0x0000000000157919 */ /* 0x000f180000002100 */
[----:B------:R-:W-:Y:S01]  /*1af20*/  @P0 IADD3 R24, P1, R24, UR4, RZ ;  /* 0x0000000418180c10 */ /* 0x000fe2000ff3e0ff */
[----:B------:R-:W0:Y:S01]  /*1af30*/  S2R R34, SR_TID.X ;  /* 0x0000000000227919 */ /* 0x000e220000002100 */
[----:B------:R-:W-:Y:S02]  /*1af40*/  ULDC UR4, c[0x0][0x320] ;  /* 0x0000c80000047ab9 */ /* 0x000fe40000000800 */
[----:B------:R-:W-:-:S05]  /*1af50*/  @P0 IADD3.X R25, R25, UR5, RZ, P1, !PT ;  /* 0x0000000519190c10 */ /* 0x000fca0008ffe4ff */
[----:B------:R-:W3:Y:S01]  /*1af60*/  @P0 LDG.E R33, desc[UR60][R24.64] ;  /* 0x0000003c18210981 */ /* 0x000ee2000c1e1900 */
[----:B-1----:R-:W-:Y:S02]  /*1af70*/  ISETP.NE.AND P1, PT, R0, 0x1, PT ;  /* 0x000000010000780c */ /* 0x002fe40003f25270 */
[----:B----4-:R-:W-:-:S11]  /*1af80*/  LOP3.LUT R21, R21, 0x7f, RZ, 0xc0, !PT ;  /* 0x0000007f15157812 */ /* 0x010fd600078ec0ff */
[----:B------:R-:W1:Y:S01]  /*1af90*/  @P1 LDC R7, c[0x0][0x434] ;  /* 0x00010d00ff071b82 */ /* 0x000e620000000800 */
[----:B------:R-:W-:-:S07]  /*1afa0*/  SHF.R.U32.HI R21, RZ, 0x3, R21 ;  /* 0x00000003ff157819 */ /* 0x000fce0000011615 */
[----:B------:R-:W4:Y:S01]  /*1afb0*/  @P1 LDC R5, c[0x0][0x438] ;  /* 0x00010e00ff051b82 */ /* 0x000f220000000800 */
[----:B0-----:R-:W-:-:S04]  /*1afc0*/  SHF.L.U32 R34, R34, 0x4, RZ ;  /* 0x0000000422227819 */ /* 0x001fc800000006ff */
[----:B------:R-:W-:Y:S02]  /*1afd0*/  LOP3.LUT R34, R21, 0x70, R34, 0xf8, !PT ;  /* 0x0000007015227812 */ /* 0x000fe400078ef822 */
[----:B------:R-:W0:Y:S02]  /*1afe0*/  S2R R21, SR_TID.X ;  /* 0x0000000000157919 */ /* 0x000e240000002100 */
[----:B0-----:R-:W-:-:S05]  /*1aff0*/  IMAD.SHL.U32 R21, R21, 0x8, RZ ;  /* 0x0000000815157824 */ /* 0x001fca00078e00ff */
[----:B------:R-:W-:Y:S02]  /*1b000*/  LOP3.LUT R21, R21, 0x38, RZ, 0xc0, !PT ;  /* 0x0000003815157812 */ /* 0x000fe400078ec0ff */
[----:B------:R-:W-:Y:S01]  /*1b010*/  LOP3.LUT R23, R23, 0xfffffff7, RZ, 0xc0, !PT ;  /* 0xfffffff717177812 */ /* 0x000fe200078ec0ff */
[----:B------:R-:W-:Y:S01]  /*1b020*/  UMOV UR5, 0xffffffff ;  /* 0xffffffff00057882 */ /* 0x000fe20000000000 */
[----:B--2---:R-:W-:-:S04]  /*1b030*/  VIADD R27, R20, 0xffffffff ;  /* 0xffffffff141b7836 */ /* 0x004fc80000000000 */
[----:B------:R-:W-:-:S05]  /*1b040*/  IMAD R6, R27, 0x60, R34 ;  /* 0x000000601b067824 */ /* 0x000fca00078e0222 */
[----:B------:R-:W-:-:S04]  /*1b050*/  ISETP.GE.AND P0, PT, R6, R30, PT ;  /* 0x0000001e0600720c */ /* 0x000fc80003f06270 */
[----:B------:R-:W-:Y:S02]  /*1b060*/  ISETP.GT.U32.OR P0, PT, R34, 0x5f, P0 ;  /* 0x0000005f2200780c */ /* 0x000fe40000704470 */
[----:B---3--:R-:W-:-:S05]  /*1b070*/  IADD3 R6, R6, R2, RZ ;  /* 0x0000000206067210 */ /* 0x008fca0007ffe0ff */
[----:B-1----:R-:W-:-:S06]  /*1b080*/  @P1 IMAD.HI.U32 R7, R6, R7, RZ ;  /* 0x0000000706071227 */ /* 0x002fcc00078e00ff */
[----:B------:R-:W0:Y:S01]  /*1b090*/  @!P0 LDC.64 R2, c[0x0][0x428] ;  /* 0x00010a00ff028b82 */ /* 0x000e220000000a00 */
[--C-:B------:R-:W-:Y:S01]  /*1b0a0*/  IMAD.MOV.U32 R4, RZ, RZ, R6.reuse ;  /* 0x000000ffff047224 */ /* 0x100fe200078e0006 */
[----:B----4-:R-:W-:Y:S02]  /*1b0b0*/  @P1 SHF.R.U32.HI R4, RZ, R5, R7 ;  /* 0x00000005ff041219 */ /* 0x010fe40000011607 */
[----:B------:R-:W-:Y:S02]  /*1b0c0*/  LOP3.LUT R20, R21, 0x40, RZ, 0xfc, !PT ;  /* 0x0000004015147812 */ /* 0x000fe400078efcff */
[----:B------:R-:W-:Y:S02]  /*1b0d0*/  IADD3 R5, -R4, RZ, RZ ;  /* 0x000000ff04057210 */ /* 0x000fe40007ffe1ff */
[----:B------:R-:W-:Y:S02]  /*1b0e0*/  ISETP.GE.AND P2, PT, R20, UR4, PT ;  /* 0x0000000414007c0c */ /* 0x000fe4000bf46270 */
[----:B------:R-:W-:Y:S01]  /*1b0f0*/  SHF.R.S32.HI R8, RZ, 0x1f, R33 ;  /* 0x0000001fff087819 */ /* 0x000fe20000011421 */
[----:B------:R-:W-:Y:S01]  /*1b100*/  IMAD R0, R0, R5, R6 ;  /* 0x0000000500007224 */ /* 0x000fe200078e0206 */
[----:B------:R-:W-:-:S02]  /*1b110*/  @!P0 SHF.R.S32.HI R5, RZ, 0x1f, R4 ;  /* 0x0000001fff058819 */ /* 0x000fc40000011404 */
[----:B------:R-:W-:Y:S01]  /*1b120*/  ISETP.GE.AND P1, PT, R21, UR4, PT ;  /* 0x0000000415007c0c */ /* 0x000fe2000bf26270 */
[----:B------:R-:W-:Y:S01]  /*1b130*/  ULDC UR4, c[0x0][0x2f4] ;  /* 0x0000bd0000047ab9 */ /* 0x000fe20000000800 */
[----:B------:R-:W-:-:S04]  /*1b140*/  SEL R30, RZ, 0xffffffff, P2 ;  /* 0xffffffffff1e7807 */ /* 0x000fc80001000000 */
[----:B------:R-:W-:Y:S01]  /*1b150*/  SHF.L.U32 R30, R30, 0x1, RZ ;  /* 0x000000011e1e7819 */ /* 0x000fe200000006ff */
[-C--:B0-----:R-:W-:Y:S02]  /*1b160*/  @!P0 IMAD R6, R8, R2.reuse, RZ ;  /* 0x0000000208068224 */ /* 0x081fe400078e02ff */
[----:B------:R-:W-:Y:S01]  /*1b170*/  @!P0 IMAD.WIDE.U32 R4, R33, R2, R4 ;  /* 0x0000000221048225 */ /* 0x000fe200078e0004 */
[----:B------:R-:W-:-:S03]  /*1b180*/  SEL R2, RZ, 0x1, P1 ;  /* 0x00000001ff027807 */ /* 0x000fc60000800000 */
[----:B------:R-:W-:Y:S01]  /*1b190*/  @!P0 IMAD R6, R33, R3, R6 ;  /* 0x0000000321068224 */ /* 0x000fe200078e0206 */
[----:B------:R-:W-:Y:S02]  /*1b1a0*/  LOP3.LUT R30, R30, 0x2, R2, 0xe2, !PT ;  /* 0x000000021e1e7812 */ /* 0x000fe400078ee202 */
[----:B------:R-:W0:Y:S01]  /*1b1b0*/  @!P0 LDC.64 R2, c[0x0][0x418] ;  /* 0x00010600ff028b82 */ /* 0x000e220000000a00 */
[----:B------:R-:W-:Y:S02]  /*1b1c0*/  @!P0 IMAD.IADD R6, R5, 0x1, R6 ;  /* 0x0000000105068824 */ /* 0x000fe400078e0206 */
[----:B------:R-:W-:Y:S01]  /*1b1d0*/  IMAD.U32 R5, RZ, RZ, UR39 ;  /* 0x00000027ff057e24 */ /* 0x000fe2000f8e00ff */
[----:B0-----:R-:W-:-:S04]  /*1b1e0*/  @!P0 LEA R2, P1, R4, R2, 0x2 ;  /* 0x0000000204028211 */ /* 0x001fc800078210ff */
[----:B------:R-:W-:Y:S02]  /*1b1f0*/  @!P0 LEA.HI.X R3, R4, R3, R6, 0x2, P1 ;  /* 0x0000000304038211 */ /* 0x000fe400008f1406 */
[----:B------:R-:W-:-:S06]  /*1b200*/  MOV R4, RZ ;  /* 0x000000ff00047202 */ /* 0x000fcc0000000f00 */
[----:B------:R0:W5:Y:S01]  /*1b210*/  @!P0 LDG.E R4, desc[UR60][R2.64] ;  /* 0x0000003c02048981 */ /* 0x000162000c1e1900 */
[----:B------:R-:W-:Y:S02]  /*1b220*/  ISETP.GT.U32.AND P0, PT, R34, 0x5f, PT ;  /* 0x0000005f2200780c */ /* 0x000fe40003f04070 */
[----:B------:R-:W-:Y:S02]  /*1b230*/  ISETP.NE.AND P3, PT, R5, 0x3, PT ;  /* 0x000000030500780c */ /* 0x000fe40003f65270 */
[----:B------:R-:W-:-:S09]  /*1b240*/  ISETP.GE.AND P2, PT, R21, UR4, PT ;  /* 0x0000000415007c0c */ /* 0x000fd2000bf46270 */
[----:B------:R-:W-:-:S04]  /*1b250*/  @P0 LOP3.LUT R23, R23, 0x8, RZ, 0xfc, !PT ;  /* 0x0000000817170812 */ /* 0x000fc800078efcff */
[----:B------:R-:W-:-:S04]  /*1b260*/  LOP3.LUT R23, R23, 0xffffffef, RZ, 0xc0, !PT ;  /* 0xffffffef17177812 */ /* 0x000fc800078ec0ff */
[----:B------:R-:W-:Y:S01]  /*1b270*/  @P3 LOP3.LUT R23, R23, 0x10, RZ, 0xfc, !PT ;  /* 0x0000001017173812 */ /* 0x000fe200078efcff */
[----:B------:R1:W-:Y:S03]  /*1b280*/  STL [R1+0x8], R8 ;  /* 0x0000080801007387 */ /* 0x0003e60000100800 */
[----:B------:R-:W-:Y:S02]  /*1b290*/  LOP3.LUT R23, R23, 0xfffffffb, RZ, 0xc0, !PT ;  /* 0xfffffffb17177812 */ /* 0x000fe400078ec0ff */
[----:B------:R-:W-:Y:S02]  /*1b2a0*/  ISETP.GE.AND P1, PT, R20, UR4, PT ;  /* 0x0000000414007c0c */ /* 0x000fe4000bf26270 */
[----:B------:R-:W-:Y:S02]  /*1b2b0*/  @P2 LOP3.LUT R23, R23, 0x4, RZ, 0xfc, !PT ;  /* 0x0000000417172812 */ /* 0x000fe400078efcff */
[----:B-1----:R-:W-:-:S02]  /*1b2c0*/  LOP3.LUT R8, R21, 0x80, RZ, 0xfc, !PT ;  /* 0x0000008015087812 */ /* 0x002fc400078efcff */
[----:B------:R-:W-:Y:S02]  /*1b2d0*/  LOP3.LUT R23, R23, 0xfffffffe, RZ, 0xc0, !PT ;  /* 0xfffffffe17177812 */ /* 0x000fe400078ec0ff */
[----:B------:R-:W-:Y:S02]  /*1b2e0*/  ISETP.GE.AND P0, PT, R8, UR4, PT ;  /* 0x0000000408007c0c */ /* 0x000fe4000bf06270 */
[----:B------:R-:W-:-:S04]  /*1b2f0*/  LOP3.LUT R23, R23, 0xfffffffd, RZ, 0xc0, !PT ;  /* 0xfffffffd17177812 */ /* 0x000fc800078ec0ff */
[----:B------:R-:W-:-:S07]  /*1b300*/  @P1 LOP3.LUT R23, R23, 0x2, RZ, 0xfc, !PT ;  /* 0x0000000217171812 */ /* 0x000fce00078efcff */
[----:B------:R-:W-:Y:S01]  /*1b310*/  @P0 LOP3.LUT R23, R23, 0x1, RZ, 0xfc, !PT ;  /* 0x0000000117170812 */ /* 0x000fe200078efcff */
[----:B0-----:R-:W-:Y:S06]  /*1b320*/  BRA.DIV UR5, `(.L_x_723) ;  /* 0x0000004e05007947 */ /* 0x001fec000b800000 */
.L_x_840:
[----:B------:R-:W-:Y:S01]  /*1b330*/  SHF.R.S32.HI R34, RZ, 0x1f, R18 ;  /* 0x0000001fff227819 */ /* 0x000fe20000011412 */
[----:B------:R-:W-:Y:S06]  /*1b340*/  @!P3 BRA `(.L_x_724) ;  /* 0x000000000004b947 */ /* 0x000fec0003800000 */
[----:B------:R-:W-:Y:S01]  /*1b350*/  BPT.TRAP 0x1 ;  /* 0x000000040000795c */ /* 0x000fe20000300000 */
.L_x_724:
[----:B------:R-:W-:Y:S01]  /*1b360*/  SHF.R.S32.HI R5, RZ, 0x1f, R0 ;  /* 0x0000001fff057819 */ /* 0x000fe20000011400 */
[----:B------:R-:W-:Y:S01]  /*1b370*/  ULDC.64 UR4, c[0x0][0x328] ;  /* 0x0000ca0000047ab9 */ /* 0x000fe20000000a00 */
[----:B------:R-:W-:Y:S01]  /*1b380*/  BSSY B0, `(.L_x_725) ;  /* 0x0000017000007945 */ /* 0x000fe20003800000 */
[----:B------:R-:W-:-:S04]  /*1b390*/  IMAD.WIDE.U32 R2, R0, UR4, RZ ;  /* 0x0000000400027c25 */ /* 0x000fc8000f8e00ff */
[----:B------:R-:W-:-:S04]  /*1b3a0*/  IMAD R6, R5, UR4, RZ ;  /* 0x0000000405067c24 */ /* 0x000fc8000f8e02ff */
[----:B------:R-:W-:Y:S01]  /*1b3b0*/  IMAD R6, R0, UR5, R6 ;  /* 0x0000000500067c24 */ /* 0x000fe2000f8e0206 */
[----:B------:R-:W-:-:S04]  /*1b3c0*/  ULDC.64 UR4, c[0x0][0x338] ;  /* 0x0000ce0000047ab9 */ /* 0x000fc80000000a00 */
[----:B------:R-:W-:Y:S02]  /*1b3d0*/  IADD3 R3, R3, R6, RZ ;  /* 0x0000000603037210 */ /* 0x000fe40007ffe0ff */
        /* <DEDUP_REMOVED lines=10> */
[----:B------:R-:W-:Y:S02]  /*1b480*/  LEA R24, P0, R2, UR4, 0x1 ;  /* 0x0000000402187c11 */ /* 0x000fe4000f8008ff */
[----:B------:R-:W-:-:S04]  /*1b490*/  IADD3 R7, R3, R7, RZ ;  /* 0x0000000703077210 */ /* 0x000fc80007ffe0ff */
[----:B------:R-:W-:Y:S01]  /*1b4a0*/  LEA.HI.X R25, R2, UR5, R7, 0x1, P0 ;  /* 0x0000000502197c11 */ /* 0x000fe200080f0c07 */
[----:B------:R-:W-:Y:S01]  /*1b4b0*/  IMAD R7, R28, 0x8, R22 ;  /* 0x000000081c077824 */ /* 0x000fe200078e0216 */
[----:B------:R-:W-:-:S04]  /*1b4c0*/  SHF.L.U32 R2, R29, 0x1f, RZ ;  /* 0x0000001f1d027819 */ /* 0x000fc800000006ff */
[----:B------:R-:W0:Y:S02]  /*1b4d0*/  SYNCS.PHASECHK.TRANS64.TRYWAIT P0, [R7+URZ+0x2a840], R2 ;  /* 0x02a84002070075a7 */ /* 0x000e24000800017f */
[----:B0-----:R-:W-:Y:S05]  /*1b4e0*/  @!P0 BRA `(.L_x_726) ;  /* 0x0000004800c48947 */ /* 0x001fea0003800000 */
.L_x_841:
[----:B------:R-:W-:Y:S05]  /*1b4f0*/  BSYNC B0 ;  /* 0x0000000000007941 */ /* 0x000fea0003800000 */
.L_x_725:
[----:B------:R-:W2:Y:S01]  /*1b500*/  LDL R9, [R1] ;  /* 0x0000000001097983 */ /* 0x000ea20000100800 */
[----:B------:R-:W-:Y:S01]  /*1b510*/  ULDC.64 UR4, c[0x0][0x300] ;  /* 0x0000c00000047ab9 */ /* 0x000fe20000000a00 */
[----:B------:R-:W-:Y:S01]  /*1b520*/  LOP3.LUT P4, RZ, R23, 0x4, RZ, 0xc0, !PT ;  /* 0x0000000417ff7812 */ /* 0x000fe2000788c0ff */
[----:B------:R-:W-:Y:S01]  /*1b530*/  IMAD R5, R5, UR4, RZ ;  /* 0x0000000405057c24 */ /* 0x000fe2000f8e02ff */
[----:B------:R-:W1:Y:S01]  /*1b540*/  S2R R8, SR_TID.X ;  /* 0x0000000000087919 */ /* 0x000e620000002100 */
[C---:B0-----:R-:W-:Y:S01]  /*1b550*/  IMAD.WIDE.U32 R2, R0.reuse, UR4, RZ ;  /* 0x0000000400027c25 */ /* 0x041fe2000f8e00ff */
[C---:B------:R-:W-:Y:S02]  /*1b560*/  LOP3.LUT P3, RZ, R23.reuse, 0x2, RZ, 0xc0, !PT ;  /* 0x0000000217ff7812 */ /* 0x040fe4000786c0ff */
[----:B------:R-:W-:Y:S01]  /*1b570*/  LOP3.LUT P2, RZ, R23, 0x1, RZ, 0xc0, !PT ;  /* 0x0000000117ff7812 */ /* 0x000fe2000784c0ff */
[----:B------:R-:W-:Y:S01]  /*1b580*/  IMAD R5, R0, UR5, R5 ;  /* 0x0000000500057c24 */ /* 0x000fe2000f8e0205 */
[----:B------:R-:W-:-:S02]  /*1b590*/  ULDC.64 UR4, c[0x0][0x310] ;  /* 0x0000c40000047ab9 */ /* 0x000fc40000000a00 */
[----:B------:R-:W-:Y:S02]  /*1b5a0*/  IMAD R6, R6, UR4, RZ ;  /* 0x0000000406067c24 */ /* 0x000fe4000f8e02ff */
[----:B------:R-:W-:Y:S01]  /*1b5b0*/  IADD3 R3, R3, R5, RZ ;  /* 0x0000000503037210 */ /* 0x000fe20007ffe0ff */
[----:B------:R-:W-:Y:S02]  /*1b5c0*/  IMAD R5, R28, 0x4800, R36 ;  /* 0x000048001c057824 */ /* 0x000fe400078e0224 */
        /* <DEDUP_REMOVED lines=10> */
[----:B-1----:R-:W-:Y:S02]  /*1b670*/  LOP3.LUT R8, R8, 0x7f, RZ, 0xc0, !PT ;  /* 0x0000007f08087812 */ /* 0x002fe400078ec0ff */
[----:B------:R-:W-:Y:S02]  /*1b680*/  IADD3 R0, R3, R0, RZ ;  /* 0x0000000003007210 */ /* 0x000fe40007ffe0ff */
[----:B------:R-:W-:Y:S02]  /*1b690*/  SHF.R.U32.HI R8, RZ, 0x3, R8 ;  /* 0x00000003ff087819 */ /* 0x000fe40000011608 */
[----:B------:R-:W-:Y:S01]  /*1b6a0*/  LEA.HI.X R0, R2, UR5, R0, 0x1, P0 ;  /* 0x0000000502007c11 */ /* 0x000fe200080f0c00 */
[----:B--2---:R-:W-:-:S02]  /*1b6b0*/  IMAD R6, R27, -0x60, R9 ;  /* 0xffffffa01b067824 */ /* 0x004fc400078e0209 */
[----:B------:R-:W0:Y:S02]  /*1b6c0*/  S2R R9, SR_TID.X ;  /* 0x0000000000097919 */ /* 0x000e240000002100 */
[----:B------:R-:W-:-:S05]  /*1b6d0*/  IMAD.IADD R6, R6, 0x1, -R8 ;  /* 0x0000000106067824 */ /* 0x000fca00078e0a08 */
[----:B------:R-:W-:Y:S02]  /*1b6e0*/  ISETP.GE.AND P0, PT, R6, 0x1, PT ;  /* 0x000000010600780c */ /* 0x000fe40003f06270 */
[----:B0-----:R-:W-:-:S04]  /*1b6f0*/  SHF.L.U32 R9, R9, 0x3, RZ ;  /* 0x0000000309097819 */ /* 0x001fc800000006ff */
[----:B------:R-:W-:Y:S01]  /*1b700*/  LOP3.LUT R9, R9, 0x38, RZ, 0xc0, !PT ;  /* 0x0000003809097812 */ /* 0x000fe200078ec0ff */
[----:B------:R-:W-:Y:S06]  /*1b710*/  BRA.DIV UR4, `(.L_x_727) ;  /* 0x0000004a044c7947 */ /* 0x000fec000b800000 */
[----:B------:R-:W0:Y:S01]  /*1b720*/  SHFL.IDX PT, R3, R4, RZ, 0x181f ;  /* 0x00181fff04037589 */ /* 0x000e2200000e0000 */
[----:B------:R-:W-:-:S03]  /*1b730*/  @P0 LEA R8, R5, R22, 0x1 ;  /* 0x0000001605080211 */ /* 0x000fc600078e08ff */
        /* <DEDUP_REMOVED lines=12> */
[----:B------:R-:W-:-:S03]  /*1b800*/  @P1 LEA R8, R5, R22, 0x1 ;  /* 0x0000001605081211 */ /* 0x000fc600078e08ff */
        /* <DEDUP_REMOVED lines=11> */
[----:B------:R-:W-:Y:S01]  /*1b8c0*/  @P1 LEA R8, R5, R22, 0x1 ;  /* 0x0000001605081211 */ /* 0x000fe200078e08ff */
        /* <DEDUP_REMOVED lines=35> */
.L_x_855:
[----:B------:R-:W-:-:S13]  /*1bb00*/  ISETP.GE.AND P0, PT, R6, 0x51, PT ;  /* 0x000000510600780c */ /* 0x000fda0003f06270 */
[----:B-1----:R-:W-:Y:S02]  /*1bb10*/  @P0 LEA R2, P1, R9, R2, 0x1 ;  /* 0x0000000209020211 */ /* 0x002fe400078208ff */
[----:B------:R-:W-:-:S03]  /*1bb20*/  @P0 LEA R5, R5, R22, 0x1 ;  /* 0x0000001605050211 */ /* 0x000fc600078e08ff */
[----:B------:R-:W-:-:S05]  /*1bb30*/  @P0 IMAD.X R3, RZ, RZ, R0, P1 ;  /* 0x000000ffff030224 */ /* 0x000fca00008e0600 */
        /* <DEDUP_REMOVED lines=8> */
.L_x_728:
        /* <DEDUP_REMOVED lines=10> */
.L_x_729:
[----:B-1----:R1:W5:Y:S01]  /*1bc60*/  LDL.LU R3, [R1+0x14] ;  /* 0x0000140001037983 */ /* 0x0023620000300800 */
[----:B------:R1:W-:Y:S02]  /*1bc70*/  SYNCS.ARRIVE.TRANS64.A1T0 RZ, [R7+URZ+0x2a830], RZ ;  /* 0x02a830ff07ff79a7 */ /* 0x0003e4000810003f */
[----:B------:R-:W-:Y:S05]  /*1bc80*/  WARPSYNC.ALL ;  /* 0x0000000000007948 */ /* 0x000fea0003800000 */
[----:B------:R-:W-:Y:S01]  /*1bc90*/  ULDC.64 UR6, c[0x0][0xa00] ;  /* 0x0002800000067ab9 */ /* 0x000fe20000000a00 */
[----:B------:R-:W-:Y:S01]  /*1bca0*/  ULDC.64 UR4, c[0x0][0x298] ;  /* 0x0000a60000047ab9 */ /* 0x000fe20000000a00 */
[----:B------:R-:W-:Y:S01]  /*1bcb0*/  BAR.SYNC.DEFER_BLOCKING 0x8, 0x180 ;  /* 0x0206000000007b1d */ /* 0x000fe20000010000 */
[----:B------:R-:W-:Y:S01]  /*1bcc0*/  ISETP.NE.U32.AND P0, PT, RZ, UR6, PT ;  /* 0x00000006ff007c0c */ /* 0x000fe2000bf05070 */
[----:B0-----:R-:W-:Y:S01]  /*1bcd0*/  IMAD.WIDE.U32 R4, R35, UR4, RZ ;  /* 0x0000000423047c25 */ /* 0x001fe2000f8e00ff */
[----:B------:R-:W-:-:S02]  /*1bce0*/  SHF.R.S32.HI R0, RZ, 0x1f, R35 ;  /* 0x0000001fff007819 */ /* 0x000fc40000011423 */
[----:B------:R-:W-:Y:S01]  /*1bcf0*/  ISETP.NE.AND.EX P0, PT, RZ, UR7, PT, P0 ;  /* 0x00000007ff007c0c */ /* 0x000fe2000bf05300 */
[----:B------:R-:W-:Y:S01]  /*1bd00*/  VIADD R2, R22, 0xc400 ;  /* 0x0000c40016027836 */ /* 0x000fe20000000000 */
[----:B------:R-:W-:Y:S01]  /*1bd10*/  BSSY B6, `(.L_x_730) ;  /* 0x000001a000067945 */ /* 0x000fe20003800000 */
[----:B------:R-:W-:Y:S01]  /*1bd20*/  IMAD R0, R0, UR4, RZ ;  /* 0x0000000400007c24 */ /* 0x000fe2000f8e02ff */
[----:B------:R-:W-:-:S03]  /*1bd30*/  SEL R32, R32, RZ, !P0 ;  /* 0x000000ff20207207 */ /* 0x000fc60004000000 */
[----:B------:R-:W-:-:S05]  /*1bd40*/  IMAD R0, R35, UR5, R0 ;  /* 0x0000000523007c24 */ /* 0x000fca000f8e0200 */
[----:B------:R-:W-:Y:S02]  /*1bd50*/  IADD3 R35, R5, R0, RZ ;  /* 0x0000000005237210 */ /* 0x000fe40007ffe0ff */
[----:B-----5:R-:W-:Y:S02]  /*1bd60*/  SEL R3, R3, RZ, !P0 ;  /* 0x000000ff03037207 */ /* 0x020fe40004000000 */
[----:B------:R-:W-:-:S03]  /*1bd70*/  LOP3.LUT P0, RZ, R2, 0x3ff, RZ, 0xc0, !PT ;  /* 0x000003ff02ff7812 */ /* 0x000fc6000780c0ff */
[----:B------:R0:W-:Y:S04]  /*1bd80*/  STL [R1+0x14], R3 ;  /* 0x0000140301007387 */ /* 0x0001e80000100800 */
[----:B------:R0:W-:Y:S06]  /*1bd90*/  STL.64 [R1+0x18], R4 ;  /* 0x0000180401007387 */ /* 0x0001ec0000100a00 */
[----:B------:R-:W-:Y:S05]  /*1bda0*/  @!P0 BRA `(.L_x_731) ;  /* 0x0000000000408947 */ /* 0x000fea0003800000 */
[----:B------:R-:W-:Y:S01]  /*1bdb0*/  MOV R2, 0x0 ;  /* 0x0000000000027802 */ /* 0x000fe20000000f00 */
[----:B------:R-:W-:Y:S01]  /*1bdc0*/  ULDC.64 UR4, c[0x4][0x90] ;  /* 0x0100240000047ab9 */ /* 0x000fe20000000a00 */
[----:B------:R-:W-:Y:S01]  /*1bdd0*/  ULDC.64 UR6, c[0x4][0x98] ;  /* 0x0100260000067ab9 */ /* 0x000fe20000000a00 */
[----:B------:R-:W-:Y:S01]  /*1bde0*/  ULDC.64 UR8, c[0x4][0x20] ;  /* 0x0100080000087ab9 */ /* 0x000fe20000000a00 */
[----:B0-----:R-:W-:Y:S01]  /*1bdf0*/  IMAD.U32 R4, RZ, RZ, UR4 ;  /* 0x00000004ff047e24 */ /* 0x001fe2000f8e00ff */
[----:B------:R-:W-:Y:S01]  /*1be00*/  MOV R5, UR5 ;  /* 0x0000000500057c02 */ /* 0x000fe20008000f00 */
[----:B------:R-:W0:Y:S01]  /*1be10*/  LDC.64 R2, c[0x4][R2] ;  /* 0x0100000002027b82 */ /* 0x000e220000000a00 */
[----:B------:R-:W-:Y:S01]  /*1be20*/  IMAD.U32 R6, RZ, RZ, UR6 ;  /* 0x00000006ff067e24 */ /* 0x000fe2000f8e00ff */
[----:B-1----:R-:W-:Y:S01]  /*1be30*/  MOV R7, UR7 ;  /* 0x0000000700077c02 */ /* 0x002fe20008000f00 */
[----:B------:R-:W-:Y:S01]  /*1be40*/  IMAD.U32 R10, RZ, RZ, UR8 ;  /* 0x00000008ff0a7e24 */ /* 0x000fe2000f8e00ff */
[----:B------:R-:W-:Y:S01]  /*1be50*/  MOV R11, UR9 ;  /* 0x00000009000b7c02 */ /* 0x000fe20008000f00 */
[----:B------:R-:W-:Y:S01]  /*1be60*/  IMAD.MOV.U32 R8, RZ, RZ, 0x70 ;  /* 0x00000070ff087424 */ /* 0x000fe200078e00ff */
[----:B------:R-:W-:Y:S01]  /*1be70*/  MOV R12, 0x1 ;  /* 0x00000001000c7802 */ /* 0x000fe20000000f00 */
[----:B------:R-:W-:-:S07]  /*1be80*/  IMAD.MOV.U32 R13, RZ, RZ, RZ ;  /* 0x000000ffff0d7224 */ /* 0x000fce00078e00ff */
[----:B------:R-:W-:-:S07]  /*1be90*/  LEPC R20, `(.L_x_731) ;  /* 0x000000001014794e */ /* 0x000fce0000000000 */
[----:B0-----:R-:W-:Y:S05]  /*1bea0*/  CALL.ABS.NOINC R2 ;  /* 0x0000000002007343 */ /* 0x001fea0003c00000 */
.L_x_731:
[----:B------:R-:W-:Y:S05]  /*1beb0*/  BSYNC B6 ;  /* 0x0000000000067941 */ /* 0x000fea0003800000 */
.L_x_730:
[----:B------:R-:W2:Y:S01]  /*1bec0*/  LDL.LU R20, [R1+0x14] ;  /* 0x0000140001147983 */ /* 0x000ea20000300800 */
[----:B------:R-:W-:Y:S01]  /*1bed0*/  ULDC.64 UR4, c[0x0][0x2d8] ;  /* 0x0000b60000047ab9 */ /* 0x000fe20000000a00 */
[----:B------:R-:W3:Y:S02]  /*1bee0*/  LDC R8, c[0x0][0x448] ;  /* 0x00011200ff087b82 */ /* 0x000ee40000000800 */
[----:B0-----:R-:W4:Y:S01]  /*1bef0*/  LDL.LU.64 R2, [R1+0x18] ;  /* 0x0000180001027983 */ /* 0x001f220000300a00 */
[----:B------:R-:W-:Y:S01]  /*1bf00*/  SHF.L.U32 R4, R17, 0x7, RZ ;  /* 0x0000000711047819 */ /* 0x000fe200000006ff */
[----:B------:R-:W-:Y:S02]  /*1bf10*/  IMAD R0, R34, UR4, RZ ;  /* 0x0000000422007c24 */ /* 0x000fe4000f8e02ff */
[----:B------:R0:W5:Y:S02]  /*1bf20*/  LDL R17, [R1+0x20] ;  /* 0x0000200001117983 */ /* 0x0001640000100800 */
[----:B------:R-:W-:Y:S01]  /*1bf30*/  IMAD R0, R18, UR5, R0 ;  /* 0x0000000512007c24 */ /* 0x000fe2000f8e0200 */
[----:B---3--:R-:W-:Y:S01]  /*1bf40*/  ISETP.NE.AND P0, PT, R8, 0x1, PT ;  /* 0x000000010800780c */ /* 0x008fe20003f05270 */
[----:B------:R-:W3:Y:S02]  /*1bf50*/  S2R R9, SR_TID.X ;  /* 0x0000000000097919 */ /* 0x000ee40000002100 */
[----:B---3--:R-:W-:-:S05]  /*1bf60*/  IMAD.SHL.U32 R9, R9, 0x8, RZ ;  /* 0x0000000809097824 */ /* 0x008fca00078e00ff */
[----:B------:R-:W-:Y:S02]  /*1bf70*/  LOP3.LUT R9, R9, 0x38, RZ, 0xc0, !PT ;  /* 0x0000003809097812 */ /* 0x000fe400078ec0ff */
[----:B----4-:R-:W-:-:S03]  /*1bf80*/  MOV R3, R35 ;  /* 0x0000002300037202 */ /* 0x010fc60000000f00 */
[----:B------:R-:W-:Y:S01]  /*1bf90*/  IMAD.WIDE.U32 R2, R18, UR4, R2 ;  /* 0x0000000412027c25 */ /* 0x000fe2000f8e0002 */
[----:B------:R-:W-:-:S03]  /*1bfa0*/  ULDC.64 UR4, c[0x0][0x2e0] ;  /* 0x0000b80000047ab9 */ /* 0x000fc60000000a00 */
[----:B--2---:R-:W-:Y:S02]  /*1bfb0*/  IMAD R5, R20, UR4, RZ ;  /* 0x0000000414057c24 */ /* 0x004fe4000f8e02ff */
[----:B------:R-:W2:Y:S01]  /*1bfc0*/  S2R R20, SR_TID.X ;  /* 0x0000000000147919 */ /* 0x000ea20000002100 */
[----:B------:R-:W-:Y:S02]  /*1bfd0*/  IMAD.IADD R3, R3, 0x1, R0 ;  /* 0x0000000103037824 */ /* 0x000fe400078e0200 */
[C---:B------:R-:W-:Y:S02]  /*1bfe0*/  IMAD R0, R32.reuse, UR5, R5 ;  /* 0x0000000520007c24 */ /* 0x040fe4000f8e0205 */
[----:B------:R-:W-:Y:S01]  /*1bff0*/  IMAD.WIDE.U32 R2, R32, UR4, R2 ;  /* 0x0000000420027c25 */ /* 0x000fe2000f8e0002 */
[----:B------:R-:W1:Y:S01]  /*1c000*/  @P0 LDC R5, c[0x0][0x44c] ;  /* 0x00011300ff050b82 */ /* 0x000e620000000800 */
[----:B------:R-:W-:-:S03]  /*1c010*/  ULDC.64 UR4, c[0x0][0x2d0] ;  /* 0x0000b40000047ab9 */ /* 0x000fc60000000a00 */
[----:B------:R-:W-:-:S04]  /*1c020*/  IADD3 R3, R3, R0, RZ ;  /* 0x0000000003037210 */ /* 0x000fc80007ffe0ff */
[----:B------:R-:W3:Y:S01]  /*1c030*/  @P0 LDC R0, c[0x0][0x450] ;  /* 0x00011400ff000b82 */ /* 0x000ee20000000800 */
[----:B--2---:R-:W-:-:S04]  /*1c040*/  LOP3.LUT R20, R20, 0x7f, RZ, 0xc0, !PT ;  /* 0x0000007f14147812 */ /* 0x004fc800078ec0ff */
[----:B------:R-:W-:Y:S02]  /*1c050*/  SHF.R.U32.HI R21, RZ, 0x3, R20 ;  /* 0x00000003ff157819 */ /* 0x000fe40000011614 */
[----:B------:R-:W2:Y:S02]  /*1c060*/  S2R R20, SR_TID.X ;  /* 0x0000000000147919 */ /* 0x000ea40000002100 */
[----:B--2---:R-:W-:-:S05]  /*1c070*/  IMAD.SHL.U32 R20, R20, 0x10, RZ ;  /* 0x0000001014147824 */ /* 0x004fca00078e00ff */
[----:B------:R-:W-:-:S04]  /*1c080*/  LOP3.LUT R20, R21, 0x70, R20, 0xf8, !PT ;  /* 0x0000007015147812 */ /* 0x000fc800078ef814 */
[----:B------:R-:W-:Y:S01]  /*1c090*/  LOP3.LUT R6, R20, R4, RZ, 0xfc, !PT ;  /* 0x0000000414067212 */ /* 0x000fe200078efcff */
[----:B------:R-:W2:Y:S04]  /*1c0a0*/  S2R R21, SR_TID.X ;  /* 0x0000000000157919 */ /* 0x000ea80000002100 */
[----:B-1----:R-:W-:-:S04]  /*1c0b0*/  @P0 IMAD.HI.U32 R7, R6, R5, RZ ;  /* 0x0000000506070227 */ /* 0x002fc800078e00ff */
[----:B------:R-:W-:Y:S01]  /*1c0c0*/  IMAD.MOV.U32 R5, RZ, RZ, R6 ;  /* 0x000000ffff057224 */ /* 0x000fe200078e0006 */
[----:B---3--:R-:W-:-:S04]  /*1c0d0*/  @P0 SHF.R.U32.HI R5, RZ, R0, R7 ;  /* 0x00000000ff050219 */ /* 0x008fc80000011607 */
[C---:B------:R-:W-:Y:S01]  /*1c0e0*/  IADD3 R0, -R5.reuse, RZ, RZ ;  /* 0x000000ff05007210 */ /* 0x040fe20007ffe1ff */
[----:B------:R-:W1:Y:S04]  /*1c0f0*/  S2R R20, SR_TID.X ;  /* 0x0000000000147919 */ /* 0x000e680000002100 */
        /* <DEDUP_REMOVED lines=9> */
[----:B--2---:R-:W-:Y:S01]  /*1c190*/  SHF.L.U32 R21, R21, 0x3, RZ ;  /* 0x0000000315157819 */ /* 0x004fe200000006ff */
[----:B------:R-:W-:-:S04]  /*1c1a0*/  IMAD.WIDE.U32 R2, R0, UR4, R2 ;  /* 0x0000000400027c25 */ /* 0x000fc8000f8e0002 */
[----:B------:R-:W-:Y:S01]  /*1c1b0*/  IMAD R5, R0, UR5, R5 ;  /* 0x0000000500057c24 */ /* 0x000fe2000f8e0205 */
[----:B------:R-:W-:Y:S01]  /*1c1c0*/  ULDC.64 UR4, c[0x0][0x280] ;  /* 0x0000a00000047ab9 */ /* 0x000fe20000000a00 */
[----:B------:R-:W-:Y:S02]  /*1c1d0*/  LOP3.LUT R21, R21, 0x38, RZ, 0xc0, !PT ;  /* 0x0000003815157812 */ /* 0x000fe400078ec0ff */
[----:B------:R-:W-:Y:S01]  /*1c1e0*/  LEA R0, P0, R2, UR4, 0x1 ;  /* 0x0000000402007c11 */ /* 0x000fe2000f8008ff */
[----:B------:R-:W-:Y:S01]  /*1c1f0*/  ULDC UR4, c[0x0][0x2b8] ;  /* 0x0000ae0000047ab9 */ /* 0x000fe20000000800 */
[----:B------:R-:W-:Y:S02]  /*1c200*/  IADD3 R5, R3, R5, RZ ;  /* 0x0000000503057210 */ /* 0x000fe40007ffe0ff */
[C---:B------:R-:W-:Y:S02]  /*1c210*/  LOP3.LUT R10, R21.reuse, 0x40, RZ, 0xfc, !PT ;  /* 0x00000040150a7812 */ /* 0x040fe400078efcff */
[----:B------:R-:W-:-:S02]  /*1c220*/  LOP3.LUT R11, R21, 0x80, RZ, 0xfc, !PT ;  /* 0x00000080150b7812 */ /* 0x000fc400078efcff */
[----:B------:R-:W-:Y:S01]  /*1c230*/  LEA.HI.X R5, R2, UR5, R5, 0x1, P0 ;  /* 0x0000000502057c11 */ /* 0x000fe200080f0c05 */
[----:B------:R-:W-:Y:S01]  /*1c240*/  UMOV UR5, 0xffffffff ;  /* 0xffffffff00057882 */ /* 0x000fe20000000000 */
[----:B-1----:R-:W-:Y:S02]  /*1c250*/  LOP3.LUT R20, R20, 0x7f, RZ, 0xc0, !PT ;  /* 0x0000007f14147812 */ /* 0x002fe400078ec0ff */
[----:B------:R-:W-:Y:S02]  /*1c260*/  ISETP.GE.AND P3, PT, R9, UR4, PT ;  /* 0x0000000409007c0c */ /* 0x000fe4000bf66270 */
[----:B------:R-:W-:Y:S02]  /*1c270*/  ISETP.GE.AND P2, PT, R10, UR4, PT ;  /* 0x000000040a007c0c */ /* 0x000fe4000bf46270 */
[----:B------:R-:W-:Y:S02]  /*1c280*/  ISETP.GE.AND P0, PT, R11, UR4, PT ;  /* 0x000000040b007c0c */ /* 0x000fe4000bf06270 */
[----:B------:R-:W-:Y:S01]  /*1c290*/  SHF.R.U32.HI R10, RZ, 0x3, R20 ;  /* 0x00000003ff0a7819 */ /* 0x000fe20000011614 */
[----:B0-----:R-:W-:Y:S10]  /*1c2a0*/  BRA.DIV UR5, `(.L_x_732) ;  /* 0x00000046059c7947 */ /* 0x001ff4000b800000 */
[----:B------:R-:W0:Y:S01]  /*1c2b0*/  SHFL.IDX PT, R3, R0, RZ, 0x181f ;  /* 0x00181fff00037589 */ /* 0x000e2200000e0000 */
[----:B-----5:R-:W-:Y:S02]  /*1c2c0*/  IMAD R6, R17, R8, RZ ;  /* 0x0000000811067224 */ /* 0x020fe400078e02ff */
[----:B------:R-:W-:Y:S01]  /*1c2d0*/  IMAD.IADD R4, R10, 0x1, R4 ;  /* 0x000000010a047824 */ /* 0x000fe200078e0204 */
[----:B------:R-:W1:Y:S04]  /*1c2e0*/  SHFL.IDX PT, R2, R5, RZ, 0x181f ;  /* 0x00181fff05027589 */ /* 0x000e6800000e0000 */
[----:B------:R-:W-:Y:S01]  /*1c2f0*/  ISETP.GE.AND P1, PT, R4, R6, PT ;  /* 0x000000060400720c */ /* 0x000fe20003f26270 */
[----:B------:R-:W-:-:S12]  /*1c300*/  SHFL.IDX PT, R14, R0, 0x7, 0x181f ;  /* 0x00f81f00000e7f89 */ /* 0x000fd800000e0000 */
[----:B0-----:R-:W-:-:S04]  /*1c310*/  @!P1 LEA R7, P4, R9, R3, 0x1 ;  /* 0x0000000309079211 */ /* 0x001fc800078808ff */
[----:B-1----:R-:W-:Y:S01]  /*1c320*/  @!P1 IADD3.X R3, RZ, R2, RZ, P4, !PT ;  /* 0x00000002ff039210 */ /* 0x002fe200027fe4ff */
        /* <DEDUP_REMOVED lines=9> */
[----:B-1----:R-:W-:Y:S01]  /*1c3c0*/  @!P1 IMAD.X R8, RZ, RZ, R2, P4 ;  /* 0x000000ffff089224 */ /* 0x002fe200020e0602 */
[----:B------:R-:W-:Y:S02]  /*1c3d0*/  @!P1 MOV R2, R7 ;  /* 0x0000000700029202 */ /* 0x000fe40000000f00 */
        /* <DEDUP_REMOVED lines=54> */
[----:B-1----:R-:W-:Y:S01]  /*1c740*/  @!P1 IMAD.X R8, RZ, RZ, R2, P4 ;  /* 0x000000ffff089224 */ /* 0x002fe200020e0602 */
[----:B------:R-:W-:-:S03]  /*1c750*/  @!P1 MOV R2, R7 ;  /* 0x0000000700029202 */ /* 0x000fc60000000f00 */
[----:B------:R-:W-:-:S05]  /*1c760*/  @!P1 IMAD.MOV.U32 R3, RZ, RZ, R8 ;  /* 0x000000ffff039224 */ /* 0x000fca00078e0008 */
[----:B------:R0:W-:Y:S04]  /*1c770*/  @!P1 LDGSTS.E.BYPASS.LTC128B.128 [R37+0xf400], desc[UR60][R2.64], !P3 ;  /* 0x0f40000002259fae */ /* 0x0001e8000d901d7c */
[----:B------:R0:W-:Y:S04]  /*1c780*/  @!P1 LDGSTS.E.BYPASS.LTC128B.128 [R37+0x13400], desc[UR60][R2.64+0x80], !P2 ;  /* 0x1340008002259fae */ /* 0x0001e8000d101d7c */
[----:B--2---:R0:W-:Y:S02]  /*1c790*/  @!P1 LDGSTS.E.BYPASS.LTC128B.128 [R37+0x17400], desc[UR60][R2.64+0x100], !P0 ;  /* 0x1740010002259fae */ /* 0x0041e4000c101d7c */
.L_x_872:
        /* <DEDUP_REMOVED lines=12> */
.L_x_734:
[----:B------:R-:W-:Y:S05]  /*1c860*/  BSYNC B0 ;  /* 0x0000000000007941 */ /* 0x000fea0003800000 */
.L_x_733:
[----:B------:R-:W-:Y:S01]  /*1c870*/  NOP ;  /* 0x0000000000007918 */ /* 0x000fe20000000000 */
[----:B------:R-:W-:-:S13]  /*1c880*/  PLOP3.LUT P0, PT, PT, PT, PT, 0x80, 0x0 ;  /* 0x000000000000781c */ /* 0x000fda0003f0f070 */
.L_x_735:
[----:B------:R-:W-:Y:S02]  /*1c890*/  PLOP3.LUT P1, PT, P1, P0, PT, 0xa2, 0x0 ;  /* 0x000000000000781c */ /* 0x000fe40000f21472 */
[----:B------:R-:W-:-:S08]  /*1c8a0*/  @P0 R2UR P1, UR4, R22 ;  /* 0x00000000160402ca */ /* 0x000fd00000020000 */
[----:B------:R-:W-:-:S05]  /*1c8b0*/  @P0 PLOP3.LUT P0, PT, P1, PT, PT, 0x80, 0x0 ;  /* 0x000000000000081c */ /* 0x000fca0000f0f070 */
[----:B------:R-:W-:Y:S01]  /*1c8c0*/  @!P1 SYNCS.ARRIVE.TRANS64.RED.A0T1 RZ, [UR4+0x2a800], RZ ;  /* 0x02a800ffffff99a7 */ /* 0x000fe20008200404 */
[----:B------:R-:W-:Y:S07]  /*1c8d0*/  @!P1 ARRIVES.LDGSTSBAR.64.TRANSCNT [UR4+0x2a800] ;  /* 0x02a80000ff0099b0 */ /* 0x000fee0008000a84 */
[----:B------:R-:W-:Y:S05]  /*1c8e0*/  @P0 BRA.U.ANY `(.L_x_735) ;  /* 0xfffffffd00e80947 */ /* 0x000fea000393ffff */
[----:B0-----:R-:W2:Y:S02]  /*1c8f0*/  LDL.LU R2, [R1+0x28] ;  /* 0x0000280001027983 */ /* 0x001ea40000300800 */
[----:B--2---:R-:W-:-:S04]  /*1c900*/  IADD3 R2, R2, 0x1, RZ ;  /* 0x0000000102027810 */ /* 0x004fc80007ffe0ff */
[----:B------:R-:W-:Y:S01]  /*1c910*/  LEA.HI R0, R2, R2, RZ, 0x1 ;  /* 0x0000000202007211 */ /* 0x000fe200078f08ff */
[----:B------:R0:W-:Y:S03]  /*1c920*/  STL [R1+0x28], R2 ;  /* 0x0000280201007387 */ /* 0x0001e60000100800 */
        /* <DEDUP_REMOVED lines=8> */
.L_x_873:
[----:B------:R-:W-:Y:S05]  /*1c9b0*/  BSYNC B0 ;  /* 0x0000000000007941 */ /* 0x000fea0003800000 */
.L_x_736:
[----:B------:R-:W2:Y:S01]  /*1c9c0*/  LDL R0, [R1] ;  /* 0x0000000001007983 */ /* 0x000ea20000100800 */
[----:B------:R-:W-:Y:S01]  /*1c9d0*/  BSSY B0, `(.L_x_738) ;  /* 0x00000fe000007945 */ /* 0x000fe20003800000 */
[----:B--2---:R-:W-:-:S13]  /*1c9e0*/  ISETP.GE.AND P0, PT, R0, 0x61, PT ;  /* 0x000000610000780c */ /* 0x004fda0003f06270 */
[----:B------:R-:W-:Y:S05]  /*1c9f0*/  @!P0 BRA `(.L_x_739) ;  /* 0x0000000c00ec8947 */ /* 0x000fea0003800000 */
[----:B------:R-:W2:Y:S01]  /*1ca00*/  LDL.LU R0, [R1+0x24] ;  /* 0x0000240001007983 */ /* 0x000ea20000300800 */
[----:B------:R-:W-:Y:S01]  /*1ca10*/  IMAD.MOV.U32 R17, RZ, RZ, R29 ;  /* 0x000000ffff117224 */ /* 0x000fe200078e001d */
[----:B------:R-:W-:Y:S01]  /*1ca20*/  MOV R10, R28 ;  /* 0x0000001c000a7202 */ /* 0x000fe20000000f00 */
[----:B------:R-:W-:Y:S01]  /*1ca30*/  IMAD.MOV.U32 R32, RZ, RZ, R27 ;  /* 0x000000ffff207224 */ /* 0x000fe200078e001b */
[----:B--2---:R-:W-:-:S07]  /*1ca40*/  IADD3 R0, R0, -0x2, RZ ;  /* 0xfffffffe00007810 */ /* 0x004fce0007ffe0ff */
.L_x_752:
[----:B------:R-:W2:Y:S01]  /*1ca50*/  LDL R2, [R1+0x4] ;  /* 0x0000040001027983 */ /* 0x000ea20000100800 */
[----:B------:R-:W1:Y:S03]  /*1ca60*/  LDC R7, c[0x0][0x430] ;  /* 0x00010c00ff077b82 */ /* 0x000e660000000800 */
[----:B------:R-:W3:Y:S01]  /*1ca70*/  LDL R8, [R1+0x8] ;  /* 0x0000080001087983 */ /* 0x000ee20000100800 */
[----:B0-----:R-:W0:Y:S01]  /*1ca80*/  S2R R3, SR_TID.X ;  /* 0x0000000000037919 */ /* 0x001e220000002100 */
[----:B------:R-:W4:Y:S01]  /*1ca90*/  S2R R9, SR_TID.X ;  /* 0x0000000000097919 */ /* 0x000f220000002100 */
[----:B-1----:R-:W-:-:S13]  /*1caa0*/  ISETP.NE.AND P0, PT, R7, 0x1, PT ;  /* 0x000000010700780c */ /* 0x002fda0003f05270 */
[----:B------:R-:W1:Y:S01]  /*1cab0*/  @P0 LDC R5, c[0x0][0x434] ;  /* 0x00010d00ff050b82 */ /* 0x000e620000000800 */
[----:B0-----:R-:W-:-:S04]  /*1cac0*/  LOP3.LUT R3, R3, 0x7f, RZ, 0xc0, !PT ;  /* 0x0000007f03037812 */ /* 0x001fc800078ec0ff */
[----:B------:R-:W-:Y:S02]  /*1cad0*/  SHF.R.U32.HI R3, RZ, 0x3, R3 ;  /* 0x00000003ff037819 */ /* 0x000fe40000011603 */
[----:B----4-:R-:W-:-:S04]  /*1cae0*/  SHF.L.U32 R9, R9, 0x4, RZ ;  /* 0x0000000409097819 */ /* 0x010fc800000006ff */
[----:B------:R-:W-:Y:S02]  /*1caf0*/  LOP3.LUT R9, R3, 0x70, R9, 0xf8, !PT ;  /* 0x0000007003097812 */ /* 0x000fe400078ef809 */
[----:B------:R-:W0:Y:S02]  /*1cb00*/  @P0 LDC R3, c[0x0][0x438] ;  /* 0x00010e00ff030b82 */ /* 0x000e240000000800 */
[----:B------:R-:W-:Y:S01]  /*1cb10*/  ISETP.GT.U32.AND P2, PT, R9, 0x5f, PT ;  /* 0x0000005f0900780c */ /* 0x000fe20003f44070 */
[----:B--2---:R-:W-:-:S04]  /*1cb20*/  IMAD R4, R0, 0x60, R2 ;  /* 0x0000006000047824 */ /* 0x004fc800078e0202 */
[----:B------:R-:W-:-:S04]  /*1cb30*/  IMAD.IADD R4, R9, 0x1, R4 ;  /* 0x0000000109047824 */ /* 0x000fc800078e0204 */
[----:B-1----:R-:W-:Y:S01]  /*1cb40*/  @P0 IMAD.HI.U32 R6, R4, R5, RZ ;  /* 0x0000000504060227 */ /* 0x002fe200078e00ff */
[----:B------:R-:W-:-:S04]  /*1cb50*/  MOV R2, R4 ;  /* 0x0000000400027202 */ /* 0x000fc80000000f00 */
[----:B0-----:R-:W-:-:S05]  /*1cb60*/  @P0 SHF.R.U32.HI R2, RZ, R3, R6 ;  /* 0x00000003ff020219 */ /* 0x001fca0000011606 */
[----:B------:R-:W-:-:S04]  /*1cb70*/  IMAD.MOV R3, RZ, RZ, -R2 ;  /* 0x000000ffff037224 */ /* 0x000fc800078e0a02 */
[----:B------:R-:W-:Y:S02]  /*1cb80*/  IMAD R7, R7, R3, R4 ;  /* 0x0000000307077224 */ /* 0x000fe400078e0204 */
[----:B------:R-:W0:Y:S01]  /*1cb90*/  @!P2 LDC.64 R4, c[0x0][0x428] ;  /* 0x00010a00ff04ab82 */ /* 0x000e220000000a00 */
[----:B------:R-:W-:-:S03]  /*1cba0*/  @!P2 SHF.R.S32.HI R3, RZ, 0x1f, R2 ;  /* 0x0000001fff03a819 */ /* 0x000fc60000011402 */
[----:B0-----:R-:W-:-:S04]  /*1cbb0*/  @!P2 IMAD.WIDE.U32 R2, R33, R4, R2 ;  /* 0x000000042102a225 */ /* 0x001fc800078e0002 */
[----:B---3--:R-:W-:-:S04]  /*1cbc0*/  @!P2 IMAD R4, R8, R4, RZ ;  /* 0x000000040804a224 */ /* 0x008fc800078e02ff */
[----:B------:R-:W-:Y:S02]  /*1cbd0*/  @!P2 IMAD R9, R33, R5, R4 ;  /* 0x000000052109a224 */ /* 0x000fe400078e0204 */
[----:B------:R-:W0:Y:S03]  /*1cbe0*/  @!P2 LDC.64 R4, c[0x0][0x418] ;  /* 0x00010600ff04ab82 */ /* 0x000e260000000a00 */
[----:B------:R-:W-:Y:S01]  /*1cbf0*/  @!P2 IADD3 R3, R9, R3, RZ ;  /* 0x000000030903a210 */ /* 0x000fe20007ffe0ff */
[----:B------:R-:W-:Y:S01]  /*1cc00*/  IMAD.MOV.U32 R6, RZ, RZ, RZ ;  /* 0x000000ffff067224 */ /* 0x000fe200078e00ff */
[----:B0-----:R-:W-:-:S04]  /*1cc10*/  @!P2 LEA R4, P0, R2, R4, 0x2 ;  /* 0x000000040204a211 */ /* 0x001fc800078010ff */
[----:B------:R-:W-:-:S05]  /*1cc20*/  @!P2 LEA.HI.X R5, R2, R5, R3, 0x2, P0 ;  /* 0x000000050205a211 */ /* 0x000fca00000f1403 */
[----:B------:R0:W5:Y:S01]  /*1cc30*/  @!P2 LDG.E R6, desc[UR60][R4.64] ;  /* 0x0000003c0406a981 */ /* 0x000162000c1e1900 */
[----:B------:R-:W-:Y:S02]  /*1cc40*/  LOP3.LUT P1, RZ, R23, 0x10, RZ, 0xc0, !PT ;  /* 0x0000001017ff7812 */ /* 0x000fe4000782c0ff */
[----:B------:R-:W-:-:S04]  /*1cc50*/  IADD3 R28, R10, 0x1, RZ ;  /* 0x000000010a1c7810 */ /* 0x000fc80007ffe0ff */
[C---:B------:R-:W-:Y:S01]  /*1cc60*/  ISETP.NE.AND P0, PT, R28.reuse, 0x2, PT ;  /* 0x000000021c00780c */ /* 0x040fe20003f05270 */
[----:B------:R-:W-:Y:S05]  /*1cc70*/  YIELD ;  /* 0x0000000000007946 */ /* 0x000fea0003800000 */
[----:B------:R-:W-:Y:S01]  /*1cc80*/  SEL R2, RZ, 0x1, P0 ;  /* 0x00000001ff027807 */ /* 0x000fe20000000000 */
[----:B------:R-:W-:Y:S01]  /*1cc90*/  IMAD.MOV.U32 R27, RZ, RZ, R0 ;  /* 0x000000ffff1b7224 */ /* 0x000fe200078e0000 */
[----:B------:R-:W-:Y:S02]  /*1cca0*/  SEL R28, R28, RZ, P0 ;  /* 0x000000ff1c1c7207 */ /* 0x000fe40000000000 */
[----:B------:R-:W-:Y:S01]  /*1ccb0*/  LOP3.LUT R29, R17, R2, RZ, 0x3c, !PT ;  /* 0x00000002111d7212 */ /* 0x000fe200078e3cff */
[----:B0-----:R-:W-:Y:S06]  /*1ccc0*/  @!P1 BRA `(.L_x_740) ;  /* 0x0000000000049947 */ /* 0x001fec0003800000 */
[----:B------:R-:W-:Y:S01]  /*1ccd0*/  BPT.TRAP 0x1 ;  /* 0x000000040000795c */ /* 0x000fe20000300000 */
.L_x_740:
[----:B------:R-:W-:Y:S01]  /*1cce0*/  LEA R5, R28, R22, 0x3 ;  /* 0x000000161c057211 */ /* 0x000fe200078e18ff */
[----:B------:R-:W-:Y:S01]  /*1ccf0*/  BSSY B1, `(.L_x_741) ;  /* 0x0000004000017945 */ /* 0x000fe20003800000 */
[----:B------:R-:W-:-:S04]  /*1cd00*/  SHF.L.U32 R0, R29, 0x1f, RZ ;  /* 0x0000001f1d007819 */ /* 0x000fc800000006ff */
[----:B------:R-:W0:Y:S02]  /*1cd10*/  SYNCS.PHASECHK.TRANS64.TRYWAIT P0, [R5+URZ+0x2a840], R0 ;  /* 0x02a84000050075a7 */ /* 0x000e24000800017f */
[----:B0-----:R-:W-:Y:S05]  /*1cd20*/  @!P0 BRA `(.L_x_742) ;  /* 0x0000004400c88947 */ /* 0x001fea0003800000 */
.L_x_874:
[----:B------:R-:W-:Y:S05]  /*1cd30*/  BSYNC B1 ;  /* 0x0000000000017941 */ /* 0x000fea0003800000 */
.L_x_741:
[----:B------:R-:W-:Y:S01]  /*1cd40*/  SHF.R.S32.HI R20, RZ, 0x1f, R7 ;  /* 0x0000001fff147819 */ /* 0x000fe20000011407 */
[----:B------:R-:W-:Y:S01]  /*1cd50*/  ULDC.64 UR4, c[0x0][0x300] ;  /* 0x0000c00000047ab9 */ /* 0x000fe20000000a00 */
[----:B-----5:R-:W-:Y:S01]  /*1cd60*/  SHF.R.S32.HI R21, RZ, 0x1f, R6 ;  /* 0x0000001fff157819 */ /* 0x020fe20000011406 */
[----:B------:R-:W-:Y:S01]  /*1cd70*/  IMAD.WIDE.U32 R2, R7, UR4, RZ ;  /* 0x0000000407027c25 */ /* 0x000fe2000f8e00ff */
[C---:B------:R-:W-:Y:S02]  /*1cd80*/  LOP3.LUT P3, RZ, R23.reuse, 0x4, RZ, 0xc0, !PT ;  /* 0x0000000417ff7812 */ /* 0x040fe4000786c0ff */
[C---:B------:R-:W-:Y:S01]  /*1cd90*/  LOP3.LUT P2, RZ, R23.reuse, 0x2, RZ, 0xc0, !PT ;  /* 0x0000000217ff7812 */ /* 0x040fe2000784c0ff */
[----:B0-----:R-:W-:Y:S01]  /*1cda0*/  IMAD R0, R20, UR4, RZ ;  /* 0x0000000414007c24 */ /* 0x001fe2000f8e02ff */
        /* <DEDUP_REMOVED lines=8> */
[----:B------:R-:W-:-:S04]  /*1ce30*/  ULDC.64 UR4, c[0x0][0x308] ;  /* 0x0000c20000047ab9 */ /* 0x000fc80000000a00 */
        /* <DEDUP_REMOVED lines=10> */
[----:B------:R-:W0:Y:S01]  /*1cee0*/  S2R R11, SR_TID.X ;  /* 0x00000000000b7919 */ /* 0x000e220000002100 */
[----:B------:R-:W-:Y:S01]  /*1cef0*/  IMAD R4, R4, 0x2, R22 ;  /* 0x0000000204047824 */ /* 0x000fe200078e0216 */
[----:B------:R-:W1:Y:S04]  /*1cf00*/  SHFL.IDX PT, R2, R9, RZ, 0x181f ;  /* 0x00181fff09027589 */ /* 0x000e6800000e0000 */
[----:B------:R-:W2:Y:S04]  /*1cf10*/  SHFL.IDX PT, R3, R8, RZ, 0x181f ;  /* 0x00181fff08037589 */ /* 0x000ea800000e0000 */
[----:B------:R-:W-:Y:S01]  /*1cf20*/  SHFL.IDX PT, R35, R8, 0x2, 0x181f ;  /* 0x00581f0008237f89 */ /* 0x000fe200000e0000 */
[----:B0-----:R-:W-:-:S04]  /*1cf30*/  SHF.L.U32 R11, R11, 0x3, RZ ;  /* 0x000000030b0b7819 */ /* 0x001fc800000006ff */
[----:B------:R-:W-:-:S05]  /*1cf40*/  LOP3.LUT R11, R11, 0x38, RZ, 0xc0, !PT ;  /* 0x000000380b0b7812 */ /* 0x000fca00078ec0ff */
[----:B------:R-:W-:-:S05]  /*1cf50*/  IMAD.SHL.U32 R0, R11, 0x2, RZ ;  /* 0x000000020b007824 */ /* 0x000fca00078e00ff */
[----:B-1----:R-:W-:-:S04]  /*1cf60*/  IADD3 R2, P0, R2, R0, RZ ;  /* 0x0000000002027210 */ /* 0x002fc80007f1e0ff */
[----:B--2---:R-:W-:-:S05]  /*1cf70*/  IADD3.X R3, RZ, R3, RZ, P0, !PT ;  /* 0x00000003ff037210 */ /* 0x004fca00007fe4ff */
[----:B------:R-:W-:Y:S04]  /*1cf80*/  LDGSTS.E.BYPASS.LTC128B.128 [R4+0x18400], desc[UR60][R2.64], !P3 ;  /* 0x1840000002047fae */ /* 0x000fe8000d901d7c */
[----:B------:R-:W-:Y:S04]  /*1cf90*/  LDGSTS.E.BYPASS.LTC128B.128 [R4+0x1b400], desc[UR60][R2.64+0x80], !P2 ;  /* 0x1b40008002047fae */ /* 0x000fe8000d101d7c */
[----:B------:R0:W-:Y:S04]  /*1cfa0*/  LDGSTS.E.BYPASS.LTC128B.128 [R4+0x1e400], desc[UR60][R2.64+0x100], !P1 ;  /* 0x1e40010002047fae */ /* 0x0001e8000c901d7c */
[----:B0-----:R-:W0:Y:S04]  /*1cfb0*/  SHFL.IDX PT, R2, R9, 0x1, 0x181f ;  /* 0x00381f0009027f89 */ /* 0x001e2800000e0000 */
[----:B------:R-:W1:Y:S01]  /*1cfc0*/  SHFL.IDX PT, R3, R8, 0x1, 0x181f ;  /* 0x00381f0008037f89 */ /* 0x000e6200000e0000 */
[----:B0-----:R-:W-:-:S04]  /*1cfd0*/  IADD3 R2, P0, R2, R0, RZ ;  /* 0x0000000002027210 */ /* 0x001fc80007f1e0ff */
[----:B-1----:R-:W-:-:S05]  /*1cfe0*/  IADD3.X R3, RZ, R3, RZ, P0, !PT ;  /* 0x00000003ff037210 */ /* 0x002fca00007fe4ff */
        /* <DEDUP_REMOVED lines=13> */
[----:B------:R-:W-:Y:S04]  /*1d0c0*/  SHFL.IDX PT, R35, R8, 0x4, 0x181f ;  /* 0x00981f0008237f89 */ /* 0x000fe800000e0000 */
[----:B------:R-:W-:Y:S04]  /*1d0d0*/  LDGSTS.E.BYPASS.LTC128B.128 [R4+0x19c00], desc[UR60][R2.64], !P3 ;  /* 0x19c0000002047fae */ /* 0x000fe8000d901d7c */
[----:B------:R-:W-:Y:S04]  /*1d0e0*/  LDGSTS.E.BYPASS.LTC128B.128 [R4+0x1cc00], desc[UR60][R2.64+0x80], !P2 ;  /* 0x1cc0008002047fae */ /* 0x000fe8000d101d7c */
[----:B------:R0:W-:Y:S04]  /*1d0f0*/  LDGSTS.E.BYPASS.LTC128B.128 [R4+0x1fc00], desc[UR60][R2.64+0x100], !P1 ;  /* 0x1fc0010002047fae */ /* 0x0001e8000c901d7c */
[----:B0-----:R-:W0:Y:S02]  /*1d100*/  SHFL.IDX PT, R2, R9, 0x4, 0x181f ;  /* 0x00981f0009027f89 */ /* 0x001e2400000e0000 */
[----:B0-----:R-:W-:-:S05]  /*1d110*/  IADD3 R2, P0, R2, R0, RZ ;  /* 0x0000000002027210 */ /* 0x001fca0007f1e0ff */
[----:B------:R-:W-:Y:S02]  /*1d120*/  IMAD.X R3, RZ, RZ, R35, P0 ;  /* 0x000000ffff037224 */ /* 0x000fe400000e0623 */
[----:B------:R0:W1:Y:S04]  /*1d130*/  SHFL.IDX PT, R35, R8, 0x5, 0x181f ;  /* 0x00b81f0008237f89 */ /* 0x00006800000e0000 */
[----:B------:R-:W-:Y:S04]  /*1d140*/  LDGSTS.E.BYPASS.LTC128B.128 [R4+0x1a400], desc[UR60][R2.64], !P3 ;  /* 0x1a40000002047fae */ /* 0x000fe8000d901d7c */
[----:B------:R-:W-:Y:S04]  /*1d150*/  LDGSTS.E.BYPASS.LTC128B.128 [R4+0x1d400], desc[UR60][R2.64+0x80], !P2 ;  /* 0x1d40008002047fae */ /* 0x000fe8000d101d7c */
[----:B------:R2:W-:Y:S04]  /*1d160*/  LDGSTS.E.BYPASS.LTC128B.128 [R4+0x20400], desc[UR60][R2.64+0x100], !P1 ;  /* 0x2040010002047fae */ /* 0x0005e8000c901d7c */
[----:B-12---:R0:W2:Y:S02]  /*1d170*/  SHFL.IDX PT, R2, R9, 0x5, 0x181f ;  /* 0x00b81f0009027f89 */ /* 0x0060a400000e0000 */
.L_x_888:
[----:B--2---:R-:W-:-:S04]  /*1d180*/  IADD3 R2, P0, R2, R0, RZ ;  /* 0x0000000002027210 */ /* 0x004fc80007f1e0ff */
[----:B------:R-:W-:Y:S02]  /*1d190*/  IADD3.X R3, RZ, R35, RZ, P0, !PT ;  /* 0x00000023ff037210 */ /* 0x000fe400007fe4ff */
[----:B------:R-:W-:-:S03]  /*1d1a0*/  PLOP3.LUT P0, PT, PT, PT, PT, 0x80, 0x0 ;  /* 0x000000000000781c */ /* 0x000fc60003f0f070 */
[----:B------:R-:W-:Y:S01]  /*1d1b0*/  @!PT LDS RZ, [RZ] ;  /* 0x00000000fffff984 */ /* 0x000fe20000000800 */
[----:B------:R-:W-:Y:S01]  /*1d1c0*/  @!PT LDS RZ, [RZ] ;  /* 0x00000000fffff984 */ /* 0x000fe20000000800 */
[----:B------:R-:W-:Y:S01]  /*1d1d0*/  @!PT LDS RZ, [RZ] ;  /* 0x00000000fffff984 */ /* 0x000fe20000000800 */
[----:B------:R1:W-:Y:S04]  /*1d1e0*/  LDGSTS.E.BYPASS.LTC128B.128 [R4+0x1ac00], desc[UR60][R2.64], !P3 ;  /* 0x1ac0000002047fae */ /* 0x0003e8000d901d7c */
[----:B------:R1:W-:Y:S04]  /*1d1f0*/  LDGSTS.E.BYPASS.LTC128B.128 [R4+0x1dc00], desc[UR60][R2.64+0x80], !P2 ;  /* 0x1dc0008002047fae */ /* 0x0003e8000d101d7c */
[----:B------:R1:W-:Y:S01]  /*1d200*/  LDGSTS.E.BYPASS.LTC128B.128 [R4+0x20c00], desc[UR60][R2.64+0x100], !P1 ;  /* 0x20c0010002047fae */ /* 0x0003e2000c901d7c */
[----:B------:R-:W-:Y:S01]  /*1d210*/  NOP ;  /* 0x0000000000007918 */ /* 0x000fe20000000000 */
.L_x_744:
        /* <DEDUP_REMOVED lines=10> */
.L_x_745:
[----:B------:R2:W-:Y:S01]  /*1d2c0*/  SYNCS.ARRIVE.TRANS64.A1T0 RZ, [R5+URZ+0x2a830], RZ ;  /* 0x02a830ff05ff79a7 */ /* 0x0005e2000810003f */
[----:B------:R-:W-:Y:S05]  /*1d2d0*/  @!P2 BRA `(.L_x_746) ;  /* 0x000000000004a947 */ /* 0x000fea0003800000 */
[----:B------:R-:W-:Y:S01]  /*1d2e0*/  BPT.TRAP 0x1 ;  /* 0x000000040000795c */ /* 0x000fe20000300000 */
.L_x_746:
[----:B-1----:R-:W-:Y:S01]  /*1d2f0*/  SHF.L.U32 R2, R17, 0x1f, RZ ;  /* 0x0000001f11027819 */ /* 0x002fe200000006ff */
[----:B--2---:R-:W-:Y:S01]  /*1d300*/  IMAD R5, R10, 0x8, R22 ;  /* 0x000000080a057824 */ /* 0x004fe200078e0216 */
[----:B------:R-:W-:Y:S03]  /*1d310*/  BSSY B1, `(.L_x_747) ;  /* 0x0000003000017945 */ /* 0x000fe60003800000 */
[----:B------:R-:W1:Y:S02]  /*1d320*/  SYNCS.PHASECHK.TRANS64.TRYWAIT P0, [R5+URZ+0x2a860], R2 ;  /* 0x02a86002050075a7 */ /* 0x000e64000800017f */
[----:B-1----:R-:W-:Y:S05]  /*1d330*/  @!P0 BRA `(.L_x_748) ;  /* 0x0000004800348947 */ /* 0x002fea0003800000 */
.L_x_889:
[----:B------:R-:W-:Y:S05]  /*1d340*/  BSYNC B1 ;  /* 0x0000000000017941 */ /* 0x000fea0003800000 */
.L_x_747:
[----:B------:R-:W0:Y:S01]  /*1d350*/  LDL R4, [R1] ;  /* 0x0000000001047983 */ /* 0x000e220000100800 */
[----:B------:R-:W2:Y:S01]  /*1d360*/  S2R R3, SR_TID.X ;  /* 0x0000000000037919 */ /* 0x000ea20000002100 */
[----:B------:R-:W-:Y:S01]  /*1d370*/  UMOV UR4, 0xffffffff ;  /* 0xffffffff00047882 */ /* 0x000fe20000000000 */
[----:B------:R-:W-:Y:S02]  /*1d380*/  LOP3.LUT P0, RZ, R30, 0x2, RZ, 0xc0, !PT ;  /* 0x000000021eff7812 */ /* 0x000fe4000780c0ff */
[----:B--2---:R-:W-:-:S04]  /*1d390*/  LOP3.LUT R3, R3, 0x7f, RZ, 0xc0, !PT ;  /* 0x0000007f03037812 */ /* 0x004fc800078ec0ff */
[----:B------:R-:W-:Y:S01]  /*1d3a0*/  SHF.R.U32.HI R3, RZ, 0x3, R3 ;  /* 0x00000003ff037819 */ /* 0x000fe20000011603 */
[----:B0-----:R-:W-:Y:S02]  /*1d3b0*/  IMAD R8, R32, -0x60, R4 ;  /* 0xffffffa020087824 */ /* 0x001fe400078e0204 */
[----:B------:R-:W-:-:S03]  /*1d3c0*/  IMAD R4, R10, 0x3000, R36 ;  /* 0x000030000a047824 */ /* 0x000fc600078e0224 */
[----:B------:R-:W-:Y:S01]  /*1d3d0*/  IADD3 R8, -R3, R8, RZ ;  /* 0x0000000803087210 */ /* 0x000fe20007ffe1ff */
[----:B------:R-:W-:Y:S06]  /*1d3e0*/  BRA.DIV UR4, `(.L_x_749) ;  /* 0x0000004a041c7947 */ /* 0x000fec000b800000 */
[----:B-1----:R-:W0:Y:S01]  /*1d3f0*/  SHFL.IDX PT, R2, R24, RZ, 0x181f ;  /* 0x00181fff18027589 */ /* 0x002e2200000e0000 */
[----:B------:R-:W-:-:S03]  /*1d400*/  LEA R4, R4, R22, 0x1 ;  /* 0x0000001604047211 */ /* 0x000fc600078e08ff */
[----:B------:R-:W1:Y:S01]  /*1d410*/  SHFL.IDX PT, R3, R25, RZ, 0x181f ;  /* 0x00181fff19037589 */ /* 0x000e6200000e0000 */
[----:B0-----:R-:W-:-:S05]  /*1d420*/  IADD3 R2, P1, R2, R0, RZ ;  /* 0x0000000002027210 */ /* 0x001fca0007f3e0ff */
[----:B-1----:R-:W-:Y:S01]  /*1d430*/  IMAD.X R3, RZ, RZ, R3, P1 ;  /* 0x000000ffff037224 */ /* 0x002fe200008e0603 */
        /* <DEDUP_REMOVED lines=31> */
[----:B------:R-:W1:Y:S04]  /*1d630*/  SHFL.IDX PT, R3, R25, 0x4, 0x181f ;  /* 0x00981f0019037f89 */ /* 0x000e6800000e0000 */
[----:B------:R-:W2:Y:S01]  /*1d640*/  SHFL.IDX PT, R25, R25, 0x5, 0x181f ;  /* 0x00b81f0019197f89 */ /* 0x000ea200000e0000 */
[----:B0-----:R-:W-:-:S04]  /*1d650*/  IADD3 R2, P2, R2, R0, RZ ;  /* 0x0000000002027210 */ /* 0x001fc80007f5e0ff */
[----:B-1----:R-:W-:Y:S02]  /*1d660*/  IADD3.X R3, RZ, R3, RZ, P2, !PT ;  /* 0x00000003ff037210 */ /* 0x002fe400017fe4ff */
[----:B------:R-:W-:-:S13]  /*1d670*/  ISETP.LT.OR P2, PT, R8, 0x41, !P1 ;  /* 0x000000410800780c */ /* 0x000fda0004f41670 */
[----:B------:R-:W-:Y:S01]  /*1d680*/  LDGSTS.E.BYPASS.LTC128B.128 [R4+0x2400], desc[UR60][R2.64], !P2 ;  /* 0x0240000002047fae */ /* 0x000fe2000d101d7c */
[----:B------:R-:W-:-:S13]  /*1d690*/  ISETP.LT.OR P2, PT, R8, 0x41, !P0 ;  /* 0x000000410800780c */ /* 0x000fda0004741670 */
[----:B------:R0:W-:Y:S04]  /*1d6a0*/  LDGSTS.E.BYPASS.LTC128B.128 [R4+0x5400], desc[UR60][R2.64+0x80], !P2 ;  /* 0x0540008002047fae */ /* 0x0001e8000d101d7c */
[----:B0-2---:R0:W1:Y:S02]  /*1d6b0*/  SHFL.IDX PT, R2, R24, 0x5, 0x181f ;  /* 0x00b81f0018027f89 */ /* 0x00506400000e0000 */
.L_x_903:
        /* <DEDUP_REMOVED lines=16> */
[----:B------:R-:W-:Y:S01]  /*1d7c0*/  IMAD R21, R21, UR4, RZ ;  /* 0x0000000415157c24 */ /* 0x000fe2000f8e02ff */
[----:B------:R-:W-:-:S03]  /*1d7d0*/  IADD3 R3, R3, R9, RZ ;  /* 0x0000000903037210 */ /* 0x000fc60007ffe0ff */
[C---:B------:R-:W-:Y:S02]  /*1d7e0*/  IMAD R21, R6.reuse, UR5, R21 ;  /* 0x0000000506157c24 */ /* 0x040fe4000f8e0215 */
[----:B------:R-:W-:-:S04]  /*1d7f0*/  IMAD.WIDE.U32 R2, R6, UR4, R2 ;  /* 0x0000000406027c25 */ /* 0x000fc8000f8e0002 */
[----:B------:R-:W-:-:S07]  /*1d800*/  IMAD.IADD R21, R3, 0x1, R21 ;  /* 0x0000000103157824 */ /* 0x000fce00078e0215 */
.L_x_750:
        /* <DEDUP_REMOVED lines=10> */
.L_x_751:
[----:B------:R-:W-:Y:S01]  /*1d8b0*/  ULDC.64 UR4, c[0x0][0x330] ;  /* 0x0000cc0000047ab9 */ /* 0x000fe20000000a00 */
[----:B------:R-:W-:Y:S01]  /*1d8c0*/  MOV R3, R21 ;  /* 0x0000001500037202 */ /* 0x000fe20000000f00 */
[----:B------:R1:W-:Y:S01]  /*1d8d0*/  SYNCS.ARRIVE.TRANS64.A1T0 RZ, [R5+URZ+0x2a850], RZ ;  /* 0x02a850ff05ff79a7 */ /* 0x0003e2000810003f */
[----:B------:R-:W-:Y:S01]  /*1d8e0*/  IADD3 R0, R27, -0x1, RZ ;  /* 0xffffffff1b007810 */ /* 0x000fe20007ffe0ff */
[----:B------:R-:W-:Y:S01]  /*1d8f0*/  IMAD.MOV.U32 R17, RZ, RZ, R29 ;  /* 0x000000ffff117224 */ /* 0x000fe200078e001d */
[----:B------:R-:W-:Y:S01]  /*1d900*/  MOV R10, R28 ;  /* 0x0000001c000a7202 */ /* 0x000fe20000000f00 */
[----:B------:R-:W-:-:S04]  /*1d910*/  IMAD.WIDE.U32 R2, R18, UR4, R2 ;  /* 0x0000000412027c25 */ /* 0x000fc8000f8e0002 */
[----:B-1----:R-:W-:Y:S02]  /*1d920*/  IMAD R5, R34, UR4, RZ ;  /* 0x0000000422057c24 */ /* 0x002fe4000f8e02ff */
[----:B------:R-:W-:Y:S02]  /*1d930*/  IMAD.MOV.U32 R32, RZ, RZ, R27 ;  /* 0x000000ffff207224 */ /* 0x000fe400078e001b */
[----:B------:R-:W-:Y:S01]  /*1d940*/  IMAD R5, R18, UR5, R5 ;  /* 0x0000000512057c24 */ /* 0x000fe2000f8e0205 */
[----:B------:R-:W-:Y:S02]  /*1d950*/  ULDC.64 UR4, c[0x0][0x318] ;  /* 0x0000c60000047ab9 */ /* 0x000fe40000000a00 */
[----:B0-----:R-:W-:Y:S01]  /*1d960*/  LEA R24, P0, R2, UR4, 0x1 ;  /* 0x0000000402187c11 */ /* 0x001fe2000f8008ff */
[----:B------:R-:W-:-:S05]  /*1d970*/  IMAD.IADD R25, R5, 0x1, R3 ;  /* 0x0000000105197824 */ /* 0x000fca00078e0203 */
[----:B------:R-:W-:Y:S02]  /*1d980*/  LEA.HI.X R25, R2, UR5, R25, 0x1, P0 ;  /* 0x0000000502197c11 */ /* 0x000fe400080f0c19 */
[----:B------:R-:W-:-:S13]  /*1d990*/  ISETP.GT.AND P0, PT, R27, RZ, PT ;  /* 0x000000ff1b00720c */ /* 0x000fda0003f04270 */
[----:B------:R-:W-:Y:S05]  /*1d9a0*/  @P0 BRA `(.L_x_752) ;  /* 0xfffffff000280947 */ /* 0x000fea000383ffff */
.L_x_739:
[----:B------:R-:W-:Y:S05]  /*1d9b0*/  BSYNC B0 ;  /* 0x0000000000007941 */ /* 0x000fea0003800000 */
.L_x_738:
        /* <DEDUP_REMOVED lines=17> */
.L_x_754:
[----:B------:R-:W-:Y:S05]  /*1dad0*/  BSYNC B0 ;  /* 0x0000000000007941 */ /* 0x000fea0003800000 */
.L_x_753:
[----:B------:R-:W-:-:S13]  /*1dae0*/  LOP3.LUT P0, RZ, R23, 0x10, RZ, 0xc0, !PT ;  /* 0x0000001017ff7812 */ /* 0x000fda000780c0ff */
[----:B------:R-:W-:Y:S05]  /*1daf0*/  @!P0 BRA `(.L_x_755) ;  /* 0x0000000000048947 */ /* 0x000fea0003800000 */
[----:B------:R-:W-:Y:S01]  /*1db00*/  BPT.TRAP 0x1 ;  /* 0x000000040000795c */ /* 0x000fe20000300000 */
.L_x_755:
[----:B------:R-:W2:Y:S01]  /*1db10*/  LDL.LU R2, [R1] ;  /* 0x0000000001027983 */ /* 0x000ea20000300800 */
[----:B------:R-:W-:Y:S01]  /*1db20*/  LEA R0, R28, R22, 0x3 ;  /* 0x000000161c007211 */ /* 0x000fe200078e18ff */
[----:B------:R-:W-:Y:S01]  /*1db30*/  BSSY B0, `(.L_x_756) ;  /* 0x0000005000007945 */ /* 0x000fe20003800000 */
[----:B0-----:R-:W-:-:S04]  /*1db40*/  SHF.L.U32 R3, R29, 0x1f, RZ ;  /* 0x0000001f1d037819 */ /* 0x001fc800000006ff */
[----:B------:R-:W0:Y:S01]  /*1db50*/  SYNCS.PHASECHK.TRANS64.TRYWAIT P0, [R0+URZ+0x2a860], R3 ;  /* 0x02a86003000075a7 */ /* 0x000e22000800017f */
[----:B--2---:R-:W-:Y:S01]  /*1db60*/  IMAD R6, R27, -0x60, R2 ;  /* 0xffffffa01b067824 */ /* 0x004fe200078e0202 */
[----:B0-----:R-:W-:Y:S06]  /*1db70*/  @!P0 BRA `(.L_x_757) ;  /* 0x0000004800288947 */ /* 0x001fec0003800000 */
.L_x_904:
[----:B------:R-:W-:Y:S05]  /*1db80*/  BSYNC B0 ;  /* 0x0000000000007941 */ /* 0x000fea0003800000 */
.L_x_756:
[----:B------:R-:W1:Y:S01]  /*1db90*/  S2R R2, SR_TID.X ;  /* 0x0000000000027919 */ /* 0x000e620000002100 */
[----:B------:R-:W-:Y:S01]  /*1dba0*/  UMOV UR4, 0xffffffff ;  /* 0xffffffff00047882 */ /* 0x000fe20000000000 */
[----:B------:R-:W-:Y:S01]  /*1dbb0*/  IMAD R4, R28, 0x3000, R36 ;  /* 0x000030001c047824 */ /* 0x000fe200078e0224 */
[----:B-1----:R-:W-:-:S04]  /*1dbc0*/  LOP3.LUT R2, R2, 0x7f, RZ, 0xc0, !PT ;  /* 0x0000007f02027812 */ /* 0x002fc800078ec0ff */
[----:B------:R-:W-:-:S05]  /*1dbd0*/  SHF.R.U32.HI R2, RZ, 0x3, R2 ;  /* 0x00000003ff027819 */ /* 0x000fca0000011602 */
[----:B------:R-:W-:Y:S01]  /*1dbe0*/  IMAD.IADD R6, R6, 0x1, -R2 ;  /* 0x0000000106067824 */ /* 0x000fe200078e0a02 */
[----:B------:R-:W-:Y:S06]  /*1dbf0*/  BRA.DIV UR4, `(.L_x_758) ;  /* 0x0000004a041c7947 */ /* 0x000fec000b800000 */
[----:B------:R-:W1:Y:S01]  /*1dc00*/  S2R R7, SR_TID.X ;  /* 0x0000000000077919 */ /* 0x000e620000002100 */
[----:B------:R-:W-:Y:S01]  /*1dc10*/  LOP3.LUT R2, R30, 0x1, RZ, 0xc0, !PT ;  /* 0x000000011e027812 */ /* 0x000fe200078ec0ff */
[----:B------:R-:W-:Y:S01]  /*1dc20*/  IMAD R4, R4, 0x2, R22 ;  /* 0x0000000204047824 */ /* 0x000fe200078e0216 */
[----:B------:R-:W-:Y:S01]  /*1dc30*/  LOP3.LUT P0, RZ, R30, 0x2, RZ, 0xc0, !PT ;  /* 0x000000021eff7812 */ /* 0x000fe2000780c0ff */
[----:B------:R-:W2:Y:S01]  /*1dc40*/  SHFL.IDX PT, R14, R24, RZ, 0x181f ;  /* 0x00181fff180e7589 */ /* 0x000ea200000e0000 */
[----:B------:R-:W-:Y:S02]  /*1dc50*/  ISETP.NE.U32.AND P1, PT, R2, 0x1, PT ;  /* 0x000000010200780c */ /* 0x000fe40003f25070 */
[C---:B------:R-:W-:Y:S01]  /*1dc60*/  ISETP.LT.OR P3, PT, R6.reuse, 0x1, !P0 ;  /* 0x000000010600780c */ /* 0x040fe20004761670 */
[----:B0-----:R-:W0:Y:S01]  /*1dc70*/  SHFL.IDX PT, R3, R25, RZ, 0x181f ;  /* 0x00181fff19037589 */ /* 0x001e2200000e0000 */
[----:B------:R-:W-:-:S03]  /*1dc80*/  ISETP.LT.OR P2, PT, R6, 0x1, P1 ;  /* 0x000000010600780c */ /* 0x000fc60000f41670 */
[----:B------:R-:W-:Y:S04]  /*1dc90*/  SHFL.IDX PT, R8, R25, 0x1, 0x181f ;  /* 0x00381f0019087f89 */ /* 0x000fe800000e0000 */
[----:B------:R-:W-:Y:S01]  /*1dca0*/  SHFL.IDX PT, R10, R24, 0x2, 0x181f ;  /* 0x00581f00180a7f89 */ /* 0x000fe200000e0000 */
[----:B-1----:R-:W-:-:S04]  /*1dcb0*/  SHF.L.U32 R7, R7, 0x3, RZ ;  /* 0x0000000307077819 */ /* 0x002fc800000006ff */
[----:B------:R-:W-:-:S05]  /*1dcc0*/  LOP3.LUT R7, R7, 0x38, RZ, 0xc0, !PT ;  /* 0x0000003807077812 */ /* 0x000fca00078ec0ff */
[----:B------:R-:W-:Y:S02]  /*1dcd0*/  IMAD.SHL.U32 R5, R7, 0x2, RZ ;  /* 0x0000000207057824 */ /* 0x000fe400078e00ff */
[----:B------:R-:W-:Y:S03]  /*1dce0*/  SHFL.IDX PT, R7, R25, 0x2, 0x181f ;  /* 0x00581f0019077f89 */ /* 0x000fe600000e0000 */
[----:B--2---:R-:W-:Y:S02]  /*1dcf0*/  IADD3 R2, P4, R14, R5, RZ ;  /* 0x000000050e027210 */ /* 0x004fe40007f9e0ff */
[----:B------:R-:W1:Y:S02]  /*1dd00*/  SHFL.IDX PT, R14, R24, 0x1, 0x181f ;  /* 0x00381f00180e7f89 */ /* 0x000e6400000e0000 */
[----:B0-----:R-:W-:-:S05]  /*1dd10*/  IADD3.X R3, RZ, R3, RZ, P4, !PT ;  /* 0x00000003ff037210 */ /* 0x001fca00027fe4ff */
[----:B------:R-:W-:Y:S01]  /*1dd20*/  LDGSTS.E.BYPASS.LTC128B.128 [R4+0x400], desc[UR60][R2.64], !P2 ;  /* 0x0040000002047fae */ /* 0x000fe2000d101d7c */
[----:B------:R-:W-:-:S03]  /*1dd30*/  ISETP.LT.OR P2, PT, R6, 0x11, P1 ;  /* 0x000000110600780c */ /* 0x000fc60000f41670 */
[----:B------:R1:W-:Y:S01]  /*1dd40*/  LDGSTS.E.BYPASS.LTC128B.128 [R4+0x3400], desc[UR60][R2.64+0x80], !P3 ;  /* 0x0340008002047fae */ /* 0x0003e2000d901d7c */
[----:B------:R-:W-:Y:S02]  /*1dd50*/  ISETP.LT.OR P3, PT, R6, 0x11, !P0 ;  /* 0x000000110600780c */ /* 0x000fe40004761670 */
[----:B-1----:R-:W-:Y:S02]  /*1dd60*/  IADD3 R2, P4, R14, R5, RZ ;  /* 0x000000050e027210 */ /* 0x002fe40007f9e0ff */
[----:B------:R-:W0:Y:S02]  /*1dd70*/  SHFL.IDX PT, R14, R24, 0x3, 0x181f ;  /* 0x00781f00180e7f89 */ /* 0x000e2400000e0000 */
[----:B------:R-:W-:Y:S02]  /*1dd80*/  IADD3.X R3, RZ, R8, RZ, P4, !PT ;  /* 0x00000008ff037210 */ /* 0x000fe400027fe4ff */
        /* <DEDUP_REMOVED lines=15> */
[----:B------:R0:W0:Y:S01]  /*1de80*/  SHFL.IDX PT, R14, R24, 0x5, 0x181f ;  /* 0x00b81f00180e7f89 */ /* 0x00002200000e0000 */
[----:B-1----:R-:W-:-:S05]  /*1de90*/  IADD3.X R3, RZ, R8, RZ, P4, !PT ;  /* 0x00000008ff037210 */ /* 0x002fca00027fe4ff */
[----:B------:R-:W-:Y:S01]  /*1dea0*/  LDGSTS.E.BYPASS.LTC128B.128 [R4+0x1c00], desc[UR60][R2.64], !P2 ;  /* 0x01c0000002047fae */ /* 0x000fe2000d101d7c */
[----:B------:R-:W-:-:S03]  /*1deb0*/  ISETP.LT.OR P2, PT, R6, 0x41, P1 ;  /* 0x000000410600780c */ /* 0x000fc60000f41670 */
[----:B------:R2:W-:Y:S01]  /*1dec0*/  LDGSTS.E.BYPASS.LTC128B.128 [R4+0x4c00], desc[UR60][R2.64+0x80], !P3 ;  /* 0x04c0008002047fae */ /* 0x0005e2000d901d7c */
[----:B------:R-:W-:Y:S02]  /*1ded0*/  ISETP.LT.OR P3, PT, R6, 0x41, !P0 ;  /* 0x000000410600780c */ /* 0x000fe40004761670 */
[----:B--2---:R-:W-:-:S05]  /*1dee0*/  IADD3 R2, P4, R10, R5, RZ ;  /* 0x000000050a027210 */ /* 0x004fca0007f9e0ff */
[----:B---3--:R-:W-:-:S05]  /*1def0*/  IMAD.X R3, RZ, RZ, R7, P4 ;  /* 0x000000ffff037224 */ /* 0x008fca00020e0607 */
[----:B------:R1:W-:Y:S04]  /*1df00*/  LDGSTS.E.BYPASS.LTC128B.128 [R4+0x2400], desc[UR60][R2.64], !P2 ;  /* 0x0240000002047fae */ /* 0x0003e8000d101d7c */
[----:B0---4-:R1:W-:Y:S02]  /*1df10*/  LDGSTS.E.BYPASS.LTC128B.128 [R4+0x5400], desc[UR60][R2.64+0x80], !P3 ;  /* 0x0540008002047fae */ /* 0x0113e4000d901d7c */
.L_x_918:
[C---:B------:R-:W-:Y:S02]  /*1df20*/  ISETP.LT.OR P1, PT, R6.reuse, 0x51, P1 ;  /* 0x000000510600780c */ /* 0x040fe40000f21670 */
[----:B------:R-:W-:Y:S02]  /*1df30*/  ISETP.LT.OR P0, PT, R6, 0x51, !P0 ;  /* 0x000000510600780c */ /* 0x000fe40004701670 */
[----:B-1----:R-:W-:-:S04]  /*1df40*/  IADD3 R2, P2, R14, R5, RZ ;  /* 0x000000050e027210 */ /* 0x002fc80007f5e0ff */
[----:B------:R-:W-:-:S05]  /*1df50*/  IADD3.X R3, RZ, R25, RZ, P2, !PT ;  /* 0x00000019ff037210 */ /* 0x000fca00017fe4ff */
[----:B------:R-:W-:Y:S01]  /*1df60*/  @!PT LDS RZ, [RZ] ;  /* 0x00000000fffff984 */ /* 0x000fe20000000800 */
[----:B------:R-:W-:Y:S01]  /*1df70*/  @!PT LDS RZ, [RZ] ;  /* 0x00000000fffff984 */ /* 0x000fe20000000800 */
[----:B------:R-:W-:Y:S01]  /*1df80*/  @!PT LDS RZ, [RZ] ;  /* 0x00000000fffff984 */ /* 0x000fe20000000800 */
[----:B------:R0:W-:Y:S04]  /*1df90*/  LDGSTS.E.BYPASS.LTC128B.128 [R4+0x2c00], desc[UR60][R2.64], !P1 ;  /* 0x02c0000002047fae */ /* 0x0001e8000c901d7c */
[----:B------:R0:W-:Y:S01]  /*1dfa0*/  LDGSTS.E.BYPASS.LTC128B.128 [R4+0x5c00], desc[UR60][R2.64+0x80], !P0 ;  /* 0x05c0008002047fae */ /* 0x0001e2000c101d7c */
[----:B------:R-:W-:Y:S01]  /*1dfb0*/  PLOP3.LUT P0, PT, PT, PT, PT, 0x80, 0x0 ;  /* 0x000000000000781c */ /* 0x000fe20003f0f070 */
[----:B------:R-:W-:-:S12]  /*1dfc0*/  NOP ;  /* 0x0000000000007918 */ /* 0x000fd80000000000 */
.L_x_759:
        /* <DEDUP_REMOVED lines=10> */
.L_x_760:
[----:B------:R-:W-:Y:S01]  /*1e070*/  VIADD R28, R28, 0x1 ;  /* 0x000000011c1c7836 */ /* 0x000fe20000000000 */
[----:B------:R1:W-:Y:S04]  /*1e080*/  SYNCS.ARRIVE.TRANS64.A1T0 RZ, [R0+URZ+0x2a850], RZ ;  /* 0x02a850ff00ff79a7 */ /* 0x0003e8000810003f */
[----:B------:R-:W-:-:S04]  /*1e090*/  ISETP.NE.AND P0, PT, R28, 0x2, PT ;  /* 0x000000021c00780c */ /* 0x000fc80003f05270 */
[----:B-1----:R-:W-:Y:S02]  /*1e0a0*/  SEL R0, RZ, 0x1, P0 ;  /* 0x00000001ff007807 */ /* 0x002fe40000000000 */
[----:B------:R-:W-:Y:S02]  /*1e0b0*/  SEL R28, R28, RZ, P0 ;  /* 0x000000ff1c1c7207 */ /* 0x000fe40000000000 */
[----:B------:R-:W-:-:S07]  /*1e0c0*/  LOP3.LUT R29, R29, R0, RZ, 0x3c, !PT ;  /* 0x000000001d1d7212 */ /* 0x000fce00078e3cff */
.L_x_717:
[----:B------:R-:W-:Y:S05]  /*1e0d0*/  BSYNC B7 ;  /* 0x0000000000077941 */ /* 0x000fea0003800000 */
.L_x_715:
[----:B------:R-:W-:-:S13]  /*1e0e0*/  LOP3.LUT P0, RZ, R23, 0x20, RZ, 0xc0, !PT ;  /* 0x0000002017ff7812 */ /* 0x000fda000780c0ff */
[----:B------:R-:W-:Y:S05]  /*1e0f0*/  @!P0 BRA `(.L_x_761) ;  /* 0x0000000000248947 */ /* 0x000fea0003800000 */
[----:B------:R-:W-:Y:S05]  /*1e100*/  WARPSYNC.ALL ;  /* 0x0000000000007948 */ /* 0x000fea0003800000 */
[----:B------:R-:W1:Y:S08]  /*1e110*/  S2UR UR5, SR_CgaCtaId ;  /* 0x00000000000579c3 */ /* 0x000e700000008800 */
[----:B------:R-:W-:Y:S06]  /*1e120*/  BAR.SYNC.DEFER_BLOCKING 0x5, 0x180 ;  /* 0x0146000000007b1d */ /* 0x000fec0000010000 */
[----:B------:R-:W-:-:S02]  /*1e130*/  UMOV UR4, 0x400 ;  /* 0x0000040000047882 */ /* 0x000fc40000000000 */
[----:B-1----:R-:W-:-:S06]  /*1e140*/  ULEA UR4, UR5, UR4, 0x18 ;  /* 0x0000000405047291 */ /* 0x002fcc000f8ec03f */
[----:B0-----:R-:W-:-:S05]  /*1e150*/  MOV R22, UR4 ;  /* 0x0000000400167c02 */ /* 0x001fca0008000f00 */
[----:B------:R2:W3:Y:S01]  /*1e160*/  LDS.128 R16, [R22+0x2a8d0] ;  /* 0x02a8d00016107984 */ /* 0x0004e20000000c00 */
[----:B------:R-:W-:Y:S06]  /*1e170*/  BAR.ARV 0x4, 0x180 ;  /* 0x0106000000007b1d */ /* 0x000fec0000002000 */
[----:B------:R-:W-:Y:S05]  /*1e180*/  BRA `(.L_x_762) ;  /* 0x0000000800407947 */ /* 0x000fea0003800000 */
.L_x_761:
[----:B------:R-:W1:Y:S01]  /*1e190*/  S2R R8, SR_TID.X ;  /* 0x0000000000087919 */ /* 0x000e620000002100 */
[----:B------:R-:W-:Y:S01]  /*1e1a0*/  UMOV UR4, 0xffffffff ;  /* 0xffffffff00047882 */ /* 0x000fe20000000000 */
[----:B-1----:R-:W-:-:S04]  /*1e1b0*/  LOP3.LUT R8, R8, 0x1f, RZ, 0xc0, !PT ;  /* 0x0000001f08087812 */ /* 0x002fc800078ec0ff */
[----:B------:R-:W-:Y:S01]  /*1e1c0*/  ISETP.NE.AND P0, PT, R8, 0x1f, PT ;  /* 0x0000001f0800780c */ /* 0x000fe20003f05270 */
[----:B------:R-:W-:-:S12]  /*1e1d0*/  BRA.DIV UR4, `(.L_x_763) ;  /* 0x0000004a04907947 */ /* 0x000fd8000b800000 */
[----:B------:R-:W-:Y:S01]  /*1e1e0*/  IMAD.IADD R5, R19, 0x1, R8 ;  /* 0x0000000113057824 */ /* 0x000fe200078e0208 */
[----:B------:R-:W-:-:S04]  /*1e1f0*/  ULDC UR4, c[0x0][0xc3c] ;  /* 0x00030f0000047ab9 */ /* 0x000fc80000000800 */
[----:B------:R-:W-:-:S13]  /*1e200*/  ISETP.GE.OR P1, PT, R5, UR4, !P0 ;  /* 0x0000000405007c0c */ /* 0x000fda000c726670 */
[----:B0-----:R-:W0:Y:S02]  /*1e210*/  @!P1 LDC.64 R2, c[0x0][0xc80] ;  /* 0x00032000ff029b82 */ /* 0x001e240000000a00 */
[----:B0-----:R-:W-:-:S06]  /*1e220*/  @!P1 IMAD.WIDE R2, R5, 0x4, R2 ;  /* 0x0000000405029825 */ /* 0x001fcc00078e0202 */
[----:B------:R-:W2:Y:S01]  /*1e230*/  @!P1 LDG.E R2, desc[UR60][R2.64] ;  /* 0x0000003c02029981 */ /* 0x000ea2000c1e1900 */
[----:B------:R-:W-:Y:S02]  /*1e240*/  MOV R4, RZ ;  /* 0x000000ff00047202 */ /* 0x000fe40000000f00 */
[C---:B------:R-:W-:Y:S01]  /*1e250*/  ISETP.GE.U32.AND P2, PT, R8.reuse, 0x2, PT ;  /* 0x000000020800780c */ /* 0x040fe20003f46070 */
[----:B------:R-:W-:Y:S01]  /*1e260*/  SHFL.IDX PT, R0, R16, 0x1, 0x1f ;  /* 0x00201f0010007f89 */ /* 0x000fe200000e0000 */
[C---:B------:R-:W-:Y:S02]  /*1e270*/  ISETP.GE.U32.AND P3, PT, R8.reuse, 0x4, PT ;  /* 0x000000040800780c */ /* 0x040fe40003f66070 */
[C---:B------:R-:W-:Y:S02]  /*1e280*/  ISETP.GE.U32.AND P4, PT, R8.reuse, 0x8, PT ;  /* 0x000000080800780c */ /* 0x040fe40003f86070 */
[C---:B------:R-:W-:Y:S01]  /*1e290*/  ISETP.GE.U32.AND P5, PT, R8.reuse, 0x10, PT ;  /* 0x000000100800780c */ /* 0x040fe20003fa6070 */
[----:B--2---:R-:W-:Y:S01]  /*1e2a0*/  @!P1 IMAD.MOV.U32 R4, RZ, RZ, R2 ;  /* 0x000000ffff049224 */ /* 0x004fe200078e0002 */
[----:B------:R-:W-:-:S04]  /*1e2b0*/  ISETP.NE.AND P1, PT, R8, RZ, PT ;  /* 0x000000ff0800720c */ /* 0x000fc80003f25270 */
[----:B------:R-:W0:Y:S02]  /*1e2c0*/  SHFL.UP PT, R14, R4, 0x1, RZ ;  /* 0x04200000040e7989 */ /* 0x000e2400000e00ff */
[----:B0-----:R-:W-:-:S04]  /*1e2d0*/  SEL R5, R14, RZ, P1 ;  /* 0x000000ff0e057207 */ /* 0x001fc80000800000 */
[----:B------:R-:W-:Y:S02]  /*1e2e0*/  IADD3 R6, R4, R5, RZ ;  /* 0x0000000504067210 */ /* 0x000fe40007ffe0ff */
[----:B------:R-:W-:Y:S04]  /*1e2f0*/  SHFL.IDX PT, R5, R16, RZ, 0x1f ;  /* 0x00001fff10057589 */ /* 0x000fe800000e0000 */
        /* <DEDUP_REMOVED lines=12> */
[----:B------:R0:W1:Y:S02]  /*1e3c0*/  SHFL.IDX PT, R14, R2, 0x1f, 0x1f ;  /* 0x03e01f00020e7f89 */ /* 0x00006400000e0000 */
.L_x_928:
[----:B------:R-:W-:Y:S02]  /*1e3d0*/  ULDC UR4, c[0x0][0xc38] ;  /* 0x00030e0000047ab9 */ /* 0x000fe40000000800 */
[----:B------:R-:W-:-:S04]  /*1e3e0*/  IMAD.U32 R7, RZ, RZ, UR4 ;  /* 0x00000004ff077e24 */ /* 0x000fc8000f8e00ff */
[----:B-1----:R-:W-:-:S05]  /*1e3f0*/  IMAD R3, R14, R7, RZ ;  /* 0x000000070e037224 */ /* 0x002fca00078e02ff */
[----:B------:R-:W-:-:S04]  /*1e400*/  IADD3 R6, R0, R3, RZ ;  /* 0x0000000300067210 */ /* 0x000fc80007ffe0ff */
[----:B------:R-:W-:-:S13]  /*1e410*/  ISETP.GT.AND P6, PT, R6, R5, PT ;  /* 0x000000050600720c */ /* 0x000fda0003fc4270 */
[----:B------:R-:W-:Y:S05]  /*1e420*/  @P6 BRA `(.L_x_764) ;  /* 0x00000000009c6947 */ /* 0x000fea0003800000 */
.L_x_769:
[----:B------:R-:W1:Y:S01]  /*1e430*/  LDC R0, c[0x0][0xc3c] ;  /* 0x00030f00ff007b82 */ /* 0x000e620000000800 */
[----:B------:R-:W-:-:S05]  /*1e440*/  VIADD R19, R19, 0x1f ;  /* 0x0000001f13137836 */ /* 0x000fca0000000000 */
[----:B-1----:R-:W-:-:S13]  /*1e450*/  ISETP.GE.AND P6, PT, R19, R0, PT ;  /* 0x000000001300720c */ /* 0x002fda0003fc6270 */
[----:B------:R-:W-:Y:S05]  /*1e460*/  @P6 BRA `(.L_x_765) ;  /* 0x0000000400446947 */ /* 0x000fea0003800000 */
[----:B0-----:R-:W0:Y:S01]  /*1e470*/  S2R R2, SR_TID.X ;  /* 0x0000000000027919 */ /* 0x001e220000002100 */
[----:B------:R-:W-:Y:S01]  /*1e480*/  BSSY B0, `(.L_x_766) ;  /* 0x0000009000007945 */ /* 0x000fe20003800000 */
[----:B------:R-:W-:Y:S01]  /*1e490*/  IMAD.MOV.U32 R4, RZ, RZ, RZ ;  /* 0x000000ffff047224 */ /* 0x000fe200078e00ff */
[----:B0-----:R-:W-:-:S04]  /*1e4a0*/  LOP3.LUT R2, R2, 0x1f, RZ, 0xc0, !PT ;  /* 0x0000001f02027812 */ /* 0x001fc800078ec0ff */
[----:B------:R-:W-:-:S04]  /*1e4b0*/  IADD3 R7, R19, R2, RZ ;  /* 0x0000000213077210 */ /* 0x000fc80007ffe0ff */
[----:B------:R-:W-:-:S13]  /*1e4c0*/  ISETP.GE.OR P6, PT, R7, R0, !P0 ;  /* 0x000000000700720c */ /* 0x000fda00047c6670 */
[----:B------:R-:W-:Y:S05]  /*1e4d0*/  @P6 BRA `(.L_x_767) ;  /* 0x00000000000c6947 */ /* 0x000fea0003800000 */
[----:B------:R-:W0:Y:S02]  /*1e4e0*/  LDC.64 R2, c[0x0][0xc80] ;  /* 0x00032000ff027b82 */ /* 0x000e240000000a00 */
[----:B0-----:R-:W-:-:S05]  /*1e4f0*/  IMAD.WIDE R2, R7, 0x4, R2 ;  /* 0x0000000407027825 */ /* 0x001fca00078e0202 */
[----:B------:R0:W5:Y:S02]  /*1e500*/  LDG.E R4, desc[UR60][R2.64] ;  /* 0x0000003c02047981 */ /* 0x000164000c1e1900 */
.L_x_767:
[----:B------:R-:W-:Y:S05]  /*1e510*/  BSYNC B0 ;  /* 0x0000000000007941 */ /* 0x000fea0003800000 */
.L_x_766:
[----:B------:R-:W-:-:S03]  /*1e520*/  UMOV UR4, 0xffffffff ;  /* 0xffffffff00047882 */ /* 0x000fc60000000000 */
[----:B------:R-:W-:Y:S05]  /*1e530*/  BRA.DIV UR4, `(.L_x_768) ;  /* 0x0000004a04dc7947 */ /* 0x000fea000b800000 */
[----:B-----5:R-:W1:Y:S02]  /*1e540*/  SHFL.UP PT, R14, R4, 0x1, RZ ;  /* 0x04200000040e7989 */ /* 0x020e6400000e00ff */
[----:B-1----:R-:W-:-:S04]  /*1e550*/  SEL R13, R14, RZ, P1 ;  /* 0x000000ff0e0d7207 */ /* 0x002fc80000800000 */
[----:B------:R-:W-:-:S05]  /*1e560*/  IADD3 R13, R4, R13, RZ ;  /* 0x0000000d040d7210 */ /* 0x000fca0007ffe0ff */
[----:B------:R-:W1:Y:S02]  /*1e570*/  SHFL.UP PT, R14, R13, 0x2, RZ ;  /* 0x044000000d0e7989 */ /* 0x000e6400000e00ff */
[----:B-1----:R-:W-:-:S05]  /*1e580*/  SEL R0, R14, RZ, P2 ;  /* 0x000000ff0e007207 */ /* 0x002fca0001000000 */
        /* <DEDUP_REMOVED lines=11> */
.L_x_936:
[----:B------:R-:W-:Y:S02]  /*1e640*/  ULDC UR4, c[0x0][0xc38] ;  /* 0x00030e0000047ab9 */ /* 0x000fe40000000800 */
[----:B------:R-:W-:-:S04]  /*1e650*/  IMAD.U32 R7, RZ, RZ, UR4 ;  /* 0x00000004ff077e24 */ /* 0x000fc8000f8e00ff */
[----:B-1----:R-:W-:-:S05]  /*1e660*/  IMAD R3, R14, R7, RZ ;  /* 0x000000070e037224 */ /* 0x002fca00078e02ff */
[----:B------:R-:W-:-:S04]  /*1e670*/  IADD3 R6, R3, R6, RZ ;  /* 0x0000000603067210 */ /* 0x000fc80007ffe0ff */
[----:B------:R-:W-:-:S13]  /*1e680*/  ISETP.GT.AND P6, PT, R6, R5, PT ;  /* 0x000000050600720c */ /* 0x000fda0003fc4270 */
[----:B------:R-:W-:Y:S05]  /*1e690*/  @!P6 BRA `(.L_x_769) ;  /* 0xfffffffc0064e947 */ /* 0x000fea000383ffff */
.L_x_764:
[----:B------:R-:W-:Y:S01]  /*1e6a0*/  IMAD.IADD R6, R6, 0x1, -R3 ;  /* 0x0000000106067824 */ /* 0x000fe200078e0a03 */
[----:B------:R-:W-:-:S03]  /*1e6b0*/  UMOV UR4, 0xffffffff ;  /* 0xffffffff00047882 */ /* 0x000fc60000000000 */
[----:B------:R-:W-:-:S05]  /*1e6c0*/  IMAD R0, R2, R7, R6 ;  /* 0x0000000702007224 */ /* 0x000fca00078e0206 */
[----:B------:R-:W-:Y:S01]  /*1e6d0*/  ISETP.GT.AND P6, PT, R0, R5, PT ;  /* 0x000000050000720c */ /* 0x000fe20003fc4270 */
[----:B------:R-:W-:-:S12]  /*1e6e0*/  BRA.DIV UR4, `(.L_x_770) ;  /* 0x0000004e042c7947 */ /* 0x000fd8000b800000 */
[----:B------:R-:W-:-:S04]  /*1e6f0*/  VOTE.ANY R3, PT, !P6 ;  /* 0x0000000000037806 */ /* 0x000fc800070e0100 */
[----:B------:R-:W1:Y:S02]  /*1e700*/  POPC R0, R3 ;  /* 0x0000000300007309 */ /* 0x000e640000000000 */
[----:B-1----:R1:W2:Y:S02]  /*1e710*/  SHFL.IDX PT, R4, R4, R0, 0x1f ;  /* 0x00001f0004047589 */ /* 0x0022a400000e0000 */
.L_x_940:
[----:B------:R-:W-:Y:S02]  /*1e720*/  ISETP.NE.AND P0, PT, R3, RZ, PT ;  /* 0x000000ff0300720c */ /* 0x000fe40003f05270 */
[----:B------:R-:W-:-:S11]  /*1e730*/  MOV R14, RZ ;  /* 0x000000ff000e7202 */ /* 0x000fd60000000f00 */
[----:B------:R-:W-:Y:S05]  /*1e740*/  @!P0 BRA `(.L_x_771) ;  /* 0x0000000000108947 */ /* 0x000fea0003800000 */
[----:B------:R-:W-:Y:S01]  /*1e750*/  UMOV UR4, 0xffffffff ;  /* 0xffffffff00047882 */ /* 0x000fe20000000000 */
[----:B------:R-:W-:Y:S02]  /*1e760*/  VIADD R12, R0, 0xffffffff ;  /* 0xffffffff000c7836 */ /* 0x000fe40000000000 */
[----:B------:R-:W-:Y:S05]  /*1e770*/  BRA.DIV UR4, `(.L_x_772) ;  /* 0x0000004e04507947 */ /* 0x000fea000b800000 */
[----:B------:R3:W4:Y:S02]  /*1e780*/  SHFL.IDX PT, R14, R2, R12, 0x1f ;  /* 0x00001f0c020e7589 */ /* 0x00072400000e0000 */
.L_x_771:
[----:B--2---:R-:W-:Y:S01]  /*1e790*/  IABS R8, R4 ;  /* 0x0000000400087213 */ /* 0x004fe20000000000 */
[----:B----4-:R-:W-:Y:S01]  /*1e7a0*/  IMAD R16, R14, R7, R6 ;  /* 0x000000070e107224 */ /* 0x010fe200078e0206 */
[----:B------:R-:W-:Y:S02]  /*1e7b0*/  IADD3 R19, R0, R19, RZ ;  /* 0x0000001300137210 */ /* 0x000fe40007ffe0ff */
[----:B------:R-:W2:Y:S08]  /*1e7c0*/  I2F.RP R9, R8 ;  /* 0x0000000800097306 */ /* 0x000eb00000209400 */
[----:B--2---:R-:W0:Y:S02]  /*1e7d0*/  MUFU.RCP R9, R9 ;  /* 0x0000000900097308 */ /* 0x004e240000001000 */
[----:B0--3--:R-:W-:-:S06]  /*1e7e0*/  IADD3 R2, R9, 0xffffffe, RZ ;  /* 0x0ffffffe09027810 */ /* 0x009fcc0007ffe0ff */
[----:B------:R0:W2:Y:S02]  /*1e7f0*/  F2I.FTZ.U32.TRUNC.NTZ R3, R2 ;  /* 0x0000000200037305 */ /* 0x0000a4000021f000 */
[----:B0-----:R-:W-:Y:S01]  /*1e800*/  MOV R2, RZ ;  /* 0x000000ff00027202 */ /* 0x001fe20000000f00 */
[----:B--2---:R-:W-:-:S04]  /*1e810*/  IMAD.MOV R7, RZ, RZ, -R3 ;  /* 0x000000ffff077224 */ /* 0x004fc800078e0a03 */
[----:B------:R-:W-:-:S04]  /*1e820*/  IMAD R7, R7, R8, RZ ;  /* 0x0000000807077224 */ /* 0x000fc800078e02ff */
[----:B------:R-:W-:-:S04]  /*1e830*/  IMAD.HI.U32 R3, R3, R7, R2 ;  /* 0x0000000703037227 */ /* 0x000fc800078e0002 */
[----:B------:R-:W-:Y:S01]  /*1e840*/  IMAD.IADD R7, R5, 0x1, -R16 ;  /* 0x0000000105077824 */ /* 0x000fe200078e0a10 */
[----:B------:R-:W-:-:S04]  /*1e850*/  IABS R5, R4 ;  /* 0x0000000400057213 */ /* 0x000fc80000000000 */
[----:B------:R-:W-:Y:S02]  /*1e860*/  IABS R2, R7 ;  /* 0x0000000700027213 */ /* 0x000fe40000000000 */
[----:B------:R-:W-:-:S03]  /*1e870*/  IADD3 R5, RZ, -R5, RZ ;  /* 0x80000005ff057210 */ /* 0x000fc60007ffe0ff */
[----:B------:R-:W-:-:S04]  /*1e880*/  IMAD.HI.U32 R3, R3, R2, RZ ;  /* 0x0000000203037227 */ /* 0x000fc800078e00ff */
[----:B------:R-:W-:Y:S01]  /*1e890*/  IMAD R5, R3, R5, R2 ;  /* 0x0000000503057224 */ /* 0x000fe200078e0202 */
[----:B------:R-:W-:-:S04]  /*1e8a0*/  LOP3.LUT R2, R7, R4, RZ, 0x3c, !PT ;  /* 0x0000000407027212 */ /* 0x000fc800078e3cff */
[----:B------:R-:W-:Y:S02]  /*1e8b0*/  ISETP.GT.U32.AND P1, PT, R8, R5, PT ;  /* 0x000000050800720c */ /* 0x000fe40003f24070 */
[----:B------:R-:W-:-:S11]  /*1e8c0*/  ISETP.GE.AND P2, PT, R2, RZ, PT ;  /* 0x000000ff0200720c */ /* 0x000fd60003f46270 */
[----:B------:R-:W-:Y:S01]  /*1e8d0*/  @!P1 IMAD.IADD R5, R5, 0x1, -R8 ;  /* 0x0000000105059824 */ /* 0x000fe200078e0a08 */
[----:B------:R-:W-:Y:S02]  /*1e8e0*/  @!P1 IADD3 R3, R3, 0x1, RZ ;  /* 0x0000000103039810 */ /* 0x000fe40007ffe0ff */
[----:B------:R-:W-:Y:S02]  /*1e8f0*/  ISETP.NE.AND P1, PT, R4, RZ, PT ;  /* 0x000000ff0400720c */ /* 0x000fe40003f25270 */
[----:B------:R-:W-:-:S13]  /*1e900*/  ISETP.GE.U32.AND P0, PT, R5, R8, PT ;  /* 0x000000080500720c */ /* 0x000fda0003f06070 */
[----:B------:R-:W-:-:S05]  /*1e910*/  @P0 VIADD R3, R3, 0x1 ;  /* 0x0000000103030836 */ /* 0x000fca0000000000 */
[----:B------:R-:W-:Y:S02]  /*1e920*/  @!P2 IADD3 R3, -R3, RZ, RZ ;  /* 0x000000ff0303a210 */ /* 0x000fe40007ffe1ff */
[----:B------:R-:W-:-:S05]  /*1e930*/  @!P1 LOP3.LUT R3, RZ, R4, RZ, 0x33, !PT ;  /* 0x00000004ff039212 */ /* 0x000fca00078e33ff */
[--C-:B------:R-:W-:Y:S02]  /*1e940*/  IMAD.MOV R17, RZ, RZ, -R3.reuse ;  /* 0x000000ffff117224 */ /* 0x100fe400078e0a03 */
[----:B------:R-:W-:Y:S02]  /*1e950*/  IMAD.MOV.U32 R18, RZ, RZ, R3 ;  /* 0x000000ffff127224 */ /* 0x000fe400078e0003 */
[----:B------:R-:W-:Y:S01]  /*1e960*/  IMAD R17, R4, R17, R7 ;  /* 0x0000001104117224 */ /* 0x000fe200078e0207 */
[----:B------:R-:W-:Y:S06]  /*1e970*/  BRA `(.L_x_773) ;  /* 0x00000000001c7947 */ /* 0x000fec0003800000 */
.L_x_765:
[----:B------:R-:W-:Y:S01]  /*1e980*/  UMOV UR4, URZ ;  /* 0x0000003f00047c82 */ /* 0x000fe20008000000 */
[----:B------:R-:W-:Y:S01]  /*1e990*/  UMOV UR5, URZ ;  /* 0x0000003f00057c82 */ /* 0x000fe20008000000 */
[----:B------:R-:W-:Y:S01]  /*1e9a0*/  ULDC UR6, c[0x0][0xc3c] ;  /* 0x00030f0000067ab9 */ /* 0x000fe20000000800 */
[----:B------:R-:W-:Y:S01]  /*1e9b0*/  MOV R16, R5 ;  /* 0x0000000500107202 */ /* 0x000fe20000000f00 */
[----:B------:R-:W-:Y:S01]  /*1e9c0*/  IMAD.U32 R17, RZ, RZ, UR4 ;  /* 0x00000004ff117e24 */ /* 0x000fe2000f8e00ff */
[----:B------:R-:W-:Y:S01]  /*1e9d0*/  MOV R18, UR5 ;  /* 0x0000000500127c02 */ /* 0x000fe20008000f00 */
[----:B------:R-:W-:-:S07]  /*1e9e0*/  IMAD.U32 R19, RZ, RZ, UR6 ;  /* 0x00000006ff137e24 */ /* 0x000fce000f8e00ff */
.L_x_773:
[----:B-1----:R-:W1:Y:S01]  /*1e9f0*/  S2R R0, SR_TID.X ;  /* 0x0000000000007919 */ /* 0x002e620000002100 */
[----:B------:R-:W-:Y:S05]  /*1ea00*/  WARPSYNC.ALL ;  /* 0x0000000000007948 */ /* 0x000fea0003800000 */
[----:B------:R-:W-:Y:S01]  /*1ea10*/  BAR.SYNC.DEFER_BLOCKING 0x4, 0x180 ;  /* 0x0106000000007b1d */ /* 0x000fe20000010000 */
[----:B-1----:R-:W-:-:S04]  /*1ea20*/  LOP3.LUT R0, R0, 0x1f, RZ, 0xc0, !PT ;  /* 0x0000001f00007812 */ /* 0x002fc800078ec0ff */
[----:B------:R-:W-:-:S13]  /*1ea30*/  ISETP.NE.AND P0, PT, R0, RZ, PT ;  /* 0x000000ff0000720c */ /* 0x000fda0003f05270 */
[----:B------:R-:W1:Y:S01]  /*1ea40*/  @!P0 S2R R3, SR_CgaCtaId ;  /* 0x0000000000038919 */ /* 0x000e620000008800 */
[----:B------:R-:W-:-:S04]  /*1ea50*/  @!P0 MOV R0, 0x400 ;  /* 0x0000040000008802 */ /* 0x000fc80000000f00 */
[----:B-1----:R-:W-:-:S05]  /*1ea60*/  @!P0 LEA R22, R3, R0, 0x18 ;  /* 0x0000000003168211 */ /* 0x002fca00078ec0ff */
[----:B------:R1:W-:Y:S01]  /*1ea70*/  @!P0 STS.128 [R22+0x2a8d0], R16 ;  /* 0x02a8d01016008388 */ /* 0x0003e20000000c00 */
[----:B------:R-:W-:Y:S06]  /*1ea80*/  BAR.ARV 0x5, 0x180 ;  /* 0x0146000000007b1d */ /* 0x000fec0000002000 */
.L_x_762:
[----:B------:R-:W-:Y:S02]  /*1ea90*/  ULDC UR4, c[0x0][0xc3c] ;  /* 0x00030f0000047ab9 */ /* 0x000fe40000000800 */
[----:B---3--:R-:W-:-:S13]  /*1eaa0*/  ISETP.GE.AND P0, PT, R19, UR4, PT ;  /* 0x0000000413007c0c */ /* 0x008fda000bf06270 */
[----:B------:R-:W-:Y:S05]  /*1eab0*/  @!P0 BRA `(.L_x_774) ;  /* 0xffffffa400a08947 */ /* 0x000fea000383ffff */
[----:B------:R-:W-:Y:S05]  /*1eac0*/  BSYNC B8 ;  /* 0x0000000000087941 */ /* 0x000fea0003800000 */
.L_x_673:
[----:B------:R-:W3:Y:S01]  /*1ead0*/  LDL.LU R0, [R1+0x28] ;  /* 0x0000280001007983 */ /* 0x000ee20000300800 */
[----:B------:R-:W-:Y:S01]  /*1eae0*/  BSSY B0, `(.L_x_775) ;  /* 0x000000b000007945 */ /* 0x000fe20003800000 */
[----:B------:R-:W4:Y:S01]  /*1eaf0*/  S2R R5, SR_CgaCtaId ;  /* 0x0000000000057919 */ /* 0x000f220000008800 */
[----:B---3--:R-:W-:-:S04]  /*1eb00*/  IADD3 R0, R0, 0x1, RZ ;  /* 0x0000000100007810 */ /* 0x008fc80007ffe0ff */
[----:B01----:R-:W-:-:S04]  /*1eb10*/  LEA.HI R2, R0, R0, RZ, 0x1 ;  /* 0x0000000000027211 */ /* 0x003fc800078f08ff */
[----:B------:R-:W-:Y:S02]  /*1eb20*/  LOP3.LUT R3, R2, 0xfffffffe, RZ, 0xc0, !PT ;  /* 0xfffffffe02037812 */ /* 0x000fe400078ec0ff */
[----:B------:R-:W-:-:S03]  /*1eb30*/  MOV R2, 0x400 ;  /* 0x0000040000027802 */ /* 0x000fc60000000f00 */
[----:B------:R-:W-:Y:S01]  /*1eb40*/  IMAD.IADD R0, R0, 0x1, -R3 ;  /* 0x0000000100007824 */ /* 0x000fe200078e0a03 */
[----:B----4-:R-:W-:-:S04]  /*1eb50*/  LEA R5, R5, R2, 0x18 ;  /* 0x0000000205057211 */ /* 0x010fc800078ec0ff */
[----:B------:R-:W-:-:S04]  /*1eb60*/  SHF.L.U32 R0, R0, 0x1f, RZ ;  /* 0x0000001f00007819 */ /* 0x000fc800000006ff */
[----:B------:R-:W0:Y:S02]  /*1eb70*/  SYNCS.PHASECHK.TRANS64.TRYWAIT P0, [R5+URZ+0x2a820], R0 ;  /* 0x02a82000050075a7 */ /* 0x000e24000800017f */
[----:B0-----:R-:W-:Y:S05]  /*1eb80*/  @!P0 BRA `(.L_x_776) ;  /* 0x0000004800708947 */ /* 0x001fea0003800000 */
.L_x_943:
[----:B------:R-:W-:Y:S05]  /*1eb90*/  BSYNC B0 ;  /* 0x0000000000007941 */ /* 0x000fea0003800000 */
.L_x_775:
[----:B------:R-:W-:-:S03]  /*1eba0*/  UMOV UR4, 0xffffffff ;  /* 0xffffffff00047882 */ /* 0x000fc60000000000 */
[----:B------:R-:W-:Y:S05]  /*1ebb0*/  BRA.DIV UR4, `(.L_x_777) ;  /* 0x0000004a04787947 */ /* 0x000fea000b800000 */
[----:B0-----:R-:W0:Y:S02]  /*1ebc0*/  S2R R0, SR_TID.X ;  /* 0x0000000000007919 */ /* 0x001e240000002100 */
[----:B0-----:R-:W-:-:S04]  /*1ebd0*/  SHF.R.U32.HI R0, RZ, 0x5, R0 ;  /* 0x00000005ff007819 */ /* 0x001fc80000011600 */
[----:B------:R-:W-:-:S05]  /*1ebe0*/  LOP3.LUT R0, R0, 0x3, RZ, 0xc0, !PT ;  /* 0x0000000300007812 */ /* 0x000fca00078ec0ff */
[----:B------:R0:W1:Y:S02]  /*1ebf0*/  SHFL.IDX PT, R14, R0, RZ, 0x1f ;  /* 0x00001fff000e7589 */ /* 0x00006400000e0000 */
.L_x_946:
[----:B-1----:R-:W-:-:S13]  /*1ec00*/  ISETP.NE.AND P0, PT, R14, RZ, PT ;  /* 0x000000ff0e00720c */ /* 0x002fda0003f05270 */
[----:B------:R-:W-:Y:S05]  /*1ec10*/  @P0 BRA `(.L_x_448) ;  /* 0x0000000000900947 */ /* 0x000fea0003800000 */
[----:B------:R-:W-:-:S03]  /*1ec20*/  UMOV UR4, 0xffffffff ;  /* 0xffffffff00047882 */ /* 0x000fc60000000000 */
[----:B------:R-:W-:Y:S05]  /*1ec30*/  BRA.DIV UR4, `(.L_x_778) ;  /* 0x0000004a048c7947 */ /* 0x000fea000b800000 */
[----:B------:R-:W-:-:S13]  /*1ec40*/  ELECT P6, URZ, PT ;  /* 0x00000000003f782f */ /* 0x000fda00038c0000 */
.L_x_949:
[----:B------:R-:W-:Y:S05]  /*1ec50*/  @!P6 BRA `(.L_x_448) ;  /* 0x000000000080e947 */ /* 0x000fea0003800000 */
[----:B0-----:R-:W3:Y:S02]  /*1ec60*/  LDL R0, [R1+0x40] ;  /* 0x0000400001007983 */ /* 0x001ee40000100800 */
[----:B---3--:R-:W-:-:S13]  /*1ec70*/  R2UR UR4, R0 ;  /* 0x00000000000472ca */ /* 0x008fda00000e0000 */
[----:B------:R-:W-:-:S06]  /*1ec80*/  ULOP3.LUT UR4, UR4, 0x2, URZ, 0xfc, !UPT ;  /* 0x0000000204047892 */ /* 0x000fcc000f8efc3f */
[----:B------:R-:W-:-:S04]  /*1ec90*/  MOV R0, UR4 ;  /* 0x0000000400007c02 */ /* 0x000fc80008000f00 */
[----:B------:R-:W-:-:S13]  /*1eca0*/  ISETP.NE.AND P0, PT, R0, 0x3, PT ;  /* 0x000000030000780c */ /* 0x000fda0003f05270 */
[----:B------:R-:W-:Y:S05]  /*1ecb0*/  @!P0 BRA `(.L_x_779) ;  /* 0x0000000000048947 */ /* 0x000fea0003800000 */
[----:B------:R-:W-:Y:S01]  /*1ecc0*/  BPT.TRAP 0x1 ;  /* 0x000000040000795c */ /* 0x000fe20000300000 */
.L_x_779:
[C---:B------:R-:W-:Y:S01]  /*1ecd0*/  IMAD R3, R28.reuse, 0x8, R5 ;  /* 0x000000081c037824 */ /* 0x040fe200078e0205 */
[----:B------:R-:W-:Y:S02]  /*1ece0*/  SHF.L.U32 R2, R29, 0x1f, RZ ;  /* 0x0000001f1d027819 */ /* 0x000fe400000006ff */
[----:B------:R-:W-:Y:S02]  /*1ecf0*/  IADD3 R28, R28, 0x1, RZ ;  /* 0x000000011c1c7810 */ /* 0x000fe40007ffe0ff */
[----:B------:R-:W0:Y:S02]  /*1ed00*/  SYNCS.PHASECHK.TRANS64.TRYWAIT P1, [R3+URZ+0x2a840], R2 ;  /* 0x02a84002030075a7 */ /* 0x000e24000802017f */
[----:B------:R-:W-:-:S04]  /*1ed10*/  ISETP.NE.AND P2, PT, R28, 0x2, PT ;  /* 0x000000021c00780c */ /* 0x000fc80003f45270 */
[----:B------:R-:W-:Y:S01]  /*1ed20*/  SEL R0, RZ, 0x1, P2 ;  /* 0x00000001ff007807 */ /* 0x000fe20001000000 */
[----:B0-----:R-:W-:Y:S08]  /*1ed30*/  @!P1 BRA `(.L_x_780) ;  /* 0x00000048006c9947 */ /* 0x001ff00003800000 */
.L_x_950:
[----:B------:R-:W-:Y:S02]  /*1ed40*/  SEL R28, R28, RZ, P2 ;  /* 0x000000ff1c1c7207 */ /* 0x000fe40001000000 */
[----:B------:R-:W-:Y:S01]  /*1ed50*/  LOP3.LUT R0, R29, R0, RZ, 0x3c, !PT ;  /* 0x000000001d007212 */ /* 0x000fe200078e3cff */
[----:B------:R-:W-:Y:S06]  /*1ed60*/  @!P0 BRA `(.L_x_781) ;  /* 0x0000000000048947 */ /* 0x000fec0003800000 */
[----:B------:R-:W-:Y:S01]  /*1ed70*/  BPT.TRAP 0x1 ;  /* 0x000000040000795c */ /* 0x000fe20000300000 */
.L_x_781:
[----:B------:R-:W-:Y:S01]  /*1ed80*/  IMAD R5, R28, 0x8, R5 ;  /* 0x000000081c057824 */ /* 0x000fe200078e0205 */
[----:B------:R-:W-:-:S04]  /*1ed90*/  SHF.L.U32 R0, R0, 0x1f, RZ ;  /* 0x0000001f00007819 */ /* 0x000fc800000006ff */
[----:B------:R-:W1:Y:S02]  /*1eda0*/  SYNCS.PHASECHK.TRANS64.TRYWAIT P1, [R5+URZ+0x2a840], R0 ;  /* 0x02a84000050075a7 */ /* 0x000e64000802017f */
[----:B-1----:R-:W-:Y:S05]  /*1edb0*/  @!P1 BRA `(.L_x_782) ;  /* 0x0000004800609947 */ /* 0x002fea0003800000 */
.L_x_951:
[----:B------:R-:W-:Y:S05]  /*1edc0*/  @!P0 BRA `(.L_x_783) ;  /* 0x0000000000048947 */ /* 0x000fea0003800000 */
[----:B------:R-:W-:Y:S01]  /*1edd0*/  BPT.TRAP 0x1 ;  /* 0x000000040000795c */ /* 0x000fe20000300000 */
.L_x_783:
[----:B------:R-:W3:Y:S02]  /*1ede0*/  SYNCS.PHASECHK.TRANS64.TRYWAIT P1, [R3+URZ+0x2a860], R2 ;  /* 0x02a86002030075a7 */ /* 0x000ee4000802017f */
[----:B---3--:R-:W-:Y:S05]  /*1edf0*/  @!P1 BRA `(.L_x_784) ;  /* 0x0000004800649947 */ /* 0x008fea0003800000 */
.L_x_952:
[----:B------:R-:W-:Y:S05]  /*1ee00*/  @!P0 BRA `(.L_x_785) ;  /* 0x0000000000048947 */ /* 0x000fea0003800000 */
[----:B------:R-:W-:Y:S01]  /*1ee10*/  BPT.TRAP 0x1 ;  /* 0x000000040000795c */ /* 0x000fe20000300000 */
.L_x_785:
[----:B----4-:R4:W0:Y:S02]  /*1ee20*/  SYNCS.PHASECHK.TRANS64.TRYWAIT P0, [R5+URZ+0x2a860], R0 ;  /* 0x02a86000050075a7 */ /* 0x010824000800017f */
[----:B0-----:R-:W-:Y:S05]  /*1ee30*/  @!P0 NANOSLEEP.SYNCS 0x989680 ;  /* 0x009896800000895d */ /* 0x001fea0003900000 */
[----:B------:R-:W0:Y:S02]  /*1ee40*/  @!P0 SYNCS.PHASECHK.TRANS64 P0, [R5+URZ+0x2a860], R0 ;  /* 0x02a86000050085a7 */ /* 0x000e24000800007f */
[----:B0-----:R-:W-:Y:S05]  /*1ee50*/  @!P0 BRA `(.L_x_785) ;  /* 0xfffffffc00f08947 */ /* 0x001fea000383ffff */
.L_x_448:
[----:B------:R-:W-:Y:S05]  /*1ee60*/  BSYNC B9 ;  /* 0x0000000000097941 */ /* 0x000fea0003800000 */
.L_x_445:
[----:B------:R-:W-:Y:S05]  /*1ee70*/  EXIT ;  /* 0x000000000000794d */ /* 0x000fea0003800000 */
.L_x_466:
[----:B0-----:R0:W1:Y:S02]  /*1ee80*/  SYNCS.PHASECHK.TRANS64.TRYWAIT P6, [R88+URZ+0x2a890], R89 ;  /* 0x02a89059580075a7 */ /* 0x00106400080c017f */
[----:B-1----:R-:W-:Y:S05]  /*1ee90*/  @!P6 NANOSLEEP.SYNCS 0x989680 ;  /* 0x009896800000e95d */ /* 0x002fea0003900000 */
[----:B------:R-:W1:Y:S02]  /*1eea0*/  @!P6 SYNCS.PHASECHK.TRANS64 P6, [R88+URZ+0x2a890], R89 ;  /* 0x02a890595800e5a7 */ /* 0x000e6400080c007f */
[----:B-1----:R-:W-:Y:S05]  /*1eeb0*/  @!P6 BRA `(.L_x_466) ;  /* 0xfffffffc00f0e947 */ /* 0x002fea000383ffff */
[----:B------:R-:W-:Y:S05]  /*1eec0*/  BRA `(.L_x_786) ;  /* 0xfffffe4800087947 */ /* 0x000fea000383ffff */
.L_x_467:
[----:B------:R-:W-:Y:S01]  /*1eed0*/  BSSY B1, `(.L_x_787) ;  /* 0x0000008000017945 */ /* 0x000fe20003800000 */
[----:B------:R-:W-:Y:S01]  /*1eee0*/  MOV R13, R118 ;  /* 0x00000076000d7202 */ /* 0x000fe20000000f00 */
[----:B------:R-:W-:Y:S01]  /*1eef0*/  IMAD.MOV.U32 R12, RZ, RZ, RZ ;  /* 0x000000ffff0c7224 */ /* 0x000fe200078e00ff */
[----:B------:R-:W-:Y:S01]  /*1ef00*/  MOV R11, 0x1c1f ;  /* 0x00001c1f000b7802 */ /* 0x000fe20000000f00 */
[----:B------:R-:W-:-:S07]  /*1ef10*/  IMAD.MOV.U32 R15, RZ, RZ, -0x1 ;  /* 0xffffffffff0f7424 */ /* 0x000fce00078e00ff */
[----:B0-----:R-:W-:Y:S05]  /*1ef20*/  WARPSYNC.COLLECTIVE R15, `(.L_x_788) ;  /* 0x000000000f087348 */ /* 0x001fea0003c00000 */
[----:B------:R1:W2:Y:S02]  /*1ef30*/  SHFL.IDX P6, R14, R13, R12, R11 ;  /* 0x0000000c0d0e7389 */ /* 0x0002a400000c000b */
[----:B012---:R-:W-:Y:S01]  /*1ef40*/  ENDCOLLECTIVE ;  /* 0x000000000000791b */ /* 0x007fe20003800000 */
.L_x_788:
[----:B------:R-:W-:Y:S05]  /*1ef50*/  BSYNC B1 ;  /* 0x0000000000017941 */ /* 0x000fea0003800000 */
.L_x_787:
[----:B------:R-:W-:Y:S01]  /*1ef60*/  IMAD.MOV.U32 R13, RZ, RZ, R119 ;  /* 0x000000ffff0d7224 */ /* 0x000fe200078e0077 */
[----:B------:R-:W-:Y:S01]  /*1ef70*/  MOV R12, RZ ;  /* 0x000000ff000c7202 */ /* 0x000fe20000000f00 */
[----:B------:R-:W-:Y:S01]  /*1ef80*/  IMAD.MOV.U32 R11, RZ, RZ, 0x1c1f ;  /* 0x00001c1fff0b7424 */ /* 0x000fe200078e00ff */
[----:B------:R-:W-:Y:S02]  /*1ef90*/  MOV R15, 0xffffffff ;  /* 0xffffffff000f7802 */ /* 0x000fe40000000f00 */
[----:B------:R-:W-:-:S07]  /*1efa0*/  MOV R82, R14 ;  /* 0x0000000e00527202 */ /* 0x000fce0000000f00 */
[----:B------:R-:W-:Y:S05]  /*1efb0*/  WARPSYNC.COLLECTIVE R15, `(.L_x_789) ;  /* 0x000000000f087348 */ /* 0x000fea0003c00000 */
[----:B------:R0:W1:Y:S02]  /*1efc0*/  SHFL.IDX P6, R14, R13, R12, R11 ;  /* 0x0000000c0d0e7389 */ /* 0x00006400000c000b */
[----:B01----:R-:W-:Y:S01]  /*1efd0*/  ENDCOLLECTIVE ;  /* 0x000000000000791b */ /* 0x003fe20003800000 */
.L_x_789:
[----:B------:R-:W-:Y:S01]  /*1efe0*/  IMAD.MOV.U32 R11, RZ, RZ, R14 ;  /* 0x000000ffff0b7224 */ /* 0x000fe200078e000e */
[----:B------:R-:W-:Y:S06]  /*1eff0*/  BRA `(.L_x_790) ;  /* 0xfffffe4400d07947 */ /* 0x000fec000383ffff */
.L_x_492:
[----:B------:R-:W-:Y:S01]  /*1f000*/  BSSY B1, `(.L_x_791) ;  /* 0x0000008000017945 */ /* 0x000fe20003800000 */
[----:B0---4-:R-:W-:Y:S01]  /*1f010*/  MOV R13, R118 ;  /* 0x00000076000d7202 */ /* 0x011fe20000000f00 */
[----:B------:R-:W-:Y:S01]  /*1f020*/  IMAD.MOV.U32 R12, RZ, RZ, 0x1 ;  /* 0x00000001ff0c7424 */ /* 0x000fe200078e00ff */
[----:B---3--:R-:W-:Y:S01]  /*1f030*/  MOV R11, 0x1c1f ;  /* 0x00001c1f000b7802 */ /* 0x008fe20000000f00 */
[----:B------:R-:W-:-:S07]  /*1f040*/  IMAD.MOV.U32 R15, RZ, RZ, -0x1 ;  /* 0xffffffffff0f7424 */ /* 0x000fce00078e00ff */
[----:B-12---:R-:W-:Y:S05]  /*1f050*/  WARPSYNC.COLLECTIVE R15, `(.L_x_792) ;  /* 0x000000000f087348 */ /* 0x006fea0003c00000 */
[----:B------:R0:W3:Y:S02]  /*1f060*/  SHFL.IDX P6, R14, R13, R12, R11 ;  /* 0x0000000c0d0e7389 */ /* 0x0000e400000c000b */
[----:B0123--:R-:W-:Y:S01]  /*1f070*/  ENDCOLLECTIVE ;  /* 0x000000000000791b */ /* 0x00ffe20003800000 */
.L_x_792:
[----:B------:R-:W-:Y:S05]  /*1f080*/  BSYNC B1 ;  /* 0x0000000000017941 */ /* 0x000fea0003800000 */
.L_x_791:
[----:B------:R-:W-:Y:S01]  /*1f090*/  IMAD.MOV.U32 R13, RZ, RZ, R119 ;  /* 0x000000ffff0d7224 */ /* 0x000fe200078e0077 */
[----:B------:R-:W-:Y:S01]  /*1f0a0*/  MOV R12, 0x1 ;  /* 0x00000001000c7802 */ /* 0x000fe20000000f00 */
[----:B------:R-:W-:Y:S01]  /*1f0b0*/  IMAD.MOV.U32 R11, RZ, RZ, 0x1c1f ;  /* 0x00001c1fff0b7424 */ /* 0x000fe200078e00ff */
[----:B------:R-:W-:Y:S02]  /*1f0c0*/  MOV R15, 0xffffffff ;  /* 0xffffffff000f7802 */ /* 0x000fe40000000f00 */
[----:B------:R-:W-:-:S07]  /*1f0d0*/  MOV R118, R14 ;  /* 0x0000000e00767202 */ /* 0x000fce0000000f00 */
[----:B------:R-:W-:Y:S05]  /*1f0e0*/  WARPSYNC.COLLECTIVE R15, `(.L_x_793) ;  /* 0x000000000f087348 */ /* 0x000fea0003c00000 */
[----:B------:R0:W1:Y:S02]  /*1f0f0*/  SHFL.IDX P6, R14, R13, R12, R11 ;  /* 0x0000000c0d0e7389 */ /* 0x00006400000c000b */
[----:B01----:R-:W-:Y:S01]  /*1f100*/  ENDCOLLECTIVE ;  /* 0x000000000000791b */ /* 0x003fe20003800000 */
.L_x_793:
[----:B------:R-:W-:Y:S01]  /*1f110*/  IMAD.MOV.U32 R119, RZ, RZ, R14 ;  /* 0x000000ffff777224 */ /* 0x000fe200078e000e */
[----:B------:R-:W-:Y:S06]  /*1f120*/  BRA `(.L_x_794) ;  /* 0xfffffe5c00087947 */ /* 0x000fec000383ffff */
.L_x_522:
[----:B-1----:R1:W2:Y:S02]  /*1f130*/  SYNCS.PHASECHK.TRANS64.TRYWAIT P6, [R88+URZ+0x2a890], R89 ;  /* 0x02a89059580075a7 */ /* 0x0022a400080c017f */
[----:B--2---:R-:W-:Y:S05]  /*1f140*/  @!P6 NANOSLEEP.SYNCS 0x989680 ;  /* 0x009896800000e95d */ /* 0x004fea0003900000 */
[----:B------:R-:W2:Y:S02]  /*1f150*/  @!P6 SYNCS.PHASECHK.TRANS64 P6, [R88+URZ+0x2a890], R89 ;  /* 0x02a890595800e5a7 */ /* 0x000ea400080c007f */
[----:B--2---:R-:W-:Y:S05]  /*1f160*/  @!P6 BRA `(.L_x_522) ;  /* 0xfffffffc00f0e947 */ /* 0x004fea000383ffff */
[----:B------:R-:W-:Y:S05]  /*1f170*/  BRA `(.L_x_795) ;  /* 0xfffffe7800e07947 */ /* 0x000fea000383ffff */
.L_x_523:
[----:B------:R-:W-:Y:S01]  /*1f180*/  BSSY B1, `(.L_x_796) ;  /* 0x0000008000017945 */ /* 0x000fe20003800000 */
[----:B------:R-:W-:Y:S01]  /*1f190*/  MOV R13, R118 ;  /* 0x00000076000d7202 */ /* 0x000fe20000000f00 */
[----:B------:R-:W-:Y:S01]  /*1f1a0*/  IMAD.MOV.U32 R12, RZ, RZ, RZ ;  /* 0x000000ffff0c7224 */ /* 0x000fe200078e00ff */
[----:B------:R-:W-:Y:S01]  /*1f1b0*/  MOV R11, 0x1c1f ;  /* 0x00001c1f000b7802 */ /* 0x000fe20000000f00 */
[----:B------:R-:W-:-:S07]  /*1f1c0*/  IMAD.MOV.U32 R15, RZ, RZ, -0x1 ;  /* 0xffffffffff0f7424 */ /* 0x000fce00078e00ff */
[----:B-1----:R-:W-:Y:S05]  /*1f1d0*/  WARPSYNC.COLLECTIVE R15, `(.L_x_797) ;  /* 0x000000000f087348 */ /* 0x002fea0003c00000 */
[----:B------:R0:W2:Y:S02]  /*1f1e0*/  SHFL.IDX P6, R14, R13, R12, R11 ;  /* 0x0000000c0d0e7389 */ /* 0x0000a400000c000b */
[----:B012---:R-:W-:Y:S01]  /*1f1f0*/  ENDCOLLECTIVE ;  /* 0x000000000000791b */ /* 0x007fe20003800000 */
.L_x_797:
[----:B------:R-:W-:Y:S05]  /*1f200*/  BSYNC B1 ;  /* 0x0000000000017941 */ /* 0x000fea0003800000 */
.L_x_796:
        /* <DEDUP_REMOVED lines=8> */
.L_x_798:
[----:B------:R-:W-:Y:S01]  /*1f290*/  IMAD.MOV.U32 R11, RZ, RZ, R14 ;  /* 0x000000ffff0b7224 */ /* 0x000fe200078e000e */
[----:B------:R-:W-:Y:S06]  /*1f2a0*/  BRA `(.L_x_799) ;  /* 0xfffffe7800ac7947 */ /* 0x000fec000383ffff */
.L_x_536:
[----:B------:R-:W-:Y:S01]  /*1f2b0*/  BSSY B1, `(.L_x_800) ;  /* 0x0000008000017945 */ /* 0x000fe20003800000 */
[----:B--234-:R-:W-:Y:S01]  /*1f2c0*/  MOV R13, R118 ;  /* 0x00000076000d7202 */ /* 0x01cfe20000000f00 */
[----:B------:R-:W-:Y:S01]  /*1f2d0*/  IMAD.MOV.U32 R12, RZ, RZ, 0x1 ;  /* 0x00000001ff0c7424 */ /* 0x000fe200078e00ff */
[----:B------:R-:W-:Y:S01]  /*1f2e0*/  MOV R11, 0x1c1f ;  /* 0x00001c1f000b7802 */ /* 0x000fe20000000f00 */
[----:B------:R-:W-:-:S07]  /*1f2f0*/  IMAD.MOV.U32 R15, RZ, RZ, -0x1 ;  /* 0xffffffffff0f7424 */ /* 0x000fce00078e00ff */
[----:B01----:R-:W-:Y:S05]  /*1f300*/  WARPSYNC.COLLECTIVE R15, `(.L_x_801) ;  /* 0x000000000f087348 */ /* 0x003fea0003c00000 */
[----:B------:R2:W3:Y:S02]  /*1f310*/  SHFL.IDX P6, R14, R13, R12, R11 ;  /* 0x0000000c0d0e7389 */ /* 0x0004e400000c000b */
[----:B0123--:R-:W-:Y:S01]  /*1f320*/  ENDCOLLECTIVE ;  /* 0x000000000000791b */ /* 0x00ffe20003800000 */
.L_x_801:
[----:B------:R-:W-:Y:S05]  /*1f330*/  BSYNC B1 ;  /* 0x0000000000017941 */ /* 0x000fea0003800000 */
.L_x_800:
        /* <DEDUP_REMOVED lines=8> */
.L_x_802:
[----:B------:R-:W-:Y:S01]  /*1f3c0*/  IMAD.MOV.U32 R119, RZ, RZ, R14 ;  /* 0x000000ffff777224 */ /* 0x000fe200078e000e */
[----:B------:R-:W-:Y:S06]  /*1f3d0*/  BRA `(.L_x_803) ;  /* 0xfffffe9000547947 */ /* 0x000fec000383ffff */
.L_x_549:
[----:B0-----:R0:W1:Y:S02]  /*1f3e0*/  SYNCS.PHASECHK.TRANS64.TRYWAIT P4, [R88+URZ+0x2a890], R89 ;  /* 0x02a89059580075a7 */ /* 0x001064000808017f */
[----:B-1----:R-:W-:Y:S05]  /*1f3f0*/  @!P4 NANOSLEEP.SYNCS 0x989680 ;  /* 0x009896800000c95d */ /* 0x002fea0003900000 */
[----:B------:R-:W1:Y:S02]  /*1f400*/  @!P4 SYNCS.PHASECHK.TRANS64 P4, [R88+URZ+0x2a890], R89 ;  /* 0x02a890595800c5a7 */ /* 0x000e64000808007f */
[----:B-1----:R-:W-:Y:S05]  /*1f410*/  @!P4 BRA `(.L_x_549) ;  /* 0xfffffffc00f0c947 */ /* 0x002fea000383ffff */
[----:B------:R-:W-:Y:S05]  /*1f420*/  BRA `(.L_x_804) ;  /* 0xfffffea400f47947 */ /* 0x000fea000383ffff */
.L_x_550:
        /* <DEDUP_REMOVED lines=8> */
.L_x_806:
[----:B------:R-:W-:Y:S05]  /*1f4b0*/  BSYNC B1 ;  /* 0x0000000000017941 */ /* 0x000fea0003800000 */
.L_x_805:
        /* <DEDUP_REMOVED lines=8> */
.L_x_807:
[----:B------:R-:W-:Y:S01]  /*1f540*/  IMAD.MOV.U32 R36, RZ, RZ, R14 ;  /* 0x000000ffff247224 */ /* 0x000fe200078e000e */
[----:B------:R-:W-:Y:S06]  /*1f550*/  BRA `(.L_x_808) ;  /* 0xfffffea800187947 */ /* 0x000fec000383ffff */
.L_x_553:
[----:B------:R-:W-:Y:S01]  /*1f560*/  BSSY B1, `(.L_x_809) ;  /* 0x0000008000017945 */ /* 0x000fe20003800000 */
[----:B----4-:R-:W-:Y:S01]  /*1f570*/  MOV R13, R39 ;  /* 0x00000027000d7202 */ /* 0x010fe20000000f00 */
[----:B------:R-:W-:Y:S01]  /*1f580*/  IMAD.MOV.U32 R12, RZ, RZ, 0x1 ;  /* 0x00000001ff0c7424 */ /* 0x000fe200078e00ff */
[----:B------:R-:W-:Y:S01]  /*1f590*/  MOV R11, 0x1c1f ;  /* 0x00001c1f000b7802 */ /* 0x000fe20000000f00 */
[----:B------:R-:W-:-:S07]  /*1f5a0*/  IMAD.MOV.U32 R15, RZ, RZ, -0x1 ;  /* 0xffffffffff0f7424 */ /* 0x000fce00078e00ff */
[----:B0123--:R-:W-:Y:S05]  /*1f5b0*/  WARPSYNC.COLLECTIVE R15, `(.L_x_810) ;  /* 0x000000000f087348 */ /* 0x00ffea0003c00000 */
[----:B------:R4:W0:Y:S02]  /*1f5c0*/  SHFL.IDX P6, R14, R13, R12, R11 ;  /* 0x0000000c0d0e7389 */ /* 0x00082400000c000b */
[----:B01234-:R-:W-:Y:S01]  /*1f5d0*/  ENDCOLLECTIVE ;  /* 0x000000000000791b */ /* 0x01ffe20003800000 */
.L_x_810:
[----:B------:R-:W-:Y:S05]  /*1f5e0*/  BSYNC B1 ;  /* 0x0000000000017941 */ /* 0x000fea0003800000 */
.L_x_809:
        /* <DEDUP_REMOVED lines=8> */
.L_x_811:
[----:B------:R-:W-:Y:S01]  /*1f670*/  IMAD.MOV.U32 R36, RZ, RZ, R14 ;  /* 0x000000ffff247224 */ /* 0x000fe200078e000e */
[----:B------:R-:W-:Y:S06]  /*1f680*/  BRA `(.L_x_812) ;  /* 0xfffffea800747947 */ /* 0x000fec000383ffff */
.L_x_557:
[----:B---3--:R3:W0:Y:S02]  /*1f690*/  SYNCS.PHASECHK.TRANS64.TRYWAIT P0, [R88+URZ+0x2a8b0], R89 ;  /* 0x02a8b059580075a7 */ /* 0x008624000800017f */
[----:B0-----:R-:W-:Y:S05]  /*1f6a0*/  @!P0 NANOSLEEP.SYNCS 0x989680 ;  /* 0x009896800000895d */ /* 0x001fea0003900000 */
[----:B------:R-:W0:Y:S02]  /*1f6b0*/  @!P0 SYNCS.PHASECHK.TRANS64 P0, [R88+URZ+0x2a8b0], R89 ;  /* 0x02a8b059580085a7 */ /* 0x000e24000800007f */
[----:B0-----:R-:W-:Y:S05]  /*1f6c0*/  @!P0 BRA `(.L_x_557) ;  /* 0xfffffffc00f08947 */ /* 0x001fea000383ffff */
[----:B------:R-:W-:Y:S05]  /*1f6d0*/  BRA `(.L_x_813) ;  /* 0xfffffeac004c7947 */ /* 0x000fea000383ffff */
.L_x_575:
[----:B------:R-:W-:Y:S01]  /*1f6e0*/  BSSY B1, `(.L_x_814) ;  /* 0x0000008000017945 */ /* 0x000fe20003800000 */
[----:B------:R-:W-:Y:S01]  /*1f6f0*/  MOV R13, R25 ;  /* 0x00000019000d7202 */ /* 0x000fe20000000f00 */
[----:B------:R-:W-:Y:S01]  /*1f700*/  IMAD.MOV.U32 R12, RZ, RZ, RZ ;  /* 0x000000ffff0c7224 */ /* 0x000fe200078e00ff */
[----:B------:R-:W-:Y:S01]  /*1f710*/  MOV R11, 0x1c1f ;  /* 0x00001c1f000b7802 */ /* 0x000fe20000000f00 */
[----:B------:R-:W-:-:S07]  /*1f720*/  IMAD.MOV.U32 R15, RZ, RZ, -0x1 ;  /* 0xffffffffff0f7424 */ /* 0x000fce00078e00ff */
[----:B----4-:R-:W-:Y:S05]  /*1f730*/  WARPSYNC.COLLECTIVE R15, `(.L_x_815) ;  /* 0x000000000f087348 */ /* 0x010fea0003c00000 */
[----:B------:R0:W1:Y:S02]  /*1f740*/  SHFL.IDX P6, R14, R13, R12, R11 ;  /* 0x0000000c0d0e7389 */ /* 0x00006400000c000b */
[----:B01--4-:R-:W-:Y:S01]  /*1f750*/  ENDCOLLECTIVE ;  /* 0x000000000000791b */ /* 0x013fe20003800000 */
.L_x_815:
[----:B------:R-:W-:Y:S05]  /*1f760*/  BSYNC B1 ;  /* 0x0000000000017941 */ /* 0x000fea0003800000 */
.L_x_814:
        /* <DEDUP_REMOVED lines=8> */
.L_x_816:
[----:B------:R-:W-:Y:S01]  /*1f7f0*/  MOV R13, R27 ;  /* 0x0000001b000d7202 */ /* 0x000fe20000000f00 */
[----:B------:R-:W-:-:S07]  /*1f800*/  IMAD.MOV.U32 R3, RZ, RZ, R14 ;  /* 0x000000ffff037224 */ /* 0x000fce00078e000e */
[----:B------:R-:W-:Y:S05]  /*1f810*/  WARPSYNC.COLLECTIVE R15, `(.L_x_817) ;  /* 0x000000000f087348 */ /* 0x000fea0003c00000 */
[----:B------:R0:W1:Y:S02]  /*1f820*/  SHFL.IDX P6, R14, R13, R12, R11 ;  /* 0x0000000c0d0e7389 */ /* 0x00006400000c000b */
[----:B01----:R-:W-:Y:S01]  /*1f830*/  ENDCOLLECTIVE ;  /* 0x000000000000791b */ /* 0x003fe20003800000 */
.L_x_817:
[----:B------:R-:W-:Y:S01]  /*1f840*/  MOV R13, R26 ;  /* 0x0000001a000d7202 */ /* 0x000fe20000000f00 */
[----:B------:R-:W-:-:S07]  /*1f850*/  IMAD.MOV.U32 R4, RZ, RZ, R14 ;  /* 0x000000ffff047224 */ /* 0x000fce00078e000e */
[----:B------:R-:W-:Y:S05]  /*1f860*/  WARPSYNC.COLLECTIVE R15, `(.L_x_818) ;  /* 0x000000000f087348 */ /* 0x000fea0003c00000 */
[----:B------:R0:W1:Y:S02]  /*1f870*/  SHFL.IDX P6, R14, R13, R12, R11 ;  /* 0x0000000c0d0e7389 */ /* 0x00006400000c000b */
[----:B01----:R-:W-:Y:S01]  /*1f880*/  ENDCOLLECTIVE ;  /* 0x000000000000791b */ /* 0x003fe20003800000 */
.L_x_818:
[----:B------:R-:W-:Y:S05]  /*1f890*/  BRA `(.L_x_819) ;  /* 0xfffffeb800887947 */ /* 0x000fea000383ffff */
.L_x_579:
[----:B0-----:R0:W1:Y:S02]  /*1f8a0*/  SYNCS.PHASECHK.TRANS64.TRYWAIT P0, [R2+URZ+0x2a800], R7 ;  /* 0x02a80007020075a7 */ /* 0x001064000800017f */
[----:B-1----:R-:W-:Y:S05]  /*1f8b0*/  @!P0 NANOSLEEP.SYNCS 0x989680 ;  /* 0x009896800000895d */ /* 0x002fea0003900000 */
[----:B------:R-:W1:Y:S02]  /*1f8c0*/  @!P0 SYNCS.PHASECHK.TRANS64 P0, [R2+URZ+0x2a800], R7 ;  /* 0x02a80007020085a7 */ /* 0x000e64000800007f */
[----:B-1----:R-:W-:Y:S05]  /*1f8d0*/  @!P0 BRA `(.L_x_579) ;  /* 0xfffffffc00f08947 */ /* 0x002fea000383ffff */
[----:B------:R-:W-:Y:S05]  /*1f8e0*/  BRA `(.L_x_820) ;  /* 0xfffffec400007947 */ /* 0x000fea000383ffff */
.L_x_603:
[----:B------:R-:W-:Y:S01]  /*1f8f0*/  BSSY B1, `(.L_x_821) ;  /* 0x0000008000017945 */ /* 0x000fe20003800000 */
[----:B------:R-:W-:Y:S01]  /*1f900*/  IMAD.MOV.U32 R13, RZ, RZ, R25 ;  /* 0x000000ffff0d7224 */ /* 0x000fe200078e0019 */
[----:B------:R-:W-:Y:S01]  /*1f910*/  MOV R12, RZ ;  /* 0x000000ff000c7202 */ /* 0x000fe20000000f00 */
[----:B------:R-:W-:Y:S01]  /*1f920*/  IMAD.MOV.U32 R11, RZ, RZ, 0x1c1f ;  /* 0x00001c1fff0b7424 */ /* 0x000fe200078e00ff */
[----:B------:R-:W-:-:S07]  /*1f930*/  MOV R15, 0xffffffff ;  /* 0xffffffff000f7802 */ /* 0x000fce0000000f00 */
[----:B----4-:R-:W-:Y:S05]  /*1f940*/  WARPSYNC.COLLECTIVE R15, `(.L_x_822) ;  /* 0x000000000f087348 */ /* 0x010fea0003c00000 */
[----:B------:R0:W1:Y:S02]  /*1f950*/  SHFL.IDX P6, R14, R13, R12, R11 ;  /* 0x0000000c0d0e7389 */ /* 0x00006400000c000b */
[----:B01--4-:R-:W-:Y:S01]  /*1f960*/  ENDCOLLECTIVE ;  /* 0x000000000000791b */ /* 0x013fe20003800000 */
.L_x_822:
[----:B------:R-:W-:Y:S05]  /*1f970*/  BSYNC B1 ;  /* 0x0000000000017941 */ /* 0x000fea0003800000 */
.L_x_821:
[----:B------:R-:W-:Y:S01]  /*1f980*/  MOV R13, R24 ;  /* 0x00000018000d7202 */ /* 0x000fe20000000f00 */
[----:B------:R-:W-:Y:S01]  /*1f990*/  IMAD.MOV.U32 R12, RZ, RZ, RZ ;  /* 0x000000ffff0c7224 */ /* 0x000fe200078e00ff */
[----:B------:R-:W-:Y:S01]  /*1f9a0*/  MOV R11, 0x1c1f ;  /* 0x00001c1f000b7802 */ /* 0x000fe20000000f00 */
[----:B------:R-:W-:Y:S02]  /*1f9b0*/  IMAD.MOV.U32 R15, RZ, RZ, -0x1 ;  /* 0xffffffffff0f7424 */ /* 0x000fe400078e00ff */
[----:B------:R-:W-:-:S07]  /*1f9c0*/  IMAD.MOV.U32 R3, RZ, RZ, R14 ;  /* 0x000000ffff037224 */ /* 0x000fce00078e000e */
[----:B------:R-:W-:Y:S05]  /*1f9d0*/  WARPSYNC.COLLECTIVE R15, `(.L_x_823) ;  /* 0x000000000f087348 */ /* 0x000fea0003c00000 */
[----:B------:R0:W1:Y:S02]  /*1f9e0*/  SHFL.IDX P6, R14, R13, R12, R11 ;  /* 0x0000000c0d0e7389 */ /* 0x00006400000c000b */
[----:B01----:R-:W-:Y:S01]  /*1f9f0*/  ENDCOLLECTIVE ;  /* 0x000000000000791b */ /* 0x003fe20003800000 */
.L_x_823:
[----:B------:R-:W-:Y:S01]  /*1fa00*/  IMAD.MOV.U32 R13, RZ, RZ, R27 ;  /* 0x000000ffff0d7224 */ /* 0x000fe200078e001b */
[----:B------:R-:W-:-:S07]  /*1fa10*/  MOV R0, R14 ;  /* 0x0000000e00007202 */ /* 0x000fce0000000f00 */
[----:B------:R-:W-:Y:S05]  /*1fa20*/  WARPSYNC.COLLECTIVE R15, `(.L_x_824) ;  /* 0x000000000f087348 */ /* 0x000fea0003c00000 */
[----:B------:R0:W1:Y:S02]  /*1fa30*/  SHFL.IDX P6, R14, R13, R12, R11 ;  /* 0x0000000c0d0e7389 */ /* 0x00006400000c000b */
[----:B01----:R-:W-:Y:S01]  /*1fa40*/  ENDCOLLECTIVE ;  /* 0x000000000000791b */ /* 0x003fe20003800000 */
.L_x_824:
[----:B------:R-:W-:Y:S01]  /*1fa50*/  IMAD.MOV.U32 R13, RZ, RZ, R26 ;  /* 0x000000ffff0d7224 */ /* 0x000fe200078e001a */
[----:B------:R-:W-:-:S07]  /*1fa60*/  MOV R21, R14 ;  /* 0x0000000e00157202 */ /* 0x000fce0000000f00 */
[----:B------:R-:W-:Y:S05]  /*1fa70*/  WARPSYNC.COLLECTIVE R15, `(.L_x_825) ;  /* 0x000000000f087348 */ /* 0x000fea0003c00000 */
[----:B------:R0:W1:Y:S02]  /*1fa80*/  SHFL.IDX P6, R14, R13, R12, R11 ;  /* 0x0000000c0d0e7389 */ /* 0x00006400000c000b */
[----:B01----:R-:W-:Y:S01]  /*1fa90*/  ENDCOLLECTIVE ;  /* 0x000000000000791b */ /* 0x003fe20003800000 */
.L_x_825:
[----:B------:R-:W-:Y:S01]  /*1faa0*/  MOV R20, R14 ;  /* 0x0000000e00147202 */ /* 0x000fe20000000f00 */
[----:B------:R-:W-:Y:S06]  /*1fab0*/  BRA `(.L_x_826) ;  /* 0xfffffee0009c7947 */ /* 0x000fec000383ffff */
.L_x_607:
[----:B0-----:R0:W1:Y:S02]  /*1fac0*/  SYNCS.PHASECHK.TRANS64.TRYWAIT P0, [R2+URZ+0x2a800], R5 ;  /* 0x02a80005020075a7 */ /* 0x001064000800017f */
[----:B-1----:R-:W-:Y:S05]  /*1fad0*/  @!P0 NANOSLEEP.SYNCS 0x989680 ;  /* 0x009896800000895d */ /* 0x002fea0003900000 */
[----:B------:R-:W1:Y:S02]  /*1fae0*/  @!P0 SYNCS.PHASECHK.TRANS64 P0, [R2+URZ+0x2a800], R5 ;  /* 0x02a80005020085a7 */ /* 0x000e64000800007f */
[----:B-1----:R-:W-:Y:S05]  /*1faf0*/  @!P0 BRA `(.L_x_607) ;  /* 0xfffffffc00f08947 */ /* 0x002fea000383ffff */
[----:B------:R-:W-:Y:S05]  /*1fb00*/  BRA `(.L_x_827) ;  /* 0xfffffee800ac7947 */ /* 0x000fea000383ffff */
.L_x_621:
[----:B-1----:R1:W2:Y:S02]  /*1fb10*/  SYNCS.PHASECHK.TRANS64.TRYWAIT P1, [R0+URZ+0x2a830], R3 ;  /* 0x02a83003000075a7 */ /* 0x0022a4000802017f */
[----:B--2---:R-:W-:Y:S05]  /*1fb20*/  @!P1 NANOSLEEP.SYNCS 0x989680 ;  /* 0x009896800000995d */ /* 0x004fea0003900000 */
[----:B------:R-:W2:Y:S02]  /*1fb30*/  @!P1 SYNCS.PHASECHK.TRANS64 P1, [R0+URZ+0x2a830], R3 ;  /* 0x02a83003000095a7 */ /* 0x000ea4000802007f */
[----:B--2---:R-:W-:Y:S05]  /*1fb40*/  @!P1 BRA `(.L_x_621) ;  /* 0xfffffffc00f09947 */ /* 0x004fea000383ffff */
[----:B------:R-:W-:Y:S05]  /*1fb50*/  BRA `(.L_x_620) ;  /* 0xffffff0c009c7947 */ /* 0x000fea000383ffff */
.L_x_629:
[----:B-1----:R1:W2:Y:S02]  /*1fb60*/  SYNCS.PHASECHK.TRANS64.TRYWAIT P1, [R15+URZ+0x2a830], R10 ;  /* 0x02a8300a0f0075a7 */ /* 0x0022a4000802017f */
[----:B--2---:R-:W-:Y:S05]  /*1fb70*/  @!P1 NANOSLEEP.SYNCS 0x989680 ;  /* 0x009896800000995d */ /* 0x004fea0003900000 */
[----:B------:R-:W2:Y:S02]  /*1fb80*/  @!P1 SYNCS.PHASECHK.TRANS64 P1, [R15+URZ+0x2a830], R10 ;  /* 0x02a8300a0f0095a7 */ /* 0x000ea4000802007f */
[----:B--2---:R-:W-:Y:S05]  /*1fb90*/  @!P1 BRA `(.L_x_629) ;  /* 0xfffffffc00f09947 */ /* 0x004fea000383ffff */
[----:B------:R-:W-:Y:S05]  /*1fba0*/  BRA `(.L_x_628) ;  /* 0xffffff3800047947 */ /* 0x000fea000383ffff */
.L_x_634:
[----:B-1----:R1:W2:Y:S02]  /*1fbb0*/  SYNCS.PHASECHK.TRANS64.TRYWAIT P1, [R10+URZ+0x2a850], R6 ;  /* 0x02a850060a0075a7 */ /* 0x0022a4000802017f */
[----:B--2---:R-:W-:Y:S05]  /*1fbc0*/  @!P1 NANOSLEEP.SYNCS 0x989680 ;  /* 0x009896800000995d */ /* 0x004fea0003900000 */
[----:B------:R-:W2:Y:S02]  /*1fbd0*/  @!P1 SYNCS.PHASECHK.TRANS64 P1, [R10+URZ+0x2a850], R6 ;  /* 0x02a850060a0095a7 */ /* 0x000ea4000802007f */
[----:B--2---:R-:W-:Y:S05]  /*1fbe0*/  @!P1 BRA `(.L_x_634) ;  /* 0xfffffffc00f09947 */ /* 0x004fea000383ffff */
[----:B------:R-:W-:Y:S05]  /*1fbf0*/  BRA `(.L_x_633) ;  /* 0xffffff4000f47947 */ /* 0x000fea000383ffff */
.L_x_642:
[----:B-1----:R1:W2:Y:S02]  /*1fc00*/  SYNCS.PHASECHK.TRANS64.TRYWAIT P1, [R14+URZ+0x2a850], R5 ;  /* 0x02a850050e0075a7 */ /* 0x0022a4000802017f */
[----:B--2---:R-:W-:Y:S05]  /*1fc10*/  @!P1 NANOSLEEP.SYNCS 0x989680 ;  /* 0x009896800000995d */ /* 0x004fea0003900000 */
[----:B------:R-:W2:Y:S02]  /*1fc20*/  @!P1 SYNCS.PHASECHK.TRANS64 P1, [R14+URZ+0x2a850], R5 ;  /* 0x02a850050e0095a7 */ /* 0x000ea4000802007f */
[----:B--2---:R-:W-:Y:S05]  /*1fc30*/  @!P1 BRA `(.L_x_642) ;  /* 0xfffffffc00f09947 */ /* 0x004fea000383ffff */
[----:B------:R-:W-:Y:S05]  /*1fc40*/  BRA `(.L_x_641) ;  /* 0xffffff60003c7947 */ /* 0x000fea000383ffff */
.L_x_679:
[----:B------:R-:W0:Y:S01]  /*1fc50*/  S2R R9, SR_TID.X ;  /* 0x0000000000097919 */ /* 0x000e220000002100 */
[----:B------:R-:W-:Y:S01]  /*1fc60*/  BSSY B1, `(.L_x_828) ;  /* 0x000000a000017945 */ /* 0x000fe20003800000 */
[----:B------:R-:W-:Y:S01]  /*1fc70*/  MOV R12, RZ ;  /* 0x000000ff000c7202 */ /* 0x000fe20000000f00 */
[----:B------:R-:W-:Y:S01]  /*1fc80*/  IMAD.MOV.U32 R11, RZ, RZ, 0x1f ;  /* 0x0000001fff0b7424 */ /* 0x000fe200078e00ff */
[----:B------:R-:W-:Y:S02]  /*1fc90*/  MOV R15, 0xffffffff ;  /* 0xffffffff000f7802 */ /* 0x000fe40000000f00 */
[----:B0-----:R-:W-:-:S04]  /*1fca0*/  SHF.R.U32.HI R9, RZ, 0x5, R9 ;  /* 0x00000005ff097819 */ /* 0x001fc80000011609 */
[----:B------:R-:W-:-:S05]  /*1fcb0*/  LOP3.LUT R9, R9, 0x3, RZ, 0xc0, !PT ;  /* 0x0000000309097812 */ /* 0x000fca00078ec0ff */
[----:B------:R-:W-:-:S07]  /*1fcc0*/  IMAD.MOV.U32 R13, RZ, RZ, R9 ;  /* 0x000000ffff0d7224 */ /* 0x000fce00078e0009 */
[----:B------:R-:W-:Y:S05]  /*1fcd0*/  WARPSYNC.COLLECTIVE R15, `(.L_x_829) ;  /* 0x000000000f087348 */ /* 0x000fea0003c00000 */
[----:B------:R0:W1:Y:S02]  /*1fce0*/  SHFL.IDX P6, R14, R13, R12, R11 ;  /* 0x0000000c0d0e7389 */ /* 0x00006400000c000b */
[----:B01----:R-:W-:Y:S01]  /*1fcf0*/  ENDCOLLECTIVE ;  /* 0x000000000000791b */ /* 0x003fe20003800000 */
.L_x_829:
[----:B------:R-:W-:Y:S05]  /*1fd00*/  BSYNC B1 ;  /* 0x0000000000017941 */ /* 0x000fea0003800000 */
.L_x_828:
[----:B------:R-:W-:Y:S05]  /*1fd10*/  BRA `(.L_x_830) ;  /* 0xffffff9800b47947 */ /* 0x000fea000383ffff */
.L_x_681:
[----:B------:R-:W-:Y:S01]  /*1fd20*/  BSSY B1, `(.L_x_831) ;  /* 0x0000006000017945 */ /* 0x000fe20003800000 */
[----:B------:R-:W-:-:S07]  /*1fd30*/  IMAD.MOV.U32 R15, RZ, RZ, -0x1 ;  /* 0xffffffffff0f7424 */ /* 0x000fce00078e00ff */
[----:B0-----:R-:W-:Y:S05]  /*1fd40*/  WARPSYNC.COLLECTIVE R15, `(.L_x_832) ;  /* 0x000000000f0c7348 */ /* 0x001fea0003c00000 */
[----:B------:R-:W-:Y:S02]  /*1fd50*/  ELECT P6, UR62, PT ;  /* 0x00000000003e782f */ /* 0x000fe400038c0000 */
[----:B------:R-:W-:Y:S01]  /*1fd60*/  MOV R14, UR62 ;  /* 0x0000003e000e7c02 */ /* 0x000fe20008000f00 */
[----:B0-----:R-:W-:Y:S10]  /*1fd70*/  ENDCOLLECTIVE ;  /* 0x000000000000791b */ /* 0x001ff40003800000 */
.L_x_832:
[----:B------:R-:W-:Y:S05]  /*1fd80*/  BSYNC B1 ;  /* 0x0000000000017941 */ /* 0x000fea0003800000 */
.L_x_831:
[----:B------:R-:W-:Y:S05]  /*1fd90*/  BRA `(.L_x_680) ;  /* 0xffffff9800ac7947 */ /* 0x000fea000383ffff */
.L_x_683:
[----:B0-----:R0:W1:Y:S02]  /*1fda0*/  SYNCS.PHASECHK.TRANS64.TRYWAIT P0, [R22+URZ+0x2a820], R3 ;  /* 0x02a82003160075a7 */ /* 0x001064000800017f */
[----:B-1----:R-:W-:Y:S05]  /*1fdb0*/  @!P0 NANOSLEEP.SYNCS 0x989680 ;  /* 0x009896800000895d */ /* 0x002fea0003900000 */
[----:B------:R-:W1:Y:S02]  /*1fdc0*/  @!P0 SYNCS.PHASECHK.TRANS64 P0, [R22+URZ+0x2a820], R3 ;  /* 0x02a82003160085a7 */ /* 0x000e64000800007f */
[----:B-1----:R-:W-:Y:S05]  /*1fdd0*/  @!P0 BRA `(.L_x_683) ;  /* 0xfffffffc00f08947 */ /* 0x002fea000383ffff */
[----:B------:R-:W-:Y:S05]  /*1fde0*/  BRA `(.L_x_833) ;  /* 0xffffff9800bc7947 */ /* 0x000fea000383ffff */
.L_x_687:
[----:B-1----:R1:W2:Y:S02]  /*1fdf0*/  SYNCS.PHASECHK.TRANS64.TRYWAIT P0, [R9+URZ+0x2a8a0], R8 ;  /* 0x02a8a008090075a7 */ /* 0x0022a4000800017f */
[----:B--2---:R-:W-:Y:S05]  /*1fe00*/  @!P0 NANOSLEEP.SYNCS 0x989680 ;  /* 0x009896800000895d */ /* 0x004fea0003900000 */
[----:B------:R-:W2:Y:S02]  /*1fe10*/  @!P0 SYNCS.PHASECHK.TRANS64 P0, [R9+URZ+0x2a8a0], R8 ;  /* 0x02a8a008090085a7 */ /* 0x000ea4000800007f */
[----:B--2---:R-:W-:Y:S05]  /*1fe20*/  @!P0 BRA `(.L_x_687) ;  /* 0xfffffffc00f08947 */ /* 0x004fea000383ffff */
[----:B------:R-:W-:Y:S05]  /*1fe30*/  BRA `(.L_x_834) ;  /* 0xffffff9800d47947 */ /* 0x000fea000383ffff */
.L_x_694:
[----:B0-----:R0:W2:Y:S02]  /*1fe40*/  SYNCS.PHASECHK.TRANS64.TRYWAIT P0, [R9+URZ+0x2a8c0], R8 ;  /* 0x02a8c008090075a7 */ /* 0x0010a4000800017f */
[----:B--2---:R-:W-:Y:S05]  /*1fe50*/  @!P0 NANOSLEEP.SYNCS 0x989680 ;  /* 0x009896800000895d */ /* 0x004fea0003900000 */
[----:B------:R-:W2:Y:S02]  /*1fe60*/  @!P0 SYNCS.PHASECHK.TRANS64 P0, [R9+URZ+0x2a8c0], R8 ;  /* 0x02a8c008090085a7 */ /* 0x000ea4000800007f */
[----:B--2---:R-:W-:Y:S05]  /*1fe70*/  @!P0 BRA `(.L_x_694) ;  /* 0xfffffffc00f08947 */ /* 0x004fea000383ffff */
[----:B------:R-:W-:Y:S05]  /*1fe80*/  BRA `(.L_x_835) ;  /* 0xffffff9c00cc7947 */ /* 0x000fea000383ffff */
.L_x_702:
[----:B-1----:R1:W2:Y:S02]  /*1fe90*/  SYNCS.PHASECHK.TRANS64.TRYWAIT P1, [R6+URZ+0x2a8a0], R9 ;  /* 0x02a8a009060075a7 */ /* 0x0022a4000802017f */
[----:B--2---:R-:W-:Y:S05]  /*1fea0*/  @!P1 NANOSLEEP.SYNCS 0x989680 ;  /* 0x009896800000995d */ /* 0x004fea0003900000 */
[----:B------:R-:W2:Y:S02]  /*1feb0*/  @!P1 SYNCS.PHASECHK.TRANS64 P1, [R6+URZ+0x2a8a0], R9 ;  /* 0x02a8a009060095a7 */ /* 0x000ea4000802007f */
[----:B--2---:R-:W-:Y:S05]  /*1fec0*/  @!P1 BRA `(.L_x_702) ;  /* 0xfffffffc00f09947 */ /* 0x004fea000383ffff */
[----:B------:R-:W-:Y:S05]  /*1fed0*/  BRA `(.L_x_836) ;  /* 0xffffffa000c87947 */ /* 0x000fea000383ffff */
.L_x_709:
[----:B0-----:R0:W2:Y:S02]  /*1fee0*/  SYNCS.PHASECHK.TRANS64.TRYWAIT P1, [R6+URZ+0x2a8c0], R9 ;  /* 0x02a8c009060075a7 */ /* 0x0010a4000802017f */
[----:B--2---:R-:W-:Y:S05]  /*1fef0*/  @!P1 NANOSLEEP.SYNCS 0x989680 ;  /* 0x009896800000995d */ /* 0x004fea0003900000 */
[----:B------:R-:W2:Y:S02]  /*1ff00*/  @!P1 SYNCS.PHASECHK.TRANS64 P1, [R6+URZ+0x2a8c0], R9 ;  /* 0x02a8c009060095a7 */ /* 0x000ea4000802007f */
[----:B--2---:R-:W-:Y:S05]  /*1ff10*/  @!P1 BRA `(.L_x_709) ;  /* 0xfffffffc00f09947 */ /* 0x004fea000383ffff */
[----:B------:R-:W-:Y:S05]  /*1ff20*/  BRA `(.L_x_837) ;  /* 0xffffffa400bc7947 */ /* 0x000fea000383ffff */
.L_x_723:
[----:B------:R-:W0:Y:S01]  /*1ff30*/  S2R R7, SR_TID.X ;  /* 0x0000000000077919 */ /* 0x000e220000002100 */
[----:B------:R-:W-:Y:S01]  /*1ff40*/  BSSY B0, `(.L_x_838) ;  /* 0x000000a000007945 */ /* 0x000fe20003800000 */
[----:B------:R-:W-:Y:S01]  /*1ff50*/  IMAD.MOV.U32 R12, RZ, RZ, RZ ;  /* 0x000000ffff0c7224 */ /* 0x000fe200078e00ff */
[----:B------:R-:W-:Y:S01]  /*1ff60*/  MOV R11, 0x1f ;  /* 0x0000001f000b7802 */ /* 0x000fe20000000f00 */
[----:B------:R-:W-:Y:S01]  /*1ff70*/  IMAD.MOV.U32 R15, RZ, RZ, -0x1 ;  /* 0xffffffffff0f7424 */ /* 0x000fe200078e00ff */
[----:B0-----:R-:W-:-:S04]  /*1ff80*/  SHF.R.U32.HI R7, RZ, 0x5, R7 ;  /* 0x00000005ff077819 */ /* 0x001fc80000011607 */
[----:B------:R-:W-:-:S04]  /*1ff90*/  LOP3.LUT R7, R7, 0x3, RZ, 0xc0, !PT ;  /* 0x0000000307077812 */ /* 0x000fc800078ec0ff */
[----:B------:R-:W-:-:S07]  /*1ffa0*/  MOV R13, R7 ;  /* 0x00000007000d7202 */ /* 0x000fce0000000f00 */
[----:B-----5:R-:W-:Y:S05]  /*1ffb0*/  WARPSYNC.COLLECTIVE R15, `(.L_x_839) ;  /* 0x000000000f087348 */ /* 0x020fea0003c00000 */
[----:B------:R0:W1:Y:S02]  /*1ffc0*/  SHFL.IDX P6, R14, R13, R12, R11 ;  /* 0x0000000c0d0e7389 */ /* 0x00006400000c000b */
[----:B01---5:R-:W-:Y:S01]  /*1ffd0*/  ENDCOLLECTIVE ;  /* 0x000000000000791b */ /* 0x023fe20003800000 */
.L_x_839:
[----:B------:R-:W-:Y:S05]  /*1ffe0*/  BSYNC B0 ;  /* 0x0000000000007941 */ /* 0x000fea0003800000 */
.L_x_838:
[----:B------:R-:W-:Y:S05]  /*1fff0*/  BRA `(.L_x_840) ;  /* 0xffffffb000cc7947 */ /* 0x000fea000383ffff */
.L_x_726:
[----:B0-----:R0:W1:Y:S02]  /*20000*/  SYNCS.PHASECHK.TRANS64.TRYWAIT P0, [R7+URZ+0x2a840], R2 ;  /* 0x02a84002070075a7 */ /* 0x001064000800017f */
[----:B-1----:R-:W-:Y:S05]  /*20010*/  @!P0 NANOSLEEP.SYNCS 0x989680 ;  /* 0x009896800000895d */ /* 0x002fea0003900000 */
[----:B------:R-:W1:Y:S02]  /*20020*/  @!P0 SYNCS.PHASECHK.TRANS64 P0, [R7+URZ+0x2a840], R2 ;  /* 0x02a84002070085a7 */ /* 0x000e64000800007f */
[----:B-1----:R-:W-:Y:S05]  /*20030*/  @!P0 BRA `(.L_x_726) ;  /* 0xfffffffc00f08947 */ /* 0x002fea000383ffff */
[----:B------:R-:W-:Y:S05]  /*20040*/  BRA `(.L_x_841) ;  /* 0xffffffb400287947 */ /* 0x000fea000383ffff */
.L_x_727:
[----:B------:R-:W-:Y:S01]  /*20050*/  BSSY B0, `(.L_x_842) ;  /* 0x0000008000007945 */ /* 0x000fe20003800000 */
[----:B------:R-:W-:Y:S01]  /*20060*/  MOV R13, R0 ;  /* 0x00000000000d7202 */ /* 0x000fe20000000f00 */
[----:B------:R-:W-:Y:S01]  /*20070*/  IMAD.MOV.U32 R12, RZ, RZ, RZ ;  /* 0x000000ffff0c7224 */ /* 0x000fe200078e00ff */
[----:B------:R-:W-:Y:S01]  /*20080*/  MOV R11, 0x181f ;  /* 0x0000181f000b7802 */ /* 0x000fe20000000f00 */
[----:B------:R-:W-:-:S07]  /*20090*/  IMAD.MOV.U32 R15, RZ, RZ, -0x1 ;  /* 0xffffffffff0f7424 */ /* 0x000fce00078e00ff */
[----:B------:R-:W-:Y:S05]  /*200a0*/  WARPSYNC.COLLECTIVE R15, `(.L_x_843) ;  /* 0x000000000f087348 */ /* 0x000fea0003c00000 */
[----:B------:R0:W1:Y:S02]  /*200b0*/  SHFL.IDX P6, R14, R13, R12, R11 ;  /* 0x0000000c0d0e7389 */ /* 0x00006400000c000b */
[----:B01----:R-:W-:Y:S01]  /*200c0*/  ENDCOLLECTIVE ;  /* 0x000000000000791b */ /* 0x003fe20003800000 */
.L_x_843:
[----:B------:R-:W-:Y:S05]  /*200d0*/  BSYNC B0 ;  /* 0x0000000000007941 */ /* 0x000fea0003800000 */
.L_x_842:
[----:B------:R-:W-:Y:S01]  /*200e0*/  IMAD.MOV.U32 R13, RZ, RZ, R4 ;  /* 0x000000ffff0d7224 */ /* 0x000fe200078e0004 */
[----:B------:R-:W-:Y:S01]  /*200f0*/  MOV R12, RZ ;  /* 0x000000ff000c7202 */ /* 0x000fe20000000f00 */
[----:B------:R-:W-:Y:S01]  /*20100*/  IMAD.MOV.U32 R11, RZ, RZ, 0x181f ;  /* 0x0000181fff0b7424 */ /* 0x000fe200078e00ff */
[----:B------:R-:W-:Y:S01]  /*20110*/  MOV R15, 0xffffffff ;  /* 0xffffffff000f7802 */ /* 0x000fe20000000f00 */
[----:B------:R-:W-:Y:S01]  /*20120*/  @P0 IMAD R8, R5, 0x2, R22 ;  /* 0x0000000205080824 */ /* 0x000fe200078e0216 */
[----:B------:R-:W-:-:S07]  /*20130*/  MOV R2, R14 ;  /* 0x0000000e00027202 */ /* 0x000fce0000000f00 */
[----:B------:R-:W-:Y:S05]  /*20140*/  WARPSYNC.COLLECTIVE R15, `(.L_x_844) ;  /* 0x000000000f087348 */ /* 0x000fea0003c00000 */
[----:B------:R0:W1:Y:S02]  /*20150*/  SHFL.IDX P6, R14, R13, R12, R11 ;  /* 0x0000000c0d0e7389 */ /* 0x00006400000c000b */
[----:B01----:R-:W-:Y:S01]  /*20160*/  ENDCOLLECTIVE ;  /* 0x000000000000791b */ /* 0x003fe20003800000 */
.L_x_844:
[----:B------:R-:W-:Y:S01]  /*20170*/  MOV R13, R0 ;  /* 0x00000000000d7202 */ /* 0x000fe20000000f00 */
[----:B------:R-:W-:Y:S02]  /*20180*/  IMAD.MOV.U32 R12, RZ, RZ, 0x1 ;  /* 0x00000001ff0c7424 */ /* 0x000fe400078e00ff */
[----:B------:R-:W-:-:S07]  /*20190*/  IMAD.MOV.U32 R3, RZ, RZ, R14 ;  /* 0x000000ffff037224 */ /* 0x000fce00078e000e */
[----:B------:R-:W-:Y:S05]  /*201a0*/  WARPSYNC.COLLECTIVE R15, `(.L_x_845) ;  /* 0x000000000f087348 */ /* 0x000fea0003c00000 */
[----:B------:R0:W1:Y:S02]  /*201b0*/  SHFL.IDX P6, R14, R13, R12, R11 ;  /* 0x0000000c0d0e7389 */ /* 0x00006400000c000b */
[----:B01----:R-:W-:Y:S01]  /*201c0*/  ENDCOLLECTIVE ;  /* 0x000000000000791b */ /* 0x003fe20003800000 */
.L_x_845:
[----:B------:R-:W-:-:S04]  /*201d0*/  @P0 LEA R3, P1, R9, R3, 0x1 ;  /* 0x0000000309030211 */ /* 0x000fc800078208ff */
[----:B------:R-:W-:Y:S02]  /*201e0*/  @P0 IADD3.X R2, RZ, R2, RZ, P1, !PT ;  /* 0x00000002ff020210 */ /* 0x000fe40000ffe4ff */
[----:B------:R-:W-:Y:S02]  /*201f0*/  ISETP.GE.AND P1, PT, R6, 0x11, PT ;  /* 0x000000110600780c */ /* 0x000fe40003f26270 */
        /* <DEDUP_REMOVED lines=10> */
[----:B0-----:R-:W-:-:S07]  /*202a0*/  MOV R2, R14 ;  /* 0x0000000e00027202 */ /* 0x001fce0000000f00 */
[----:B------:R-:W-:Y:S05]  /*202b0*/  WARPSYNC.COLLECTIVE R15, `(.L_x_846) ;  /* 0x000000000f087348 */ /* 0x000fea0003c00000 */
[----:B------:R0:W1:Y:S02]  /*202c0*/  SHFL.IDX P6, R14, R13, R12, R11 ;  /* 0x0000000c0d0e7389 */ /* 0x00006400000c000b */
[----:B01----:R-:W-:Y:S01]  /*202d0*/  ENDCOLLECTIVE ;  /* 0x000000000000791b */ /* 0x003fe20003800000 */
.L_x_846:
[----:B------:R-:W-:Y:S01]  /*202e0*/  @P1 LEA R8, R5, R22, 0x1 ;  /* 0x0000001605081211 */ /* 0x000fe200078e08ff */
[----:B------:R-:W-:Y:S01]  /*202f0*/  IMAD.MOV.U32 R13, RZ, RZ, R0 ;  /* 0x000000ffff0d7224 */ /* 0x000fe200078e0000 */
[----:B------:R-:W-:Y:S02]  /*20300*/  MOV R12, 0x2 ;  /* 0x00000002000c7802 */ /* 0x000fe40000000f00 */
[----:B------:R-:W-:-:S07]  /*20310*/  MOV R3, R14 ;  /* 0x0000000e00037202 */ /* 0x000fce0000000f00 */
[----:B------:R-:W-:Y:S05]  /*20320*/  WARPSYNC.COLLECTIVE R15, `(.L_x_847) ;  /* 0x000000000f087348 */ /* 0x000fea0003c00000 */
[----:B------:R0:W1:Y:S02]  /*20330*/  SHFL.IDX P6, R14, R13, R12, R11 ;  /* 0x0000000c0d0e7389 */ /* 0x00006400000c000b */
[----:B01----:R-:W-:Y:S01]  /*20340*/  ENDCOLLECTIVE ;  /* 0x000000000000791b */ /* 0x003fe20003800000 */
.L_x_847:
        /* <DEDUP_REMOVED lines=17> */
.L_x_848:
[----:B------:R-:W-:Y:S01]  /*20460*/  @P1 IMAD R8, R5, 0x2, R22 ;  /* 0x0000000205081824 */ /* 0x000fe200078e0216 */
[----:B------:R-:W-:Y:S01]  /*20470*/  MOV R13, R0 ;  /* 0x00000000000d7202 */ /* 0x000fe20000000f00 */
[----:B------:R-:W-:Y:S02]  /*20480*/  IMAD.MOV.U32 R12, RZ, RZ, 0x3 ;  /* 0x00000003ff0c7424 */ /* 0x000fe400078e00ff */
[----:B------:R-:W-:-:S07]  /*20490*/  IMAD.MOV.U32 R3, RZ, RZ, R14 ;  /* 0x000000ffff037224 */ /* 0x000fce00078e000e */
[----:B------:R-:W-:Y:S05]  /*204a0*/  WARPSYNC.COLLECTIVE R15, `(.L_x_849) ;  /* 0x000000000f087348 */ /* 0x000fea0003c00000 */
[----:B------:R0:W1:Y:S02]  /*204b0*/  SHFL.IDX P6, R14, R13, R12, R11 ;  /* 0x0000000c0d0e7389 */ /* 0x00006400000c000b */
[----:B01----:R-:W-:Y:S01]  /*204c0*/  ENDCOLLECTIVE ;  /* 0x000000000000791b */ /* 0x003fe20003800000 */
.L_x_849:
        /* <DEDUP_REMOVED lines=17> */
.L_x_850:
[----:B------:R-:W-:Y:S01]  /*205e0*/  @P1 LEA R8, R5, R22, 0x1 ;  /* 0x0000001605081211 */ /* 0x000fe200078e08ff */
[----:B------:R-:W-:Y:S01]  /*205f0*/  IMAD.MOV.U32 R13, RZ, RZ, R0 ;  /* 0x000000ffff0d7224 */ /* 0x000fe200078e0000 */
[----:B------:R-:W-:Y:S02]  /*20600*/  MOV R12, 0x4 ;  /* 0x00000004000c7802 */ /* 0x000fe40000000f00 */
[----:B------:R-:W-:-:S07]  /*20610*/  MOV R3, R14 ;  /* 0x0000000e00037202 */ /* 0x000fce0000000f00 */
[----:B------:R-:W-:Y:S05]  /*20620*/  WARPSYNC.COLLECTIVE R15, `(.L_x_851) ;  /* 0x000000000f087348 */ /* 0x000fea0003c00000 */
[----:B------:R0:W1:Y:S02]  /*20630*/  SHFL.IDX P6, R14, R13, R12, R11 ;  /* 0x0000000c0d0e7389 */ /* 0x00006400000c000b */
[----:B01----:R-:W-:Y:S01]  /*20640*/  ENDCOLLECTIVE ;  /* 0x000000000000791b */ /* 0x003fe20003800000 */
.L_x_851:
        /* <DEDUP_REMOVED lines=17> */
.L_x_852:
[----:B------:R-:W-:Y:S01]  /*20760*/  @P1 IMAD R8, R5, 0x2, R22 ;  /* 0x0000000205081824 */ /* 0x000fe200078e0216 */
[----:B------:R-:W-:Y:S01]  /*20770*/  MOV R13, R0 ;  /* 0x00000000000d7202 */ /* 0x000fe20000000f00 */
[----:B------:R-:W-:Y:S02]  /*20780*/  IMAD.MOV.U32 R12, RZ, RZ, 0x5 ;  /* 0x00000005ff0c7424 */ /* 0x000fe400078e00ff */
[----:B------:R-:W-:-:S07]  /*20790*/  IMAD.MOV.U32 R3, RZ, RZ, R14 ;  /* 0x000000ffff037224 */ /* 0x000fce00078e000e */
[----:B------:R-:W-:Y:S05]  /*207a0*/  WARPSYNC.COLLECTIVE R15, `(.L_x_853) ;  /* 0x000000000f087348 */ /* 0x000fea0003c00000 */
[----:B------:R0:W1:Y:S02]  /*207b0*/  SHFL.IDX P6, R14, R13, R12, R11 ;  /* 0x0000000c0d0e7389 */ /* 0x00006400000c000b */
[----:B01----:R-:W-:Y:S01]  /*207c0*/  ENDCOLLECTIVE ;  /* 0x000000000000791b */ /* 0x003fe20003800000 */
.L_x_853:
[----:B------:R-:W-:-:S04]  /*207d0*/  @P1 LEA R3, P0, R9, R3, 0x1 ;  /* 0x0000000309031211 */ /* 0x000fc800078008ff */
[----:B------:R-:W-:-:S04]  /*207e0*/  @P1 IADD3.X R2, RZ, R2, RZ, P0, !PT ;  /* 0x00000002ff021210 */ /* 0x000fc800007fe4ff */
[----:B------:R-:W-:Y:S01]  /*207f0*/  @P1 LOP3.LUT R3, R3, R2, RZ, 0x3c, !PT ;  /* 0x0000000203031212 */ /* 0x000fe200078e3cff */
[----:B------:R-:W-:-:S03]  /*20800*/  IMAD.MOV.U32 R13, RZ, RZ, R4 ;  /* 0x000000ffff0d7224 */ /* 0x000fc600078e0004 */
[----:B------:R-:W-:-:S04]  /*20810*/  @P1 LOP3.LUT R2, R3, R2, RZ, 0x3c, !PT ;  /* 0x0000000203021212 */ /* 0x000fc800078e3cff */
[----:B------:R-:W-:Y:S02]  /*20820*/  @P1 LOP3.LUT R3, R3, R2, RZ, 0x3c, !PT ;  /* 0x0000000203031212 */ /* 0x000fe400078e3cff */
[----:B------:R-:W-:-:S03]  /*20830*/  MOV R0, R14 ;  /* 0x0000000e00007202 */ /* 0x000fc60000000f00 */
[----:B------:R-:W-:Y:S01]  /*20840*/  @!PT LDS RZ, [RZ] ;  /* 0x00000000fffff984 */ /* 0x000fe20000000800 */
[----:B------:R-:W-:Y:S01]  /*20850*/  @!PT LDS RZ, [RZ] ;  /* 0x00000000fffff984 */ /* 0x000fe20000000800 */
[----:B------:R-:W-:Y:S01]  /*20860*/  @!PT LDS RZ, [RZ] ;  /* 0x00000000fffff984 */ /* 0x000fe20000000800 */
[----:B------:R0:W-:Y:S04]  /*20870*/  @P1 LDGSTS.E.BYPASS.LTC128B.128 [R8+0x1a400], desc[UR60][R2.64], !P4 ;  /* 0x1a40000002081fae */ /* 0x0001e8000e101d7c */
[----:B0-----:R-:W-:Y:S05]  /*20880*/  WARPSYNC.COLLECTIVE R15, `(.L_x_854) ;  /* 0x000000000f087348 */ /* 0x001fea0003c00000 */
[----:B------:R1:W2:Y:S02]  /*20890*/  SHFL.IDX P6, R14, R13, R12, R11 ;  /* 0x0000000c0d0e7389 */ /* 0x0002a400000c000b */
[----:B012---:R-:W-:Y:S01]  /*208a0*/  ENDCOLLECTIVE ;  /* 0x000000000000791b */ /* 0x007fe20003800000 */
.L_x_854:
[----:B------:R-:W-:Y:S01]  /*208b0*/  @!PT LDS RZ, [RZ] ;  /* 0x00000000fffff984 */ /* 0x000fe20000000800 */
[----:B------:R-:W-:Y:S01]  /*208c0*/  @!PT LDS RZ, [RZ] ;  /* 0x00000000fffff984 */ /* 0x000fe20000000800 */
[----:B------:R-:W-:Y:S01]  /*208d0*/  @!PT LDS RZ, [RZ] ;  /* 0x00000000fffff984 */ /* 0x000fe20000000800 */
[----:B------:R-:W-:Y:S04]  /*208e0*/  @P1 LDGSTS.E.BYPASS.LTC128B.128 [R8+0x1d400], desc[UR60][R2.64+0x80], !P3 ;  /* 0x1d40008002081fae */ /* 0x000fe8000d901d7c */
[----:B------:R0:W-:Y:S02]  /*208f0*/  @P1 LDGSTS.E.BYPASS.LTC128B.128 [R8+0x20400], desc[UR60][R2.64+0x100], !P2 ;  /* 0x2040010002081fae */ /* 0x0001e4000d101d7c */
[----:B0-----:R-:W-:Y:S01]  /*20900*/  MOV R2, R14 ;  /* 0x0000000e00027202 */ /* 0x001fe20000000f00 */
[----:B------:R-:W-:Y:S06]  /*20910*/  BRA `(.L_x_855) ;  /* 0xffffffb000787947 */ /* 0x000fec000383ffff */
.L_x_732:
[----:B------:R-:W-:Y:S01]  /*20920*/  IMAD.MOV.U32 R13, RZ, RZ, R5 ;  /* 0x000000ffff0d7224 */ /* 0x000fe200078e0005 */
[----:B------:R-:W-:Y:S01]  /*20930*/  MOV R12, RZ ;  /* 0x000000ff000c7202 */ /* 0x000fe20000000f00 */
[----:B------:R-:W-:Y:S01]  /*20940*/  IMAD.MOV.U32 R11, RZ, RZ, 0x181f ;  /* 0x0000181fff0b7424 */ /* 0x000fe200078e00ff */
[----:B------:R-:W-:Y:S01]  /*20950*/  MOV R15, 0xffffffff ;  /* 0xffffffff000f7802 */ /* 0x000fe20000000f00 */
[----:B-----5:R-:W-:Y:S01]  /*20960*/  IMAD R6, R17, R8, RZ ;  /* 0x0000000811067224 */ /* 0x020fe200078e02ff */
[----:B------:R-:W-:-:S07]  /*20970*/  IADD3 R4, R10, R4, RZ ;  /* 0x000000040a047210 */ /* 0x000fce0007ffe0ff */
[----:B------:R-:W-:Y:S05]  /*20980*/  WARPSYNC.COLLECTIVE R15, `(.L_x_856) ;  /* 0x000000000f087348 */ /* 0x000fea0003c00000 */
[----:B------:R0:W1:Y:S02]  /*20990*/  SHFL.IDX P6, R14, R13, R12, R11 ;  /* 0x0000000c0d0e7389 */ /* 0x00006400000c000b */
[----:B01----:R-:W-:Y:S01]  /*209a0*/  ENDCOLLECTIVE ;  /* 0x000000000000791b */ /* 0x003fe20003800000 */
.L_x_856:
[----:B------:R-:W-:Y:S02]  /*209b0*/  ISETP.GE.AND P1, PT, R4, R6, PT ;  /* 0x000000060400720c */ /* 0x000fe40003f26270 */
[----:B------:R-:W-:Y:S01]  /*209c0*/  MOV R13, R0 ;  /* 0x00000000000d7202 */ /* 0x000fe20000000f00 */
[----:B------:R-:W-:-:S10]  /*209d0*/  IMAD.MOV.U32 R2, RZ, RZ, R14 ;  /* 0x000000ffff027224 */ /* 0x000fd400078e000e */
[----:B------:R-:W-:Y:S05]  /*209e0*/  WARPSYNC.COLLECTIVE R15, `(.L_x_857) ;  /* 0x000000000f087348 */ /* 0x000fea0003c00000 */
[----:B------:R0:W1:Y:S02]  /*209f0*/  SHFL.IDX P6, R14, R13, R12, R11 ;  /* 0x0000000c0d0e7389 */ /* 0x00006400000c000b */
[----:B01----:R-:W-:Y:S01]  /*20a00*/  ENDCOLLECTIVE ;  /* 0x000000000000791b */ /* 0x003fe20003800000 */
.L_x_857:
[----:B------:R-:W-:Y:S01]  /*20a10*/  MOV R13, R5 ;  /* 0x00000005000d7202 */ /* 0x000fe20000000f00 */
[----:B------:R-:W-:Y:S02]  /*20a20*/  IMAD.MOV.U32 R12, RZ, RZ, 0x1 ;  /* 0x00000001ff0c7424 */ /* 0x000fe400078e00ff */
[----:B------:R-:W-:-:S07]  /*20a30*/  IMAD.MOV.U32 R3, RZ, RZ, R14 ;  /* 0x000000ffff037224 */ /* 0x000fce00078e000e */
[----:B------:R-:W-:Y:S05]  /*20a40*/  WARPSYNC.COLLECTIVE R15, `(.L_x_858) ;  /* 0x000000000f087348 */ /* 0x000fea0003c00000 */
[----:B------:R0:W1:Y:S02]  /*20a50*/  SHFL.IDX P6, R14, R13, R12, R11 ;  /* 0x0000000c0d0e7389 */ /* 0x00006400000c000b */
[----:B01----:R-:W-:Y:S01]  /*20a60*/  ENDCOLLECTIVE ;  /* 0x000000000000791b */ /* 0x003fe20003800000 */
.L_x_858:
[----:B------:R-:W-:-:S05]  /*20a70*/  @!P1 LEA R7, P4, R9, R3, 0x1 ;  /* 0x0000000309079211 */ /* 0x000fca00078808ff */
[----:B------:R-:W-:Y:S01]  /*20a80*/  @!P1 IMAD.X R3, RZ, RZ, R2, P4 ;  /* 0x000000ffff039224 */ /* 0x000fe200020e0602 */
[----:B------:R-:W-:Y:S01]  /*20a90*/  @!P1 MOV R2, R7 ;  /* 0x0000000700029202 */ /* 0x000fe20000000f00 */
[----:B------:R-:W-:Y:S02]  /*20aa0*/  VIADD R7, R4, 0x10 ;  /* 0x0000001004077836 */ /* 0x000fe40000000000 */
[----:B------:R-:W-:Y:S02]  /*20ab0*/  IMAD.MOV.U32 R13, RZ, RZ, R0 ;  /* 0x000000ffff0d7224 */ /* 0x000fe400078e0000 */
[----:B------:R-:W-:Y:S01]  /*20ac0*/  @!PT LDS RZ, [RZ] ;  /* 0x00000000fffff984 */ /* 0x000fe20000000800 */
[----:B------:R-:W-:Y:S01]  /*20ad0*/  @!PT LDS RZ, [RZ] ;  /* 0x00000000fffff984 */ /* 0x000fe20000000800 */
[----:B------:R-:W-:Y:S01]  /*20ae0*/  @!PT LDS RZ, [RZ] ;  /* 0x00000000fffff984 */ /* 0x000fe20000000800 */
[----:B------:R-:W-:Y:S04]  /*20af0*/  @!P1 LDGSTS.E.BYPASS.LTC128B.128 [R37+0xc400], desc[UR60][R2.64], !P3 ;  /* 0x0c40000002259fae */ /* 0x000fe8000d901d7c */
[----:B------:R-:W-:Y:S04]  /*20b00*/  @!P1 LDGSTS.E.BYPASS.LTC128B.128 [R37+0x10400], desc[UR60][R2.64+0x80], !P2 ;  /* 0x1040008002259fae */ /* 0x000fe8000d101d7c */
[----:B------:R0:W-:Y:S01]  /*20b10*/  @!P1 LDGSTS.E.BYPASS.LTC128B.128 [R37+0x14400], desc[UR60][R2.64+0x100], !P0 ;  /* 0x1440010002259fae */ /* 0x0001e2000c101d7c */
[----:B------:R-:W-:-:S02]  /*20b20*/  ISETP.GE.AND P1, PT, R7, R6, PT ;  /* 0x000000060700720c */ /* 0x000fc40003f26270 */
[----:B0-----:R-:W-:-:S11]  /*20b30*/  MOV R2, R14 ;  /* 0x0000000e00027202 */ /* 0x001fd60000000f00 */
[----:B------:R-:W-:Y:S05]  /*20b40*/  WARPSYNC.COLLECTIVE R15, `(.L_x_859) ;  /* 0x000000000f087348 */ /* 0x000fea0003c00000 */
[----:B------:R0:W1:Y:S02]  /*20b50*/  SHFL.IDX P6, R14, R13, R12, R11 ;  /* 0x0000000c0d0e7389 */ /* 0x00006400000c000b */
[----:B01----:R-:W-:Y:S01]  /*20b60*/  ENDCOLLECTIVE ;  /* 0x000000000000791b */ /* 0x003fe20003800000 */
.L_x_859:
[----:B------:R-:W-:Y:S01]  /*20b70*/  IMAD.MOV.U32 R13, RZ, RZ, R5 ;  /* 0x000000ffff0d7224 */ /* 0x000fe200078e0005 */
[----:B------:R-:W-:Y:S02]  /*20b80*/  MOV R12, 0x2 ;  /* 0x00000002000c7802 */ /* 0x000fe40000000f00 */
[----:B------:R-:W-:-:S07]  /*20b90*/  MOV R3, R14 ;  /* 0x0000000e00037202 */ /* 0x000fce0000000f00 */
[----:B------:R-:W-:Y:S05]  /*20ba0*/  WARPSYNC.COLLECTIVE R15, `(.L_x_860) ;  /* 0x000000000f087348 */ /* 0x000fea0003c00000 */
[----:B------:R0:W1:Y:S02]  /*20bb0*/  SHFL.IDX P6, R14, R13, R12, R11 ;  /* 0x0000000c0d0e7389 */ /* 0x00006400000c000b */
[----:B01----:R-:W-:Y:S01]  /*20bc0*/  ENDCOLLECTIVE ;  /* 0x000000000000791b */ /* 0x003fe20003800000 */
.L_x_860:
[----:B------:R-:W-:-:S05]  /*20bd0*/  @!P1 LEA R7, P4, R9, R3, 0x1 ;  /* 0x0000000309079211 */ /* 0x000fca00078808ff */
[----:B------:R-:W-:Y:S01]  /*20be0*/  @!P1 IMAD.X R8, RZ, RZ, R2, P4 ;  /* 0x000000ffff089224 */ /* 0x000fe200020e0602 */
[----:B------:R-:W-:Y:S02]  /*20bf0*/  @!P1 MOV R2, R7 ;  /* 0x0000000700029202 */ /* 0x000fe40000000f00 */
        /* <DEDUP_REMOVED lines=14> */
.L_x_861:
[----:B------:R-:W-:Y:S01]  /*20ce0*/  MOV R13, R5 ;  /* 0x00000005000d7202 */ /* 0x000fe20000000f00 */
[----:B------:R-:W-:Y:S02]  /*20cf0*/  IMAD.MOV.U32 R12, RZ, RZ, 0x3 ;  /* 0x00000003ff0c7424 */ /* 0x000fe400078e00ff */
[----:B------:R-:W-:-:S07]  /*20d00*/  IMAD.MOV.U32 R3, RZ, RZ, R14 ;  /* 0x000000ffff037224 */ /* 0x000fce00078e000e */
[----:B------:R-:W-:Y:S05]  /*20d10*/  WARPSYNC.COLLECTIVE R15, `(.L_x_862) ;  /* 0x000000000f087348 */ /* 0x000fea0003c00000 */
[----:B------:R0:W1:Y:S02]  /*20d20*/  SHFL.IDX P6, R14, R13, R12, R11 ;  /* 0x0000000c0d0e7389 */ /* 0x00006400000c000b */
[----:B01----:R-:W-:Y:S01]  /*20d30*/  ENDCOLLECTIVE ;  /* 0x000000000000791b */ /* 0x003fe20003800000 */
.L_x_862:
[----:B------:R-:W-:-:S04]  /*20d40*/  @!P1 LEA R7, P4, R9, R3, 0x1 ;  /* 0x0000000309079211 */ /* 0x000fc800078808ff */
[----:B------:R-:W-:Y:S01]  /*20d50*/  @!P1 IADD3.X R8, RZ, R2, RZ, P4, !PT ;  /* 0x00000002ff089210 */ /* 0x000fe200027fe4ff */
        /* <DEDUP_REMOVED lines=15> */
.L_x_863:
[----:B------:R-:W-:Y:S01]  /*20e50*/  IMAD.MOV.U32 R13, RZ, RZ, R5 ;  /* 0x000000ffff0d7224 */ /* 0x000fe200078e0005 */
[----:B------:R-:W-:Y:S02]  /*20e60*/  MOV R12, 0x4 ;  /* 0x00000004000c7802 */ /* 0x000fe40000000f00 */
[----:B------:R-:W-:-:S07]  /*20e70*/  MOV R3, R14 ;  /* 0x0000000e00037202 */ /* 0x000fce0000000f00 */
[----:B------:R-:W-:Y:S05]  /*20e80*/  WARPSYNC.COLLECTIVE R15, `(.L_x_864) ;  /* 0x000000000f087348 */ /* 0x000fea0003c00000 */
[----:B------:R0:W1:Y:S02]  /*20e90*/  SHFL.IDX P6, R14, R13, R12, R11 ;  /* 0x0000000c0d0e7389 */ /* 0x00006400000c000b */
[----:B01----:R-:W-:Y:S01]  /*20ea0*/  ENDCOLLECTIVE ;  /* 0x000000000000791b */ /* 0x003fe20003800000 */
.L_x_864:
        /* <DEDUP_REMOVED lines=17> */
.L_x_865:
[----:B------:R-:W-:Y:S01]  /*20fc0*/  MOV R13, R5 ;  /* 0x00000005000d7202 */ /* 0x000fe20000000f00 */
[----:B------:R-:W-:Y:S02]  /*20fd0*/  IMAD.MOV.U32 R12, RZ, RZ, 0x5 ;  /* 0x00000005ff0c7424 */ /* 0x000fe400078e00ff */
[----:B------:R-:W-:-:S07]  /*20fe0*/  IMAD.MOV.U32 R3, RZ, RZ, R14 ;  /* 0x000000ffff037224 */ /* 0x000fce00078e000e */
[----:B------:R-:W-:Y:S05]  /*20ff0*/  WARPSYNC.COLLECTIVE R15, `(.L_x_866) ;  /* 0x000000000f087348 */ /* 0x000fea0003c00000 */
[----:B------:R0:W1:Y:S02]  /*21000*/  SHFL.IDX P6, R14, R13, R12, R11 ;  /* 0x0000000c0d0e7389 */ /* 0x00006400000c000b */
[----:B01----:R-:W-:Y:S01]  /*21010*/  ENDCOLLECTIVE ;  /* 0x000000000000791b */ /* 0x003fe20003800000 */
.L_x_866:
        /* <DEDUP_REMOVED lines=17> */
.L_x_867:
[----:B------:R-:W-:Y:S01]  /*21130*/  IMAD.MOV.U32 R13, RZ, RZ, R5 ;  /* 0x000000ffff0d7224 */ /* 0x000fe200078e0005 */
[----:B------:R-:W-:Y:S02]  /*21140*/  MOV R12, 0x6 ;  /* 0x00000006000c7802 */ /* 0x000fe40000000f00 */
[----:B------:R-:W-:-:S07]  /*21150*/  MOV R3, R14 ;  /* 0x0000000e00037202 */ /* 0x000fce0000000f00 */
[----:B------:R-:W-:Y:S05]  /*21160*/  WARPSYNC.COLLECTIVE R15, `(.L_x_868) ;  /* 0x000000000f087348 */ /* 0x000fea0003c00000 */
[----:B------:R0:W1:Y:S02]  /*21170*/  SHFL.IDX P6, R14, R13, R12, R11 ;  /* 0x0000000c0d0e7389 */ /* 0x00006400000c000b */
[----:B01----:R-:W-:Y:S01]  /*21180*/  ENDCOLLECTIVE ;  /* 0x000000000000791b */ /* 0x003fe20003800000 */
.L_x_868:
        /* <DEDUP_REMOVED lines=17> */
.L_x_869:
[----:B------:R-:W-:Y:S01]  /*212a0*/  IMAD.MOV.U32 R13, RZ, RZ, R5 ;  /* 0x000000ffff0d7224 */ /* 0x000fe200078e0005 */
[----:B------:R-:W-:Y:S01]  /*212b0*/  MOV R12, 0x7 ;  /* 0x00000007000c7802 */ /* 0x000fe20000000f00 */
[----:B------:R-:W-:-:S07]  /*212c0*/  IMAD.MOV.U32 R3, RZ, RZ, R14 ;  /* 0x000000ffff037224 */ /* 0x000fce00078e000e */
[----:B------:R-:W-:Y:S05]  /*212d0*/  WARPSYNC.COLLECTIVE R15, `(.L_x_870) ;  /* 0x000000000f087348 */ /* 0x000fea0003c00000 */
[----:B------:R0:W1:Y:S02]  /*212e0*/  SHFL.IDX P6, R14, R13, R12, R11 ;  /* 0x0000000c0d0e7389 */ /* 0x00006400000c000b */
[----:B01----:R-:W-:Y:S01]  /*212f0*/  ENDCOLLECTIVE ;  /* 0x000000000000791b */ /* 0x003fe20003800000 */
.L_x_870:
[----:B------:R-:W-:-:S04]  /*21300*/  @!P1 LEA R7, P4, R9, R3, 0x1 ;  /* 0x0000000309079211 */ /* 0x000fc800078808ff */
[----:B------:R-:W-:Y:S01]  /*21310*/  @!P1 IADD3.X R8, RZ, R2, RZ, P4, !PT ;  /* 0x00000002ff089210 */ /* 0x000fe200027fe4ff */
        /* <DEDUP_REMOVED lines=13> */
.L_x_871:
[----:B------:R-:W-:Y:S05]  /*213f0*/  BRA `(.L_x_872) ;  /* 0xffffffb000e87947 */ /* 0x000fea000383ffff */
.L_x_737:
[----:B0-----:R0:W1:Y:S02]  /*21400*/  SYNCS.PHASECHK.TRANS64.TRYWAIT P0, [R22+URZ+0x2a820], R3 ;  /* 0x02a82003160075a7 */ /* 0x001064000800017f */
[----:B-1----:R-:W-:Y:S05]  /*21410*/  @!P0 NANOSLEEP.SYNCS 0x989680 ;  /* 0x009896800000895d */ /* 0x002fea0003900000 */
[----:B------:R-:W1:Y:S02]  /*21420*/  @!P0 SYNCS.PHASECHK.TRANS64 P0, [R22+URZ+0x2a820], R3 ;  /* 0x02a82003160085a7 */ /* 0x000e64000800007f */
[----:B-1----:R-:W-:Y:S05]  /*21430*/  @!P0 BRA `(.L_x_737) ;  /* 0xfffffffc00f08947 */ /* 0x002fea000383ffff */
[----:B------:R-:W-:Y:S05]  /*21440*/  BRA `(.L_x_873) ;  /* 0xffffffb400587947 */ /* 0x000fea000383ffff */
.L_x_742:
[----:B0-----:R0:W1:Y:S02]  /*21450*/  SYNCS.PHASECHK.TRANS64.TRYWAIT P0, [R5+URZ+0x2a840], R0 ;  /* 0x02a84000050075a7 */ /* 0x001064000800017f */
[----:B-1----:R-:W-:Y:S05]  /*21460*/  @!P0 NANOSLEEP.SYNCS 0x989680 ;  /* 0x009896800000895d */ /* 0x002fea0003900000 */
[----:B------:R-:W1:Y:S02]  /*21470*/  @!P0 SYNCS.PHASECHK.TRANS64 P0, [R5+URZ+0x2a840], R0 ;  /* 0x02a84000050085a7 */ /* 0x000e64000800007f */
[----:B-1----:R-:W-:Y:S05]  /*21480*/  @!P0 BRA `(.L_x_742) ;  /* 0xfffffffc00f08947 */ /* 0x002fea000383ffff */
[----:B------:R-:W-:Y:S05]  /*21490*/  BRA `(.L_x_874) ;  /* 0xffffffb800247947 */ /* 0x000fea000383ffff */
.L_x_743:
[----:B------:R-:W-:Y:S01]  /*214a0*/  BSSY B1, `(.L_x_875) ;  /* 0x0000008000017945 */ /* 0x000fe20003800000 */
[----:B------:R-:W-:Y:S01]  /*214b0*/  IMAD.MOV.U32 R13, RZ, RZ, R8 ;  /* 0x000000ffff0d7224 */ /* 0x000fe200078e0008 */
[----:B------:R-:W-:Y:S01]  /*214c0*/  MOV R12, RZ ;  /* 0x000000ff000c7202 */ /* 0x000fe20000000f00 */
[----:B------:R-:W-:Y:S01]  /*214d0*/  IMAD.MOV.U32 R11, RZ, RZ, 0x181f ;  /* 0x0000181fff0b7424 */ /* 0x000fe200078e00ff */
[----:B------:R-:W-:-:S07]  /*214e0*/  MOV R15, 0xffffffff ;  /* 0xffffffff000f7802 */ /* 0x000fce0000000f00 */
[----:B------:R-:W-:Y:S05]  /*214f0*/  WARPSYNC.COLLECTIVE R15, `(.L_x_876) ;  /* 0x000000000f087348 */ /* 0x000fea0003c00000 */
[----:B------:R0:W1:Y:S02]  /*21500*/  SHFL.IDX P6, R14, R13, R12, R11 ;  /* 0x0000000c0d0e7389 */ /* 0x00006400000c000b */
[----:B01----:R-:W-:Y:S01]  /*21510*/  ENDCOLLECTIVE ;  /* 0x000000000000791b */ /* 0x003fe20003800000 */
.L_x_876:
[----:B------:R-:W-:Y:S05]  /*21520*/  BSYNC B1 ;  /* 0x0000000000017941 */ /* 0x000fea0003800000 */
.L_x_875:
[----:B------:R-:W0:Y:S01]  /*21530*/  S2R R35, SR_TID.X ;  /* 0x0000000000237919 */ /* 0x000e220000002100 */
[----:B------:R-:W-:Y:S01]  /*21540*/  MOV R13, R9 ;  /* 0x00000009000d7202 */ /* 0x000fe20000000f00 */
[----:B------:R-:W-:Y:S01]  /*21550*/  IMAD.MOV.U32 R12, RZ, RZ, RZ ;  /* 0x000000ffff0c7224 */ /* 0x000fe200078e00ff */
[----:B------:R-:W-:Y:S01]  /*21560*/  MOV R11, 0x181f ;  /* 0x0000181f000b7802 */ /* 0x000fe20000000f00 */
[----:B------:R-:W-:Y:S01]  /*21570*/  IMAD.MOV.U32 R3, RZ, RZ, R14 ;  /* 0x000000ffff037224 */ /* 0x000fe200078e000e */
[----:B------:R-:W-:Y:S02]  /*21580*/  MOV R15, 0xffffffff ;  /* 0xffffffff000f7802 */ /* 0x000fe40000000f00 */
[----:B------:R-:W-:-:S07]  /*21590*/  LEA R4, R4, R22, 0x1 ;  /* 0x0000001604047211 */ /* 0x000fce00078e08ff */
[----:B0-----:R-:W-:Y:S05]  /*215a0*/  WARPSYNC.COLLECTIVE R15, `(.L_x_877) ;  /* 0x000000000f087348 */ /* 0x001fea0003c00000 */
[----:B------:R1:W2:Y:S02]  /*215b0*/  SHFL.IDX P6, R14, R13, R12, R11 ;  /* 0x0000000c0d0e7389 */ /* 0x0002a400000c000b */
[----:B012---:R-:W-:Y:S01]  /*215c0*/  ENDCOLLECTIVE ;  /* 0x000000000000791b */ /* 0x007fe20003800000 */
.L_x_877:
[----:B------:R-:W-:Y:S01]  /*215d0*/  IMAD.MOV.U32 R13, RZ, RZ, R8 ;  /* 0x000000ffff0d7224 */ /* 0x000fe200078e0008 */
[----:B------:R-:W-:Y:S01]  /*215e0*/  MOV R12, 0x1 ;  /* 0x00000001000c7802 */ /* 0x000fe20000000f00 */
[----:B------:R-:W-:Y:S02]  /*215f0*/  IMAD.SHL.U32 R35, R35, 0x8, RZ ;  /* 0x0000000823237824 */ /* 0x000fe400078e00ff */
[----:B------:R-:W-:-:S07]  /*21600*/  IMAD.MOV.U32 R2, RZ, RZ, R14 ;  /* 0x000000ffff027224 */ /* 0x000fce00078e000e */
[----:B------:R-:W-:Y:S05]  /*21610*/  WARPSYNC.COLLECTIVE R15, `(.L_x_878) ;  /* 0x000000000f087348 */ /* 0x000fea0003c00000 */
[----:B------:R0:W1:Y:S02]  /*21620*/  SHFL.IDX P6, R14, R13, R12, R11 ;  /* 0x0000000c0d0e7389 */ /* 0x00006400000c000b */
[----:B01----:R-:W-:Y:S01]  /*21630*/  ENDCOLLECTIVE ;  /* 0x000000000000791b */ /* 0x003fe20003800000 */
.L_x_878:
[----:B------:R-:W-:-:S04]  /*21640*/  LOP3.LUT R35, R35, 0x38, RZ, 0xc0, !PT ;  /* 0x0000003823237812 */ /* 0x000fc800078ec0ff */
[----:B------:R-:W-:-:S04]  /*21650*/  SHF.L.U32 R0, R35, 0x1, RZ ;  /* 0x0000000123007819 */ /* 0x000fc800000006ff */
[----:B------:R-:W-:-:S05]  /*21660*/  IADD3 R2, P0, R2, R0, RZ ;  /* 0x0000000002027210 */ /* 0x000fca0007f1e0ff */
[----:B------:R-:W-:Y:S01]  /*21670*/  IMAD.X R3, RZ, RZ, R3, P0 ;  /* 0x000000ffff037224 */ /* 0x000fe200000e0603 */
[----:B------:R-:W-:-:S04]  /*21680*/  MOV R13, R9 ;  /* 0x00000009000d7202 */ /* 0x000fc80000000f00 */
        /* <DEDUP_REMOVED lines=10> */
.L_x_879:
[----:B------:R-:W-:Y:S01]  /*21730*/  IMAD.MOV.U32 R13, RZ, RZ, R8 ;  /* 0x000000ffff0d7224 */ /* 0x000fe200078e0008 */
[----:B------:R-:W-:Y:S01]  /*21740*/  MOV R12, 0x2 ;  /* 0x00000002000c7802 */ /* 0x000fe20000000f00 */
[----:B------:R-:W-:-:S07]  /*21750*/  IMAD.MOV.U32 R2, RZ, RZ, R14 ;  /* 0x000000ffff027224 */ /* 0x000fce00078e000e */
[----:B------:R-:W-:Y:S05]  /*21760*/  WARPSYNC.COLLECTIVE R15, `(.L_x_880) ;  /* 0x000000000f087348 */ /* 0x000fea0003c00000 */
[----:B------:R0:W1:Y:S02]  /*21770*/  SHFL.IDX P6, R14, R13, R12, R11 ;  /* 0x0000000c0d0e7389 */ /* 0x00006400000c000b */
[----:B01----:R-:W-:Y:S01]  /*21780*/  ENDCOLLECTIVE ;  /* 0x000000000000791b */ /* 0x003fe20003800000 */
.L_x_880:
        /* <DEDUP_REMOVED lines=13> */
.L_x_881:
[----:B------:R-:W-:Y:S01]  /*21860*/  IMAD.MOV.U32 R13, RZ, RZ, R8 ;  /* 0x000000ffff0d7224 */ /* 0x000fe200078e0008 */
[----:B------:R-:W-:Y:S01]  /*21870*/  MOV R12, 0x3 ;  /* 0x00000003000c7802 */ /* 0x000fe20000000f00 */
[----:B------:R-:W-:-:S07]  /*21880*/  IMAD.MOV.U32 R2, RZ, RZ, R14 ;  /* 0x000000ffff027224 */ /* 0x000fce00078e000e */
[----:B------:R-:W-:Y:S05]  /*21890*/  WARPSYNC.COLLECTIVE R15, `(.L_x_882) ;  /* 0x000000000f087348 */ /* 0x000fea0003c00000 */
[----:B------:R0:W1:Y:S02]  /*218a0*/  SHFL.IDX P6, R14, R13, R12, R11 ;  /* 0x0000000c0d0e7389 */ /* 0x00006400000c000b */
[----:B01----:R-:W-:Y:S01]  /*218b0*/  ENDCOLLECTIVE ;  /* 0x000000000000791b */ /* 0x003fe20003800000 */
.L_x_882:
        /* <DEDUP_REMOVED lines=13> */
.L_x_883:
[----:B------:R-:W-:Y:S01]  /*21990*/  IMAD.MOV.U32 R13, RZ, RZ, R8 ;  /* 0x000000ffff0d7224 */ /* 0x000fe200078e0008 */
[----:B------:R-:W-:Y:S01]  /*219a0*/  MOV R12, 0x4 ;  /* 0x00000004000c7802 */ /* 0x000fe20000000f00 */
[----:B------:R-:W-:-:S07]  /*219b0*/  IMAD.MOV.U32 R2, RZ, RZ, R14 ;  /* 0x000000ffff027224 */ /* 0x000fce00078e000e */
[----:B------:R-:W-:Y:S05]  /*219c0*/  WARPSYNC.COLLECTIVE R15, `(.L_x_884) ;  /* 0x000000000f087348 */ /* 0x000fea0003c00000 */
[----:B------:R0:W1:Y:S02]  /*219d0*/  SHFL.IDX P6, R14, R13, R12, R11 ;  /* 0x0000000c0d0e7389 */ /* 0x00006400000c000b */
[----:B01----:R-:W-:Y:S01]  /*219e0*/  ENDCOLLECTIVE ;  /* 0x000000000000791b */ /* 0x003fe20003800000 */
.L_x_884:
        /* <DEDUP_REMOVED lines=13> */
.L_x_885:
[----:B------:R-:W-:Y:S01]  /*21ac0*/  IMAD.MOV.U32 R13, RZ, RZ, R8 ;  /* 0x000000ffff0d7224 */ /* 0x000fe200078e0008 */
[----:B------:R-:W-:Y:S01]  /*21ad0*/  MOV R12, 0x5 ;  /* 0x00000005000c7802 */ /* 0x000fe20000000f00 */
[----:B------:R-:W-:-:S07]  /*21ae0*/  IMAD.MOV.U32 R2, RZ, RZ, R14 ;  /* 0x000000ffff027224 */ /* 0x000fce00078e000e */
[----:B------:R-:W-:Y:S05]  /*21af0*/  WARPSYNC.COLLECTIVE R15, `(.L_x_886) ;  /* 0x000000000f087348 */ /* 0x000fea0003c00000 */
[----:B------:R0:W1:Y:S02]  /*21b00*/  SHFL.IDX P6, R14, R13, R12, R11 ;  /* 0x0000000c0d0e7389 */ /* 0x00006400000c000b */
[----:B01----:R-:W-:Y:S01]  /*21b10*/  ENDCOLLECTIVE ;  /* 0x000000000000791b */ /* 0x003fe20003800000 */
.L_x_886:
        /* <DEDUP_REMOVED lines=13> */
.L_x_887:
[----:B------:R-:W-:Y:S01]  /*21bf0*/  IMAD.MOV.U32 R2, RZ, RZ, R14 ;  /* 0x000000ffff027224 */ /* 0x000fe200078e000e */
[----:B------:R-:W-:Y:S06]  /*21c00*/  BRA `(.L_x_888) ;  /* 0xffffffb4005c7947 */ /* 0x000fec000383ffff */
.L_x_748:
[----:B-1----:R1:W2:Y:S02]  /*21c10*/  SYNCS.PHASECHK.TRANS64.TRYWAIT P0, [R5+URZ+0x2a860], R2 ;  /* 0x02a86002050075a7 */ /* 0x0022a4000800017f */
[----:B--2---:R-:W-:Y:S05]  /*21c20*/  @!P0 NANOSLEEP.SYNCS 0x989680 ;  /* 0x009896800000895d */ /* 0x004fea0003900000 */
[----:B------:R-:W2:Y:S02]  /*21c30*/  @!P0 SYNCS.PHASECHK.TRANS64 P0, [R5+URZ+0x2a860], R2 ;  /* 0x02a86002050085a7 */ /* 0x000ea4000800007f */
[----:B--2---:R-:W-:Y:S05]  /*21c40*/  @!P0 BRA `(.L_x_748) ;  /* 0xfffffffc00f08947 */ /* 0x004fea000383ffff */
[----:B------:R-:W-:Y:S05]  /*21c50*/  BRA `(.L_x_889) ;  /* 0xffffffb400b87947 */ /* 0x000fea000383ffff */
.L_x_749:
        /* <DEDUP_REMOVED lines=8> */
.L_x_891:
[----:B------:R-:W-:Y:S05]  /*21ce0*/  BSYNC B1 ;  /* 0x0000000000017941 */ /* 0x000fea0003800000 */
.L_x_890:
[----:B------:R-:W-:Y:S01]  /*21cf0*/  IMAD.MOV.U32 R13, RZ, RZ, R24 ;  /* 0x000000ffff0d7224 */ /* 0x000fe200078e0018 */
[----:B------:R-:W-:Y:S01]  /*21d00*/  MOV R12, RZ ;  /* 0x000000ff000c7202 */ /* 0x000fe20000000f00 */
[----:B------:R-:W-:Y:S01]  /*21d10*/  IMAD.MOV.U32 R11, RZ, RZ, 0x181f ;  /* 0x0000181fff0b7424 */ /* 0x000fe200078e00ff */
[----:B------:R-:W-:Y:S01]  /*21d20*/  MOV R15, 0xffffffff ;  /* 0xffffffff000f7802 */ /* 0x000fe20000000f00 */
[----:B------:R-:W-:Y:S01]  /*21d30*/  IMAD R4, R4, 0x2, R22 ;  /* 0x0000000204047824 */ /* 0x000fe200078e0216 */
[----:B------:R-:W-:-:S07]  /*21d40*/  MOV R3, R14 ;  /* 0x0000000e00037202 */ /* 0x000fce0000000f00 */
[----:B------:R-:W-:Y:S05]  /*21d50*/  WARPSYNC.COLLECTIVE R15, `(.L_x_892) ;  /* 0x000000000f087348 */ /* 0x000fea0003c00000 */
[----:B------:R0:W1:Y:S02]  /*21d60*/  SHFL.IDX P6, R14, R13, R12, R11 ;  /* 0x0000000c0d0e7389 */ /* 0x00006400000c000b */
[----:B01----:R-:W-:Y:S01]  /*21d70*/  ENDCOLLECTIVE ;  /* 0x000000000000791b */ /* 0x003fe20003800000 */
.L_x_892:
[----:B------:R-:W-:Y:S01]  /*21d80*/  MOV R13, R25 ;  /* 0x00000019000d7202 */ /* 0x000fe20000000f00 */
[----:B------:R-:W-:Y:S02]  /*21d90*/  IMAD.MOV.U32 R12, RZ, RZ, 0x1 ;  /* 0x00000001ff0c7424 */ /* 0x000fe400078e00ff */
[----:B------:R-:W-:-:S07]  /*21da0*/  IMAD.MOV.U32 R2, RZ, RZ, R14 ;  /* 0x000000ffff027224 */ /* 0x000fce00078e000e */
[----:B------:R-:W-:Y:S05]  /*21db0*/  WARPSYNC.COLLECTIVE R15, `(.L_x_893) ;  /* 0x000000000f087348 */ /* 0x000fea0003c00000 */
[----:B------:R0:W1:Y:S02]  /*21dc0*/  SHFL.IDX P6, R14, R13, R12, R11 ;  /* 0x0000000c0d0e7389 */ /* 0x00006400000c000b */
[----:B01----:R-:W-:Y:S01]  /*21dd0*/  ENDCOLLECTIVE ;  /* 0x000000000000791b */ /* 0x003fe20003800000 */
.L_x_893:
[----:B------:R-:W-:-:S04]  /*21de0*/  IADD3 R2, P1, R2, R0, RZ ;  /* 0x0000000002027210 */ /* 0x000fc80007f3e0ff */
[----:B------:R-:W-:Y:S02]  /*21df0*/  IADD3.X R3, RZ, R3, RZ, P1, !PT ;  /* 0x00000003ff037210 */ /* 0x000fe40000ffe4ff */
        /* <DEDUP_REMOVED lines=13> */
.L_x_894:
[----:B------:R-:W-:Y:S01]  /*21ed0*/  MOV R13, R25 ;  /* 0x00000019000d7202 */ /* 0x000fe20000000f00 */
[----:B------:R-:W-:Y:S01]  /*21ee0*/  IMAD.MOV.U32 R12, RZ, RZ, 0x2 ;  /* 0x00000002ff0c7424 */ /* 0x000fe200078e00ff */
[----:B------:R-:W-:-:S07]  /*21ef0*/  MOV R2, R14 ;  /* 0x0000000e00027202 */ /* 0x000fce0000000f00 */
[----:B------:R-:W-:Y:S05]  /*21f00*/  WARPSYNC.COLLECTIVE R15, `(.L_x_895) ;  /* 0x000000000f087348 */ /* 0x000fea0003c00000 */
[----:B------:R0:W1:Y:S02]  /*21f10*/  SHFL.IDX P6, R14, R13, R12, R11 ;  /* 0x0000000c0d0e7389 */ /* 0x00006400000c000b */
[----:B01----:R-:W-:Y:S01]  /*21f20*/  ENDCOLLECTIVE ;  /* 0x000000000000791b */ /* 0x003fe20003800000 */
.L_x_895:
        /* <DEDUP_REMOVED lines=14> */
.L_x_896:
[----:B------:R-:W-:Y:S01]  /*22010*/  MOV R13, R25 ;  /* 0x00000019000d7202 */ /* 0x000fe20000000f00 */
[----:B------:R-:W-:Y:S01]  /*22020*/  IMAD.MOV.U32 R12, RZ, RZ, 0x3 ;  /* 0x00000003ff0c7424 */ /* 0x000fe200078e00ff */
[----:B------:R-:W-:-:S07]  /*22030*/  MOV R2, R14 ;  /* 0x0000000e00027202 */ /* 0x000fce0000000f00 */
[----:B------:R-:W-:Y:S05]  /*22040*/  WARPSYNC.COLLECTIVE R15, `(.L_x_897) ;  /* 0x000000000f087348 */ /* 0x000fea0003c00000 */
[----:B------:R0:W1:Y:S02]  /*22050*/  SHFL.IDX P6, R14, R13, R12, R11 ;  /* 0x0000000c0d0e7389 */ /* 0x00006400000c000b */
[----:B01----:R-:W-:Y:S01]  /*22060*/  ENDCOLLECTIVE ;  /* 0x000000000000791b */ /* 0x003fe20003800000 */
.L_x_897:
        /* <DEDUP_REMOVED lines=14> */
.L_x_898:
[----:B------:R-:W-:Y:S01]  /*22150*/  MOV R13, R25 ;  /* 0x00000019000d7202 */ /* 0x000fe20000000f00 */
[----:B------:R-:W-:Y:S01]  /*22160*/  IMAD.MOV.U32 R12, RZ, RZ, 0x4 ;  /* 0x00000004ff0c7424 */ /* 0x000fe200078e00ff */
[----:B------:R-:W-:-:S07]  /*22170*/  MOV R2, R14 ;  /* 0x0000000e00027202 */ /* 0x000fce0000000f00 */
[----:B------:R-:W-:Y:S05]  /*22180*/  WARPSYNC.COLLECTIVE R15, `(.L_x_899) ;  /* 0x000000000f087348 */ /* 0x000fea0003c00000 */
[----:B------:R0:W1:Y:S02]  /*22190*/  SHFL.IDX P6, R14, R13, R12, R11 ;  /* 0x0000000c0d0e7389 */ /* 0x00006400000c000b */
[----:B01----:R-:W-:Y:S01]  /*221a0*/  ENDCOLLECTIVE ;  /* 0x000000000000791b */ /* 0x003fe20003800000 */
.L_x_899:
        /* <DEDUP_REMOVED lines=14> */
.L_x_900:
[----:B------:R-:W-:Y:S01]  /*22290*/  MOV R13, R25 ;  /* 0x00000019000d7202 */ /* 0x000fe20000000f00 */
[----:B------:R-:W-:Y:S01]  /*222a0*/  IMAD.MOV.U32 R12, RZ, RZ, 0x5 ;  /* 0x00000005ff0c7424 */ /* 0x000fe200078e00ff */
[----:B------:R-:W-:-:S07]  /*222b0*/  MOV R2, R14 ;  /* 0x0000000e00027202 */ /* 0x000fce0000000f00 */
[----:B------:R-:W-:Y:S05]  /*222c0*/  WARPSYNC.COLLECTIVE R15, `(.L_x_901) ;  /* 0x000000000f087348 */ /* 0x000fea0003c00000 */
[----:B------:R0:W1:Y:S02]  /*222d0*/  SHFL.IDX P6, R14, R13, R12, R11 ;  /* 0x0000000c0d0e7389 */ /* 0x00006400000c000b */
[----:B01----:R-:W-:Y:S01]  /*222e0*/  ENDCOLLECTIVE ;  /* 0x000000000000791b */ /* 0x003fe20003800000 */
.L_x_901:
        /* <DEDUP_REMOVED lines=8> */
[----:B------:R-:W-:Y:S02]  /*22370*/  ISETP.LT.OR P2, PT, R8, 0x41, !P0 ;  /* 0x000000410800780c */ /* 0x000fe40004741670 */
[----:B------:R-:W-:-:S11]  /*22380*/  MOV R25, R14 ;  /* 0x0000000e00197202 */ /* 0x000fd60000000f00 */
[----:B0-----:R-:W-:Y:S05]  /*22390*/  WARPSYNC.COLLECTIVE R15, `(.L_x_902) ;  /* 0x000000000f087348 */ /* 0x001fea0003c00000 */
[----:B------:R1:W2:Y:S02]  /*223a0*/  SHFL.IDX P6, R14, R13, R12, R11 ;  /* 0x0000000c0d0e7389 */ /* 0x0002a400000c000b */
[----:B012---:R-:W-:Y:S01]  /*223b0*/  ENDCOLLECTIVE ;  /* 0x000000000000791b */ /* 0x007fe20003800000 */
.L_x_902:
[----:B------:R-:W-:Y:S01]  /*223c0*/  @!PT LDS RZ, [RZ] ;  /* 0x00000000fffff984 */ /* 0x000fe20000000800 */
[----:B------:R-:W-:Y:S01]  /*223d0*/  @!PT LDS RZ, [RZ] ;  /* 0x00000000fffff984 */ /* 0x000fe20000000800 */
[----:B------:R-:W-:Y:S01]  /*223e0*/  @!PT LDS RZ, [RZ] ;  /* 0x00000000fffff984 */ /* 0x000fe20000000800 */
[----:B------:R0:W-:Y:S02]  /*223f0*/  LDGSTS.E.BYPASS.LTC128B.128 [R4+0x5400], desc[UR60][R2.64+0x80], !P2 ;  /* 0x0540008002047fae */ /* 0x0001e4000d101d7c */
[----:B0-----:R-:W-:Y:S01]  /*22400*/  MOV R2, R14 ;  /* 0x0000000e00027202 */ /* 0x001fe20000000f00 */
[----:B------:R-:W-:Y:S06]  /*22410*/  BRA `(.L_x_903) ;  /* 0xffffffb000a87947 */ /* 0x000fec000383ffff */
.L_x_757:
[----:B0-----:R0:W1:Y:S02]  /*22420*/  SYNCS.PHASECHK.TRANS64.TRYWAIT P0, [R0+URZ+0x2a860], R3 ;  /* 0x02a86003000075a7 */ /* 0x001064000800017f */
[----:B-1----:R-:W-:Y:S05]  /*22430*/  @!P0 NANOSLEEP.SYNCS 0x989680 ;  /* 0x009896800000895d */ /* 0x002fea0003900000 */
[----:B------:R-:W1:Y:S02]  /*22440*/  @!P0 SYNCS.PHASECHK.TRANS64 P0, [R0+URZ+0x2a860], R3 ;  /* 0x02a86003000085a7 */ /* 0x000e64000800007f */
[----:B-1----:R-:W-:Y:S05]  /*22450*/  @!P0 BRA `(.L_x_757) ;  /* 0xfffffffc00f08947 */ /* 0x002fea000383ffff */
[----:B------:R-:W-:Y:S05]  /*22460*/  BRA `(.L_x_904) ;  /* 0xffffffb400c47947 */ /* 0x000fea000383ffff */
.L_x_758:
[----:B------:R-:W-:Y:S01]  /*22470*/  BSSY B0, `(.L_x_905) ;  /* 0x0000008000007945 */ /* 0x000fe20003800000 */
[----:B------:R-:W-:Y:S01]  /*22480*/  IMAD.MOV.U32 R13, RZ, RZ, R25 ;  /* 0x000000ffff0d7224 */ /* 0x000fe200078e0019 */
[----:B------:R-:W-:Y:S01]  /*22490*/  MOV R12, RZ ;  /* 0x000000ff000c7202 */ /* 0x000fe20000000f00 */
[----:B------:R-:W-:Y:S01]  /*224a0*/  IMAD.MOV.U32 R11, RZ, RZ, 0x181f ;  /* 0x0000181fff0b7424 */ /* 0x000fe200078e00ff */
[----:B------:R-:W-:-:S07]  /*224b0*/  MOV R15, 0xffffffff ;  /* 0xffffffff000f7802 */ /* 0x000fce0000000f00 */
[----:B0-----:R-:W-:Y:S05]  /*224c0*/  WARPSYNC.COLLECTIVE R15, `(.L_x_906) ;  /* 0x000000000f087348 */ /* 0x001fea0003c00000 */
[----:B------:R1:W2:Y:S02]  /*224d0*/  SHFL.IDX P6, R14, R13, R12, R11 ;  /* 0x0000000c0d0e7389 */ /* 0x0002a400000c000b */
[----:B012---:R-:W-:Y:S01]  /*224e0*/  ENDCOLLECTIVE ;  /* 0x000000000000791b */ /* 0x007fe20003800000 */
.L_x_906:
[----:B------:R-:W-:Y:S05]  /*224f0*/  BSYNC B0 ;  /* 0x0000000000007941 */ /* 0x000fea0003800000 */
.L_x_905:
[----:B------:R-:W0:Y:S01]  /*22500*/  S2R R5, SR_TID.X ;  /* 0x0000000000057919 */ /* 0x000e220000002100 */
[----:B------:R-:W-:Y:S01]  /*22510*/  MOV R13, R24 ;  /* 0x00000018000d7202 */ /* 0x000fe20000000f00 */
[----:B------:R-:W-:Y:S01]  /*22520*/  IMAD.MOV.U32 R12, RZ, RZ, RZ ;  /* 0x000000ffff0c7224 */ /* 0x000fe200078e00ff */
[----:B------:R-:W-:Y:S01]  /*22530*/  MOV R11, 0x181f ;  /* 0x0000181f000b7802 */ /* 0x000fe20000000f00 */
[----:B------:R-:W-:Y:S01]  /*22540*/  IMAD.MOV.U32 R15, RZ, RZ, -0x1 ;  /* 0xffffffffff0f7424 */ /* 0x000fe200078e00ff */
[C---:B------:R-:W-:Y:S01]  /*22550*/  LOP3.LUT R2, R30.reuse, 0x1, RZ, 0xc0, !PT ;  /* 0x000000011e027812 */ /* 0x040fe200078ec0ff */
[----:B------:R-:W-:Y:S01]  /*22560*/  IMAD.MOV.U32 R3, RZ, RZ, R14 ;  /* 0x000000ffff037224 */ /* 0x000fe200078e000e */
[----:B------:R-:W-:Y:S01]  /*22570*/  LOP3.LUT P0, RZ, R30, 0x2, RZ, 0xc0, !PT ;  /* 0x000000021eff7812 */ /* 0x000fe2000780c0ff */
[----:B------:R-:W-:-:S12]  /*22580*/  IMAD R4, R4, 0x2, R22 ;  /* 0x0000000204047824 */ /* 0x000fd800078e0216 */
[----:B0-----:R-:W-:Y:S05]  /*22590*/  WARPSYNC.COLLECTIVE R15, `(.L_x_907) ;  /* 0x000000000f087348 */ /* 0x001fea0003c00000 */
[----:B------:R1:W2:Y:S02]  /*225a0*/  SHFL.IDX P6, R14, R13, R12, R11 ;  /* 0x0000000c0d0e7389 */ /* 0x0002a400000c000b */
[----:B012---:R-:W-:Y:S01]  /*225b0*/  ENDCOLLECTIVE ;  /* 0x000000000000791b */ /* 0x007fe20003800000 */
.L_x_907:
[----:B------:R-:W-:Y:S02]  /*225c0*/  ISETP.NE.U32.AND P1, PT, R2, 0x1, PT ;  /* 0x000000010200780c */ /* 0x000fe40003f25070 */
[C---:B------:R-:W-:Y:S02]  /*225d0*/  ISETP.LT.OR P4, PT, R6.reuse, 0x1, !P0 ;  /* 0x000000010600780c */ /* 0x040fe40004781670 */
[----:B------:R-:W-:Y:S02]  /*225e0*/  ISETP.LT.OR P3, PT, R6, 0x1, P1 ;  /* 0x000000010600780c */ /* 0x000fe40000f61670 */
[----:B------:R-:W-:Y:S01]  /*225f0*/  MOV R13, R25 ;  /* 0x00000019000d7202 */ /* 0x000fe20000000f00 */
[----:B------:R-:W-:Y:S01]  /*22600*/  IMAD.MOV.U32 R12, RZ, RZ, 0x1 ;  /* 0x00000001ff0c7424 */ /* 0x000fe200078e00ff */
[----:B------:R-:W-:-:S04]  /*22610*/  SHF.L.U32 R5, R5, 0x3, RZ ;  /* 0x0000000305057819 */ /* 0x000fc800000006ff */
[----:B------:R-:W-:-:S05]  /*22620*/  LOP3.LUT R5, R5, 0x38, RZ, 0xc0, !PT ;  /* 0x0000003805057812 */ /* 0x000fca00078ec0ff */
[----:B------:R-:W-:-:S05]  /*22630*/  IMAD.SHL.U32 R5, R5, 0x2, RZ ;  /* 0x0000000205057824 */ /* 0x000fca00078e00ff */
[----:B------:R-:W-:-:S13]  /*22640*/  IADD3 R2, P2, R14, R5, RZ ;  /* 0x000000050e027210 */ /* 0x000fda0007f5e0ff */
[----:B------:R-:W-:Y:S05]  /*22650*/  WARPSYNC.COLLECTIVE R15, `(.L_x_908) ;  /* 0x000000000f087348 */ /* 0x000fea0003c00000 */
[----:B------:R0:W1:Y:S02]  /*22660*/  SHFL.IDX P6, R14, R13, R12, R11 ;  /* 0x0000000c0d0e7389 */ /* 0x00006400000c000b */
[----:B01----:R-:W-:Y:S01]  /*22670*/  ENDCOLLECTIVE ;  /* 0x000000000000791b */ /* 0x003fe20003800000 */
.L_x_908:
        /* <DEDUP_REMOVED lines=13> */
.L_x_909:
[----:B------:R-:W-:Y:S01]  /*22750*/  IMAD.MOV.U32 R13, RZ, RZ, R25 ;  /* 0x000000ffff0d7224 */ /* 0x000fe200078e0019 */
[----:B------:R-:W-:Y:S02]  /*22760*/  MOV R12, 0x2 ;  /* 0x00000002000c7802 */ /* 0x000fe40000000f00 */
[----:B------:R-:W-:-:S13]  /*22770*/  IADD3 R2, P2, R14, R5, RZ ;  /* 0x000000050e027210 */ /* 0x000fda0007f5e0ff */
[----:B------:R-:W-:Y:S05]  /*22780*/  WARPSYNC.COLLECTIVE R15, `(.L_x_910) ;  /* 0x000000000f087348 */ /* 0x000fea0003c00000 */
[----:B------:R0:W1:Y:S02]  /*22790*/  SHFL.IDX P6, R14, R13, R12, R11 ;  /* 0x0000000c0d0e7389 */ /* 0x00006400000c000b */
[----:B01----:R-:W-:Y:S01]  /*227a0*/  ENDCOLLECTIVE ;  /* 0x000000000000791b */ /* 0x003fe20003800000 */
.L_x_910:
[----:B------:R-:W-:-:S05]  /*227b0*/  IADD3.X R3, RZ, R8, RZ, P2, !PT ;  /* 0x00000008ff037210 */ /* 0x000fca00017fe4ff */
[----:B------:R-:W-:Y:S01]  /*227c0*/  @!PT LDS RZ, [RZ] ;  /* 0x00000000fffff984 */ /* 0x000fe20000000800 */
[----:B------:R-:W-:Y:S01]  /*227d0*/  @!PT LDS RZ, [RZ] ;  /* 0x00000000fffff984 */ /* 0x000fe20000000800 */
[----:B------:R-:W-:Y:S01]  /*227e0*/  @!PT LDS RZ, [RZ] ;  /* 0x00000000fffff984 */ /* 0x000fe20000000800 */
[----:B------:R0:W-:Y:S01]  /*227f0*/  LDGSTS.E.BYPASS.LTC128B.128 [R4+0xc00], desc[UR60][R2.64], !P3 ;  /* 0x00c0000002047fae */ /* 0x0001e2000d901d7c */
[----:B------:R-:W-:-:S03]  /*22800*/  ISETP.LT.OR P3, PT, R6, 0x21, P1 ;  /* 0x000000210600780c */ /* 0x000fc60000f61670 */
[----:B------:R0:W-:Y:S01]  /*22810*/  LDGSTS.E.BYPASS.LTC128B.128 [R4+0x3c00], desc[UR60][R2.64+0x80], !P4 ;  /* 0x03c0008002047fae */ /* 0x0001e2000e101d7c */
[----:B------:R-:W-:Y:S02]  /*22820*/  ISETP.LT.OR P4, PT, R6, 0x21, !P0 ;  /* 0x000000210600780c */ /* 0x000fe40004781670 */
[----:B------:R-:W-:Y:S01]  /*22830*/  MOV R13, R24 ;  /* 0x00000018000d7202 */ /* 0x000fe20000000f00 */
[----:B------:R-:W-:-:S10]  /*22840*/  IMAD.MOV.U32 R7, RZ, RZ, R14 ;  /* 0x000000ffff077224 */ /* 0x000fd400078e000e */
[----:B0-----:R-:W-:Y:S05]  /*22850*/  WARPSYNC.COLLECTIVE R15, `(.L_x_911) ;  /* 0x000000000f087348 */ /* 0x001fea0003c00000 */
[----:B------:R1:W2:Y:S02]  /*22860*/  SHFL.IDX P6, R14, R13, R12, R11 ;  /* 0x0000000c0d0e7389 */ /* 0x0002a400000c000b */
[----:B012---:R-:W-:Y:S01]  /*22870*/  ENDCOLLECTIVE ;  /* 0x000000000000791b */ /* 0x007fe20003800000 */
.L_x_911:
[----:B------:R-:W-:Y:S01]  /*22880*/  IMAD.MOV.U32 R13, RZ, RZ, R25 ;  /* 0x000000ffff0d7224 */ /* 0x000fe200078e0019 */
[----:B------:R-:W-:Y:S01]  /*22890*/  MOV R12, 0x3 ;  /* 0x00000003000c7802 */ /* 0x000fe20000000f00 */
[----:B------:R-:W-:-:S07]  /*228a0*/  IMAD.MOV.U32 R10, RZ, RZ, R14 ;  /* 0x000000ffff0a7224 */ /* 0x000fce00078e000e */
[----:B------:R-:W-:Y:S05]  /*228b0*/  WARPSYNC.COLLECTIVE R15, `(.L_x_912) ;  /* 0x000000000f087348 */ /* 0x000fea0003c00000 */
[----:B------:R0:W1:Y:S02]  /*228c0*/  SHFL.IDX P6, R14, R13, R12, R11 ;  /* 0x0000000c0d0e7389 */ /* 0x00006400000c000b */
[----:B01----:R-:W-:Y:S01]  /*228d0*/  ENDCOLLECTIVE ;  /* 0x000000000000791b */ /* 0x003fe20003800000 */
.L_x_912:
        /* <DEDUP_REMOVED lines=14> */
.L_x_913:
[----:B------:R-:W-:Y:S01]  /*229c0*/  MOV R13, R25 ;  /* 0x00000019000d7202 */ /* 0x000fe20000000f00 */
[----:B------:R-:W-:Y:S01]  /*229d0*/  IMAD.MOV.U32 R12, RZ, RZ, 0x4 ;  /* 0x00000004ff0c7424 */ /* 0x000fe200078e00ff */
[----:B------:R-:W-:-:S13]  /*229e0*/  IADD3 R2, P2, R14, R5, RZ ;  /* 0x000000050e027210 */ /* 0x000fda0007f5e0ff */
[----:B------:R-:W-:Y:S05]  /*229f0*/  WARPSYNC.COLLECTIVE R15, `(.L_x_914) ;  /* 0x000000000f087348 */ /* 0x000fea0003c00000 */
[----:B------:R0:W1:Y:S02]  /*22a00*/  SHFL.IDX P6, R14, R13, R12, R11 ;  /* 0x0000000c0d0e7389 */ /* 0x00006400000c000b */
[----:B01----:R-:W-:Y:S01]  /*22a10*/  ENDCOLLECTIVE ;  /* 0x000000000000791b */ /* 0x003fe20003800000 */
.L_x_914:
        /* <DEDUP_REMOVED lines=13> */
.L_x_915:
[----:B------:R-:W-:Y:S01]  /*22af0*/  MOV R13, R25 ;  /* 0x00000019000d7202 */ /* 0x000fe20000000f00 */
[----:B------:R-:W-:Y:S01]  /*22b00*/  IMAD.MOV.U32 R12, RZ, RZ, 0x5 ;  /* 0x00000005ff0c7424 */ /* 0x000fe200078e00ff */
[----:B------:R-:W-:-:S07]  /*22b10*/  MOV R10, R14 ;  /* 0x0000000e000a7202 */ /* 0x000fce0000000f00 */
[----:B------:R-:W-:Y:S05]  /*22b20*/  WARPSYNC.COLLECTIVE R15, `(.L_x_916) ;  /* 0x000000000f087348 */ /* 0x000fea0003c00000 */
[----:B------:R0:W1:Y:S02]  /*22b30*/  SHFL.IDX P6, R14, R13, R12, R11 ;  /* 0x0000000c0d0e7389 */ /* 0x00006400000c000b */
[----:B01----:R-:W-:Y:S01]  /*22b40*/  ENDCOLLECTIVE ;  /* 0x000000000000791b */ /* 0x003fe20003800000 */
.L_x_916:
        /* <DEDUP_REMOVED lines=8> */
[----:B------:R-:W-:-:S07]  /*22bd0*/  MOV R25, R14 ;  /* 0x0000000e00197202 */ /* 0x000fce0000000f00 */
[----:B0-----:R-:W-:Y:S05]  /*22be0*/  WARPSYNC.COLLECTIVE R15, `(.L_x_917) ;  /* 0x000000000f087348 */ /* 0x001fea0003c00000 */
[----:B------:R1:W2:Y:S02]  /*22bf0*/  SHFL.IDX P6, R14, R13, R12, R11 ;  /* 0x0000000c0d0e7389 */ /* 0x0002a400000c000b */
[----:B012---:R-:W-:Y:S01]  /*22c00*/  ENDCOLLECTIVE ;  /* 0x000000000000791b */ /* 0x007fe20003800000 */
.L_x_917:
[----:B------:R-:W-:Y:S05]  /*22c10*/  BRA `(.L_x_918) ;  /* 0xffffffb000c07947 */ /* 0x000fea000383ffff */
.L_x_763:
        /* <DEDUP_REMOVED lines=8> */
.L_x_920:
[----:B------:R-:W-:Y:S05]  /*22ca0*/  BSYNC B0 ;  /* 0x0000000000007941 */ /* 0x000fea0003800000 */
.L_x_919:
[----:B------:R-:W-:Y:S01]  /*22cb0*/  IMAD.MOV.U32 R13, RZ, RZ, R16 ;  /* 0x000000ffff0d7224 */ /* 0x000fe200078e0010 */
[----:B------:R-:W-:Y:S01]  /*22cc0*/  MOV R12, 0x1 ;  /* 0x00000001000c7802 */ /* 0x000fe20000000f00 */
[----:B------:R-:W-:Y:S01]  /*22cd0*/  IMAD.MOV.U32 R11, RZ, RZ, 0x1f ;  /* 0x0000001fff0b7424 */ /* 0x000fe200078e00ff */
[----:B------:R-:W-:Y:S02]  /*22ce0*/  MOV R15, 0xffffffff ;  /* 0xffffffff000f7802 */ /* 0x000fe40000000f00 */
[----:B------:R-:W-:Y:S02]  /*22cf0*/  MOV R5, R14 ;  /* 0x0000000e00057202 */ /* 0x000fe40000000f00 */
[----:B------:R-:W-:-:S07]  /*22d00*/  IADD3 R7, R19, R8, RZ ;  /* 0x0000000813077210 */ /* 0x000fce0007ffe0ff */
[----:B------:R-:W-:Y:S05]  /*22d10*/  WARPSYNC.COLLECTIVE R15, `(.L_x_921) ;  /* 0x000000000f087348 */ /* 0x000fea0003c00000 */
[----:B------:R0:W1:Y:S02]  /*22d20*/  SHFL.IDX P6, R14, R13, R12, R11 ;  /* 0x0000000c0d0e7389 */ /* 0x00006400000c000b */
[----:B01----:R-:W-:Y:S01]  /*22d30*/  ENDCOLLECTIVE ;  /* 0x000000000000791b */ /* 0x003fe20003800000 */
.L_x_921:
[----:B------:R-:W-:Y:S02]  /*22d40*/  ULDC UR4, c[0x0][0xc3c] ;  /* 0x00030f0000047ab9 */ /* 0x000fe40000000800 */
[----:B------:R-:W-:-:S13]  /*22d50*/  ISETP.GE.OR P1, PT, R7, UR4, !P0 ;  /* 0x0000000407007c0c */ /* 0x000fda000c726670 */
[----:B------:R-:W0:Y:S01]  /*22d60*/  @!P1 LDC.64 R2, c[0x0][0xc80] ;  /* 0x00032000ff029b82 */ /* 0x000e220000000a00 */
[----:B------:R-:W-:Y:S01]  /*22d70*/  IMAD.MOV.U32 R4, RZ, RZ, RZ ;  /* 0x000000ffff047224 */ /* 0x000fe200078e00ff */
[----:B------:R-:W-:Y:S01]  /*22d80*/  MOV R11, RZ ;  /* 0x000000ff000b7202 */ /* 0x000fe20000000f00 */
        /* <DEDUP_REMOVED lines=13> */
.L_x_922:
[----:B------:R-:W-:Y:S01]  /*22e60*/  IMAD.MOV.U32 R12, RZ, RZ, 0x2 ;  /* 0x00000002ff0c7424 */ /* 0x000fe200078e00ff */
[----:B------:R-:W-:-:S05]  /*22e70*/  SEL R7, R14, RZ, P1 ;  /* 0x000000ff0e077207 */ /* 0x000fca0000800000 */
[----:B------:R-:W-:-:S05]  /*22e80*/  IMAD.IADD R6, R4, 0x1, R7 ;  /* 0x0000000104067824 */ /* 0x000fca00078e0207 */
[----:B------:R-:W-:-:S07]  /*22e90*/  MOV R13, R6 ;  /* 0x00000006000d7202 */ /* 0x000fce0000000f00 */
[----:B------:R-:W-:Y:S05]  /*22ea0*/  WARPSYNC.COLLECTIVE R15, `(.L_x_923) ;  /* 0x000000000f087348 */ /* 0x000fea0003c00000 */
[----:B------:R0:W1:Y:S02]  /*22eb0*/  SHFL.UP P6, R14, R13, R12, R11 ;  /* 0x0400000c0d0e7389 */ /* 0x00006400000c000b */
[----:B01----:R-:W-:Y:S01]  /*22ec0*/  ENDCOLLECTIVE ;  /* 0x000000000000791b */ /* 0x003fe20003800000 */
.L_x_923:
[----:B------:R-:W-:Y:S02]  /*22ed0*/  MOV R12, 0x4 ;  /* 0x00000004000c7802 */ /* 0x000fe40000000f00 */
[----:B------:R-:W-:-:S04]  /*22ee0*/  SEL R7, R14, RZ, P2 ;  /* 0x000000ff0e077207 */ /* 0x000fc80001000000 */
[----:B------:R-:W-:-:S05]  /*22ef0*/  IADD3 R7, R6, R7, RZ ;  /* 0x0000000706077210 */ /* 0x000fca0007ffe0ff */
[----:B------:R-:W-:-:S07]  /*22f00*/  IMAD.MOV.U32 R13, RZ, RZ, R7 ;  /* 0x000000ffff0d7224 */ /* 0x000fce00078e0007 */
[----:B------:R-:W-:Y:S05]  /*22f10*/  WARPSYNC.COLLECTIVE R15, `(.L_x_924) ;  /* 0x000000000f087348 */ /* 0x000fea0003c00000 */
[----:B------:R0:W1:Y:S02]  /*22f20*/  SHFL.UP P6, R14, R13, R12, R11 ;  /* 0x0400000c0d0e7389 */ /* 0x00006400000c000b */
[----:B01----:R-:W-:Y:S01]  /*22f30*/  ENDCOLLECTIVE ;  /* 0x000000000000791b */ /* 0x003fe20003800000 */
.L_x_924:
[----:B------:R-:W-:Y:S01]  /*22f40*/  IMAD.MOV.U32 R12, RZ, RZ, 0x8 ;  /* 0x00000008ff0c7424 */ /* 0x000fe200078e00ff */
[----:B------:R-:W-:-:S05]  /*22f50*/  SEL R2, R14, RZ, P3 ;  /* 0x000000ff0e027207 */ /* 0x000fca0001800000 */
[----:B------:R-:W-:-:S05]  /*22f60*/  IMAD.IADD R2, R7, 0x1, R2 ;  /* 0x0000000107027824 */ /* 0x000fca00078e0202 */
[----:B------:R-:W-:-:S07]  /*22f70*/  MOV R13, R2 ;  /* 0x00000002000d7202 */ /* 0x000fce0000000f00 */
[----:B------:R-:W-:Y:S05]  /*22f80*/  WARPSYNC.COLLECTIVE R15, `(.L_x_925) ;  /* 0x000000000f087348 */ /* 0x000fea0003c00000 */
[----:B------:R0:W1:Y:S02]  /*22f90*/  SHFL.UP P6, R14, R13, R12, R11 ;  /* 0x0400000c0d0e7389 */ /* 0x00006400000c000b */
[----:B01----:R-:W-:Y:S01]  /*22fa0*/  ENDCOLLECTIVE ;  /* 0x000000000000791b */ /* 0x003fe20003800000 */
.L_x_925:
[----:B------:R-:W-:Y:S02]  /*22fb0*/  MOV R12, 0x10 ;  /* 0x00000010000c7802 */ /* 0x000fe40000000f00 */
[----:B------:R-:W-:-:S04]  /*22fc0*/  SEL R3, R14, RZ, P4 ;  /* 0x000000ff0e037207 */ /* 0x000fc80002000000 */
[----:B------:R-:W-:-:S05]  /*22fd0*/  IADD3 R3, R2, R3, RZ ;  /* 0x0000000302037210 */ /* 0x000fca0007ffe0ff */
[----:B------:R-:W-:-:S07]  /*22fe0*/  IMAD.MOV.U32 R13, RZ, RZ, R3 ;  /* 0x000000ffff0d7224 */ /* 0x000fce00078e0003 */
[----:B------:R-:W-:Y:S05]  /*22ff0*/  WARPSYNC.COLLECTIVE R15, `(.L_x_926) ;  /* 0x000000000f087348 */ /* 0x000fea0003c00000 */
[----:B------:R0:W1:Y:S02]  /*23000*/  SHFL.UP P6, R14, R13, R12, R11 ;  /* 0x0400000c0d0e7389 */ /* 0x00006400000c000b */
[----:B01----:R-:W-:Y:S01]  /*23010*/  ENDCOLLECTIVE ;  /* 0x000000000000791b */ /* 0x003fe20003800000 */
.L_x_926:
[----:B------:R-:W-:Y:S01]  /*23020*/  IMAD.MOV.U32 R12, RZ, RZ, 0x1f ;  /* 0x0000001fff0c7424 */ /* 0x000fe200078e00ff */
[----:B------:R-:W-:Y:S02]  /*23030*/  MOV R11, 0x1f ;  /* 0x0000001f000b7802 */ /* 0x000fe40000000f00 */
[----:B------:R-:W-:-:S05]  /*23040*/  SEL R2, R14, RZ, P5 ;  /* 0x000000ff0e027207 */ /* 0x000fca0002800000 */
[----:B------:R-:W-:-:S05]  /*23050*/  IMAD.IADD R2, R3, 0x1, R2 ;  /* 0x0000000103027824 */ /* 0x000fca00078e0202 */
[----:B------:R-:W-:-:S07]  /*23060*/  MOV R13, R2 ;  /* 0x00000002000d7202 */ /* 0x000fce0000000f00 */
[----:B------:R-:W-:Y:S05]  /*23070*/  WARPSYNC.COLLECTIVE R15, `(.L_x_927) ;  /* 0x000000000f087348 */ /* 0x000fea0003c00000 */
[----:B------:R0:W1:Y:S02]  /*23080*/  SHFL.IDX P6, R14, R13, R12, R11 ;  /* 0x0000000c0d0e7389 */ /* 0x00006400000c000b */
[----:B01----:R-:W-:Y:S01]  /*23090*/  ENDCOLLECTIVE ;  /* 0x000000000000791b */ /* 0x003fe20003800000 */
.L_x_927:
[----:B------:R-:W-:Y:S05]  /*230a0*/  BRA `(.L_x_928) ;  /* 0xffffffb000c87947 */ /* 0x000fea000383ffff */
.L_x_768:
[----:B------:R-:W-:Y:S01]  /*230b0*/  BSSY B0, `(.L_x_929) ;  /* 0x0000008000007945 */ /* 0x000fe20003800000 */
[----:B-----5:R-:W-:Y:S01]  /*230c0*/  IMAD.MOV.U32 R13, RZ, RZ, R4 ;  /* 0x000000ffff0d7224 */ /* 0x020fe200078e0004 */
[----:B------:R-:W-:Y:S01]  /*230d0*/  MOV R12, 0x1 ;  /* 0x00000001000c7802 */ /* 0x000fe20000000f00 */
[----:B------:R-:W-:Y:S01]  /*230e0*/  IMAD.MOV.U32 R11, RZ, RZ, RZ ;  /* 0x000000ffff0b7224 */ /* 0x000fe200078e00ff */
[----:B------:R-:W-:-:S07]  /*230f0*/  MOV R15, 0xffffffff ;  /* 0xffffffff000f7802 */ /* 0x000fce0000000f00 */
[----:B0-----:R-:W-:Y:S05]  /*23100*/  WARPSYNC.COLLECTIVE R15, `(.L_x_930) ;  /* 0x000000000f087348 */ /* 0x001fea0003c00000 */
[----:B------:R1:W2:Y:S02]  /*23110*/  SHFL.UP P6, R14, R13, R12, R11 ;  /* 0x0400000c0d0e7389 */ /* 0x0002a400000c000b */
[----:B012---:R-:W-:Y:S01]  /*23120*/  ENDCOLLECTIVE ;  /* 0x000000000000791b */ /* 0x007fe20003800000 */
.L_x_930:
[----:B------:R-:W-:Y:S05]  /*23130*/  BSYNC B0 ;  /* 0x0000000000007941 */ /* 0x000fea0003800000 */
.L_x_929:
[----:B------:R-:W-:Y:S01]  /*23140*/  SEL R13, R14, RZ, P1 ;  /* 0x000000ff0e0d7207 */ /* 0x000fe20000800000 */
[----:B------:R-:W-:Y:S01]  /*23150*/  IMAD.MOV.U32 R11, RZ, RZ, RZ ;  /* 0x000000ffff0b7224 */ /* 0x000fe200078e00ff */
[----:B------:R-:W-:Y:S02]  /*23160*/  MOV R12, 0x2 ;  /* 0x00000002000c7802 */ /* 0x000fe40000000f00 */
[----:B------:R-:W-:Y:S01]  /*23170*/  MOV R15, 0xffffffff ;  /* 0xffffffff000f7802 */ /* 0x000fe20000000f00 */
[----:B------:R-:W-:-:S07]  /*23180*/  IMAD.IADD R13, R4, 0x1, R13 ;  /* 0x00000001040d7824 */ /* 0x000fce00078e020d */
[----:B------:R-:W-:Y:S05]  /*23190*/  WARPSYNC.COLLECTIVE R15, `(.L_x_931) ;  /* 0x000000000f087348 */ /* 0x000fea0003c00000 */
[----:B------:R0:W1:Y:S02]  /*231a0*/  SHFL.UP P6, R14, R13, R12, R11 ;  /* 0x0400000c0d0e7389 */ /* 0x00006400000c000b */
[----:B01----:R-:W-:Y:S01]  /*231b0*/  ENDCOLLECTIVE ;  /* 0x000000000000791b */ /* 0x003fe20003800000 */
.L_x_931:
[----:B------:R-:W-:Y:S01]  /*231c0*/  IMAD.MOV.U32 R12, RZ, RZ, 0x4 ;  /* 0x00000004ff0c7424 */ /* 0x000fe200078e00ff */
[----:B------:R-:W-:-:S05]  /*231d0*/  SEL R0, R14, RZ, P2 ;  /* 0x000000ff0e007207 */ /* 0x000fca0001000000 */
[----:B------:R-:W-:-:S05]  /*231e0*/  IMAD.IADD R0, R13, 0x1, R0 ;  /* 0x000000010d007824 */ /* 0x000fca00078e0200 */
[----:B------:R-:W-:-:S07]  /*231f0*/  MOV R13, R0 ;  /* 0x00000000000d7202 */ /* 0x000fce0000000f00 */
[----:B------:R-:W-:Y:S05]  /*23200*/  WARPSYNC.COLLECTIVE R15, `(.L_x_932) ;  /* 0x000000000f087348 */ /* 0x000fea0003c00000 */
[----:B------:R0:W1:Y:S02]  /*23210*/  SHFL.UP P6, R14, R13, R12, R11 ;  /* 0x0400000c0d0e7389 */ /* 0x00006400000c000b */
[----:B01----:R-:W-:Y:S01]  /*23220*/  ENDCOLLECTIVE ;  /* 0x000000000000791b */ /* 0x003fe20003800000 */
.L_x_932:
[----:B------:R-:W-:Y:S02]  /*23230*/  MOV R12, 0x8 ;  /* 0x00000008000c7802 */ /* 0x000fe40000000f00 */
[----:B------:R-:W-:-:S04]  /*23240*/  SEL R3, R14, RZ, P3 ;  /* 0x000000ff0e037207 */ /* 0x000fc80001800000 */
[----:B------:R-:W-:-:S05]  /*23250*/  IADD3 R2, R0, R3, RZ ;  /* 0x0000000300027210 */ /* 0x000fca0007ffe0ff */
[----:B------:R-:W-:-:S07]  /*23260*/  IMAD.MOV.U32 R13, RZ, RZ, R2 ;  /* 0x000000ffff0d7224 */ /* 0x000fce00078e0002 */
[----:B------:R-:W-:Y:S05]  /*23270*/  WARPSYNC.COLLECTIVE R15, `(.L_x_933) ;  /* 0x000000000f087348 */ /* 0x000fea0003c00000 */
[----:B------:R0:W1:Y:S02]  /*23280*/  SHFL.UP P6, R14, R13, R12, R11 ;  /* 0x0400000c0d0e7389 */ /* 0x00006400000c000b */
[----:B01----:R-:W-:Y:S01]  /*23290*/  ENDCOLLECTIVE ;  /* 0x000000000000791b */ /* 0x003fe20003800000 */
.L_x_933:
[----:B------:R-:W-:Y:S01]  /*232a0*/  IMAD.MOV.U32 R12, RZ, RZ, 0x10 ;  /* 0x00000010ff0c7424 */ /* 0x000fe200078e00ff */
[----:B------:R-:W-:-:S05]  /*232b0*/  SEL R3, R14, RZ, P4 ;  /* 0x000000ff0e037207 */ /* 0x000fca0002000000 */
[----:B------:R-:W-:-:S05]  /*232c0*/  IMAD.IADD R3, R2, 0x1, R3 ;  /* 0x0000000102037824 */ /* 0x000fca00078e0203 */
[----:B------:R-:W-:-:S07]  /*232d0*/  MOV R13, R3 ;  /* 0x00000003000d7202 */ /* 0x000fce0000000f00 */
[----:B------:R-:W-:Y:S05]  /*232e0*/  WARPSYNC.COLLECTIVE R15, `(.L_x_934) ;  /* 0x000000000f087348 */ /* 0x000fea0003c00000 */
[----:B------:R0:W1:Y:S02]  /*232f0*/  SHFL.UP P6, R14, R13, R12, R11 ;  /* 0x0400000c0d0e7389 */ /* 0x00006400000c000b */
[----:B01----:R-:W-:Y:S01]  /*23300*/  ENDCOLLECTIVE ;  /* 0x000000000000791b */ /* 0x003fe20003800000 */
.L_x_934:
[----:B------:R-:W-:Y:S01]  /*23310*/  MOV R12, 0x1f ;  /* 0x0000001f000c7802 */ /* 0x000fe20000000f00 */
[----:B------:R-:W-:Y:S01]  /*23320*/  IMAD.MOV.U32 R11, RZ, RZ, 0x1f ;  /* 0x0000001fff0b7424 */ /* 0x000fe200078e00ff */
[----:B------:R-:W-:-:S04]  /*23330*/  SEL R2, R14, RZ, P5 ;  /* 0x000000ff0e027207 */ /* 0x000fc80002800000 */
[----:B------:R-:W-:-:S05]  /*23340*/  IADD3 R2, R3, R2, RZ ;  /* 0x0000000203027210 */ /* 0x000fca0007ffe0ff */
[----:B------:R-:W-:-:S07]  /*23350*/  IMAD.MOV.U32 R13, RZ, RZ, R2 ;  /* 0x000000ffff0d7224 */ /* 0x000fce00078e0002 */
[----:B------:R-:W-:Y:S05]  /*23360*/  WARPSYNC.COLLECTIVE R15, `(.L_x_935) ;  /* 0x000000000f087348 */ /* 0x000fea0003c00000 */
[----:B------:R0:W1:Y:S02]  /*23370*/  SHFL.IDX P6, R14, R13, R12, R11 ;  /* 0x0000000c0d0e7389 */ /* 0x00006400000c000b */
[----:B01----:R-:W-:Y:S01]  /*23380*/  ENDCOLLECTIVE ;  /* 0x000000000000791b */ /* 0x003fe20003800000 */
.L_x_935:
[----:B------:R-:W-:Y:S05]  /*23390*/  BRA `(.L_x_936) ;  /* 0xffffffb000a87947 */ /* 0x000fea000383ffff */
.L_x_770:
[----:B------:R-:W-:Y:S01]  /*233a0*/  BSSY B0, `(.L_x_937) ;  /* 0x0000006000007945 */ /* 0x000fe20003800000 */
[----:B------:R-:W-:Y:S02]  /*233b0*/  PLOP3.LUT P6, PT, P6, PT, PT, 0x8, 0x0 ;  /* 0x000000000000781c */ /* 0x000fe400037ce170 */
[----:B------:R-:W-:-:S11]  /*233c0*/  MOV R15, 0xffffffff ;  /* 0xffffffff000f7802 */ /* 0x000fd60000000f00 */
[----:B0-----:R-:W-:Y:S05]  /*233d0*/  WARPSYNC.COLLECTIVE R15, `(.L_x_938) ;  /* 0x000000000f087348 */ /* 0x001fea0003c00000 */
[----:B------:R-:W-:Y:S01]  /*233e0*/  VOTE.ANY R14, PT, P6 ;  /* 0x00000000000e7806 */ /* 0x000fe200030e0100 */
[----:B0-----:R-:W-:Y:S06]  /*233f0*/  ENDCOLLECTIVE ;  /* 0x000000000000791b */ /* 0x001fec0003800000 */
.L_x_938:
[----:B------:R-:W-:Y:S05]  /*23400*/  BSYNC B0 ;  /* 0x0000000000007941 */ /* 0x000fea0003800000 */
.L_x_937:
[----:B------:R-:W-:Y:S01]  /*23410*/  IMAD.MOV.U32 R3, RZ, RZ, R14 ;  /* 0x000000ffff037224 */ /* 0x000fe200078e000e */
[----:B------:R-:W-:Y:S01]  /*23420*/  MOV R13, R4 ;  /* 0x00000004000d7202 */ /* 0x000fe20000000f00 */
[----:B------:R-:W-:Y:S01]  /*23430*/  IMAD.MOV.U32 R15, RZ, RZ, -0x1 ;  /* 0xffffffffff0f7424 */ /* 0x000fe200078e00ff */
[----:B------:R-:W-:Y:S01]  /*23440*/  MOV R11, 0x1f ;  /* 0x0000001f000b7802 */ /* 0x000fe20000000f00 */
[----:B------:R-:W0:Y:S02]  /*23450*/  POPC R0, R3 ;  /* 0x0000000300007309 */ /* 0x000e240000000000 */
[----:B0-----:R-:W-:-:S07]  /*23460*/  IMAD.MOV.U32 R12, RZ, RZ, R0 ;  /* 0x000000ffff0c7224 */ /* 0x001fce00078e0000 */
[----:B------:R-:W-:Y:S05]  /*23470*/  WARPSYNC.COLLECTIVE R15, `(.L_x_939) ;  /* 0x000000000f087348 */ /* 0x000fea0003c00000 */
[----:B------:R0:W1:Y:S02]  /*23480*/  SHFL.IDX P6, R14, R13, R12, R11 ;  /* 0x0000000c0d0e7389 */ /* 0x00006400000c000b */
[----:B01----:R-:W-:Y:S01]  /*23490*/  ENDCOLLECTIVE ;  /* 0x000000000000791b */ /* 0x003fe20003800000 */
.L_x_939:
[----:B------:R-:W-:Y:S01]  /*234a0*/  MOV R4, R14 ;  /* 0x0000000e00047202 */ /* 0x000fe20000000f00 */
[----:B------:R-:W-:Y:S06]  /*234b0*/  BRA `(.L_x_940) ;  /* 0xffffffb000987947 */ /* 0x000fec000383ffff */
.L_x_772:
[----:B------:R-:W-:Y:S01]  /*234c0*/  BSSY B0, `(.L_x_941) ;  /* 0x0000007000007945 */ /* 0x000fe20003800000 */
[----:B------:R-:W-:Y:S01]  /*234d0*/  IMAD.MOV.U32 R13, RZ, RZ, R2 ;  /* 0x000000ffff0d7224 */ /* 0x000fe200078e0002 */
[----:B------:R-:W-:Y:S01]  /*234e0*/  MOV R11, 0x1f ;  /* 0x0000001f000b7802 */ /* 0x000fe20000000f00 */
[----:B------:R-:W-:-:S07]  /*234f0*/  IMAD.MOV.U32 R15, RZ, RZ, -0x1 ;  /* 0xffffffffff0f7424 */ /* 0x000fce00078e00ff */
[----:B012---:R-:W-:Y:S05]  /*23500*/  WARPSYNC.COLLECTIVE R15, `(.L_x_942) ;  /* 0x000000000f087348 */ /* 0x007fea0003c00000 */
[----:B------:R3:W4:Y:S02]  /*23510*/  SHFL.IDX P6, R14, R13, R12, R11 ;  /* 0x0000000c0d0e7389 */ /* 0x00072400000c000b */
[----:B01234-:R-:W-:Y:S01]  /*23520*/  ENDCOLLECTIVE ;  /* 0x000000000000791b */ /* 0x01ffe20003800000 */
.L_x_942:
[----:B------:R-:W-:Y:S05]  /*23530*/  BSYNC B0 ;  /* 0x0000000000007941 */ /* 0x000fea0003800000 */
.L_x_941:
[----:B------:R-:W-:Y:S05]  /*23540*/  BRA `(.L_x_771) ;  /* 0xffffffb000907947 */ /* 0x000fea000383ffff */
.L_x_776:
[----:B0-----:R0:W1:Y:S02]  /*23550*/  SYNCS.PHASECHK.TRANS64.TRYWAIT P0, [R5+URZ+0x2a820], R0 ;  /* 0x02a82000050075a7 */ /* 0x001064000800017f */
[----:B-1----:R-:W-:Y:S05]  /*23560*/  @!P0 NANOSLEEP.SYNCS 0x989680 ;  /* 0x009896800000895d */ /* 0x002fea0003900000 */
[----:B------:R-:W1:Y:S02]  /*23570*/  @!P0 SYNCS.PHASECHK.TRANS64 P0, [R5+URZ+0x2a820], R0 ;  /* 0x02a82000050085a7 */ /* 0x000e64000800007f */
[----:B-1----:R-:W-:Y:S05]  /*23580*/  @!P0 BRA `(.L_x_776) ;  /* 0xfffffffc00f08947 */ /* 0x002fea000383ffff */
[----:B------:R-:W-:Y:S05]  /*23590*/  BRA `(.L_x_943) ;  /* 0xffffffb4007c7947 */ /* 0x000fea000383ffff */
.L_x_777:
[----:B------:R-:W1:Y:S01]  /*235a0*/  S2R R2, SR_TID.X ;  /* 0x0000000000027919 */ /* 0x000e620000002100 */
[----:B------:R-:W-:Y:S01]  /*235b0*/  BSSY B0, `(.L_x_944) ;  /* 0x000000a000007945 */ /* 0x000fe20003800000 */
[----:B------:R-:W-:Y:S01]  /*235c0*/  IMAD.MOV.U32 R12, RZ, RZ, RZ ;  /* 0x000000ffff0c7224 */ /* 0x000fe200078e00ff */
[----:B------:R-:W-:Y:S01]  /*235d0*/  MOV R11, 0x1f ;  /* 0x0000001f000b7802 */ /* 0x000fe20000000f00 */
[----:B------:R-:W-:Y:S01]  /*235e0*/  IMAD.MOV.U32 R15, RZ, RZ, -0x1 ;  /* 0xffffffffff0f7424 */ /* 0x000fe200078e00ff */
[----:B-1----:R-:W-:-:S04]  /*235f0*/  SHF.R.U32.HI R2, RZ, 0x5, R2 ;  /* 0x00000005ff027819 */ /* 0x002fc80000011602 */
[----:B------:R-:W-:-:S04]  /*23600*/  LOP3.LUT R2, R2, 0x3, RZ, 0xc0, !PT ;  /* 0x0000000302027812 */ /* 0x000fc800078ec0ff */
[----:B------:R-:W-:-:S07]  /*23610*/  MOV R13, R2 ;  /* 0x00000002000d7202 */ /* 0x000fce0000000f00 */
[----:B0-2---:R-:W-:Y:S05]  /*23620*/  WARPSYNC.COLLECTIVE R15, `(.L_x_945) ;  /* 0x000000000f087348 */ /* 0x005fea0003c00000 */
[----:B------:R1:W3:Y:S02]  /*23630*/  SHFL.IDX P6, R14, R13, R12, R11 ;  /* 0x0000000c0d0e7389 */ /* 0x0002e400000c000b */
[----:B0123--:R-:W-:Y:S01]  /*23640*/  ENDCOLLECTIVE ;  /* 0x000000000000791b */ /* 0x00ffe20003800000 */
.L_x_945:
[----:B------:R-:W-:Y:S05]  /*23650*/  BSYNC B0 ;  /* 0x0000000000007941 */ /* 0x000fea0003800000 */
.L_x_944:
[----:B------:R-:W-:Y:S05]  /*23660*/  BRA `(.L_x_946) ;  /* 0xffffffb400647947 */ /* 0x000fea000383ffff */
.L_x_778:
[----:B------:R-:W-:Y:S01]  /*23670*/  BSSY B0, `(.L_x_947) ;  /* 0x0000006000007945 */ /* 0x000fe20003800000 */
[----:B------:R-:W-:-:S07]  /*23680*/  MOV R15, 0xffffffff ;  /* 0xffffffff000f7802 */ /* 0x000fce0000000f00 */
[----:B0-2---:R-:W-:Y:S05]  /*23690*/  WARPSYNC.COLLECTIVE R15, `(.L_x_948) ;  /* 0x000000000f0c7348 */ /* 0x005fea0003c00000 */
[----:B------:R-:W-:Y:S02]  /*236a0*/  ELECT P6, UR62, PT ;  /* 0x00000000003e782f */ /* 0x000fe400038c0000 */
[----:B------:R-:W-:Y:S01]  /*236b0*/  MOV R14, UR62 ;  /* 0x0000003e000e7c02 */ /* 0x000fe20008000f00 */
[----:B0-2---:R-:W-:Y:S10]  /*236c0*/  ENDCOLLECTIVE ;  /* 0x000000000000791b */ /* 0x005ff40003800000 */
.L_x_948:
[----:B------:R-:W-:Y:S05]  /*236d0*/  BSYNC B0 ;  /* 0x0000000000007941 */ /* 0x000fea0003800000 */
.L_x_947:
[----:B------:R-:W-:Y:S05]  /*236e0*/  BRA `(.L_x_949) ;  /* 0xffffffb400587947 */ /* 0x000fea000383ffff */
.L_x_780:
[----:B0-----:R0:W1:Y:S02]  /*236f0*/  SYNCS.PHASECHK.TRANS64.TRYWAIT P1, [R3+URZ+0x2a840], R2 ;  /* 0x02a84002030075a7 */ /* 0x001064000802017f */
[----:B-1----:R-:W-:Y:S05]  /*23700*/  @!P1 NANOSLEEP.SYNCS 0x989680 ;  /* 0x009896800000995d */ /* 0x002fea0003900000 */
[----:B------:R-:W1:Y:S02]  /*23710*/  @!P1 SYNCS.PHASECHK.TRANS64 P1, [R3+URZ+0x2a840], R2 ;  /* 0x02a84002030095a7 */ /* 0x000e64000802007f */
[----:B-1----:R-:W-:Y:S05]  /*23720*/  @!P1 BRA `(.L_x_780) ;  /* 0xfffffffc00f09947 */ /* 0x002fea000383ffff */
[----:B------:R-:W-:Y:S05]  /*23730*/  BRA `(.L_x_950) ;  /* 0xffffffb400807947 */ /* 0x000fea000383ffff */
.L_x_782:
[----:B-1----:R1:W3:Y:S02]  /*23740*/  SYNCS.PHASECHK.TRANS64.TRYWAIT P1, [R5+URZ+0x2a840], R0 ;  /* 0x02a84000050075a7 */ /* 0x0022e4000802017f */
[----:B---3--:R-:W-:Y:S05]  /*23750*/  @!P1 NANOSLEEP.SYNCS 0x989680 ;  /* 0x009896800000995d */ /* 0x008fea0003900000 */
[----:B------:R-:W3:Y:S02]  /*23760*/  @!P1 SYNCS.PHASECHK.TRANS64 P1, [R5+URZ+0x2a840], R0 ;  /* 0x02a84000050095a7 */ /* 0x000ee4000802007f */
[----:B---3--:R-:W-:Y:S05]  /*23770*/  @!P1 BRA `(.L_x_782) ;  /* 0xfffffffc00f09947 */ /* 0x008fea000383ffff */
[----:B------:R-:W-:Y:S05]  /*23780*/  BRA `(.L_x_951) ;  /* 0xffffffb4008c7947 */ /* 0x000fea000383ffff */
.L_x_784:
[----:B---3--:R3:W4:Y:S02]  /*23790*/  SYNCS.PHASECHK.TRANS64.TRYWAIT P1, [R3+URZ+0x2a860], R2 ;  /* 0x02a86002030075a7 */ /* 0x008724000802017f */
[----:B----4-:R-:W-:Y:S05]  /*237a0*/  @!P1 NANOSLEEP.SYNCS 0x989680 ;  /* 0x009896800000995d */ /* 0x010fea0003900000 */
[----:B------:R-:W4:Y:S02]  /*237b0*/  @!P1 SYNCS.PHASECHK.TRANS64 P1, [R3+URZ+0x2a860], R2 ;  /* 0x02a86002030095a7 */ /* 0x000f24000802007f */
[----:B----4-:R-:W-:Y:S05]  /*237c0*/  @!P1 BRA `(.L_x_784) ;  /* 0xfffffffc00f09947 */ /* 0x010fea000383ffff */
[----:B------:R-:W-:Y:S05]  /*237d0*/  BRA `(.L_x_952) ;  /* 0xffffffb400887947 */ /* 0x000fea000383ffff */
.L_x_953:
        /* <DEDUP_REMOVED lines=10> */
.L_x_3228:


//--------------------- .text._ZN7cutlass13device_kernelIN5flash11enable_sm90INS1_16FlashAttnFwdSm90INS1_25CollectiveMainloopFwdSm90ILi2EN4cute5tupleIJNS5_1CILi1EEES8_S8_EEENS6_IJNS7_ILi128EEENS7_ILi96EEENS7_ILi192EEEEEELi128ENS_6half_tEfNS_4arch4Sm90ELb0ELb1ELb1ELb0ELb1ELb0ELb0ELb1ELb1ELb1ELb0ELb0EEENS1_21CollectiveEpilogueFwdINS6_IJSA_SA_SB_EEES9_SE_SG_Li256ELb0ELb1ELb0ELb0EEENS1_30DynamicPersistentTileSchedulerILi256ELi128ELb0ELb1ELb1EEEEEEEEEvNT_6ParamsE --------------------------
	.section	.text._ZN7cutlass13device_kernelIN5flash11enable_sm90INS1_16FlashAttnFwdSm90INS1_25CollectiveMainloopFwdSm90ILi2EN4cute5tupleIJNS5_1CILi1EEES8_S8_EEENS6_IJNS7_ILi128EEENS7_ILi96EEENS7_ILi192EEEEEELi128ENS_6half_tEfNS_4arch4Sm90ELb0ELb1ELb1ELb0ELb1ELb0ELb0ELb1ELb1ELb1ELb0ELb0EEENS1_21CollectiveEpilogueFwdINS6_IJSA_SA_SB_EEES9_SE_SG_Li256ELb0ELb1ELb0ELb0EEENS1_30DynamicPersistentTileSchedulerILi256ELi128ELb0ELb1ELb1EEEEEEEEEvNT_6ParamsE,"ax",@progbits
	.align	128
.text._ZN7cutlass13device_kernelIN5flash11enable_sm90INS1_16FlashAttnFwdSm90INS1_25CollectiveMainloopFwdSm90ILi2EN4cute5tupleIJNS5_1CILi1EEES8_S8_EEENS6_IJNS7_ILi128EEENS7_ILi96EEENS7_ILi192EEEEEELi128ENS_6half_tEfNS_4arch4Sm90ELb0ELb1ELb1ELb0ELb1ELb0ELb0ELb1ELb1ELb1ELb0ELb0EEENS1_21CollectiveEpilogueFwdINS6_IJSA_SA_SB_EEES9_SE_SG_Li256ELb0ELb1ELb0ELb0EEENS1_30DynamicPersistentTileSchedulerILi256ELi128ELb0ELb1ELb1EEEEEEEEEvNT_6ParamsE:
        .type           _ZN7cutlass13device_kernelIN5flash11enable_sm90INS1_16FlashAttnFwdSm90INS1_25CollectiveMainloopFwdSm90ILi2EN4cute5tupleIJNS5_1CILi1EEES8_S8_EEENS6_IJNS7_ILi128EEENS7_ILi96EEENS7_ILi192EEEEEELi128ENS_6half_tEfNS_4arch4Sm90ELb0ELb1ELb1ELb0ELb1ELb0ELb0ELb1ELb1ELb1ELb0ELb0EEENS1_21CollectiveEpilogueFwdINS6_IJSA_SA_SB_EEES9_SE_SG_Li256ELb0ELb1ELb0ELb0EEENS1_30DynamicPersistentTileSchedulerILi256ELi128ELb0ELb1ELb1EEEEEEEEEvNT_6ParamsE,@function
        .size           _ZN7cutlass13device_kernelIN5flash11enable_sm90INS1_16FlashAttnFwdSm90INS1_25CollectiveMainloopFwdSm90ILi2EN4cute5tupleIJNS5_1CILi1EEES8_S8_EEENS6_IJNS7_ILi128EEENS7_ILi96EEENS7_ILi192EEEEEELi128ENS_6half_tEfNS_4arch4Sm90ELb0ELb1ELb1ELb0ELb1ELb0ELb0ELb1ELb1ELb1ELb0ELb0EEENS1_21CollectiveEpilogueFwdINS6_IJSA_SA_SB_EEES9_SE_SG_Li256ELb0ELb1ELb0ELb0EEENS1_30DynamicPersistentTileSchedulerILi256ELi128ELb0ELb1ELb1EEEEEEEEEvNT_6ParamsE,(.L_x_3229 - _ZN7cutlass13device_kernelIN5flash11enable_sm90INS1_16FlashAttnFwdSm90INS1_25CollectiveMainloopFwdSm90ILi2EN4cute5tupleIJNS5_1CILi1EEES8_S8_EEENS6_IJNS7_ILi128EEENS7_ILi96EEENS7_ILi192EEEEEELi128ENS_6half_tEfNS_4arch4Sm90ELb0ELb1ELb1ELb0ELb1ELb0ELb0ELb1ELb1ELb1ELb0ELb0EEENS1_21CollectiveEpilogueFwdINS6_IJSA_SA_SB_EEES9_SE_SG_Li256ELb0ELb1ELb0ELb0EEENS1_30DynamicPersistentTileSchedulerILi256ELi128ELb0ELb1ELb1EEEEEEEEEvNT_6ParamsE)
        .other          _ZN7cutlass13device_kernelIN5flash11enable_sm90INS1_16FlashAttnFwdSm90INS1_25CollectiveMainloopFwdSm90ILi2EN4cute5tupleIJNS5_1CILi1EEES8_S8_EEENS6_IJNS7_ILi128EEENS7_ILi96EEENS7_ILi192EEEEEELi128ENS_6half_tEfNS_4arch4Sm90ELb0ELb1ELb1ELb0ELb1ELb0ELb0ELb1ELb1ELb1ELb0ELb0EEENS1_21CollectiveEpilogueFwdINS6_IJSA_SA_SB_EEES9_SE_SG_Li256ELb0ELb1ELb0ELb0EEENS1_30DynamicPersistentTileSchedulerILi256ELi128ELb0ELb1ELb1EEEEEEEEEvNT_6ParamsE,@"STO_CUDA_ENTRY STV_DEFAULT"
_ZN7cutlass13device_kernelIN5flash11enable_sm90INS1_16FlashAttnFwdSm90INS1_25CollectiveMainloopFwdSm90ILi2EN4cute5tupleIJNS5_1CILi1EEES8_S8_EEENS6_IJNS7_ILi128EEENS7_ILi96EEENS7_ILi192EEEEEELi128ENS_6half_tEfNS_4arch4Sm90ELb0ELb1ELb1ELb0ELb1ELb0ELb0ELb1ELb1ELb1ELb0ELb0EEENS1_21CollectiveEpilogueFwdINS6_IJSA_SA_SB_EEES9_SE_SG_Li256ELb0ELb1ELb0ELb0EEENS1_30DynamicPersistentTileSchedulerILi256ELi128ELb0ELb1ELb1EEEEEEEEEvNT_6ParamsE:
        /* <DEDUP_REMOVED lines=45> */
.L_x_954:
        /* <DEDUP_REMOVED lines=22> */
.L_x_955:
        /* <DEDUP_REMOVED lines=18> */
.L_x_956:
        /* <DEDUP_REMOVED lines=22> */
.L_x_957:
        /* <DEDUP_REMOVED lines=23> */
.L_x_958:
        /* <DEDUP_REMOVED lines=10> */
.L_x_960:
[----:B------:R-:W-:-:S08]  /*08c0*/  NOP ;  /* 0x0000000000007918 */ /* 0x000fd00000000000 */
[----:B------:R-:W1:Y:S02]  /*08d0*/  USETMAXREG.TRY_ALLOC.CTAPOOL UP0, 0xe8 ;  /* 0x000000e8000079c8 */ /* 0x000e640008000600 */
[----:B-1----:R-:W-:-:S13]  /*08e0*/  PLOP3.LUT P0, PT, PT, PT, UP0, 0x80, 0x0 ;  /* 0x000000000000781c */ /* 0x002fda0003f0f008 */
[----:B------:R-:W-:Y:S05]  /*08f0*/  @!P0 BRA `(.L_x_960) ;  /* 0xfffffffc00f08947 */ /* 0x000fea000383ffff */
[----:B------:R-:W1:Y:S08]  /*0900*/  S2UR UR4, SR_CTAID.X ;  /* 0x00000000000479c3 */ /* 0x000e700000002500 */
[----:B------:R-:W-:Y:S08]  /*0910*/  BAR.ARV 0x4, 0x180 ;  /* 0x0106000000007b1d */ /* 0x000ff00000002000 */
[----:B------:R-:W1:Y:S08]  /*0920*/  LDC R0, c[0x0][0xc38] ;  /* 0x00030e00ff007b82 */ /* 0x000e700000000800 */
[----:B------:R-:W-:Y:S06]  /*0930*/  BAR.ARV 0x8, 0x180 ;  /* 0x0206000000007b1d */ /* 0x000fec0000002000 */
[----:B-1----:R-:W-:-:S13]  /*0940*/  ISETP.LE.AND P0, PT, R0, UR4, PT ;  /* 0x0000000400007c0c */ /* 0x002fda000bf03270 */
[----:B------:R-:W-:Y:S05]  /*0950*/  @P0 EXIT ;  /* 0x000000000000094d */ /* 0x000fea0003800000 */
[----:B------:R-:W2:Y:S01]  /*0960*/  LDL R3, [R1+0x4] ;  /* 0x0000040001037983 */ /* 0x000ea20000100800 */
[----:B------:R-:W-:Y:S01]  /*0970*/  IMAD.U32 R16, RZ, RZ, UR4 ;  /* 0x00000004ff107e24 */ /* 0x000fe2000f8e00ff */
[----:B------:R-:W-:Y:S01]  /*0980*/  UMOV UR39, URZ ;  /* 0x0000003f00277c82 */ /* 0x000fe20008000000 */
[----:B------:R-:W-:Y:S01]  /*0990*/  IMAD.MOV.U32 R166, RZ, RZ, RZ ;  /* 0x000000ffffa67224 */ /* 0x000fe200078e00ff */
[----:B0-----:R-:W0:Y:S01]  /*09a0*/  S2R R2, SR_TID.X ;  /* 0x0000000000027919 */ /* 0x001e220000002100 */
[----:B------:R-:W-:Y:S01]  /*09b0*/  UMOV UR38, URZ ;  /* 0x0000003f00267c82 */ /* 0x000fe20008000000 */
[----:B0-----:R-:W-:Y:S01]  /*09c0*/  VIADD R174, R2, 0xffffff80 ;  /* 0xffffff8002ae7836 */ /* 0x001fe20000000000 */
[----:B--2---:R-:W-:-:S04]  /*09d0*/  R2UR UR5, R3 ;  /* 0x00000000030572ca */ /* 0x004fc800000e0000 */
[----:B------:R-:W-:-:S04]  /*09e0*/  SHF.R.S32.HI R3, RZ, 0x1f, R174 ;  /* 0x0000001fff037819 */ /* 0x000fc800000114ae */
[CC--:B------:R-:W-:Y:S02]  /*09f0*/  LEA.HI R0, R3.reuse, R174.reuse, RZ, 0x7 ;  /* 0x000000ae03007211 */ /* 0x0c0fe400078f38ff */
[CC--:B------:R-:W-:Y:S02]  /*0a00*/  LEA.HI R4, R3.reuse, R174.reuse, RZ, 0x5 ;  /* 0x000000ae03047211 */ /* 0x0c0fe400078f28ff */
[----:B------:R-:W-:Y:S02]  /*0a10*/  LOP3.LUT R167, R0, 0xffffff80, RZ, 0xc0, !PT ;  /* 0xffffff8000a77812 */ /* 0x000fe400078ec0ff */
[CC--:B------:R-:W-:Y:S01]  /*0a20*/  LEA.HI R2, R3.reuse, R174.reuse, RZ, 0x4 ;  /* 0x000000ae03027211 */ /* 0x0c0fe200078f20ff */
[----:B------:R-:W-:Y:S01]  /*0a30*/  IMAD.SHL.U32 R4, R4, 0x20, RZ ;  /* 0x0000002004047824 */ /* 0x000fe200078e00ff */
[----:B------:R-:W-:Y:S01]  /*0a40*/  LEA.HI R11, R3, R174, RZ, 0x2 ;  /* 0x000000ae030b7211 */ /* 0x000fe200078f10ff */
[----:B------:R-:W-:Y:S01]  /*0a50*/  IMAD.IADD R167, R174, 0x1, -R167 ;  /* 0x00000001aea77824 */ /* 0x000fe200078e0aa7 */
[----:B------:R-:W-:Y:S01]  /*0a60*/  LOP3.LUT R5, R2, 0x3fffff0, RZ, 0xc0, !PT ;  /* 0x03fffff002057812 */ /* 0x000fe200078ec0ff */
[----:B------:R-:W-:Y:S01]  /*0a70*/  ULOP3.LUT UR61, UR5, 0x1, URZ, 0xfc, !UPT ;  /* 0x00000001053d7892 */ /* 0x000fe2000f8efc3f */
[----:B------:R-:W-:-:S02]  /*0a80*/  LOP3.LUT R11, R11, 0xfffffffc, RZ, 0xc0, !PT ;  /* 0xfffffffc0b0b7812 */ /* 0x000fc400078ec0ff */
[----:B------:R-:W-:Y:S01]  /*0a90*/  SHF.R.S32.HI R6, RZ, 0x1f, R167 ;  /* 0x0000001fff067819 */ /* 0x000fe200000114a7 */
[C---:B------:R-:W-:Y:S01]  /*0aa0*/  IMAD.IADD R5, R174.reuse, 0x1, -R5 ;  /* 0x00000001ae057824 */ /* 0x040fe200078e0a05 */
[----:B------:R-:W-:Y:S01]  /*0ab0*/  LEA.HI R3, R3, R174, RZ, 0x3 ;  /* 0x000000ae03037211 */ /* 0x000fe200078f18ff */
[----:B------:R-:W-:Y:S01]  /*0ac0*/  IMAD.IADD R11, R174, 0x1, -R11 ;  /* 0x00000001ae0b7824 */ /* 0x000fe200078e0a0b */
[----:B------:R-:W-:Y:S02]  /*0ad0*/  LEA.HI R8, R6, R167, RZ, 0x2 ;  /* 0x000000a706087211 */ /* 0x000fe400078f10ff */
[----:B------:R-:W-:Y:S02]  /*0ae0*/  SHF.R.S32.HI R169, RZ, 0x7, R0 ;  /* 0x00000007ffa97819 */ /* 0x000fe40000011400 */
[--C-:B------:R-:W-:Y:S02]  /*0af0*/  SHF.R.S32.HI R9, RZ, 0x2, R8.reuse ;  /* 0x00000002ff097819 */ /* 0x100fe40000011408 */
[----:B------:R-:W-:-:S02]  /*0b00*/  SHF.R.S32.HI R10, RZ, 0x1f, R8 ;  /* 0x0000001fff0a7819 */ /* 0x000fc40000011408 */
[----:B------:R-:W-:Y:S02]  /*0b10*/  LOP3.LUT R4, R4, 0xfffffc00, RZ, 0xc0, !PT ;  /* 0xfffffc0004047812 */ /* 0x000fe400078ec0ff */
[----:B------:R-:W-:Y:S02]  /*0b20*/  LEA.HI R10, R10, R9, RZ, 0x3 ;  /* 0x000000090a0a7211 */ /* 0x000fe400078f18ff */
[----:B------:R-:W-:Y:S01]  /*0b30*/  LOP3.LUT R163, R3, 0xfffffff8, RZ, 0xc0, !PT ;  /* 0xfffffff803a37812 */ /* 0x000fe200078ec0ff */
[----:B------:R-:W-:Y:S01]  /*0b40*/  IMAD R5, R5, 0x40, R4 ;  /* 0x0000004005057824 */ /* 0x000fe200078e0204 */
[----:B------:R-:W-:Y:S02]  /*0b50*/  SHF.R.S32.HI R7, RZ, 0x4, R2 ;  /* 0x00000004ff077819 */ /* 0x000fe40000011402 */
[----:B------:R-:W-:Y:S01]  /*0b60*/  LOP3.LUT R10, R10, 0xfffffff8, RZ, 0xc0, !PT ;  /* 0xfffffff80a0a7812 */ /* 0x000fe200078ec0ff */
[----:B------:R-:W-:Y:S01]  /*0b70*/  IMAD.IADD R163, R174, 0x1, -R163 ;  /* 0x00000001aea37824 */ /* 0x000fe200078e0aa3 */
[----:B------:R-:W-:-:S02]  /*0b80*/  LEA.HI R6, R6, R167, RZ, 0x5 ;  /* 0x000000a706067211 */ /* 0x000fc400078f28ff */
[----:B------:R-:W-:Y:S01]  /*0b90*/  LEA.HI R0, R0, R169, RZ, 0x1 ;  /* 0x000000a900007211 */ /* 0x000fe200078f08ff */
[----:B------:R-:W-:Y:S01]  /*0ba0*/  IMAD.IADD R9, R9, 0x1, -R10 ;  /* 0x0000000109097824 */ /* 0x000fe200078e0a0a */
[----:B------:R-:W-:Y:S01]  /*0bb0*/  LEA.HI R2, R2, R7, RZ, 0x1 ;  /* 0x0000000702027211 */ /* 0x000fe200078f08ff */
[----:B------:R-:W-:Y:S01]  /*0bc0*/  IMAD.SHL.U32 R160, R163, 0x8, RZ ;  /* 0x00000008a3a07824 */ /* 0x000fe200078e00ff */
[----:B------:R-:W-:Y:S02]  /*0bd0*/  SHF.R.S32.HI R6, RZ, 0x5, R6 ;  /* 0x00000005ff067819 */ /* 0x000fe40000011406 */
[----:B------:R-:W-:Y:S01]  /*0be0*/  LEA.HI R4, R11, R11, RZ, 0x1 ;  /* 0x0000000b0b047211 */ /* 0x000fe200078f08ff */
[----:B------:R-:W-:Y:S01]  /*0bf0*/  VIADD R161, R160, 0x40 ;  /* 0x00000040a0a17836 */ /* 0x000fe20000000000 */
[----:B------:R-:W-:Y:S01]  /*0c00*/  LOP3.LUT R0, R0, 0x3fffffe, RZ, 0xc0, !PT ;  /* 0x03fffffe00007812 */ /* 0x000fe200078ec0ff */
[----:B------:R-:W-:Y:S01]  /*0c10*/  IMAD R9, R6, 0x10, R9 ;  /* 0x0000001006097824 */ /* 0x000fe200078e0209 */
[----:B------:R-:W-:-:S02]  /*0c20*/  LOP3.LUT R2, R2, 0x1ffffffe, RZ, 0xc0, !PT ;  /* 0x1ffffffe02027812 */ /* 0x000fc400078ec0ff */
[----:B------:R-:W-:Y:S01]  /*0c30*/  LOP3.LUT R4, R4, 0x1ffffffe, RZ, 0xc0, !PT ;  /* 0x1ffffffe04047812 */ /* 0x000fe200078ec0ff */
[----:B------:R-:W-:Y:S01]  /*0c40*/  IMAD.IADD R0, R169, 0x1, -R0 ;  /* 0x00000001a9007824 */ /* 0x000fe200078e0a00 */
[----:B------:R-:W-:Y:S01]  /*0c50*/  LOP3.LUT R18, R8, 0x7ffffffc, RZ, 0xc0, !PT ;  /* 0x7ffffffc08127812 */ /* 0x000fe200078ec0ff */
[----:B------:R-:W-:Y:S01]  /*0c60*/  IMAD.IADD R2, R7, 0x1, -R2 ;  /* 0x0000000107027824 */ /* 0x000fe200078e0a02 */
[----:B------:R-:W-:Y:S01]  /*0c70*/  SHF.R.S32.HI R165, RZ, 0x3, R3 ;  /* 0x00000003ffa57819 */ /* 0x000fe20000011403 */
[----:B------:R-:W-:Y:S01]  /*0c80*/  IMAD.IADD R11, R11, 0x1, -R4 ;  /* 0x000000010b0b7824 */ /* 0x000fe200078e0a04 */
[----:B------:R-:W-:Y:S01]  /*0c90*/  SHF.R.S32.HI R173, RZ, 0x1f, R160 ;  /* 0x0000001fffad7819 */ /* 0x000fe200000114a0 */
[----:B------:R-:W-:Y:S01]  /*0ca0*/  IMAD R170, R0, 0x40, R9 ;  /* 0x0000004000aa7824 */ /* 0x000fe200078e0209 */
[----:B------:R-:W-:Y:S01]  /*0cb0*/  SHF.R.S32.HI R172, RZ, 0x1f, R161 ;  /* 0x0000001fffac7819 */ /* 0x000fe200000114a1 */
[----:B------:R-:W-:Y:S02]  /*0cc0*/  IMAD R171, R2, 0x8, R5 ;  /* 0x0000000802ab7824 */ /* 0x000fe400078e0205 */
[----:B------:R-:W-:-:S02]  /*0cd0*/  IMAD.IADD R18, R167, 0x1, -R18 ;  /* 0x00000001a7127824 */ /* 0x000fc400078e0a12 */
[----:B------:R-:W-:-:S07]  /*0ce0*/  IMAD R22, R11, 0x8, R170 ;  /* 0x000000080b167824 */ /* 0x000fce00078e02aa */
.L_x_1065:
[----:B0--34-:R-:W0:Y:S01]  /*0cf0*/  LDC R3, c[0x0][0xc60] ;  /* 0x00031800ff037b82 */ /* 0x019e220000000800 */
[----:B------:R-:W-:Y:S01]  /*0d00*/  IMAD.MOV.U32 R0, RZ, RZ, R16 ;  /* 0x000000ffff007224 */ /* 0x000fe200078e0010 */
[----:B------:R-:W-:Y:S01]  /*0d10*/  ULDC UR4, c[0x0][0xc78] ;  /* 0x00031e0000047ab9 */ /* 0x000fe20000000800 */
[----:B0-----:R-:W-:-:S13]  /*0d20*/  ISETP.NE.AND P0, PT, R3, 0x1, PT ;  /* 0x000000010300780c */ /* 0x001fda0003f05270 */
[----:B-----5:R-:W0:Y:S08]  /*0d30*/  @P0 LDC R5, c[0x0][0xc64] ;  /* 0x00031900ff050b82 */ /* 0x020e300000000800 */
[----:B------:R-:W1:Y:S01]  /*0d40*/  @P0 LDC R7, c[0x0][0xc68] ;  /* 0x00031a00ff070b82 */ /* 0x000e620000000800 */
[----:B0-----:R-:W-:-:S05]  /*0d50*/  @P0 IMAD.HI.U32 R2, R16, R5, RZ ;  /* 0x0000000510020227 */ /* 0x001fca00078e00ff */
[----:B-1----:R-:W-:-:S04]  /*0d60*/  @P0 SHF.R.U32.HI R0, RZ, R7, R2 ;  /* 0x00000007ff000219 */ /* 0x002fc80000011602 */
[----:B------:R-:W-:Y:S01]  /*0d70*/  ISETP.GE.AND P0, PT, R0, UR4, PT ;  /* 0x0000000400007c0c */ /* 0x000fe2000bf06270 */
[----:B------:R-:W-:-:S04]  /*0d80*/  IMAD.MOV R2, RZ, RZ, -R0 ;  /* 0x000000ffff027224 */ /* 0x000fc800078e0a00 */
[----:B------:R-:W-:-:S08]  /*0d90*/  IMAD R11, R3, R2, R16 ;  /* 0x00000002030b7224 */ /* 0x000fd000078e0210 */
[----:B--2---:R-:W-:Y:S05]  /*0da0*/  @!P0 BRA `(.L_x_961) ;  /* 0x0000000000208947 */ /* 0x004fea0003800000 */
[----:B------:R-:W0:Y:S01]  /*0db0*/  LDC R3, c[0x0][0xc6c] ;  /* 0x00031b00ff037b82 */ /* 0x000e220000000800 */
[----:B------:R-:W-:Y:S01]  /*0dc0*/  IMAD.MOV.U32 R2, RZ, RZ, R11 ;  /* 0x000000ffff027224 */ /* 0x000fe200078e000b */
[----:B0-----:R-:W-:-:S13]  /*0dd0*/  ISETP.NE.AND P0, PT, R3, 0x1, PT ;  /* 0x000000010300780c */ /* 0x001fda0003f05270 */
[----:B------:R-:W0:Y:S02]  /*0de0*/  @P0 LDC.64 R4, c[0x0][0xc70] ;  /* 0x00031c00ff040b82 */ /* 0x000e240000000a00 */
[----:B0-----:R-:W-:-:S05]  /*0df0*/  @P0 IMAD.HI.U32 R4, R11, R4, RZ ;  /* 0x000000040b040227 */ /* 0x001fca00078e00ff */
[----:B------:R-:W-:-:S05]  /*0e00*/  @P0 SHF.R.U32.HI R2, RZ, R5, R4 ;  /* 0x00000005ff020219 */ /* 0x000fca0000011604 */
[----:B------:R-:W-:Y:S01]  /*0e10*/  IMAD R3, R2, R3, RZ ;  /* 0x0000000302037224 */ /* 0x000fe200078e02ff */
[----:B------:R-:W-:Y:S06]  /*0e20*/  BRA `(.L_x_962) ;  /* 0x00000000001c7947 */ /* 0x000fec0003800000 */
.L_x_961:
[----:B------:R-:W0:Y:S01]  /*0e30*/  LDC R3, c[0x0][0xc54] ;  /* 0x00031500ff037b82 */ /* 0x000e220000000800 */
[----:B------:R-:W-:Y:S01]  /*0e40*/  IMAD.MOV.U32 R2, RZ, RZ, R11 ;  /* 0x000000ffff027224 */ /* 0x000fe200078e000b */
[----:B0-----:R-:W-:-:S13]  /*0e50*/  ISETP.NE.AND P0, PT, R3, 0x1, PT ;  /* 0x000000010300780c */ /* 0x001fda0003f05270 */
[----:B------:R-:W0:Y:S02]  /*0e60*/  @P0 LDC.64 R4, c[0x0][0xc58] ;  /* 0x00031600ff040b82 */ /* 0x000e240000000a00 */
[----:B0-----:R-:W-:-:S05]  /*0e70*/  @P0 IMAD.HI.U32 R4, R11, R4, RZ ;  /* 0x000000040b040227 */ /* 0x001fca00078e00ff */
[----:B------:R-:W-:-:S05]  /*0e80*/  @P0 SHF.R.U32.HI R2, RZ, R5, R4 ;  /* 0x00000005ff020219 */ /* 0x000fca0000011604 */
[----:B------:R-:W-:-:S07]  /*0e90*/  IMAD R3, R2, R3, RZ ;  /* 0x0000000302037224 */ /* 0x000fce00078e02ff */
.L_x_962:
[----:B------:R-:W0:Y:S01]  /*0ea0*/  LDC R164, c[0x0][0xc48] ;  /* 0x00031200ffa47b82 */ /* 0x000e220000000800 */
[----:B------:R-:W-:Y:S01]  /*0eb0*/  LOP3.LUT R2, RZ, R2, RZ, 0x33, !PT ;  /* 0x00000002ff027212 */ /* 0x000fe200078e33ff */
[----:B------:R-:W-:Y:S01]  /*0ec0*/  ULDC UR4, c[0x0][0xc3c] ;  /* 0x00030f0000047ab9 */ /* 0x000fe20000000800 */
[----:B------:R-:W-:Y:S01]  /*0ed0*/  IMAD.IADD R3, R11, 0x1, -R3 ;  /* 0x000000010b037824 */ /* 0x000fe200078e0a03 */
[----:B------:R-:W-:Y:S01]  /*0ee0*/  ULDC UR6, c[0x0][0xc54] ;  /* 0x0003150000067ab9 */ /* 0x000fe20000000800 */
[----:B------:R-:W-:Y:S01]  /*0ef0*/  LOP3.LUT R19, R19, 0xffefffff, RZ, 0xc0, !PT ;  /* 0xffefffff13137812 */ /* 0x000fe200078ec0ff */
[----:B------:R-:W-:Y:S01]  /*0f00*/  VIADD R2, R2, UR4 ;  /* 0x0000000402027c36 */ /* 0x000fe20008000000 */
[----:B------:R-:W-:Y:S01]  /*0f10*/  ULDC.64 UR4, c[0x0][0x418] ;  /* 0x0001060000047ab9 */ /* 0x000fe20000000a00 */
[----:B------:R-:W1:Y:S01]  /*0f20*/  LDC R168, c[0x0][0x448] ;  /* 0x00011200ffa87b82 */ /* 0x000e620000000800 */
[----:B------:R-:W-:Y:S01]  /*0f30*/  ISETP.NE.U32.AND P0, PT, RZ, UR4, PT ;  /* 0x00000004ff007c0c */ /* 0x000fe2000bf05070 */
[----:B------:R-:W-:-:S02]  /*0f40*/  IMAD.SHL.U32 R17, R2, 0x80, RZ ;  /* 0x0000008002117824 */ /* 0x000fc400078e00ff */
[----:B------:R-:W-:Y:S01]  /*0f50*/  IMAD R14, R0, UR6, R3 ;  /* 0x00000006000e7c24 */ /* 0x000fe2000f8e0203 */
[----:B------:R-:W-:Y:S01]  /*0f60*/  ISETP.NE.AND.EX P0, PT, RZ, UR5, PT, P0 ;  /* 0x00000005ff007c0c */ /* 0x000fe2000bf05300 */
[----:B------:R-:W-:Y:S02]  /*0f70*/  VIADD R2, R17, 0x7f ;  /* 0x0000007f11027836 */ /* 0x000fe40000000000 */
[----:B------:R-:W2:Y:S01]  /*0f80*/  LDC.64 R12, c[0x0][0x9e0] ;  /* 0x00027800ff0c7b82 */ /* 0x000ea20000000a00 */
[----:B------:R-:W-:Y:S01]  /*0f90*/  IMAD.MOV.U32 R162, RZ, RZ, R14 ;  /* 0x000000ffffa27224 */ /* 0x000fe200078e000e */
[----:B0-----:R-:W-:-:S06]  /*0fa0*/  ISETP.NE.AND P1, PT, R164, 0x1, PT ;  /* 0x00000001a400780c */ /* 0x001fcc0003f25270 */
[----:B------:R-:W0:Y:S01]  /*0fb0*/  LDC R10, c[0x0][0x288] ;  /* 0x0000a200ff0a7b82 */ /* 0x000e220000000800 */
[----:B-1----:R-:W-:-:S07]  /*0fc0*/  ISETP.NE.AND P3, PT, R168, 0x1, PT ;  /* 0x00000001a800780c */ /* 0x002fce0003f65270 */
[----:B------:R-:W1:Y:S01]  /*0fd0*/  LDC R73, c[0x0][0x424] ;  /* 0x00010900ff497b82 */ /* 0x000e620000000800 */
[----:B--2---:R-:W-:-:S07]  /*0fe0*/  ISETP.GE.AND P2, PT, R13, 0x1, PT ;  /* 0x000000010d00780c */ /* 0x004fce0003f46270 */
[----:B------:R-:W2:Y:S01]  /*0ff0*/  @P1 LDC R5, c[0x0][0xc4c] ;  /* 0x00031300ff051b82 */ /* 0x000ea20000000800 */
[----:B------:R-:W-:-:S07]  /*1000*/  @P3 LOP3.LUT R19, R19, 0x100000, RZ, 0xfc, !PT ;  /* 0x0010000013133812 */ /* 0x000fce00078efcff */
[----:B------:R-:W3:Y:S01]  /*1010*/  @P3 LDC R9, c[0x0][0x44c] ;  /* 0x00011300ff093b82 */ /* 0x000ee20000000800 */
[----:B0-----:R-:W-:Y:S02]  /*1020*/  IADD3 R4, -R10, 0x1, RZ ;  /* 0x000000010a047810 */ /* 0x001fe40007ffe1ff */
[----:B------:R-:W-:-:S04]  /*1030*/  LOP3.LUT R19, R19, 0xfff7ffff, RZ, 0xc0, !PT ;  /* 0xfff7ffff13137812 */ /* 0x000fc800078ec0ff */
[----:B------:R-:W-:Y:S01]  /*1040*/  @P2 LOP3.LUT R19, R19, 0x80000, RZ, 0xfc, !PT ;  /* 0x0008000013132812 */ /* 0x000fe200078efcff */
[----:B------:R-:W0:Y:S01]  /*1050*/  @P1 LDC R7, c[0x0][0xc50] ;  /* 0x00031400ff071b82 */ /* 0x000e220000000800 */
[----:B-1----:R-:W-:-:S07]  /*1060*/  SEL R73, R73, 0x1, P0 ;  /* 0x0000000149497807 */ /* 0x002fce0000000000 */
[----:B------:R-:W1:Y:S01]  /*1070*/  @P3 LDC R6, c[0x0][0x450] ;  /* 0x00011400ff063b82 */ /* 0x000e620000000800 */
[----:B--2---:R-:W-:-:S07]  /*1080*/  @P1 IMAD.HI.U32 R0, R14, R5, RZ ;  /* 0x000000050e001227 */ /* 0x004fce00078e00ff */
[----:B------:R-:W2:Y:S01]  /*1090*/  LDC R8, c[0x0][0x2f0] ;  /* 0x0000bc00ff087b82 */ /* 0x000ea20000000800 */
[----:B---3--:R-:W-:Y:S01]  /*10a0*/  @P3 IMAD.HI.U32 R3, R2, R9, RZ ;  /* 0x0000000902033227 */ /* 0x008fe200078e00ff */
[----:B0-----:R-:W-:-:S04]  /*10b0*/  @P1 SHF.R.U32.HI R162, RZ, R7, R0 ;  /* 0x00000007ffa21219 */ /* 0x001fc80000011600 */
[----:B-1----:R-:W-:Y:S01]  /*10c0*/  @P3 SHF.R.U32.HI R2, RZ, R6, R3 ;  /* 0x00000006ff023219 */ /* 0x002fe20000011603 */
[----:B------:R-:W-:-:S04]  /*10d0*/  IMAD.MOV R3, RZ, RZ, -R162 ;  /* 0x000000ffff037224 */ /* 0x000fc800078e0aa2 */
[----:B------:R-:W-:Y:S02]  /*10e0*/  IMAD R164, R164, R3, R14 ;  /* 0x00000003a4a47224 */ /* 0x000fe400078e020e */
[CC--:B--2---:R-:W-:Y:S02]  /*10f0*/  IMAD R5, R73.reuse, R8.reuse, R4 ;  /* 0x0000000849057224 */ /* 0x0c4fe400078e0204 */
[----:B------:R-:W-:Y:S02]  /*1100*/  IMAD R16, R73, R8, RZ ;  /* 0x0000000849107224 */ /* 0x000fe400078e02ff */
[----:B------:R-:W-:-:S04]  /*1110*/  IMAD.IADD R7, R5, 0x1, R2 ;  /* 0x0000000105077824 */ /* 0x000fc800078e0202 */
[----:B------:R-:W-:Y:S01]  /*1120*/  IMAD.IADD R0, R7, 0x1, R12 ;  /* 0x0000000107007824 */ /* 0x000fe200078e020c */
[----:B------:R-:W-:Y:S06]  /*1130*/  @!P2 BRA `(.L_x_963) ;  /* 0x000000000040a947 */ /* 0x000fec0003800000 */
[C---:B------:R-:W-:Y:S01]  /*1140*/  ISETP.GT.AND P0, PT, R7.reuse, RZ, PT ;  /* 0x000000ff0700720c */ /* 0x040fe20003f04270 */
[----:B------:R-:W-:-:S12]  /*1150*/  VIADD R2, R7, 0xffffffff ;  /* 0xffffffff07027836 */ /* 0x000fd80000000000 */
[----:B------:R-:W-:Y:S05]  /*1160*/  @P0 BRA `(.L_x_964) ;  /* 0x00000000001c0947 */ /* 0x000fea0003800000 */
[----:B------:R-:W-:Y:S01]  /*1170*/  ISETP.NE.AND P0, PT, R13, 0x1, PT ;  /* 0x000000010d00780c */ /* 0x000fe20003f05270 */
[----:B------:R-:W-:-:S12]  /*1180*/  IMAD.MOV R3, RZ, RZ, -R7 ;  /* 0x000000ffff037224 */ /* 0x000fd800078e0a07 */
[----:B------:R-:W0:Y:S02]  /*1190*/  @P0 LDC.64 R4, c[0x0][0x9e8] ;  /* 0x00027a00ff040b82 */ /* 0x000e240000000a00 */
[----:B0-----:R-:W-:-:S05]  /*11a0*/  @P0 IMAD.HI.U32 R2, R3, R4, RZ ;  /* 0x0000000403020227 */ /* 0x001fca00078e00ff */
[----:B------:R-:W-:-:S04]  /*11b0*/  @P0 SHF.R.U32.HI R3, RZ, R5, R2 ;  /* 0x00000005ff030219 */ /* 0x000fc80000011602 */
[----:B------:R-:W-:Y:S01]  /*11c0*/  LOP3.LUT R2, RZ, R3, RZ, 0x33, !PT ;  /* 0x00000003ff027212 */ /* 0x000fe200078e33ff */
[----:B------:R-:W-:Y:S06]  /*11d0*/  BRA `(.L_x_965) ;  /* 0x0000000000107947 */ /* 0x000fec0003800000 */
.L_x_964:
[----:B------:R-:W-:-:S13]  /*11e0*/  ISETP.NE.AND P0, PT, R13, 0x1, PT ;  /* 0x000000010d00780c */ /* 0x000fda0003f05270 */
[----:B------:R-:W0:Y:S02]  /*11f0*/  @P0 LDC.64 R4, c[0x0][0x9e8] ;  /* 0x00027a00ff040b82 */ /* 0x000e240000000a00 */
[----:B0-----:R-:W-:-:S05]  /*1200*/  @P0 IMAD.HI.U32 R4, R2, R4, RZ ;  /* 0x0000000402040227 */ /* 0x001fca00078e00ff */
[----:B------:R-:W-:-:S07]  /*1210*/  @P0 SHF.R.U32.HI R2, RZ, R5, R4 ;  /* 0x00000005ff020219 */ /* 0x000fce0000011604 */
.L_x_965:
[----:B------:R-:W-:-:S05]  /*1220*/  IMAD R3, R2, R13, R13 ;  /* 0x0000000d02037224 */ /* 0x000fca00078e020d */
[----:B------:R-:W-:-:S07]  /*1230*/  VIMNMX R0, R0, R3, PT ;  /* 0x0000000300007248 */ /* 0x000fce0003fe0100 */
.L_x_963:
[----:B------:R-:W0:Y:S01]  /*1240*/  @P3 LDC R6, c[0x0][0x44c] ;  /* 0x00011300ff063b82 */ /* 0x000e220000000800 */
[----:B------:R-:W-:Y:S01]  /*1250*/  VIADD R2, R0, 0x5f ;  /* 0x0000005f00027836 */ /* 0x000fe20000000000 */
[----:B------:R-:W-:Y:S01]  /*1260*/  ULDC UR4, c[0x0][0x9dc] ;  /* 0x0002770000047ab9 */ /* 0x000fe20000000800 */
[----:B------:R-:W-:Y:S02]  /*1270*/  IMAD R0, R73, R8, 0x5f ;  /* 0x0000005f49007424 */ /* 0x000fe400078e0208 */
[----:B------:R-:W-:-:S03]  /*1280*/  IMAD.HI R2, R2, 0x2aaaaaab, RZ ;  /* 0x2aaaaaab02027827 */ /* 0x000fc600078e02ff */
[----:B------:R-:W1:Y:S01]  /*1290*/  @P3 LDC R7, c[0x0][0x450] ;  /* 0x00011400ff073b82 */ /* 0x000e620000000800 */
[----:B------:R-:W-:Y:S01]  /*12a0*/  IMAD.HI R0, R0, 0x2aaaaaab, RZ ;  /* 0x2aaaaaab00007827 */ /* 0x000fe200078e02ff */
[----:B------:R-:W-:-:S03]  /*12b0*/  SHF.R.U32.HI R5, RZ, 0x1f, R2 ;  /* 0x0000001fff057819 */ /* 0x000fc60000011602 */
[----:B------:R-:W-:Y:S01]  /*12c0*/  IMAD.MOV.U32 R4, RZ, RZ, R17 ;  /* 0x000000ffff047224 */ /* 0x000fe200078e0011 */
[----:B------:R-:W-:Y:S01]  /*12d0*/  SHF.R.U32.HI R3, RZ, 0x1f, R0 ;  /* 0x0000001fff037819 */ /* 0x000fe20000011600 */
[----:B------:R-:W-:Y:S01]  /*12e0*/  IMAD R73, R73, R8, -R10 ;  /* 0x0000000849497224 */ /* 0x000fe200078e0a0a */
[----:B------:R-:W-:Y:S02]  /*12f0*/  LEA.HI.SX32 R72, R2, R5, 0x1c ;  /* 0x0000000502487211 */ /* 0x000fe400078fe2ff */
[----:B------:R-:W-:-:S04]  /*1300*/  LEA.HI.SX32 R3, R0, R3, 0x1c ;  /* 0x0000000300037211 */ /* 0x000fc800078fe2ff */
[----:B------:R-:W-:Y:S01]  /*1310*/  VIMNMX R72, R3, R72, PT ;  /* 0x0000004803487248 */ /* 0x000fe20003fe0100 */
[----:B0-----:R-:W-:-:S05]  /*1320*/  @P3 IMAD.HI.U32 R6, R17, R6, RZ ;  /* 0x0000000611063227 */ /* 0x001fca00078e00ff */
[----:B-1----:R-:W-:-:S05]  /*1330*/  @P3 SHF.R.U32.HI R4, RZ, R7, R6 ;  /* 0x00000007ff043219 */ /* 0x002fca0000011606 */
[----:B------:R-:W-:-:S04]  /*1340*/  IMAD.IADD R0, R73, 0x1, R4 ;  /* 0x0000000149007824 */ /* 0x000fc800078e0204 */
[----:B------:R-:W-:Y:S01]  /*1350*/  VIADD R2, R0, -UR4 ;  /* 0x8000000400027c36 */ /* 0x000fe20008000000 */
[----:B------:R-:W-:Y:S06]  /*1360*/  @!P2 BRA `(.L_x_966) ;  /* 0x00000000003ca947 */ /* 0x000fec0003800000 */
[----:B------:R-:W-:-:S13]  /*1370*/  ISETP.GT.AND P0, PT, R0, -0x1, PT ;  /* 0xffffffff0000780c */ /* 0x000fda0003f04270 */
[----:B------:R-:W-:Y:S05]  /*1380*/  @P0 BRA `(.L_x_967) ;  /* 0x00000000001c0947 */ /* 0x000fea0003800000 */
[----:B------:R-:W-:Y:S02]  /*1390*/  ISETP.NE.AND P0, PT, R13, 0x1, PT ;  /* 0x000000010d00780c */ /* 0x000fe40003f05270 */
[----:B------:R-:W-:-:S11]  /*13a0*/  LOP3.LUT R3, RZ, R0, RZ, 0x33, !PT ;  /* 0x00000000ff037212 */ /* 0x000fd600078e33ff */
[----:B------:R-:W0:Y:S02]  /*13b0*/  @P0 LDC.64 R4, c[0x0][0x9e8] ;  /* 0x00027a00ff040b82 */ /* 0x000e240000000a00 */
[----:B0-----:R-:W-:-:S05]  /*13c0*/  @P0 IMAD.HI.U32 R0, R3, R4, RZ ;  /* 0x0000000403000227 */ /* 0x001fca00078e00ff */
[----:B------:R-:W-:-:S04]  /*13d0*/  @P0 SHF.R.U32.HI R3, RZ, R5, R0 ;  /* 0x00000005ff030219 */ /* 0x000fc80000011600 */
[----:B------:R-:W-:Y:S01]  /*13e0*/  LOP3.LUT R0, RZ, R3, RZ, 0x33, !PT ;  /* 0x00000003ff007212 */ /* 0x000fe200078e33ff */
[----:B------:R-:W-:Y:S06]  /*13f0*/  BRA `(.L_x_968) ;  /* 0x0000000000107947 */ /* 0x000fec0003800000 */
.L_x_967:
[----:B------:R-:W-:-:S13]  /*1400*/  ISETP.NE.AND P0, PT, R13, 0x1, PT ;  /* 0x000000010d00780c */ /* 0x000fda0003f05270 */
[----:B------:R-:W0:Y:S02]  /*1410*/  @P0 LDC.64 R4, c[0x0][0x9e8] ;  /* 0x00027a00ff040b82 */ /* 0x000e240000000a00 */
[----:B0-----:R-:W-:-:S05]  /*1420*/  @P0 IMAD.HI.U32 R4, R0, R4, RZ ;  /* 0x0000000400040227 */ /* 0x001fca00078e00ff */
[----:B------:R-:W-:-:S07]  /*1430*/  @P0 SHF.R.U32.HI R0, RZ, R5, R4 ;  /* 0x00000005ff000219 */ /* 0x000fce0000011604 */
.L_x_968:
[----:B------:R-:W-:-:S05]  /*1440*/  IMAD R3, R0, R13, RZ ;  /* 0x0000000d00037224 */ /* 0x000fca00078e02ff */
[----:B------:R-:W-:-:S07]  /*1450*/  VIMNMX R2, R2, R3, !PT ;  /* 0x0000000302027248 */ /* 0x000fce0007fe0100 */
.L_x_966:
[----:B------:R-:W-:Y:S01]  /*1460*/  IMAD.HI R2, R2, 0x2aaaaaab, RZ ;  /* 0x2aaaaaab02027827 */ /* 0x000fe200078e02ff */
[----:B------:R-:W-:Y:S02]  /*1470*/  PLOP3.LUT P0, PT, PT, PT, PT, 0x80, 0x0 ;  /* 0x000000000000781c */ /* 0x000fe40003f0f070 */
[----:B------:R-:W-:Y:S02]  /*1480*/  CS2R R88, SRZ ;  /* 0x0000000000587805 */ /* 0x000fe4000001ff00 */
[----:B------:R-:W-:Y:S01]  /*1490*/  CS2R R86, SRZ ;  /* 0x0000000000567805 */ /* 0x000fe2000001ff00 */
[----:B------:R-:W-:Y:S01]  /*14a0*/  IMAD.MOV.U32 R0, RZ, RZ, RZ ;  /* 0x000000ffff007224 */ /* 0x000fe200078e00ff */
[----:B------:R-:W-:Y:S02]  /*14b0*/  SHF.R.U32.HI R3, RZ, 0x1f, R2 ;  /* 0x0000001fff037819 */ /* 0x000fe40000011602 */
[----:B------:R-:W-:Y:S02]  /*14c0*/  CS2R R84, SRZ ;  /* 0x0000000000547805 */ /* 0x000fe4000001ff00 */
[----:B------:R-:W-:-:S02]  /*14d0*/  CS2R R82, SRZ ;  /* 0x0000000000527805 */ /* 0x000fc4000001ff00 */
[----:B------:R-:W-:Y:S02]  /*14e0*/  CS2R R80, SRZ ;  /* 0x0000000000507805 */ /* 0x000fe4000001ff00 */
[----:B------:R-:W-:Y:S01]  /*14f0*/  LEA.HI.SX32 R3, R2, R3, 0x1c ;  /* 0x0000000302037211 */ /* 0x000fe200078fe2ff */
[----:B------:R-:W-:Y:S01]  /*1500*/  IMAD.MOV.U32 R54, RZ, RZ, RZ ;  /* 0x000000ffff367224 */ /* 0x000fe200078e00ff */
[----:B------:R-:W-:Y:S02]  /*1510*/  CS2R R50, SRZ ;  /* 0x0000000000327805 */ /* 0x000fe4000001ff00 */
[----:B------:R-:W-:Y:S02]  /*1520*/  CS2R R76, SRZ ;  /* 0x00000000004c7805 */ /* 0x000fe4000001ff00 */
[----:B------:R-:W-:Y:S02]  /*1530*/  VIMNMX R23, RZ, R3, !PT ;  /* 0x00000003ff177248 */ /* 0x000fe40007fe0100 */
[----:B------:R-:W-:-:S02]  /*1540*/  CS2R R74, SRZ ;  /* 0x00000000004a7805 */ /* 0x000fc4000001ff00 */
[----:B------:R-:W-:Y:S02]  /*1550*/  CS2R R40, SRZ ;  /* 0x0000000000287805 */ /* 0x000fe4000001ff00 */
[----:B------:R-:W-:Y:S02]  /*1560*/  CS2R R48, SRZ ;  /* 0x0000000000307805 */ /* 0x000fe4000001ff00 */
[----:B------:R-:W-:Y:S02]  /*1570*/  ISETP.GT.AND P1, PT, R72, R23, PT ;  /* 0x000000174800720c */ /* 0x000fe40003f24270 */
[----:B------:R-:W-:Y:S02]  /*1580*/  CS2R R70, SRZ ;  /* 0x0000000000467805 */ /* 0x000fe4000001ff00 */
[----:B------:R-:W-:Y:S02]  /*1590*/  CS2R R68, SRZ ;  /* 0x0000000000447805 */ /* 0x000fe4000001ff00 */
[----:B------:R-:W-:-:S02]  /*15a0*/  CS2R R66, SRZ ;  /* 0x0000000000427805 */ /* 0x000fc4000001ff00 */
[----:B------:R-:W-:Y:S02]  /*15b0*/  CS2R R64, SRZ ;  /* 0x0000000000407805 */ /* 0x000fe4000001ff00 */
[----:B------:R-:W-:Y:S02]  /*15c0*/  CS2R R62, SRZ ;  /* 0x00000000003e7805 */ /* 0x000fe4000001ff00 */
[----:B------:R-:W-:Y:S01]  /*15d0*/  CS2R R60, SRZ ;  /* 0x00000000003c7805 */ /* 0x000fe2000001ff00 */
[----:B------:R-:W-:Y:S01]  /*15e0*/  IMAD.MOV.U32 R59, RZ, RZ, RZ ;  /* 0x000000ffff3b7224 */ /* 0x000fe200078e00ff */
[----:B------:R-:W-:Y:S01]  /*15f0*/  CS2R R44, SRZ ;  /* 0x00000000002c7805 */ /* 0x000fe2000001ff00 */
[----:B------:R-:W-:Y:S01]  /*1600*/  IMAD.MOV.U32 R56, RZ, RZ, RZ ;  /* 0x000000ffff387224 */ /* 0x000fe200078e00ff */
        /* <DEDUP_REMOVED lines=12> */
[----:B------:R-:W-:Y:S01]  /*16d0*/  CS2R R26, SRZ ;  /* 0x00000000001a7805 */ /* 0x000fe2000001ff00 */
        /* <DEDUP_REMOVED lines=26> */
[----:B------:R-:W-:Y:S02]  /*1880*/  IMAD.U32 R10, RZ, RZ, UR6 ;  /* 0x00000006ff0a7e24 */ /* 0x000fe4000f8e00ff */
[----:B------:R-:W-:Y:S02]  /*1890*/  IMAD.U32 R6, RZ, RZ, UR4 ;  /* 0x00000004ff067e24 */ /* 0x000fe4000f8e00ff */
[----:B------:R-:W-:-:S02]  /*18a0*/  IMAD.U32 R7, RZ, RZ, UR5 ;  /* 0x00000005ff077e24 */ /* 0x000fc4000f8e00ff */
[----:B------:R-:W-:Y:S02]  /*18b0*/  IMAD.U32 R11, RZ, RZ, UR7 ;  /* 0x00000007ff0b7e24 */ /* 0x000fe4000f8e00ff */
[----:B------:R-:W-:Y:S02]  /*18c0*/  IMAD.MOV.U32 R8, RZ, RZ, 0x70 ;  /* 0x00000070ff087424 */ /* 0x000fe400078e00ff */
[----:B------:R-:W-:Y:S02]  /*18d0*/  IMAD.MOV.U32 R12, RZ, RZ, 0x1 ;  /* 0x00000001ff0c7424 */ /* 0x000fe400078e00ff */
[----:B0-----:R-:W-:-:S07]  /*18e0*/  IMAD.MOV.U32 R13, RZ, RZ, RZ ;  /* 0x000000ffff0d7224 */ /* 0x001fce00078e00ff */
[----:B------:R-:W-:-:S07]  /*18f0*/  LEPC R20, `(.L_x_970) ;  /* 0x000000001014794e */ /* 0x000fce0000000000 */
[----:B-1----:R-:W-:Y:S05]  /*1900*/  CALL.ABS.NOINC R2 ;  /* 0x0000000002007343 */ /* 0x002fea0003c00000 */
.L_x_970:
[----:B------:R-:W-:Y:S01]  /*1910*/  LEA.HI R0, R166, R166, RZ, 0x1 ;  /* 0x000000a6a6007211 */ /* 0x000fe200078f08ff */
[----:B------:R-:W-:-:S03]  /*1920*/  IMAD.U32 R2, RZ, RZ, UR61 ;  /* 0x0000003dff027e24 */ /* 0x000fc6000f8e00ff */
[----:B------:R-:W-:Y:S02]  /*1930*/  LOP3.LUT R3, R0, 0xfffffffe, RZ, 0xc0, !PT ;  /* 0xfffffffe00037812 */ /* 0x000fe400078ec0ff */
[----:B------:R-:W-:-:S03]  /*1940*/  ISETP.NE.AND P0, PT, R2, 0x3, PT ;  /* 0x000000030200780c */ /* 0x000fc60003f05270 */
[----:B------:R-:W-:-:S05]  /*1950*/  IMAD.IADD R0, R166, 0x1, -R3 ;  /* 0x00000001a6007824 */ /* 0x000fca00078e0a03 */
[----:B------:R-:W-:-:S04]  /*1960*/  SHF.L.U32 R0, R0, 0x1f, RZ ;  /* 0x0000001f00007819 */ /* 0x000fc800000006ff */
[----:B------:R-:W0:Y:S02]  /*1970*/  SYNCS.PHASECHK.TRANS64.TRYWAIT P1, [UR40+0x2a800], R0 ;  /* 0x02a80000ff0075a7 */ /* 0x000e240008020168 */
[----:B0-----:R-:W-:Y:S05]  /*1980*/  @!P1 BRA `(.L_x_971) ;  /* 0x0000012c00109947 */ /* 0x001fea0003800000 */
.L_x_1135:
[----:B------:R-:W-:Y:S05]  /*1990*/  @!P0 BRA `(.L_x_972) ;  /* 0x0000000000048947 */ /* 0x000fea0003800000 */
[----:B------:R-:W-:Y:S01]  /*19a0*/  BPT.TRAP 0x1 ;  /* 0x000000040000795c */ /* 0x000fe20000300000 */
.L_x_972:
[----:B------:R-:W-:Y:S02]  /*19b0*/  IMAD.U32 R15, RZ, RZ, UR38 ;  /* 0x00000026ff0f7e24 */ /* 0x000fe4000f8e00ff */
[----:B0-----:R-:W-:-:S03]  /*19c0*/  IMAD.U32 R0, RZ, RZ, UR39 ;  /* 0x00000027ff007e24 */ /* 0x001fc6000f8e00ff */
[----:B------:R-:W-:Y:S02]  /*19d0*/  LEA R15, R15, UR40, 0x3 ;  /* 0x000000280f0f7c11 */ /* 0x000fe4000f8e18ff */
[----:B------:R-:W-:-:S04]  /*19e0*/  SHF.L.U32 R0, R0, 0x1f, RZ ;  /* 0x0000001f00007819 */ /* 0x000fc800000006ff */
[----:B------:R0:W1:Y:S01]  /*19f0*/  SYNCS.PHASECHK.TRANS64.TRYWAIT P1, [R15+URZ+0x2a830], R0 ;  /* 0x02a830000f0075a7 */ /* 0x000062000802017f */
[----:B------:R-:W-:Y:S05]  /*1a00*/  @!P0 BRA `(.L_x_973) ;  /* 0x0000000000048947 */ /* 0x000fea0003800000 */
[----:B------:R-:W-:Y:S01]  /*1a10*/  BPT.TRAP 0x1 ;  /* 0x000000040000795c */ /* 0x000fe20000300000 */
.L_x_973:
[----:B-1----:R-:W-:Y:S05]  /*1a20*/  @P1 BRA `(.L_x_974) ;  /* 0x0000000000081947 */ /* 0x002fea0003800000 */
[----:B------:R-:W1:Y:S02]  /*1a30*/  SYNCS.PHASECHK.TRANS64.TRYWAIT P1, [R15+URZ+0x2a830], R0 ;  /* 0x02a830000f0075a7 */ /* 0x000e64000802017f */
[----:B-1----:R-:W-:Y:S05]  /*1a40*/  @!P1 BRA `(.L_x_975) ;  /* 0x0000012800f89947 */ /* 0x002fea0003800000 */
.L_x_974:
        /* <DEDUP_REMOVED lines=30> */
[----:B------:R-:W-:Y:S01]  /*1c30*/  IMAD.U32 R5, RZ, RZ, UR9 ;  /* 0x00000009ff057e24 */ /* 0x000fe2000f8e00ff */
        /* <DEDUP_REMOVED lines=28> */
[----:B------:R-:W-:Y:S02]  /*1e00*/  WARPGROUP.DEPBAR.LE gsb0, 0x0 ;  /* 0x00008000000079c5 */ /* 0x000fe40000010000 */
        /* <DEDUP_REMOVED lines=39> */
.L_x_976:
[----:B------:R-:W-:Y:S01]  /*2080*/  ISETP.NE.AND P2, PT, R168, 0x1, PT ;  /* 0x00000001a800780c */ /* 0x000fe20003f45270 */
[----:B------:R-:W-:Y:S01]  /*2090*/  ULDC UR5, c[0x0][0x9d8] ;  /* 0x0002760000057ab9 */ /* 0x000fe20000000800 */
[----:B------:R-:W-:Y:S01]  /*20a0*/  R2UR UR4, R15 ;  /* 0x000000000f0472ca */ /* 0x000fe200000e0000 */
[----:B------:R-:W-:Y:S01]  /*20b0*/  FMUL.FTZ R3, R27, UR5 ;  /* 0x000000051b037c20 */ /* 0x000fe20008410000 */
[----:B01----:R-:W-:Y:S01]  /*20c0*/  FMUL.FTZ R0, R26, UR5 ;  /* 0x000000051a007c20 */ /* 0x003fe20008410000 */
[----:B------:R-:W-:Y:S02]  /*20d0*/  IMAD.IADD R26, R22, 0x1, R17 ;  /* 0x00000001161a7824 */ /* 0x000fe400078e0211 */
[----:B------:R-:W-:Y:S01]  /*20e0*/  FMUL.FTZ R9, R30, UR5 ;  /* 0x000000051e097c20 */ /* 0x000fe20008410000 */
[----:B------:R-:W-:Y:S01]  /*20f0*/  FMUL.FTZ R25, R25, UR5 ;  /* 0x0000000519197c20 */ /* 0x000fe20008410000 */
[----:B------:R-:W-:Y:S01]  /*2100*/  FMUL.FTZ R28, R28, UR5 ;  /* 0x000000051c1c7c20 */ /* 0x000fe20008410000 */
[----:B------:R-:W-:Y:S01]  /*2110*/  FMUL.FTZ R13, R24, UR5 ;  /* 0x00000005180d7c20 */ /* 0x000fe20008410000 */
[----:B------:R-:W-:Y:S01]  /*2120*/  FMUL.FTZ R11, R31, UR5 ;  /* 0x000000051f0b7c20 */ /* 0x000fe20008410000 */
[----:B------:R0:W1:Y:S01]  /*2130*/  MUFU.TANH R74, R25 ;  /* 0x00000019004a7308 */ /* 0x0000620000002400 */
[----:B------:R-:W-:Y:S01]  /*2140*/  FMUL.FTZ R32, R32, UR5 ;  /* 0x0000000520207c20 */ /* 0x000fe20008410000 */
[----:B------:R-:W2:Y:S01]  /*2150*/  @P2 LDC R21, c[0x0][0x44c] ;  /* 0x00011300ff152b82 */ /* 0x000ea20000000800 */
[----:B------:R-:W-:Y:S01]  /*2160*/  FMUL.FTZ R33, R33, UR5 ;  /* 0x0000000521217c20 */ /* 0x000fe20008410000 */
[----:B------:R-:W-:Y:S01]  /*2170*/  UIADD3 UR4, UR4, 0x2a840, URZ ;  /* 0x0002a84004047890 */ /* 0x000fe2000fffe03f */
[----:B------:R-:W-:Y:S01]  /*2180*/  FMUL.FTZ R14, R34, UR5 ;  /* 0x00000005220e7c20 */ /* 0x000fe20008410000 */
[----:B------:R-:W-:Y:S01]  /*2190*/  FMUL.FTZ R20, R35, UR5 ;  /* 0x0000000523147c20 */ /* 0x000fe20008410000 */
[----:B------:R-:W-:Y:S01]  /*21a0*/  FMUL.FTZ R36, R36, UR5 ;  /* 0x0000000524247c20 */ /* 0x000fe20008410000 */
[----:B------:R-:W-:Y:S01]  /*21b0*/  UPRMT UR4, UR60, 0x654, UR4 ;  /* 0x000006543c047896 */ /* 0x000fe20008000004 */
[----:B------:R-:W-:Y:S01]  /*21c0*/  FMUL.FTZ R37, R37, UR5 ;  /* 0x0000000525257c20 */ /* 0x000fe20008410000 */
[----:B------:R-:W3:Y:S01]  /*21d0*/  @P2 LDC R27, c[0x0][0x450] ;  /* 0x00011400ff1b2b82 */ /* 0x000ee20000000800 */
[----:B------:R-:W-:Y:S01]  /*21e0*/  FMUL.FTZ R24, R38, UR5 ;  /* 0x0000000526187c20 */ /* 0x000fe20008410000 */
[----:B0-----:R-:W-:Y:S01]  /*21f0*/  FMUL.FTZ R25, R39, UR5 ;  /* 0x0000000527197c20 */ /* 0x001fe20008410000 */
[----:B------:R-:W-:Y:S01]  /*2200*/  FMUL.FTZ R40, R40, UR5 ;  /* 0x0000000528287c20 */ /* 0x000fe20008410000 */
        /* <DEDUP_REMOVED lines=12> */
[----:B--2---:R-:W-:-:S04]  /*22d0*/  @P2 IMAD.HI.U32 R10, R26, R21, RZ ;  /* 0x000000151a0a2227 */ /* 0x004fc800078e00ff */
[----:B------:R-:W-:Y:S01]  /*22e0*/  FMUL.FTZ R56, R56, UR5 ;  /* 0x0000000538387c20 */ /* 0x000fe20008410000 */
[----:B------:R-:W0:Y:S01]  /*22f0*/  LDC R21, c[0x0][0x288] ;  /* 0x0000a200ff157b82 */ /* 0x000e220000000800 */
[----:B------:R-:W-:Y:S01]  /*2300*/  FMUL.FTZ R58, R58, UR5 ;  /* 0x000000053a3a7c20 */ /* 0x000fe20008410000 */
[----:B------:R-:W-:Y:S01]  /*2310*/  FMUL.FTZ R60, R60, UR5 ;  /* 0x000000053c3c7c20 */ /* 0x000fe20008410000 */
[----:B------:R-:W-:Y:S01]  /*2320*/  FMUL.FTZ R62, R62, UR5 ;  /* 0x000000053e3e7c20 */ /* 0x000fe20008410000 */
[----:B------:R-:W-:Y:S01]  /*2330*/  FMUL.FTZ R64, R64, UR5 ;  /* 0x0000000540407c20 */ /* 0x000fe20008410000 */
[----:B------:R-:W-:Y:S01]  /*2340*/  FMUL.FTZ R65, R65, UR5 ;  /* 0x0000000541417c20 */ /* 0x000fe20008410000 */
[----:B---3--:R-:W-:Y:S01]  /*2350*/  @P2 SHF.R.U32.HI R26, RZ, R27, R10 ;  /* 0x0000001bff1a2219 */ /* 0x008fe2000001160a */
[----:B------:R-:W-:Y:S02]  /*2360*/  IMAD.MOV.U32 R27, RZ, RZ, -0x60 ;  /* 0xffffffa0ff1b7424 */ /* 0x000fe400078e00ff */
[----:B------:R-:W-:Y:S01]  /*2370*/  FMUL.FTZ R8, R66, UR5 ;  /* 0x0000000542087c20 */ /* 0x000fe20008410000 */
[----:B------:R-:W-:Y:S01]  /*2380*/  FMUL.FTZ R2, R67, UR5 ;  /* 0x0000000543027c20 */ /* 0x000fe20008410000 */
[----:B------:R-:W-:Y:S01]  /*2390*/  FMUL.FTZ R68, R68, UR5 ;  /* 0x0000000544447c20 */ /* 0x000fe20008410000 */
[----:B------:R-:W2:Y:S01]  /*23a0*/  SHFL.IDX PT, R30, R26, RZ, 0x1c1f ;  /* 0x001c1fff1a1e7589 */ /* 0x000ea200000e0000 */
[----:B------:R-:W-:-:S02]  /*23b0*/  IMAD R27, R72, R27, 0x61 ;  /* 0x00000061481b7424 */ /* 0x000fc400078e021b */
[----:B------:R-:W-:Y:S01]  /*23c0*/  FMUL.FTZ R12, R70, UR5 ;  /* 0x00000005460c7c20 */ /* 0x000fe20008410000 */
[----:B------:R-:W-:Y:S01]  /*23d0*/  FMUL.FTZ R10, R71, UR5 ;  /* 0x00000005470a7c20 */ /* 0x000fe20008410000 */
[----:B------:R3:W4:Y:S01]  /*23e0*/  MUFU.TANH R75, R28 ;  /* 0x0000001c004b7308 */ /* 0x0007220000002400 */
[----:B------:R-:W-:Y:S01]  /*23f0*/  FMUL.FTZ R47, R47, UR5 ;  /* 0x000000052f2f7c20 */ /* 0x000fe20008410000 */
[----:B------:R-:W-:Y:S01]  /*2400*/  FMUL.FTZ R51, R51, UR5 ;  /* 0x0000000533337c20 */ /* 0x000fe20008410000 */
[----:B------:R-:W-:Y:S01]  /*2410*/  FMUL.FTZ R57, R57, UR5 ;  /* 0x0000000539397c20 */ /* 0x000fe20008410000 */
[----:B------:R-:W-:Y:S01]  /*2420*/  FMUL.FTZ R63, R63, UR5 ;  /* 0x000000053f3f7c20 */ /* 0x000fe20008410000 */
[----:B------:R-:W-:Y:S01]  /*2430*/  FMUL.FTZ R69, R69, UR5 ;  /* 0x0000000545457c20 */ /* 0x000fe20008410000 */
[----:B------:R-:W-:Y:S01]  /*2440*/  LOP3.LUT P1, RZ, R19, 0x80000, RZ, 0xc0, !PT ;  /* 0x0008000013ff7812 */ /* 0x000fe2000782c0ff */
[----:B------:R-:W-:Y:S01]  /*2450*/  FMUL.FTZ R29, R29, UR5 ;  /* 0x000000051d1d7c20 */ /* 0x000fe20008410000 */
[----:B------:R-:W-:Y:S01]  /*2460*/  IMAD R15, R72, -0x60, R16 ;  /* 0xffffffa0480f7824 */ /* 0x000fe200078e0210 */
[----:B------:R-:W0:Y:S01]  /*2470*/  MUFU.TANH R13, R13 ;  /* 0x0000000d000d7308 */ /* 0x000e220000002400 */
[----:B---3--:R-:W-:Y:S01]  /*2480*/  IMAD R28, R18, -0x2, R27 ;  /* 0xfffffffe121c7824 */ /* 0x008fe200078e021b */
[----:B------:R-:W-:Y:S01]  /*2490*/  ULDC UR50, c[0x0][0x9dc] ;  /* 0x0002770000327ab9 */ /* 0x000fe20000000800 */
[----:B------:R-:W-:Y:S01]  /*24a0*/  SYNCS.ARRIVE.TRANS64.RED.A1T0 RZ, [UR4], RZ ;  /* 0x000000ffffff79a7 */ /* 0x000fe20008100404 */
[----:B------:R-:W-:Y:S01]  /*24b0*/  FMUL.FTZ R55, R55, UR5 ;  /* 0x0000000537377c20 */ /* 0x000fe20008410000 */
[----:B------:R-:W-:Y:S01]  /*24c0*/  ULOP3.LUT UR4, URZ, UR50, URZ, 0x33, !UPT ;  /* 0x000000323f047292 */ /* 0x000fe2000f8e333f */
[----:B------:R-:W-:Y:S01]  /*24d0*/  FMUL.FTZ R59, R59, UR5 ;  /* 0x000000053b3b7c20 */ /* 0x000fe20008410000 */
[----:B------:R-:W-:Y:S01]  /*24e0*/  VIADD R15, R15, 0x60 ;  /* 0x000000600f0f7836 */ /* 0x000fe20000000000 */
[----:B------:R-:W3:Y:S01]  /*24f0*/  MUFU.TANH R0, R0 ;  /* 0x0000000000007308 */ /* 0x000ee20000002400 */
[----:B------:R-:W-:Y:S01]  /*2500*/  FMUL.FTZ R61, R61, UR5 ;  /* 0x000000053d3d7c20 */ /* 0x000fe20008410000 */
[----:B------:R-:W-:Y:S01]  /*2510*/  ULDC UR5, c[0x0][0x9e0] ;  /* 0x0002780000057ab9 */ /* 0x000fe20000000800 */
[----:B------:R-:W-:-:S05]  /*2520*/  VIADD R70, R28, 0xffffffff ;  /* 0xffffffff1c467836 */ /* 0x000fca0000000000 */
[----:B------:R-:W0:Y:S08]  /*2530*/  MUFU.TANH R3, R3 ;  /* 0x0000000300037308 */ /* 0x000e300000002400 */
        /* <DEDUP_REMOVED lines=39> */
[----:B------:R0:W1:Y:S08]  /*27b0*/  MUFU.TANH R76, R29 ;  /* 0x0000001d004c7308 */ /* 0x0000700000002400 */
[----:B------:R5:W1:Y:S01]  /*27c0*/  MUFU.TANH R38, R55 ;  /* 0x0000003700267308 */ /* 0x000a620000002400 */
[----:B0-----:R-:W-:-:S05]  /*27d0*/  IADD3 R29, R28, -R21, R16 ;  /* 0x800000151c1d7210 */ /* 0x001fca0007ffe010 */
[----:B------:R-:W-:Y:S02]  /*27e0*/  VIADD R66, R29, UR5 ;  /* 0x000000051d427c36 */ /* 0x000fe40008000000 */
[----:B------:R0:W1:Y:S01]  /*27f0*/  MUFU.TANH R78, R59 ;  /* 0x0000003b004e7308 */ /* 0x0000620000002400 */
[----:B-----5:R-:W-:-:S07]  /*2800*/  IMAD R55, R18, -0x2, R15 ;  /* 0xfffffffe12377824 */ /* 0x020fce00078e020f */
[----:B------:R5:W1:Y:S01]  /*2810*/  MUFU.TANH R35, R61 ;  /* 0x0000003d00237308 */ /* 0x000a620000002400 */
[----:B0-----:R-:W-:-:S04]  /*2820*/  VIADD R59, R29, UR4 ;  /* 0x000000041d3b7c36 */ /* 0x001fc80008000000 */
[----:B--2---:R-:W-:Y:S02]  /*2830*/  IMAD.IADD R28, R59, 0x1, R30 ;  /* 0x000000013b1c7824 */ /* 0x004fe400078e021e */
[----:B-----5:R-:W-:Y:S01]  /*2840*/  VIADD R61, R27, 0xffffffff ;  /* 0xffffffff1b3d7836 */ /* 0x020fe20000000000 */
[----:B------:R-:W-:Y:S01]  /*2850*/  VIADDMNMX R27, R30, R66, R55, PT ;  /* 0x000000421e1b7246 */ /* 0x000fe20003800137 */
[----:B---34-:R-:W-:Y:S06]  /*2860*/  @!P1 BRA `(.L_x_977) ;  /* 0x00000000005c9947 */ /* 0x018fec0003800000 */
[----:B------:R-:W-:Y:S01]  /*2870*/  IADD3 R15, R16, -R21, R30 ;  /* 0x80000015100f7210 */ /* 0x000fe20007ffe01e */
[----:B------:R-:W-:Y:S03]  /*2880*/  BSSY B0, `(.L_x_978) ;  /* 0x0000012000007945 */ /* 0x000fe60003800000 */
[----:B------:R-:W-:-:S13]  /*2890*/  ISETP.GT.AND P1, PT, R15, -0x1, PT ;  /* 0xffffffff0f00780c */ /* 0x000fda0003f24270 */
[----:B------:R-:W-:Y:S05]  /*28a0*/  @P1 BRA `(.L_x_979) ;  /* 0x0000000000241947 */ /* 0x000fea0003800000 */
[----:B------:R-:W-:Y:S01]  /*28b0*/  ULDC UR4, c[0x0][0x9e4] ;  /* 0x0002790000047ab9 */ /* 0x000fe20000000800 */
[----:B------:R-:W-:Y:S01]  /*28c0*/  LOP3.LUT R15, RZ, R15, RZ, 0x33, !PT ;  /* 0x0000000fff0f7212 */ /* 0x000fe200078e33ff */
[----:B------:R-:W-:-:S05]  /*28d0*/  IMAD.U32 R80, RZ, RZ, UR4 ;  /* 0x00000004ff507e24 */ /* 0x000fca000f8e00ff */
[----:B------:R-:W-:-:S13]  /*28e0*/  ISETP.NE.AND P1, PT, R80, 0x1, PT ;  /* 0x000000015000780c */ /* 0x000fda0003f25270 */
[----:B------:R-:W0:Y:S02]  /*28f0*/  @P1 LDC.64 R84, c[0x0][0x9e8] ;  /* 0x00027a00ff541b82 */ /* 0x000e240000000a00 */
[----:B0-----:R-:W-:-:S05]  /*2900*/  @P1 IMAD.HI.U32 R30, R15, R84, RZ ;  /* 0x000000540f1e1227 */ /* 0x001fca00078e00ff */
[----:B------:R-:W-:-:S04]  /*2910*/  @P1 SHF.R.U32.HI R15, RZ, R85, R30 ;  /* 0x00000055ff0f1219 */ /* 0x000fc8000001161e */
[----:B------:R-:W-:Y:S01]  /*2920*/  LOP3.LUT R15, RZ, R15, RZ, 0x33, !PT ;  /* 0x0000000fff0f7212 */ /* 0x000fe200078e33ff */
[----:B------:R-:W-:Y:S06]  /*2930*/  BRA `(.L_x_980) ;  /* 0x0000000000187947 */ /* 0x000fec0003800000 */
.L_x_979:
[----:B------:R-:W-:Y:S02]  /*2940*/  ULDC UR4, c[0x0][0x9e4] ;  /* 0x0002790000047ab9 */ /* 0x000fe40000000800 */
[----:B------:R-:W-:-:S05]  /*2950*/  IMAD.U32 R80, RZ, RZ, UR4 ;  /* 0x00000004ff507e24 */ /* 0x000fca000f8e00ff */
[----:B------:R-:W-:-:S13]  /*2960*/  ISETP.NE.AND P1, PT, R80, 0x1, PT ;  /* 0x000000015000780c */ /* 0x000fda0003f25270 */
[----:B------:R-:W0:Y:S02]  /*2970*/  @P1 LDC.64 R84, c[0x0][0x9e8] ;  /* 0x00027a00ff541b82 */ /* 0x000e240000000a00 */
[----:B0-----:R-:W-:-:S05]  /*2980*/  @P1 IMAD.HI.U32 R30, R15, R84, RZ ;  /* 0x000000540f1e1227 */ /* 0x001fca00078e00ff */
[----:B------:R-:W-:-:S07]  /*2990*/  @P1 SHF.R.U32.HI R15, RZ, R85, R30 ;  /* 0x00000055ff0f1219 */ /* 0x000fce000001161e */
.L_x_980:
[----:B------:R-:W-:Y:S05]  /*29a0*/  BSYNC B0 ;  /* 0x0000000000007941 */ /* 0x000fea0003800000 */
.L_x_978:
[----:B------:R-:W-:-:S05]  /*29b0*/  IMAD R15, R15, R80, R70 ;  /* 0x000000500f0f7224 */ /* 0x000fca00078e0246 */
[----:B------:R-:W-:Y:S02]  /*29c0*/  VIADDMNMX R27, R15, R80, R27, PT ;  /* 0x000000500f1b7246 */ /* 0x000fe4000380011b */
[----:B------:R-:W-:-:S07]  /*29d0*/  VIMNMX R28, R28, R15, !PT ;  /* 0x0000000f1c1c7248 */ /* 0x000fce0007fe0100 */
.L_x_977:
[C---:B------:R-:W-:Y:S01]  /*29e0*/  ISETP.GE.AND P6, PT, R61.reuse, 0x9, PT ;  /* 0x000000093d00780c */ /* 0x040fe20003fc6270 */
[----:B------:R-:W0:Y:S01]  /*29f0*/  SHFL.IDX PT, R26, R26, 0x1, 0x1c1f ;  /* 0x003c1f001a1a7f89 */ /* 0x000e2200000e0000 */
[----:B------:R-:W-:Y:S02]  /*2a00*/  ISETP.GE.AND P1, PT, R61, 0x2, PT ;  /* 0x000000023d00780c */ /* 0x000fe40003f26270 */
[C---:B------:R-:W-:Y:S02]  /*2a10*/  ISETP.GT.AND P2, PT, R28.reuse, 0x8, !P6 ;  /* 0x000000081c00780c */ /* 0x040fe40007744270 */
[----:B------:R-:W-:Y:S02]  /*2a20*/  ISETP.GT.AND P3, PT, R28, 0x1, !P1 ;  /* 0x000000011c00780c */ /* 0x000fe40004f64270 */
[----:B------:R-:W-:Y:S02]  /*2a30*/  ISETP.LT.OR P2, PT, R27, 0x9, P2 ;  /* 0x000000091b00780c */ /* 0x000fe40001741670 */
[----:B------:R-:W-:-:S02]  /*2a40*/  ISETP.GE.AND P4, PT, R61, 0xa, PT ;  /* 0x0000000a3d00780c */ /* 0x000fc40003f86270 */
[----:B------:R-:W-:Y:S02]  /*2a50*/  FSEL R89, R75, -INF , !P2 ;  /* 0xff8000004b597808 */ /* 0x000fe40005000000 */
[C---:B------:R-:W-:Y:S02]  /*2a60*/  ISETP.LT.OR P3, PT, R27.reuse, 0x2, P3 ;  /* 0x000000021b00780c */ /* 0x040fe40001f61670 */
[----:B------:R-:W-:Y:S02]  /*2a70*/  ISETP.GT.AND P2, PT, R28, 0x9, !P4 ;  /* 0x000000091c00780c */ /* 0x000fe40006744270 */
[----:B-1----:R-:W-:Y:S02]  /*2a80*/  FSEL R87, R74, -INF , !P3 ;  /* 0xff8000004a577808 */ /* 0x002fe40005800000 */
[----:B------:R-:W-:Y:S02]  /*2a90*/  ISETP.LT.OR P2, PT, R27, 0xa, P2 ;  /* 0x0000000a1b00780c */ /* 0x000fe40001741670 */
[----:B------:R-:W-:-:S02]  /*2aa0*/  ISETP.GE.AND P3, PT, R61, 0x11, PT ;  /* 0x000000113d00780c */ /* 0x000fc40003f66270 */
[----:B------:R-:W-:Y:S01]  /*2ab0*/  FSEL R91, R76, -INF , !P2 ;  /* 0xff8000004c5b7808 */ /* 0x000fe20005000000 */
[----:B0-----:R-:W-:Y:S01]  /*2ac0*/  IMAD.IADD R30, R59, 0x1, R26 ;  /* 0x000000013b1e7824 */ /* 0x001fe200078e021a */
[----:B------:R-:W-:Y:S02]  /*2ad0*/  ISETP.GT.AND P2, PT, R28, 0x10, !P3 ;  /* 0x000000101c00780c */ /* 0x000fe40005f44270 */
[----:B------:R-:W-:Y:S02]  /*2ae0*/  P2R R67, PR, RZ, 0x8 ;  /* 0x00000008ff437803 */ /* 0x000fe40000000000 */
[----:B------:R-:W-:Y:S02]  /*2af0*/  ISETP.LT.OR P2, PT, R27, 0x11, P2 ;  /* 0x000000111b00780c */ /* 0x000fe40001741670 */
[----:B------:R-:W-:Y:S02]  /*2b00*/  ISETP.GE.AND P3, PT, R61, 0x12, PT ;  /* 0x000000123d00780c */ /* 0x000fe40003f66270 */
[----:B------:R-:W-:-:S02]  /*2b10*/  FSEL R95, R32, -INF , !P2 ;  /* 0xff800000205f7808 */ /* 0x000fc40005000000 */
[C---:B------:R-:W-:Y:S02]  /*2b20*/  ISETP.GT.AND P2, PT, R28.reuse, 0x11, !P3 ;  /* 0x000000111c00780c */ /* 0x040fe40005f44270 */
[----:B------:R-:W-:Y:S02]  /*2b30*/  P2R R32, PR, RZ, 0x8 ;  /* 0x00000008ff207803 */ /* 0x000fe40000000000 */
[----:B------:R-:W-:Y:S02]  /*2b40*/  ISETP.LT.OR P2, PT, R27, 0x12, P2 ;  /* 0x000000121b00780c */ /* 0x000fe40001741670 */
[----:B------:R-:W-:Y:S02]  /*2b50*/  ISETP.GE.AND P3, PT, R61, 0x19, PT ;  /* 0x000000193d00780c */ /* 0x000fe40003f66270 */
[----:B------:R-:W-:Y:S02]  /*2b60*/  FSEL R97, R33, -INF , !P2 ;  /* 0xff80000021617808 */ /* 0x000fe40005000000 */
[----:B------:R-:W-:-:S02]  /*2b70*/  ISETP.GT.AND P2, PT, R28, 0x18, !P3 ;  /* 0x000000181c00780c */ /* 0x000fc40005f44270 */
[----:B------:R-:W-:Y:S02]  /*2b80*/  P2R R69, PR, RZ, 0x8 ;  /* 0x00000008ff457803 */ /* 0x000fe40000000000 */
[----:B------:R-:W-:Y:S02]  /*2b90*/  ISETP.LT.OR P2, PT, R27, 0x19, P2 ;  /* 0x000000191b00780c */ /* 0x000fe40001741670 */
[----:B------:R-:W-:Y:S02]  /*2ba0*/  ISETP.GE.AND P3, PT, R61, 0x1a, PT ;  /* 0x0000001a3d00780c */ /* 0x000fe40003f66270 */
[----:B------:R-:W-:Y:S02]  /*2bb0*/  FSEL R99, R36, -INF , !P2 ;  /* 0xff80000024637808 */ /* 0x000fe40005000000 */
[----:B------:R-:W-:Y:S02]  /*2bc0*/  ISETP.GT.AND P2, PT, R28, 0x19, !P3 ;  /* 0x000000191c00780c */ /* 0x000fe40005f44270 */
[----:B------:R-:W-:-:S02]  /*2bd0*/  P2R R36, PR, RZ, 0x8 ;  /* 0x00000008ff247803 */ /* 0x000fc40000000000 */
[----:B------:R-:W-:Y:S02]  /*2be0*/  ISETP.LT.OR P2, PT, R27, 0x1a, P2 ;  /* 0x0000001a1b00780c */ /* 0x000fe40001741670 */
[----:B------:R-:W-:Y:S02]  /*2bf0*/  ISETP.GE.AND P3, PT, R61, 0x21, PT ;  /* 0x000000213d00780c */ /* 0x000fe40003f66270 */
[----:B------:R-:W-:Y:S02]  /*2c00*/  FSEL R101, R37, -INF , !P2 ;  /* 0xff80000025657808 */ /* 0x000fe40005000000 */
[----:B------:R-:W-:Y:S02]  /*2c10*/  ISETP.GT.AND P2, PT, R28, 0x20, !P3 ;  /* 0x000000201c00780c */ /* 0x000fe40005f44270 */
[----:B------:R-:W-:Y:S02]  /*2c20*/  P2R R71, PR, RZ, 0x8 ;  /* 0x00000008ff477803 */ /* 0x000fe40000000000 */
[----:B------:R-:W-:-:S02]  /*2c30*/  ISETP.LT.OR P2, PT, R27, 0x21, P2 ;  /* 0x000000211b00780c */ /* 0x000fc40001741670 */
[----:B------:R-:W-:Y:S02]  /*2c40*/  ISETP.GE.AND P3, PT, R61, 0x22, PT ;  /* 0x000000223d00780c */ /* 0x000fe40003f66270 */
[----:B------:R-:W-:Y:S02]  /*2c50*/  FSEL R103, R40, -INF , !P2 ;  /* 0xff80000028677808 */ /* 0x000fe40005000000 */
[----:B------:R-:W-:Y:S02]  /*2c60*/  ISETP.GT.AND P2, PT, R28, 0x21, !P3 ;  /* 0x000000211c00780c */ /* 0x000fe40005f44270 */
[----:B------:R-:W-:Y:S02]  /*2c70*/  P2R R40, PR, RZ, 0x8 ;  /* 0x00000008ff287803 */ /* 0x000fe40000000000 */
[----:B------:R-:W-:Y:S02]  /*2c80*/  ISETP.LT.OR P2, PT, R27, 0x22, P2 ;  /* 0x000000221b00780c */ /* 0x000fe40001741670 */
[----:B------:R-:W-:-:S02]  /*2c90*/  ISETP.GE.AND P3, PT, R61, 0x29, PT ;  /* 0x000000293d00780c */ /* 0x000fc40003f66270 */
[----:B------:R-:W-:Y:S02]  /*2ca0*/  FSEL R105, R41, -INF , !P2 ;  /* 0xff80000029697808 */ /* 0x000fe40005000000 */
        /* <DEDUP_REMOVED lines=53> */
[----:B------:R-:W-:Y:S02]  /*3000*/  P2R R63, PR, RZ, 0x10 ;  /* 0x00000010ff3f7803 */ /* 0x000fe40000000000 */
[----:B------:R-:W-:Y:S02]  /*3010*/  FSEL R33, R64, -INF , !P2 ;  /* 0xff80000040217808 */ /* 0x000fe40005000000 */
[----:B------:R-:W-:-:S04]  /*3020*/  ISETP.GE.AND P2, PT, R61, 0x52, PT ;  /* 0x000000523d00780c */ /* 0x000fc80003f46270 */
[----:B------:R-:W-:-:S04]  /*3030*/  ISETP.GT.AND P3, PT, R28, 0x51, !P2 ;  /* 0x000000511c00780c */ /* 0x000fc80005764270 */
[----:B------:R-:W-:-:S04]  /*3040*/  ISETP.LT.OR P3, PT, R27, 0x52, P3 ;  /* 0x000000521b00780c */ /* 0x000fc80001f61670 */
[----:B------:R-:W-:Y:S02]  /*3050*/  FSEL R15, R65, -INF , !P3 ;  /* 0xff800000410f7808 */ /* 0x000fe40005800000 */
[----:B------:R-:W-:-:S04]  /*3060*/  ISETP.GE.AND P3, PT, R61, 0x59, PT ;  /* 0x000000593d00780c */ /* 0x000fc80003f66270 */
[----:B------:R-:W-:-:S04]  /*3070*/  ISETP.GT.AND P4, PT, R28, 0x58, !P3 ;  /* 0x000000581c00780c */ /* 0x000fc80005f84270 */
[----:B------:R-:W-:-:S04]  /*3080*/  ISETP.LT.OR P4, PT, R27, 0x59, P4 ;  /* 0x000000591b00780c */ /* 0x000fc80002781670 */
[----:B------:R-:W-:Y:S02]  /*3090*/  FSEL R29, R68, -INF , !P4 ;  /* 0xff800000441d7808 */ /* 0x000fe40006000000 */
[----:B------:R-:W-:-:S04]  /*30a0*/  ISETP.GE.AND P4, PT, R61, 0x1, PT ;  /* 0x000000013d00780c */ /* 0x000fc80003f86270 */
[----:B------:R-:W-:-:S04]  /*30b0*/  ISETP.GT.AND P5, PT, R28, RZ, !P4 ;  /* 0x000000ff1c00720c */ /* 0x000fc800067a4270 */
[----:B------:R-:W-:-:S04]  /*30c0*/  ISETP.LT.OR P5, PT, R27, 0x1, P5 ;  /* 0x000000011b00780c */ /* 0x000fc80002fa1670 */
[----:B------:R-:W-:Y:S02]  /*30d0*/  FSEL R85, R13, -INF , !P5 ;  /* 0xff8000000d557808 */ /* 0x000fe40006800000 */
[----:B------:R-:W-:-:S04]  /*30e0*/  ISETP.GE.AND P5, PT, R61, 0x5a, PT ;  /* 0x0000005a3d00780c */ /* 0x000fc80003fa6270 */
[----:B------:R-:W-:Y:S02]  /*30f0*/  P2R R64, PR, RZ, 0x20 ;  /* 0x00000020ff407803 */ /* 0x000fe40000000000 */
[----:B------:R-:W-:Y:S02]  /*3100*/  ISETP.GT.AND P5, PT, R28, 0x59, !P5 ;  /* 0x000000591c00780c */ /* 0x000fe40006fa4270 */
[----:B------:R-:W-:Y:S02]  /*3110*/  VIADDMNMX R28, R26, R66, R55, PT ;  /* 0x000000421a1c7246 */ /* 0x000fe40003800137 */
[----:B------:R-:W-:-:S04]  /*3120*/  ISETP.LT.OR P5, PT, R27, 0x5a, P5 ;  /* 0x0000005a1b00780c */ /* 0x000fc80002fa1670 */
[----:B------:R-:W-:Y:S02]  /*3130*/  FSEL R31, R31, -INF , !P5 ;  /* 0xff8000001f1f7808 */ /* 0x000fe40006800000 */
[----:B------:R-:W-:-:S13]  /*3140*/  LOP3.LUT P5, RZ, R19, 0x80000, RZ, 0xc0, !PT ;  /* 0x0008000013ff7812 */ /* 0x000fda00078ac0ff */
[----:B------:R-:W-:Y:S05]  /*3150*/  @!P5 BRA `(.L_x_981) ;  /* 0x00000000005cd947 */ /* 0x000fea0003800000 */
        /* <DEDUP_REMOVED lines=13> */
.L_x_983:
[----:B------:R-:W-:Y:S02]  /*3230*/  ULDC UR4, c[0x0][0x9e4] ;  /* 0x0002790000047ab9 */ /* 0x000fe40000000800 */
[----:B------:R-:W-:-:S05]  /*3240*/  IMAD.U32 R27, RZ, RZ, UR4 ;  /* 0x00000004ff1b7e24 */ /* 0x000fca000f8e00ff */
[----:B------:R-:W-:-:S13]  /*3250*/  ISETP.NE.AND P5, PT, R27, 0x1, PT ;  /* 0x000000011b00780c */ /* 0x000fda0003fa5270 */
[----:B------:R-:W0:Y:S02]  /*3260*/  @P5 LDC.64 R52, c[0x0][0x9e8] ;  /* 0x00027a00ff345b82 */ /* 0x000e240000000a00 */
[----:B0-----:R-:W-:-:S05]  /*3270*/  @P5 IMAD.HI.U32 R26, R13, R52, RZ ;  /* 0x000000340d1a5227 */ /* 0x001fca00078e00ff */
[----:B------:R-:W-:-:S07]  /*3280*/  @P5 SHF.R.U32.HI R13, RZ, R53, R26 ;  /* 0x00000035ff0d5219 */ /* 0x000fce000001161a */
.L_x_984:
[----:B------:R-:W-:Y:S05]  /*3290*/  BSYNC B0 ;  /* 0x0000000000007941 */ /* 0x000fea0003800000 */
.L_x_982:
[----:B------:R-:W-:-:S05]  /*32a0*/  IMAD R13, R13, R27, R70 ;  /* 0x0000001b0d0d7224 */ /* 0x000fca00078e0246 */
[----:B------:R-:W-:Y:S02]  /*32b0*/  VIADDMNMX R28, R13, R27, R28, PT ;  /* 0x0000001b0d1c7246 */ /* 0x000fe4000380011c */
[----:B------:R-:W-:-:S07]  /*32c0*/  VIMNMX R30, R30, R13, !PT ;  /* 0x0000000d1e1e7248 */ /* 0x000fce0007fe0100 */
.L_x_981:
[----:B------:R-:W-:Y:S01]  /*32d0*/  ISETP.GT.AND P1, PT, R30, 0x1, !P1 ;  /* 0x000000011e00780c */ /* 0x000fe20004f24270 */
[----:B------:R-:W-:Y:S01]  /*32e0*/  ULDC UR4, c[0x0][0x988] ;  /* 0x0002620000047ab9 */ /* 0x000fe20000000800 */
[----:B------:R-:W-:Y:S02]  /*32f0*/  FMNMX.FTZ R13, R85, R87, !PT ;  /* 0x00000057550d7209 */ /* 0x000fe40007810000 */
[----:B------:R-:W-:Y:S02]  /*3300*/  ISETP.LT.OR P1, PT, R28, 0x2, P1 ;  /* 0x000000021c00780c */ /* 0x000fe40000f21670 */
[----:B------:R-:W-:Y:S02]  /*3310*/  ISETP.GT.AND P6, PT, R30, 0x8, !P6 ;  /* 0x000000081e00780c */ /* 0x000fe400077c4270 */
[----:B------:R-:W-:Y:S02]  /*3320*/  FSEL R59, R3, -INF , !P1 ;  /* 0xff800000033b7808 */ /* 0x000fe40004800000 */
[----:B------:R-:W-:-:S02]  /*3330*/  ISETP.NE.AND P1, PT, R63, RZ, PT ;  /* 0x000000ff3f00720c */ /* 0x000fc40003f25270 */
[----:B------:R-:W-:Y:S02]  /*3340*/  FMNMX.FTZ R13, R89, R13, !PT ;  /* 0x0000000d590d7209 */ /* 0x000fe40007810000 */
[----:B------:R-:W-:Y:S02]  /*3350*/  ISETP.GT.AND P1, PT, R30, 0x9, !P1 ;  /* 0x000000091e00780c */ /* 0x000fe40004f24270 */
[C---:B------:R-:W-:Y:S02]  /*3360*/  ISETP.LT.OR P6, PT, R28.reuse, 0x9, P6 ;  /* 0x000000091c00780c */ /* 0x040fe400037c1670 */
[----:B------:R-:W-:Y:S02]  /*3370*/  ISETP.LT.OR P1, PT, R28, 0xa, P1 ;  /* 0x0000000a1c00780c */ /* 0x000fe40000f21670 */
[----:B------:R-:W-:Y:S02]  /*3380*/  FMNMX.FTZ R13, R91, R13, !PT ;  /* 0x0000000d5b0d7209 */ /* 0x000fe40007810000 */
[----:B------:R-:W-:-:S02]  /*3390*/  FSEL R63, R11, -INF , !P1 ;  /* 0xff8000000b3f7808 */ /* 0x000fc40004800000 */
[----:B------:R-:W-:Y:S02]  /*33a0*/  ISETP.NE.AND P1, PT, R67, RZ, PT ;  /* 0x000000ff4300720c */ /* 0x000fe40003f25270 */
[----:B------:R-:W-:Y:S02]  /*33b0*/  FSEL R61, R9, -INF , !P6 ;  /* 0xff800000093d7808 */ /* 0x000fe40007000000 */
[----:B------:R-:W-:Y:S02]  /*33c0*/  ISETP.GT.AND P1, PT, R30, 0x10, !P1 ;  /* 0x000000101e00780c */ /* 0x000fe40004f24270 */
[----:B------:R-:W-:Y:S02]  /*33d0*/  ISETP.NE.AND P6, PT, R69, RZ, PT ;  /* 0x000000ff4500720c */ /* 0x000fe40003fc5270 */
[----:B------:R-:W-:Y:S02]  /*33e0*/  ISETP.LT.OR P1, PT, R28, 0x11, P1 ;  /* 0x000000111c00780c */ /* 0x000fe40000f21670 */
[----:B------:R-:W-:-:S02]  /*33f0*/  FMNMX.FTZ R13, R95, R13, !PT ;  /* 0x0000000d5f0d7209 */ /* 0x000fc40007810000 */
[----:B------:R-:W-:Y:S02]  /*3400*/  FSEL R65, R14, -INF , !P1 ;  /* 0xff8000000e417808 */ /* 0x000fe40004800000 */
[----:B------:R-:W-:Y:S02]  /*3410*/  ISETP.NE.AND P1, PT, R32, RZ, PT ;  /* 0x000000ff2000720c */ /* 0x000fe40003f25270 */
[----:B------:R-:W-:Y:S02]  /*3420*/  FMNMX.FTZ R13, R97, R13, !PT ;  /* 0x0000000d610d7209 */ /* 0x000fe40007810000 */
[----:B------:R-:W-:Y:S02]  /*3430*/  ISETP.GT.AND P1, PT, R30, 0x11, !P1 ;  /* 0x000000111e00780c */ /* 0x000fe40004f24270 */
[----:B------:R-:W-:Y:S02]  /*3440*/  ISETP.NE.AND P5, PT, R36, RZ, PT ;  /* 0x000000ff2400720c */ /* 0x000fe40003fa5270 */
[----:B------:R-:W-:-:S02]  /*3450*/  ISETP.LT.OR P1, PT, R28, 0x12, P1 ;  /* 0x000000121c00780c */ /* 0x000fc40000f21670 */
[----:B------:R-:W-:Y:S02]  /*3460*/  FMNMX.FTZ R13, R99, R13, !PT ;  /* 0x0000000d630d7209 */ /* 0x000fe40007810000 */
[----:B------:R-:W-:Y:S02]  /*3470*/  FSEL R67, R20, -INF , !P1 ;  /* 0xff80000014437808 */ /* 0x000fe40004800000 */
[----:B------:R-:W-:Y:S02]  /*3480*/  ISETP.GT.AND P1, PT, R30, 0x18, !P6 ;  /* 0x000000181e00780c */ /* 0x000fe40007724270 */
[----:B------:R-:W-:Y:S02]  /*3490*/  FMNMX.FTZ R13, R101, R13, !PT ;  /* 0x0000000d650d7209 */ /* 0x000fe40007810000 */
[----:B------:R-:W-:Y:S02]  /*34a0*/  ISETP.LT.OR P1, PT, R28, 0x19, P1 ;  /* 0x000000191c00780c */ /* 0x000fe40000f21670 */
[----:B------:R-:W-:-:S02]  /*34b0*/  FMNMX.FTZ R13, R103, R13, !PT ;  /* 0x0000000d670d7209 */ /* 0x000fc40007810000 */
[----:B------:R-:W-:Y:S02]  /*34c0*/  FSEL R53, R24, -INF , !P1 ;  /* 0xff80000018357808 */ /* 0x000fe40004800000 */
[----:B------:R-:W-:Y:S02]  /*34d0*/  ISETP.GT.AND P1, PT, R30, 0x19, !P5 ;  /* 0x000000191e00780c */ /* 0x000fe40006f24270 */
[----:B------:R-:W-:Y:S02]  /*34e0*/  FMNMX.FTZ R13, R105, R13, !PT ;  /* 0x0000000d690d7209 */ /* 0x000fe40007810000 */
[----:B------:R-:W-:Y:S02]  /*34f0*/  ISETP.LT.OR P1, PT, R28, 0x1a, P1 ;  /* 0x0000001a1c00780c */ /* 0x000fe40000f21670 */
[----:B------:R-:W-:Y:S02]  /*3500*/  FMNMX.FTZ R14, R107, R13, !PT ;  /* 0x0000000d6b0e7209 */ /* 0x000fe40007810000 */
[----:B------:R-:W-:-:S02]  /*3510*/  FSEL R69, R25, -INF , !P1 ;  /* 0xff80000019457808 */ /* 0x000fc40004800000 */
[----:B------:R-:W-:Y:S02]  /*3520*/  ISETP.NE.AND P1, PT, R71, RZ, PT ;  /* 0x000000ff4700720c */ /* 0x000fe40003f25270 */
[----:B------:R-:W-:Y:S02]  /*3530*/  FMNMX.FTZ R14, R57, R14, !PT ;  /* 0x0000000e390e7209 */ /* 0x000fe40007810000 */
[----:B------:R-:W-:Y:S02]  /*3540*/  ISETP.GT.AND P1, PT, R30, 0x20, !P1 ;  /* 0x000000201e00780c */ /* 0x000fe40004f24270 */
[----:B------:R-:W-:Y:S02]  /*3550*/  FMNMX.FTZ R14, R51, R14, !PT ;  /* 0x0000000e330e7209 */ /* 0x000fe40007810000 */
[----:B------:R-:W-:Y:S02]  /*3560*/  ISETP.LT.OR P1, PT, R28, 0x21, P1 ;  /* 0x000000211c00780c */ /* 0x000fe40000f21670 */
[----:B------:R-:W-:-:S02]  /*3570*/  FMNMX.FTZ R14, R49, R14, !PT ;  /* 0x0000000e310e7209 */ /* 0x000fc40007810000 */
[----:B------:R-:W-:Y:S02]  /*3580*/  FSEL R71, R42, -INF , !P1 ;  /* 0xff8000002a477808 */ /* 0x000fe40004800000 */
[----:B------:R-:W-:Y:S02]  /*3590*/  ISETP.NE.AND P1, PT, R40, RZ, PT ;  /* 0x000000ff2800720c */ /* 0x000fe40003f25270 */
[----:B------:R-:W-:Y:S02]  /*35a0*/  FMNMX.FTZ R14, R47, R14, !PT ;  /* 0x0000000e2f0e7209 */ /* 0x000fe40007810000 */
[----:B------:R-:W-:Y:S02]  /*35b0*/  ISETP.GT.AND P1, PT, R30, 0x21, !P1 ;  /* 0x000000211e00780c */ /* 0x000fe40004f24270 */
[----:B------:R-:W-:Y:S02]  /*35c0*/  FMNMX.FTZ R14, R45, R14, !PT ;  /* 0x0000000e2d0e7209 */ /* 0x000fe40007810000 */
[----:B------:R-:W-:-:S02]  /*35d0*/  ISETP.LT.OR P1, PT, R28, 0x22, P1 ;  /* 0x000000221c00780c */ /* 0x000fc40000f21670 */
[----:B------:R-:W-:Y:S02]  /*35e0*/  ISETP.NE.AND P5, PT, R75, RZ, PT ;  /* 0x000000ff4b00720c */ /* 0x000fe40003fa5270 */
[----:B------:R-:W-:Y:S02]  /*35f0*/  FSEL R75, R43, -INF , !P1 ;  /* 0xff8000002b4b7808 */ /* 0x000fe40004800000 */
[----:B------:R-:W-:Y:S02]  /*3600*/  ISETP.NE.AND P1, PT, R74, RZ, PT ;  /* 0x000000ff4a00720c */ /* 0x000fe40003f25270 */
[----:B------:R-:W-:Y:S02]  /*3610*/  FMNMX.FTZ R14, R41, R14, !PT ;  /* 0x0000000e290e7209 */ /* 0x000fe40007810000 */
[----:B------:R-:W-:Y:S02]  /*3620*/  ISETP.GT.AND P1, PT, R30, 0x28, !P1 ;  /* 0x000000281e00780c */ /* 0x000fe40004f24270 */
[----:B------:R-:W-:-:S02]  /*3630*/  FMNMX.FTZ R14, R39, R14, !PT ;  /* 0x0000000e270e7209 */ /* 0x000fc40007810000 */
[----:B------:R-:W-:Y:S02]  /*3640*/  ISETP.LT.OR P1, PT, R28, 0x29, P1 ;  /* 0x000000291c00780c */ /* 0x000fe40000f21670 */
[----:B------:R-:W-:Y:S02]  /*3650*/  FMNMX.FTZ R14, R37, R14, !PT ;  /* 0x0000000e250e7209 */ /* 0x000fe40007810000 */
[----:B------:R-:W-:Y:S02]  /*3660*/  FSEL R77, R46, -INF , !P1 ;  /* 0xff8000002e4d7808 */ /* 0x000fe40004800000 */
[----:B------:R-:W-:Y:S02]  /*3670*/  ISETP.NE.AND P1, PT, R44, RZ, PT ;  /* 0x000000ff2c00720c */ /* 0x000fe40003f25270 */
[----:B------:R-:W-:Y:S02]  /*3680*/  FMNMX.FTZ R14, R35, R14, !PT ;  /* 0x0000000e230e7209 */ /* 0x000fe40007810000 */
[----:B------:R-:W-:-:S02]  /*3690*/  ISETP.GT.AND P1, PT, R30, 0x29, !P1 ;  /* 0x000000291e00780c */ /* 0x000fc40004f24270 */
[----:B------:R-:W-:Y:S02]  /*36a0*/  FMNMX.FTZ R14, R33, R14, !PT ;  /* 0x0000000e210e7209 */ /* 0x000fe40007810000 */
[----:B------:R-:W-:Y:S02]  /*36b0*/  ISETP.LT.OR P1, PT, R28, 0x2a, P1 ;  /* 0x0000002a1c00780c */ /* 0x000fe40000f21670 */
[----:B------:R-:W-:Y:S02]  /*36c0*/  FMNMX.FTZ R14, R15, R14, !PT ;  /* 0x0000000e0f0e7209 */ /* 0x000fe40007810000 */
[----:B------:R-:W-:Y:S02]  /*36d0*/  FSEL R79, R79, -INF , !P1 ;  /* 0xff8000004f4f7808 */ /* 0x000fe40004800000 */
[----:B------:R-:W-:Y:S02]  /*36e0*/  FMNMX.FTZ R14, R29, R14, !PT ;  /* 0x0000000e1d0e7209 */ /* 0x000fe40007810000 */
[----:B------:R-:W-:-:S02]  /*36f0*/  ISETP.NE.AND P1, PT, R76, RZ, PT ;  /* 0x000000ff4c00720c */ /* 0x000fc40003f25270 */
[----:B------:R-:W-:Y:S01]  /*3700*/  FMNMX.FTZ R20, R31, R14, !PT ;  /* 0x0000000e1f147209 */ /* 0x000fe20007810000 */
[----:B------:R-:W-:Y:S01]  /*3710*/  IMAD.U32 R14, RZ, RZ, UR4 ;  /* 0x00000004ff0e7e24 */ /* 0x000fe2000f8e00ff */
[C---:B------:R-:W-:Y:S02]  /*3720*/  ISETP.GT.AND P1, PT, R30.reuse, 0x30, !P1 ;  /* 0x000000301e00780c */ /* 0x040fe40004f24270 */
[----:B------:R-:W-:Y:S01]  /*3730*/  ISETP.GT.AND P4, PT, R30, RZ, !P4 ;  /* 0x000000ff1e00720c */ /* 0x000fe20006784270 */
[----:B------:R-:W0:Y:S01]  /*3740*/  SHFL.BFLY PT, R13, R20, 0x2, 0x1f ;  /* 0x0c401f00140d7f89 */ /* 0x000e2200000e0000 */
[C---:B------:R-:W-:Y:S02]  /*3750*/  ISETP.LT.OR P1, PT, R28.reuse, 0x31, P1 ;  /* 0x000000311c00780c */ /* 0x040fe40000f21670 */
[----:B------:R-:W-:Y:S02]  /*3760*/  ISETP.LT.OR P4, PT, R28, 0x1, P4 ;  /* 0x000000011c00780c */ /* 0x000fe40002781670 */
[----:B------:R-:W-:-:S02]  /*3770*/  FSEL R81, R50, -INF , !P1 ;  /* 0xff80000032517808 */ /* 0x000fc40004800000 */
[----:B------:R-:W-:Y:S01]  /*3780*/  ISETP.NE.AND P1, PT, R48, RZ, PT ;  /* 0x000000ff3000720c */ /* 0x000fe20003f25270 */
[----:B------:R-:W-:Y:S01]  /*3790*/  IMAD.MOV.U32 R48, RZ, RZ, R17 ;  /* 0x000000ffff307224 */ /* 0x000fe200078e0011 */
[----:B------:R-:W-:Y:S02]  /*37a0*/  FSEL R0, R0, -INF , !P4 ;  /* 0xff80000000007808 */ /* 0x000fe40006000000 */
[----:B------:R-:W-:Y:S02]  /*37b0*/  ISETP.GT.AND P1, PT, R30, 0x31, !P1 ;  /* 0x000000311e00780c */ /* 0x000fe40004f24270 */
[----:B------:R-:W-:Y:S02]  /*37c0*/  ISETP.NE.AND P6, PT, R56, RZ, PT ;  /* 0x000000ff3800720c */ /* 0x000fe40003fc5270 */
[----:B------:R-:W-:Y:S02]  /*37d0*/  ISETP.LT.OR P1, PT, R28, 0x32, P1 ;  /* 0x000000321c00780c */ /* 0x000fe40000f21670 */
[----:B------:R-:W-:-:S02]  /*37e0*/  ISETP.GT.AND P2, PT, R30, 0x51, !P2 ;  /* 0x000000511e00780c */ /* 0x000fc40005744270 */
[----:B------:R-:W-:Y:S02]  /*37f0*/  FSEL R55, R34, -INF , !P1 ;  /* 0xff80000022377808 */ /* 0x000fe40004800000 */
[----:B------:R-:W-:Y:S02]  /*3800*/  ISETP.NE.AND P1, PT, R80, RZ, PT ;  /* 0x000000ff5000720c */ /* 0x000fe40003f25270 */
[C---:B------:R-:W-:Y:S02]  /*3810*/  ISETP.GT.AND P3, PT, R30.reuse, 0x58, !P3 ;  /* 0x000000581e00780c */ /* 0x040fe40005f64270 */
[----:B------:R-:W-:Y:S02]  /*3820*/  ISETP.GT.AND P1, PT, R30, 0x38, !P1 ;  /* 0x000000381e00780c */ /* 0x000fe40004f24270 */
[----:B0-----:R-:W-:Y:S02]  /*3830*/  FMNMX.FTZ R24, R20, R13, !PT ;  /* 0x0000000d14187209 */ /* 0x001fe40007810000 */
[----:B------:R-:W-:-:S02]  /*3840*/  FMNMX.FTZ R20, R0, R59, !PT ;  /* 0x0000003b00147209 */ /* 0x000fc40007810000 */
[----:B------:R-:W-:Y:S01]  /*3850*/  ISETP.LT.OR P1, PT, R28, 0x39, P1 ;  /* 0x000000391c00780c */ /* 0x000fe20000f21670 */
[----:B------:R-:W0:Y:S01]  /*3860*/  SHFL.BFLY PT, R13, R24, 0x1, 0x1f ;  /* 0x0c201f00180d7f89 */ /* 0x000e2200000e0000 */
        /* <DEDUP_REMOVED lines=9> */
[----:B------:R-:W-:Y:S02]  /*3900*/  ISETP.NE.AND P1, PT, R84, RZ, PT ;  /* 0x000000ff5400720c */ /* 0x000fe40003f25270 */
[----:B------:R-:W-:-:S02]  /*3910*/  FMNMX.FTZ R20, R53, R20, !PT ;  /* 0x0000001435147209 */ /* 0x000fc40007810000 */
[----:B------:R-:W-:Y:S02]  /*3920*/  ISETP.GT.AND P1, PT, R30, 0x40, !P1 ;  /* 0x000000401e00780c */ /* 0x000fe40004f24270 */
[----:B------:R-:W-:Y:S02]  /*3930*/  FMNMX.FTZ R20, R69, R20, !PT ;  /* 0x0000001445147209 */ /* 0x000fe40007810000 */
[----:B------:R-:W-:Y:S02]  /*3940*/  ISETP.LT.OR P1, PT, R28, 0x41, P1 ;  /* 0x000000411c00780c */ /* 0x000fe40000f21670 */
[----:B------:R-:W-:Y:S02]  /*3950*/  FMNMX.FTZ R20, R71, R20, !PT ;  /* 0x0000001447147209 */ /* 0x000fe40007810000 */
[----:B------:R-:W-:Y:S02]  /*3960*/  FSEL R11, R58, -INF , !P1 ;  /* 0xff8000003a0b7808 */ /* 0x000fe40004800000 */
[----:B------:R-:W-:-:S02]  /*3970*/  ISETP.GT.AND P1, PT, R30, 0x41, !P6 ;  /* 0x000000411e00780c */ /* 0x000fc40007724270 */
[----:B------:R-:W-:Y:S02]  /*3980*/  FMNMX.FTZ R20, R75, R20, !PT ;  /* 0x000000144b147209 */ /* 0x000fe40007810000 */
[----:B------:R-:W-:Y:S02]  /*3990*/  ISETP.LT.OR P1, PT, R28, 0x42, P1 ;  /* 0x000000421c00780c */ /* 0x000fe40000f21670 */
[----:B------:R-:W-:Y:S02]  /*39a0*/  FMNMX.FTZ R20, R77, R20, !PT ;  /* 0x000000144d147209 */ /* 0x000fe40007810000 */
[----:B------:R-:W-:Y:S02]  /*39b0*/  FSEL R9, R78, -INF , !P1 ;  /* 0xff8000004e097808 */ /* 0x000fe40004800000 */
[----:B------:R-:W-:Y:S02]  /*39c0*/  FMNMX.FTZ R20, R79, R20, !PT ;  /* 0x000000144f147209 */ /* 0x000fe40007810000 */
[----:B------:R-:W-:-:S02]  /*39d0*/  ISETP.GT.AND P1, PT, R30, 0x48, !P5 ;  /* 0x000000481e00780c */ /* 0x000fc40006f24270 */
[----:B0-----:R-:W-:Y:S02]  /*39e0*/  FMNMX.FTZ R13, R24, R13, !PT ;  /* 0x0000000d180d7209 */ /* 0x001fe40007810000 */
[----:B------:R-:W-:Y:S02]  /*39f0*/  FMNMX.FTZ R20, R81, R20, !PT ;  /* 0x0000001451147209 */ /* 0x000fe40007810000 */
[----:B------:R-:W-:Y:S01]  /*3a00*/  ISETP.LT.OR P1, PT, R28, 0x49, P1 ;  /* 0x000000491c00780c */ /* 0x000fe20000f21670 */
[----:B------:R-:W-:Y:S01]  /*3a10*/  FMUL.FTZ R26, R13, R14 ;  /* 0x0000000e0d1a7220 */ /* 0x000fe20000410000 */
[----:B------:R-:W-:Y:S02]  /*3a20*/  FMNMX.FTZ R20, R55, R20, !PT ;  /* 0x0000001437147209 */ /* 0x000fe40007810000 */
[----:B------:R-:W-:Y:S02]  /*3a30*/  FSEL R3, R62, -INF , !P1 ;  /* 0xff8000003e037808 */ /* 0x000fe40004800000 */
[----:B------:R-:W-:-:S02]  /*3a40*/  FSETP.NEU.FTZ.AND P1, PT, R13, -INF , PT ;  /* 0xff8000000d00780b */ /* 0x000fc40003f3d000 */
[----:B------:R-:W-:Y:S02]  /*3a50*/  ISETP.NE.AND P5, PT, R60, RZ, PT ;  /* 0x000000ff3c00720c */ /* 0x000fe40003fa5270 */
[----:B------:R-:W-:Y:S02]  /*3a60*/  FMNMX.FTZ R20, R43, R20, !PT ;  /* 0x000000142b147209 */ /* 0x000fe40007810000 */
[----:B------:R-:W-:Y:S02]  /*3a70*/  FSEL R26, R26, RZ, P1 ;  /* 0x000000ff1a1a7208 */ /* 0x000fe40000800000 */
[----:B------:R-:W-:Y:S02]  /*3a80*/  ISETP.GT.AND P1, PT, R30, 0x49, !P5 ;  /* 0x000000491e00780c */ /* 0x000fe40006f24270 */
[----:B------:R-:W-:Y:S01]  /*3a90*/  FMNMX.FTZ R20, R25, R20, !PT ;  /* 0x0000001419147209 */ /* 0x000fe20007810000 */
[-CC-:B------:R-:W-:Y:S01]  /*3aa0*/  FFMA.FTZ R156, R85, R14.reuse, -R26.reuse ;  /* 0x0000000e559c7223 */ /* 0x180fe2000001081a */
[----:B------:R-:W-:Y:S01]  /*3ab0*/  ISETP.LT.OR P1, PT, R28, 0x4a, P1 ;  /* 0x0000004a1c00780c */ /* 0x000fe20000f21670 */
[-CC-:B------:R-:W-:Y:S01]  /*3ac0*/  FFMA.FTZ R27, R87, R14.reuse, -R26.reuse ;  /* 0x0000000e571b7223 */ /* 0x180fe2000001081a */
[----:B------:R-:W-:Y:S01]  /*3ad0*/  ISETP.NE.AND P6, PT, R86, RZ, PT ;  /* 0x000000ff5600720c */ /* 0x000fe20003fc5270 */
[--C-:B------:R-:W-:Y:S01]  /*3ae0*/  FFMA.FTZ R158, R89, R14, -R26.reuse ;  /* 0x0000000e599e7223 */ /* 0x100fe2000001081a */
[----:B------:R-:W-:Y:S01]  /*3af0*/  FMNMX.FTZ R20, R11, R20, !PT ;  /* 0x000000140b147209 */ /* 0x000fe20007810000 */
[-CC-:B------:R-:W-:Y:S01]  /*3b00*/  FFMA.FTZ R24, R91, R14.reuse, -R26.reuse ;  /* 0x0000000e5b187223 */ /* 0x180fe2000001081a */
[----:B------:R-:W-:Y:S01]  /*3b10*/  FSEL R83, R83, -INF , !P1 ;  /* 0xff80000053537808 */ /* 0x000fe20004800000 */
[--C-:B------:R-:W-:Y:S01]  /*3b20*/  FFMA.FTZ R36, R99, R14, -R26.reuse ;  /* 0x0000000e63247223 */ /* 0x100fe2000001081a */
[----:B------:R-:W-:Y:S01]  /*3b30*/  ISETP.GT.AND P1, PT, R30, 0x50, !P6 ;  /* 0x000000501e00780c */ /* 0x000fe20007724270 */
[----:B------:R0:W-:Y:S01]  /*3b40*/  MUFU.EX2 R93, R24 ;  /* 0x00000018005d7308 */ /* 0x0001e20000000800 */
[----:B------:R-:W-:Y:S01]  /*3b50*/  FMNMX.FTZ R20, R9, R20, !PT ;  /* 0x0000001409147209 */ /* 0x000fe20007810000 */
[-CC-:B------:R-:W-:Y:S01]  /*3b60*/  FFMA.FTZ R32, R95, R14.reuse, -R26.reuse ;  /* 0x0000000e5f207223 */ /* 0x180fe2000001081a */
[----:B------:R-:W-:Y:S01]  /*3b70*/  ISETP.LT.OR P1, PT, R28, 0x51, P1 ;  /* 0x000000511c00780c */ /* 0x000fe20000f21670 */
[--C-:B------:R-:W-:Y:S01]  /*3b80*/  FFMA.FTZ R34, R97, R14, -R26.reuse ;  /* 0x0000000e61227223 */ /* 0x100fe2000001081a */
[----:B------:R-:W-:Y:S01]  /*3b90*/  FMNMX.FTZ R20, R3, R20, !PT ;  /* 0x0000001403147209 */ /* 0x000fe20007810000 */
[-CC-:B------:R-:W-:Y:S01]  /*3ba0*/  FFMA.FTZ R51, R51, R14.reuse, -R26.reuse ;  /* 0x0000000e33337223 */ /* 0x180fe2000001081a */
[----:B------:R-:W-:Y:S01]  /*3bb0*/  ISETP.NE.AND P5, PT, R64, RZ, PT ;  /* 0x000000ff4000720c */ /* 0x000fe20003fa5270 */
[----:B------:R-:W-:Y:S01]  /*3bc0*/  MUFU.EX2 R156, R156 ;  /* 0x0000009c009c7308 */ /* 0x000fe20000000800 */
[----:B------:R-:W-:Y:S01]  /*3bd0*/  ISETP.LT.OR P2, PT, R28, 0x52, P2 ;  /* 0x000000521c00780c */ /* 0x000fe20001741670 */
[-CC-:B0-----:R-:W-:Y:S01]  /*3be0*/  FFMA.FTZ R24, R101, R14.reuse, -R26.reuse ;  /* 0x0000000e65187223 */ /* 0x181fe2000001081a */
[----:B------:R-:W-:Y:S01]  /*3bf0*/  FSEL R85, R8, -INF , !P1 ;  /* 0xff80000008557808 */ /* 0x000fe20004800000 */
[--C-:B------:R-:W-:Y:S01]  /*3c00*/  FFMA.FTZ R8, R107, R14, -R26.reuse ;  /* 0x0000000e6b087223 */ /* 0x100fe2000001081a */
[----:B------:R-:W-:Y:S01]  /*3c10*/  FMNMX.FTZ R20, R83, R20, !PT ;  /* 0x0000001453147209 */ /* 0x000fe20007810000 */
[-CC-:B------:R-:W-:Y:S01]  /*3c20*/  FFMA.FTZ R49, R49, R14.reuse, -R26.reuse ;  /* 0x0000000e31317223 */ /* 0x180fe2000001081a */
[----:B------:R-:W-:Y:S01]  /*3c30*/  ISETP.GT.AND P4, PT, R30, 0x59, !P5 ;  /* 0x000000591e00780c */ /* 0x000fe20006f84270 */
[----:B------:R-:W0:Y:S01]  /*3c40*/  MUFU.EX2 R27, R27 ;  /* 0x0000001b001b7308 */ /* 0x000e220000000800 */
[----:B------:R-:W-:Y:S01]  /*3c50*/  ISETP.LT.OR P3, PT, R28, 0x59, P3 ;  /* 0x000000591c00780c */ /* 0x000fe20001f61670 */
[-CC-:B------:R-:W-:Y:S01]  /*3c60*/  FFMA.FTZ R30, R103, R14.reuse, -R26.reuse ;  /* 0x0000000e671e7223 */ /* 0x180fe2000001081a */
[----:B------:R-:W-:Y:S01]  /*3c70*/  FSEL R87, R2, -INF , !P2 ;  /* 0xff80000002577808 */ /* 0x000fe20005000000 */
[--C-:B------:R-:W-:Y:S01]  /*3c80*/  FFMA.FTZ R2, R105, R14, -R26.reuse ;  /* 0x0000000e69027223 */ /* 0x100fe2000001081a */
[----:B------:R-:W-:Y:S01]  /*3c90*/  FMNMX.FTZ R20, R85, R20, !PT ;  /* 0x0000001455147209 */ /* 0x000fe20007810000 */
[-CC-:B------:R-:W-:Y:S01]  /*3ca0*/  FFMA.FTZ R47, R47, R14.reuse, -R26.reuse ;  /* 0x0000000e2f2f7223 */ /* 0x180fe2000001081a */
[----:B------:R-:W-:Y:S01]  /*3cb0*/  ISETP.LT.OR P4, PT, R28, 0x5a, P4 ;  /* 0x0000005a1c00780c */ /* 0x000fe20002781670 */
[----:B------:R-:W-:Y:S01]  /*3cc0*/  MUFU.EX2 R99, R2 ;  /* 0x0000000200637308 */ /* 0x000fe20000000800 */
[----:B------:R-:W-:Y:S01]  /*3cd0*/  FSEL R89, R12, -INF , !P3 ;  /* 0xff8000000c597808 */ /* 0x000fe20005800000 */
[--C-:B------:R-:W-:Y:S01]  /*3ce0*/  FFMA.FTZ R45, R45, R14, -R26.reuse ;  /* 0x0000000e2d2d7223 */ /* 0x100fe2000001081a */
[----:B------:R-:W-:Y:S01]  /*3cf0*/  FMNMX.FTZ R20, R87, R20, !PT ;  /* 0x0000001457147209 */ /* 0x000fe20007810000 */
[-CC-:B------:R-:W-:Y:S01]  /*3d00*/  FFMA.FTZ R41, R41, R14.reuse, -R26.reuse ;  /* 0x0000000e29297223 */ /* 0x180fe2000001081a */
[----:B------:R-:W-:Y:S01]  /*3d10*/  FSEL R91, R10, -INF , !P4 ;  /* 0xff8000000a5b7808 */ /* 0x000fe20006000000 */
[--C-:B------:R-:W-:Y:S01]  /*3d20*/  FFMA.FTZ R10, R57, R14, -R26.reuse ;  /* 0x0000000e390a7223 */ /* 0x100fe2000001081a */
[----:B------:R-:W-:Y:S01]  /*3d30*/  FMNMX.FTZ R20, R89, R20, !PT ;  /* 0x0000001459147209 */ /* 0x000fe20007810000 */
[----:B------:R-:W1:Y:S01]  /*3d40*/  MUFU.EX2 R158, R158 ;  /* 0x0000009e009e7308 */ /* 0x000e620000000800 */
[-CC-:B------:R-:W-:Y:S01]  /*3d50*/  FFMA.FTZ R39, R39, R14.reuse, -R26.reuse ;  /* 0x0000000e27277223 */ /* 0x180fe2000001081a */
[--C-:B------:R-:W-:Y:S01]  /*3d60*/  FFMA.FTZ R37, R37, R14, -R26.reuse ;  /* 0x0000000e25257223 */ /* 0x100fe2000001081a */
[----:B------:R-:W-:Y:S01]  /*3d70*/  FMNMX.FTZ R20, R91, R20, !PT ;  /* 0x000000145b147209 */ /* 0x000fe20007810000 */
[-CC-:B------:R-:W-:Y:S01]  /*3d80*/  FFMA.FTZ R35, R35, R14.reuse, -R26.reuse ;  /* 0x0000000e23237223 */ /* 0x180fe2000001081a */
[-CC-:B------:R-:W-:Y:S01]  /*3d90*/  FFMA.FTZ R33, R33, R14.reuse, -R26.reuse ;  /* 0x0000000e21217223 */ /* 0x180fe2000001081a */
[-CC-:B------:R-:W-:Y:S01]  /*3da0*/  FFMA.FTZ R29, R29, R14.reuse, -R26.reuse ;  /* 0x0000000e1d1d7223 */ /* 0x180fe2000001081a */
[----:B------:R-:W-:Y:S01]  /*3db0*/  ISETP.NE.AND P5, PT, R168, 0x1, PT ;  /* 0x00000001a800780c */ /* 0x000fe20003fa5270 */
[----:B------:R-:W2:Y:S01]  /*3dc0*/  SHFL.BFLY PT, R57, R20, 0x2, 0x1f ;  /* 0x0c401f0014397f89 */ /* 0x000ea200000e0000 */
[----:B------:R3:W-:Y:S08]  /*3dd0*/  MUFU.EX2 R101, R10 ;  /* 0x0000000a00657308 */ /* 0x0007f00000000800 */
[----:B------:R-:W4:Y:S01]  /*3de0*/  MUFU.EX2 R32, R32 ;  /* 0x0000002000207308 */ /* 0x000f220000000800 */
[-CC-:B---3--:R-:W-:Y:S01]  /*3df0*/  FFMA.FTZ R10, R15, R14.reuse, -R26.reuse ;  /* 0x0000000e0f0a7223 */ /* 0x188fe2000001081a */
[----:B------:R-:W-:Y:S01]  /*3e00*/  FFMA.FTZ R26, R31, R14, -R26 ;  /* 0x0000000e1f1a7223 */ /* 0x000fe2000001081a */
[----:B0-----:R-:W-:Y:S01]  /*3e10*/  FADD.FTZ R31, R156, R27 ;  /* 0x0000001b9c1f7221 */ /* 0x001fe20000010000 */
[----:B------:R-:W0:Y:S01]  /*3e20*/  @P5 LDC R46, c[0x0][0x44c] ;  /* 0x00011300ff2e5b82 */ /* 0x000e220000000800 */
[----:B------:R-:W-:-:S02]  /*3e30*/  F2FP.F16.F32.PACK_AB R156, R27, R156 ;  /* 0x0000009c1b9c723e */ /* 0x000fc400000000ff */
[----:B-1----:R-:W-:Y:S01]  /*3e40*/  FADD.FTZ R40, R158, R31 ;  /* 0x0000001f9e287221 */ /* 0x002fe20000010000 */
[----:B------:R-:W1:Y:S01]  /*3e50*/  MUFU.EX2 R95, R34 ;  /* 0x00000022005f7308 */ /* 0x000e620000000800 */
[C---:B------:R-:W-:Y:S02]  /*3e60*/  F2FP.F16.F32.PACK_AB R158, R93.reuse, R158 ;  /* 0x0000009e5d9e723e */ /* 0x040fe400000000ff */
[----:B------:R-:W-:Y:S01]  /*3e70*/  FADD.FTZ R31, R93, R40 ;  /* 0x000000285d1f7221 */ /* 0x000fe20000010000 */
[----:B------:R-:W3:Y:S01]  /*3e80*/  @P5 LDC R50, c[0x0][0x450] ;  /* 0x00011400ff325b82 */ /* 0x000ee20000000800 */
[----:B--2---:R-:W-:-:S03]  /*3e90*/  FMNMX.FTZ R57, R20, R57, !PT ;  /* 0x0000003914397209 */ /* 0x004fc60007810000 */
[----:B------:R-:W-:Y:S01]  /*3ea0*/  MUFU.EX2 R36, R36 ;  /* 0x0000002400247308 */ /* 0x000fe20000000800 */
[----:B----4-:R-:W-:Y:S01]  /*3eb0*/  FADD.FTZ R42, R32, R31 ;  /* 0x0000001f202a7221 */ /* 0x010fe20000010000 */
[----:B------:R-:W2:Y:S06]  /*3ec0*/  SHFL.BFLY PT, R2, R57, 0x1, 0x1f ;  /* 0x0c201f0039027f89 */ /* 0x000eac00000e0000 */
[----:B------:R-:W4:Y:S01]  /*3ed0*/  MUFU.EX2 R97, R24 ;  /* 0x0000001800617308 */ /* 0x000f220000000800 */
[----:B-1----:R-:W-:-:S07]  /*3ee0*/  F2FP.F16.F32.PACK_AB R152, R95, R32 ;  /* 0x000000205f98723e */ /* 0x002fce00000000ff */
[----:B------:R-:W1:Y:S08]  /*3ef0*/  MUFU.EX2 R30, R30 ;  /* 0x0000001e001e7308 */ /* 0x000e700000000800 */
[----:B------:R5:W-:Y:S01]  /*3f00*/  MUFU.EX2 R142, R35 ;  /* 0x00000023008e7308 */ /* 0x000be20000000800 */
[----:B----4-:R-:W-:Y:S02]  /*3f10*/  F2FP.F16.F32.PACK_AB R154, R97, R36 ;  /* 0x00000024619a723e */ /* 0x010fe400000000ff */
[----:B--2---:R-:W-:-:S04]  /*3f20*/  FMNMX.FTZ R15, R57, R2, !PT ;  /* 0x00000002390f7209 */ /* 0x004fc80007810000 */
[C---:B------:R-:W-:Y:S01]  /*3f30*/  FSETP.NEU.FTZ.AND P1, PT, R15.reuse, -INF , PT ;  /* 0xff8000000f00780b */ /* 0x040fe20003f3d000 */
[----:B------:R-:W-:Y:S01]  /*3f40*/  FMUL.FTZ R2, R15, R14 ;  /* 0x0000000e0f027220 */ /* 0x000fe20000410000 */
[----:B-----5:R-:W-:Y:S01]  /*3f50*/  FADD.FTZ R35, R95, R42 ;  /* 0x0000002a5f237221 */ /* 0x020fe20000010000 */
[----:B------:R-:W-:Y:S01]  /*3f60*/  MUFU.EX2 R8, R8 ;  /* 0x0000000800087308 */ /* 0x000fe20000000800 */
[----:B-1----:R-:W-:Y:S02]  /*3f70*/  F2FP.F16.F32.PACK_AB R148, R99, R30 ;  /* 0x0000001e6394723e */ /* 0x002fe400000000ff */
[----:B------:R-:W-:Y:S01]  /*3f80*/  FSEL R2, R2, RZ, P1 ;  /* 0x000000ff02027208 */ /* 0x000fe20000800000 */
[----:B------:R-:W-:-:S04]  /*3f90*/  FADD.FTZ R44, R36, R35 ;  /* 0x00000023242c7221 */ /* 0x000fc80000010000 */
        /* <DEDUP_REMOVED lines=10> */
[-C--:B------:R-:W-:Y:S01]  /*4040*/  FFMA.FTZ R75, R75, R14.reuse, -R2 ;  /* 0x0000000e4b4b7223 */ /* 0x080fe20000010802 */
[----:B------:R-:W-:Y:S01]  /*4050*/  FADD.FTZ R35, R97, R44 ;  /* 0x0000002c61237221 */ /* 0x000fe20000010000 */
[-CC-:B------:R-:W-:Y:S01]  /*4060*/  FFMA.FTZ R77, R77, R14.reuse, -R2.reuse ;  /* 0x0000000e4d4d7223 */ /* 0x180fe20000010802 */
[-CC-:B------:R-:W-:Y:S01]  /*4070*/  FFMA.FTZ R25, R25, R14.reuse, -R2.reuse ;  /* 0x0000000e19197223 */ /* 0x180fe20000010802 */
[----:B------:R-:W1:Y:S01]  /*4080*/  MUFU.EX2 R59, R59 ;  /* 0x0000003b003b7308 */ /* 0x000e620000000800 */
[----:B------:R-:W-:Y:S01]  /*4090*/  FADD.FTZ R44, R30, R35 ;  /* 0x000000231e2c7221 */ /* 0x000fe20000010000 */
[-CC-:B------:R-:W-:Y:S01]  /*40a0*/  FFMA.FTZ R79, R79, R14.reuse, -R2.reuse ;  /* 0x0000000e4f4f7223 */ /* 0x180fe20000010802 */
[----:B------:R-:W-:Y:S01]  /*40b0*/  FFMA.FTZ R81, R81, R14, -R2 ;  /* 0x0000000e51517223 */ /* 0x000fe20000010802 */
[----:B0-----:R-:W-:-:S04]  /*40c0*/  @P5 IMAD.HI.U32 R35, R17, R46, RZ ;  /* 0x0000002e11235227 */ /* 0x001fc800078e00ff */
[-CC-:B------:R-:W-:Y:S01]  /*40d0*/  FFMA.FTZ R55, R55, R14.reuse, -R2.reuse ;  /* 0x0000000e37377223 */ /* 0x180fe20000010802 */
[-CC-:B------:R-:W-:Y:S01]  /*40e0*/  FFMA.FTZ R43, R43, R14.reuse, -R2.reuse ;  /* 0x0000000e2b2b7223 */ /* 0x180fe20000010802 */
[-CC-:B------:R-:W-:Y:S01]  /*40f0*/  FFMA.FTZ R9, R9, R14.reuse, -R2.reuse ;  /* 0x0000000e09097223 */ /* 0x180fe20000010802 */
[----:B------:R-:W0:Y:S01]  /*4100*/  MUFU.EX2 R61, R61 ;  /* 0x0000003d003d7308 */ /* 0x000e220000000800 */
[-CC-:B------:R-:W-:Y:S01]  /*4110*/  FFMA.FTZ R11, R11, R14.reuse, -R2.reuse ;  /* 0x0000000e0b0b7223 */ /* 0x180fe20000010802 */
[-CC-:B------:R-:W-:Y:S01]  /*4120*/  FFMA.FTZ R3, R3, R14.reuse, -R2.reuse ;  /* 0x0000000e03037223 */ /* 0x180fe20000010802 */
[-CC-:B------:R-:W-:Y:S01]  /*4130*/  FFMA.FTZ R83, R83, R14.reuse, -R2.reuse ;  /* 0x0000000e53537223 */ /* 0x180fe20000010802 */
[-CC-:B------:R-:W-:Y:S01]  /*4140*/  FFMA.FTZ R85, R85, R14.reuse, -R2.reuse ;  /* 0x0000000e55557223 */ /* 0x180fe20000010802 */
[-CC-:B------:R-:W-:Y:S01]  /*4150*/  FFMA.FTZ R87, R87, R14.reuse, -R2.reuse ;  /* 0x0000000e57577223 */ /* 0x180fe20000010802 */
[-CC-:B------:R-:W-:Y:S01]  /*4160*/  FFMA.FTZ R89, R89, R14.reuse, -R2.reuse ;  /* 0x0000000e59597223 */ /* 0x180fe20000010802 */
[----:B------:R-:W-:Y:S01]  /*4170*/  FFMA.FTZ R91, R91, R14, -R2 ;  /* 0x0000000e5b5b7223 */ /* 0x000fe20000010802 */
[----:B------:R-:W2:Y:S01]  /*4180*/  MUFU.EX2 R12, R63 ;  /* 0x0000003f000c7308 */ /* 0x000ea20000000800 */
[----:B-1----:R-:W-:Y:S01]  /*4190*/  FADD.FTZ R40, R0, R59 ;  /* 0x0000003b00287221 */ /* 0x002fe20000010000 */
[----:B------:R-:W-:-:S02]  /*41a0*/  F2FP.F16.F32.PACK_AB R150, R101, R8 ;  /* 0x000000086596723e */ /* 0x000fc400000000ff */
[----:B---3--:R-:W-:Y:S02]  /*41b0*/  @P5 SHF.R.U32.HI R48, RZ, R50, R35 ;  /* 0x00000032ff305219 */ /* 0x008fe40000011623 */
[----:B------:R-:W-:Y:S02]  /*41c0*/  LOP3.LUT P5, RZ, R19, 0x80000, RZ, 0xc0, !PT ;  /* 0x0008000013ff7812 */ /* 0x000fe400078ac0ff */
[----:B------:R-:W1:Y:S01]  /*41d0*/  MUFU.EX2 R65, R65 ;  /* 0x0000004100417308 */ /* 0x000e620000000800 */
[----:B0-----:R-:W-:Y:S01]  /*41e0*/  FADD.FTZ R31, R61, R40 ;  /* 0x000000283d1f7221 */ /* 0x001fe20000010000 */
[----:B------:R-:W-:Y:S01]  /*41f0*/  F2FP.F16.F32.PACK_AB R157, R59, R0 ;  /* 0x000000003b9d723e */ /* 0x000fe200000000ff */
[----:B------:R-:W-:-:S05]  /*4200*/  IMAD.IADD R73, R73, 0x1, R48 ;  /* 0x0000000149497824 */ /* 0x000fca00078e0230 */
[----:B------:R-:W0:Y:S01]  /*4210*/  MUFU.EX2 R20, R67 ;  /* 0x0000004300147308 */ /* 0x000e220000000800 */
[C---:B--2---:R-:W-:Y:S01]  /*4220*/  FADD.FTZ R42, R12.reuse, R31 ;  /* 0x0000001f0c2a7221 */ /* 0x044fe20000010000 */
[----:B------:R-:W-:Y:S01]  /*4230*/  F2FP.F16.F32.PACK_AB R159, R12, R61 ;  /* 0x0000003d0c9f723e */ /* 0x000fe200000000ff */
[----:B------:R-:W-:-:S05]  /*4240*/  VIADD R12, R72, 0xfffffffe ;  /* 0xfffffffe480c7836 */ /* 0x000fca0000000000 */
[----:B------:R-:W-:Y:S01]  /*4250*/  MUFU.EX2 R53, R53 ;  /* 0x0000003500357308 */ /* 0x000fe20000000800 */
[----:B-1----:R-:W-:-:S07]  /*4260*/  FADD.FTZ R31, R65, R42 ;  /* 0x0000002a411f7221 */ /* 0x002fce0000010000 */
[----:B------:R-:W1:Y:S01]  /*4270*/  MUFU.EX2 R24, R69 ;  /* 0x0000004500187308 */ /* 0x000e620000000800 */
[C---:B0-----:R-:W-:Y:S01]  /*4280*/  FADD.FTZ R42, R20.reuse, R31 ;  /* 0x0000001f142a7221 */ /* 0x041fe20000010000 */
[----:B------:R-:W-:Y:S01]  /*4290*/  FADD.FTZ R31, R99, R44 ;  /* 0x0000002c631f7221 */ /* 0x000fe20000010000 */
[----:B------:R-:W-:-:S03]  /*42a0*/  F2FP.F16.F32.PACK_AB R153, R20, R65 ;  /* 0x000000411499723e */ /* 0x000fc600000000ff */
[----:B------:R-:W-:Y:S02]  /*42b0*/  FADD.FTZ R46, R8, R31 ;  /* 0x0000001f082e7221 */ /* 0x000fe40000010000 */
[----:B------:R-:W-:Y:S02]  /*42c0*/  MUFU.EX2 R71, R71 ;  /* 0x0000004700477308 */ /* 0x000fe40000000800 */
[----:B------:R-:W-:-:S06]  /*42d0*/  FADD.FTZ R46, R101, R46 ;  /* 0x0000002e652e7221 */ /* 0x000fcc0000010000 */
[----:B------:R-:W0:Y:S01]  /*42e0*/  MUFU.EX2 R51, R51 ;  /* 0x0000003300337308 */ /* 0x000e220000000800 */
[----:B-1----:R-:W-:-:S07]  /*42f0*/  F2FP.F16.F32.PACK_AB R155, R24, R53 ;  /* 0x00000035189b723e */ /* 0x002fce00000000ff */
[----:B------:R-:W1:Y:S08]  /*4300*/  MUFU.EX2 R28, R75 ;  /* 0x0000004b001c7308 */ /* 0x000e700000000800 */
[----:B------:R-:W2:Y:S01]  /*4310*/  MUFU.EX2 R144, R49 ;  /* 0x0000003100907308 */ /* 0x000ea20000000800 */
[----:B0-----:R-:W-:-:S07]  /*4320*/  FADD.FTZ R31, R51, R46 ;  /* 0x0000002e331f7221 */ /* 0x001fce0000010000 */
[----:B------:R-:W-:Y:S01]  /*4330*/  MUFU.EX2 R77, R77 ;  /* 0x0000004d004d7308 */ /* 0x000fe20000000800 */
[----:B-1----:R-:W-:-:S07]  /*4340*/  F2FP.F16.F32.PACK_AB R149, R28, R71 ;  /* 0x000000471c95723e */ /* 0x002fce00000000ff */
[----:B------:R0:W-:Y:S01]  /*4350*/  MUFU.EX2 R40, R25 ;  /* 0x0000001900287308 */ /* 0x0001e20000000800 */
[C---:B--2---:R-:W-:Y:S01]  /*4360*/  FADD.FTZ R46, R144.reuse, R31 ;  /* 0x0000001f902e7221 */ /* 0x044fe20000010000 */
[----:B------:R-:W-:-:S06]  /*4370*/  F2FP.F16.F32.PACK_AB R144, R144, R51 ;  /* 0x000000339090723e */ /* 0x000fcc00000000ff */
[----:B------:R-:W1:Y:S01]  /*4380*/  MUFU.EX2 R47, R47 ;  /* 0x0000002f002f7308 */ /* 0x000e620000000800 */
[----:B0-----:R-:W-:-:S04]  /*4390*/  FADD.FTZ R25, R53, R42 ;  /* 0x0000002a35197221 */ /* 0x001fc80000010000 */
[----:B------:R-:W-:-:S03]  /*43a0*/  FADD.FTZ R44, R24, R25 ;  /* 0x00000019182c7221 */ /* 0x000fc60000010000 */
[----:B------:R-:W0:Y:S01]  /*43b0*/  MUFU.EX2 R34, R79 ;  /* 0x0000004f00227308 */ /* 0x000e220000000800 */
[----:B------:R-:W-:-:S04]  /*43c0*/  FADD.FTZ R25, R71, R44 ;  /* 0x0000002c47197221 */ /* 0x000fc80000010000 */
[----:B------:R-:W-:-:S03]  /*43d0*/  FADD.FTZ R44, R28, R25 ;  /* 0x000000191c2c7221 */ /* 0x000fc60000010000 */
[----:B------:R-:W2:Y:S01]  /*43e0*/  MUFU.EX2 R146, R45 ;  /* 0x0000002d00927308 */ /* 0x000ea20000000800 */
[----:B-1----:R-:W-:-:S07]  /*43f0*/  FADD.FTZ R25, R47, R46 ;  /* 0x0000002e2f197221 */ /* 0x002fce0000010000 */
[----:B------:R-:W-:Y:S01]  /*4400*/  MUFU.EX2 R81, R81 ;  /* 0x0000005100517308 */ /* 0x000fe20000000800 */
[----:B0-----:R-:W-:-:S07]  /*4410*/  F2FP.F16.F32.PACK_AB R151, R34, R77 ;  /* 0x0000004d2297723e */ /* 0x001fce00000000ff */
[----:B------:R-:W0:Y:S01]  /*4420*/  MUFU.EX2 R41, R41 ;  /* 0x0000002900297308 */ /* 0x000e220000000800 */
[C---:B--2---:R-:W-:Y:S01]  /*4430*/  FADD.FTZ R46, R146.reuse, R25 ;  /* 0x00000019922e7221 */ /* 0x044fe20000010000 */
[----:B------:R-:W-:-:S06]  /*4440*/  F2FP.F16.F32.PACK_AB R146, R146, R47 ;  /* 0x0000002f9292723e */ /* 0x000fcc00000000ff */
[----:B------:R-:W1:Y:S08]  /*4450*/  MUFU.EX2 R38, R55 ;  /* 0x0000003700267308 */ /* 0x000e700000000800 */
[----:B------:R-:W2:Y:S01]  /*4460*/  MUFU.EX2 R140, R39 ;  /* 0x00000027008c7308 */ /* 0x000ea20000000800 */
[----:B0-----:R-:W-:-:S07]  /*4470*/  FADD.FTZ R25, R41, R46 ;  /* 0x0000002e29197221 */ /* 0x001fce0000010000 */
[----:B------:R-:W0:Y:S01]  /*4480*/  MUFU.EX2 R43, R43 ;  /* 0x0000002b002b7308 */ /* 0x000e220000000800 */
[----:B-1----:R-:W-:-:S07]  /*4490*/  F2FP.F16.F32.PACK_AB R145, R38, R81 ;  /* 0x000000512691723e */ /* 0x002fce00000000ff */
[----:B------:R1:W-:Y:S01]  /*44a0*/  MUFU.EX2 R42, R9 ;  /* 0x00000009002a7308 */ /* 0x0003e20000000800 */
[C---:B--2---:R-:W-:Y:S01]  /*44b0*/  FADD.FTZ R46, R140.reuse, R25 ;  /* 0x000000198c2e7221 */ /* 0x044fe20000010000 */
[----:B------:R-:W-:-:S06]  /*44c0*/  F2FP.F16.F32.PACK_AB R140, R140, R41 ;  /* 0x000000298c8c723e */ /* 0x000fcc00000000ff */
[----:B------:R-:W2:Y:S01]  /*44d0*/  MUFU.EX2 R37, R37 ;  /* 0x0000002500257308 */ /* 0x000ea20000000800 */
[----:B-1----:R-:W-:Y:S01]  /*44e0*/  FADD.FTZ R9, R77, R44 ;  /* 0x0000002c4d097221 */ /* 0x002fe20000010000 */
[----:B0-----:R-:W-:-:S03]  /*44f0*/  F2FP.F16.F32.PACK_AB R147, R40, R43 ;  /* 0x0000002b2893723e */ /* 0x001fc600000000ff */
[----:B------:R-:W-:-:S03]  /*4500*/  FADD.FTZ R44, R34, R9 ;  /* 0x00000009222c7221 */ /* 0x000fc60000010000 */
[----:B------:R-:W0:Y:S01]  /*4510*/  MUFU.EX2 R11, R11 ;  /* 0x0000000b000b7308 */ /* 0x000e220000000800 */
[----:B------:R-:W-:-:S04]  /*4520*/  FADD.FTZ R9, R81, R44 ;  /* 0x0000002c51097221 */ /* 0x000fc80000010000 */
[----:B------:R-:W-:-:S03]  /*4530*/  FADD.FTZ R44, R38, R9 ;  /* 0x00000009262c7221 */ /* 0x000fc60000010000 */
[----:B------:R-:W1:Y:S01]  /*4540*/  MUFU.EX2 R33, R33 ;  /* 0x0000002100217308 */ /* 0x000e620000000800 */
[----:B------:R-:W-:Y:S01]  /*4550*/  FADD.FTZ R9, R43, R44 ;  /* 0x0000002c2b097221 */ /* 0x000fe20000010000 */
[----:B--2---:R-:W-:-:S03]  /*4560*/  FADD.FTZ R25, R37, R46 ;  /* 0x0000002e25197221 */ /* 0x004fc60000010000 */
[----:B------:R-:W-:Y:S01]  /*4570*/  FADD.FTZ R32, R40, R9 ;  /* 0x0000000928207221 */ /* 0x000fe20000010000 */
[C---:B------:R-:W-:Y:S01]  /*4580*/  FADD.FTZ R36, R142.reuse, R25 ;  /* 0x000000198e247221 */ /* 0x040fe20000010000 */
[----:B------:R-:W-:Y:S01]  /*4590*/  F2FP.F16.F32.PACK_AB R142, R142, R37 ;  /* 0x000000258e8e723e */ /* 0x000fe200000000ff */
[----:B------:R-:W2:Y:S01]  /*45a0*/  MUFU.EX2 R10, R10 ;  /* 0x0000000a000a7308 */ /* 0x000ea20000000800 */
[----:B0-----:R-:W-:Y:S01]  /*45b0*/  FADD.FTZ R9, R11, R32 ;  /* 0x000000200b097221 */ /* 0x001fe20000010000 */
[----:B------:R-:W-:-:S03]  /*45c0*/  F2FP.F16.F32.PACK_AB R141, R42, R11 ;  /* 0x0000000b2a8d723e */ /* 0x000fc600000000ff */
[----:B------:R-:W-:-:S03]  /*45d0*/  FADD.FTZ R8, R42, R9 ;  /* 0x000000092a087221 */ /* 0x000fc60000010000 */
[----:B------:R-:W0:Y:S01]  /*45e0*/  MUFU.EX2 R3, R3 ;  /* 0x0000000300037308 */ /* 0x000e220000000800 */
[----:B-1----:R-:W-:-:S07]  /*45f0*/  FADD.FTZ R25, R33, R36 ;  /* 0x0000002421197221 */ /* 0x002fce0000010000 */
[----:B------:R-:W1:Y:S01]  /*4600*/  MUFU.EX2 R29, R29 ;  /* 0x0000001d001d7308 */ /* 0x000e620000000800 */
[C---:B--2---:R-:W-:Y:S01]  /*4610*/  FADD.FTZ R32, R10.reuse, R25 ;  /* 0x000000190a207221 */ /* 0x044fe20000010000 */
[----:B------:R-:W-:-:S06]  /*4620*/  F2FP.F16.F32.PACK_AB R136, R10, R33 ;  /* 0x000000210a88723e */ /* 0x000fcc00000000ff */
[----:B------:R-:W2:Y:S01]  /*4630*/  MUFU.EX2 R2, R83 ;  /* 0x0000005300027308 */ /* 0x000ea20000000800 */
[----:B0-----:R-:W-:-:S07]  /*4640*/  FADD.FTZ R9, R3, R8 ;  /* 0x0000000803097221 */ /* 0x001fce0000010000 */
        /* <DEDUP_REMOVED lines=8> */
[C---:B-1----:R-:W-:Y:S01]  /*46d0*/  FADD.FTZ R0, R30.reuse, R9 ;  /* 0x000000091e007221 */ /* 0x042fe20000010000 */
[----:B------:R-:W-:-:S06]  /*46e0*/  F2FP.F16.F32.PACK_AB R137, R30, R85 ;  /* 0x000000551e89723e */ /* 0x000fcc00000000ff */
[----:B------:R-:W1:Y:S01]  /*46f0*/  MUFU.EX2 R10, R91 ;  /* 0x0000005b000a7308 */ /* 0x000e620000000800 */
[----:B--2---:R-:W-:Y:S01]  /*4700*/  FADD.FTZ R9, R89, R0 ;  /* 0x0000000059097221 */ /* 0x004fe20000010000 */
[----:B------:R-:W-:Y:S02]  /*4710*/  VIADD R0, R73, UR5 ;  /* 0x0000000549007c36 */ /* 0x000fe40008000000 */
[C---:B0-----:R-:W-:Y:S01]  /*4720*/  FADD.FTZ R8, R26.reuse, R25 ;  /* 0x000000191a087221 */ /* 0x041fe20000010000 */
[----:B------:R-:W-:Y:S01]  /*4730*/  F2FP.F16.F32.PACK_AB R138, R26, R29 ;  /* 0x0000001d1a8a723e */ /* 0x000fe200000000ff */
[C---:B-1----:R-:W-:Y:S01]  /*4740*/  FADD.FTZ R3, R10.reuse, R9 ;  /* 0x000000090a037221 */ /* 0x042fe20000010000 */
[----:B------:R-:W-:Y:S01]  /*4750*/  F2FP.F16.F32.PACK_AB R139, R10, R89 ;  /* 0x000000590a8b723e */ /* 0x000fe200000000ff */
[----:B------:R-:W-:Y:S06]  /*4760*/  @!P5 BRA `(.L_x_985) ;  /* 0x000000000048d947 */ /* 0x000fec0003800000 */
[C---:B------:R-:W-:Y:S01]  /*4770*/  ISETP.GT.AND P1, PT, R73.reuse, RZ, PT ;  /* 0x000000ff4900720c */ /* 0x040fe20003f24270 */
[----:B------:R-:W-:-:S12]  /*4780*/  VIADD R9, R73, 0xffffffff ;  /* 0xffffffff49097836 */ /* 0x000fd80000000000 */
[----:B------:R-:W-:Y:S05]  /*4790*/  @P1 BRA `(.L_x_986) ;  /* 0x0000000000201947 */ /* 0x000fea0003800000 */
[----:B------:R-:W0:Y:S01]  /*47a0*/  LDC R10, c[0x0][0x9e4] ;  /* 0x00027900ff0a7b82 */ /* 0x000e220000000800 */
[----:B------:R-:W-:Y:S01]  /*47b0*/  IMAD.MOV R9, RZ, RZ, -R73 ;  /* 0x000000ffff097224 */ /* 0x000fe200078e0a49 */
[----:B0-----:R-:W-:-:S13]  /*47c0*/  ISETP.NE.AND P1, PT, R10, 0x1, PT ;  /* 0x000000010a00780c */ /* 0x001fda0003f25270 */
[----:B------:R-:W0:Y:S02]  /*47d0*/  @P1 LDC.64 R24, c[0x0][0x9e8] ;  /* 0x00027a00ff181b82 */ /* 0x000e240000000a00 */
[----:B0-----:R-:W-:-:S05]  /*47e0*/  @P1 IMAD.HI.U32 R2, R9, R24, RZ ;  /* 0x0000001809021227 */ /* 0x001fca00078e00ff */
[----:B------:R-:W-:-:S04]  /*47f0*/  @P1 SHF.R.U32.HI R9, RZ, R25, R2 ;  /* 0x00000019ff091219 */ /* 0x000fc80000011602 */
[----:B------:R-:W-:Y:S01]  /*4800*/  LOP3.LUT R9, RZ, R9, RZ, 0x33, !PT ;  /* 0x00000009ff097212 */ /* 0x000fe200078e33ff */
[----:B------:R-:W-:Y:S06]  /*4810*/  BRA `(.L_x_987) ;  /* 0x0000000000147947 */ /* 0x000fec0003800000 */
.L_x_986:
[----:B------:R-:W0:Y:S02]  /*4820*/  LDC R10, c[0x0][0x9e4] ;  /* 0x00027900ff0a7b82 */ /* 0x000e240000000800 */
[----:B0-----:R-:W-:-:S13]  /*4830*/  ISETP.NE.AND P1, PT, R10, 0x1, PT ;  /* 0x000000010a00780c */ /* 0x001fda0003f25270 */
[----:B------:R-:W0:Y:S02]  /*4840*/  @P1 LDC.64 R24, c[0x0][0x9e8] ;  /* 0x00027a00ff181b82 */ /* 0x000e240000000a00 */
[----:B0-----:R-:W-:-:S05]  /*4850*/  @P1 IMAD.HI.U32 R2, R9, R24, RZ ;  /* 0x0000001809021227 */ /* 0x001fca00078e00ff */
[----:B------:R-:W-:-:S07]  /*4860*/  @P1 SHF.R.U32.HI R9, RZ, R25, R2 ;  /* 0x00000019ff091219 */ /* 0x000fce0000011602 */
.L_x_987:
[----:B------:R-:W-:-:S05]  /*4870*/  IMAD R9, R9, R10, R10 ;  /* 0x0000000a09097224 */ /* 0x000fca00078e020a */
[----:B------:R-:W-:-:S07]  /*4880*/  VIMNMX R0, R0, R9, PT ;  /* 0x0000000900007248 */ /* 0x000fce0003fe0100 */
.L_x_985:
[----:B------:R-:W-:Y:S01]  /*4890*/  IMAD.HI R9, R0, 0x2aaaaaab, RZ ;  /* 0x2aaaaaab00097827 */ /* 0x000fe200078e02ff */
[----:B------:R-:W-:Y:S02]  /*48a0*/  CS2R R86, SRZ ;  /* 0x0000000000567805 */ /* 0x000fe4000001ff00 */
[----:B------:R-:W-:Y:S02]  /*48b0*/  CS2R R84, SRZ ;  /* 0x0000000000547805 */ /* 0x000fe4000001ff00 */
[----:B------:R-:W-:Y:S01]  /*48c0*/  CS2R R82, SRZ ;  /* 0x0000000000527805 */ /* 0x000fe2000001ff00 */
[----:B------:R-:W-:Y:S01]  /*48d0*/  IMAD.MOV.U32 R2, RZ, RZ, 0x3f800000 ;  /* 0x3f800000ff027424 */ /* 0x000fe200078e00ff */
[----:B------:R-:W-:Y:S01]  /*48e0*/  SHF.R.U32.HI R10, RZ, 0x1f, R9 ;  /* 0x0000001fff0a7819 */ /* 0x000fe20000011609 */
[----:B------:R-:W-:Y:S01]  /*48f0*/  IMAD.MOV.U32 R0, RZ, RZ, 0x3f800000 ;  /* 0x3f800000ff007424 */ /* 0x000fe200078e00ff */
[----:B------:R-:W-:Y:S02]  /*4900*/  CS2R R80, SRZ ;  /* 0x0000000000507805 */ /* 0x000fe4000001ff00 */
[----:B------:R-:W-:-:S02]  /*4910*/  CS2R R78, SRZ ;  /* 0x00000000004e7805 */ /* 0x000fc4000001ff00 */
[----:B------:R-:W-:Y:S02]  /*4920*/  LEA.HI.SX32 R10, R9, R10, 0x1c ;  /* 0x0000000a090a7211 */ /* 0x000fe400078fe2ff */
[----:B------:R-:W-:Y:S02]  /*4930*/  CS2R R76, SRZ ;  /* 0x00000000004c7805 */ /* 0x000fe4000001ff00 */
[----:B------:R-:W-:Y:S02]  /*4940*/  CS2R R74, SRZ ;  /* 0x00000000004a7805 */ /* 0x000fe4000001ff00 */
[----:B------:R-:W-:Y:S02]  /*4950*/  CS2R R72, SRZ ;  /* 0x0000000000487805 */ /* 0x000fe4000001ff00 */
[----:B------:R-:W-:Y:S02]  /*4960*/  VIMNMX R9, R23, R10, !PT ;  /* 0x0000000a17097248 */ /* 0x000fe40007fe0100 */
[----:B------:R-:W-:-:S02]  /*4970*/  CS2R R70, SRZ ;  /* 0x0000000000467805 */ /* 0x000fc4000001ff00 */
[----:B------:R-:W-:Y:S02]  /*4980*/  CS2R R68, SRZ ;  /* 0x0000000000447805 */ /* 0x000fe4000001ff00 */
[----:B------:R-:W-:Y:S02]  /*4990*/  CS2R R66, SRZ ;  /* 0x0000000000427805 */ /* 0x000fe4000001ff00 */
        /* <DEDUP_REMOVED lines=21> */
[----:B------:R-:W-:Y:S01]  /*4af0*/  CS2R R24, SRZ ;  /* 0x0000000000187805 */ /* 0x000fe2000001ff00 */
[----:B------:R-:W-:Y:S06]  /*4b00*/  @!P1 BRA `(.L_x_988) ;  /* 0x0000003400049947 */ /* 0x000fec0003800000 */
[----:B------:R-:W-:Y:S01]  /*4b10*/  IMAD.MOV.U32 R11, RZ, RZ, R15 ;  /* 0x000000ffff0b7224 */ /* 0x000fe200078e000f */
[----:B------:R-:W-:Y:S01]  /*4b20*/  UMOV UR41, UR39 ;  /* 0x0000002700297c82 */ /* 0x000fe20008000000 */
[----:B------:R-:W-:Y:S01]  /*4b30*/  IMAD.MOV.U32 R10, RZ, RZ, R13 ;  /* 0x000000ffff0a7224 */ /* 0x000fe200078e000d */
[----:B------:R-:W-:Y:S01]  /*4b40*/  UMOV UR4, UR38 ;  /* 0x0000002600047c82 */ /* 0x000fe20008000000 */
[----:B------:R-:W-:Y:S01]  /*4b50*/  IMAD.MOV.U32 R2, RZ, RZ, 0x3f800000 ;  /* 0x3f800000ff027424 */ /* 0x000fe200078e00ff */
[----:B------:R-:W-:Y:S01]  /*4b60*/  ULDC UR43, c[0x0][0x9e4] ;  /* 0x00027900002b7ab9 */ /* 0x000fe20000000800 */
[----:B------:R-:W-:Y:S01]  /*4b70*/  IMAD.MOV.U32 R87, RZ, RZ, RZ ;  /* 0x000000ffff577224 */ /* 0x000fe200078e00ff */
[----:B------:R-:W-:Y:S01]  /*4b80*/  ULDC UR50, c[0x0][0x9dc] ;  /* 0x0002770000327ab9 */ /* 0x000fe20000000800 */
[----:B------:R-:W-:Y:S01]  /*4b90*/  ULDC UR5, c[0x0][0x9d8] ;  /* 0x0002760000057ab9 */ /* 0x000fe20000000800 */
[----:B------:R-:W-:-:S05]  /*4ba0*/  ULDC UR51, c[0x0][0x9e0] ;  /* 0x0002780000337ab9 */ /* 0x000fca0000000800 */
.L_x_1007:
[----:B------:R-:W-:-:S04]  /*4bb0*/  UISETP.NE.AND UP0, UPT, UR4, 0x1, UPT ;  /* 0x000000010400788c */ /* 0x000fc8000bf05270 */
[----:B------:R-:W-:-:S04]  /*4bc0*/  USEL UR39, URZ, 0x1, UP0 ;  /* 0x000000013f277887 */ /* 0x000fc80008000000 */
[----:B------:R-:W-:Y:S01]  /*4bd0*/  ULOP3.LUT UR39, UR41, UR39, URZ, 0x3c, !UPT ;  /* 0x0000002729277292 */ /* 0x000fe2000f8e3c3f */
[----:B------:R-:W-:Y:S11]  /*4be0*/  @!P0 BRA `(.L_x_989) ;  /* 0x0000000000048947 */ /* 0x000ff60003800000 */
[----:B------:R-:W-:Y:S01]  /*4bf0*/  BPT.TRAP 0x1 ;  /* 0x000000040000795c */ /* 0x000fe20000300000 */
.L_x_989:
[----:B------:R-:W-:Y:S01]  /*4c00*/  UIADD3 UR38, UR4, 0x1, URZ ;  /* 0x0000000104267890 */ /* 0x000fe2000fffe03f */
[----:B------:R-:W-:-:S03]  /*4c10*/  IMAD.U32 R13, RZ, RZ, UR39 ;  /* 0x00000027ff0d7e24 */ /* 0x000fc6000f8e00ff */
[----:B------:R-:W-:Y:S02]  /*4c20*/  UISETP.NE.AND UP0, UPT, UR38, 0x2, UPT ;  /* 0x000000022600788c */ /* 0x000fe4000bf05270 */
[----:B------:R-:W-:Y:S02]  /*4c30*/  SHF.L.U32 R13, R13, 0x1f, RZ ;  /* 0x0000001f0d0d7819 */ /* 0x000fe400000006ff */
[----:B------:R-:W-:-:S04]  /*4c40*/  USEL UR38, UR38, URZ, UP0 ;  /* 0x0000003f26267287 */ /* 0x000fc80008000000 */
[----:B------:R-:W-:-:S09]  /*4c50*/  ULEA UR7, UR38, UR40, 0x3 ;  /* 0x0000002826077291 */ /* 0x000fd2000f8e183f */
[----:B------:R0:W1:Y:S01]  /*4c60*/  SYNCS.PHASECHK.TRANS64.TRYWAIT P1, [UR7+0x2a830], R13 ;  /* 0x02a8300dff0075a7 */ /* 0x0000620008020147 */
[----:B------:R-:W-:Y:S05]  /*4c70*/  @!P0 BRA `(.L_x_990) ;  /* 0x0000000000048947 */ /* 0x000fea0003800000 */
[----:B------:R-:W-:Y:S01]  /*4c80*/  BPT.TRAP 0x1 ;  /* 0x000000040000795c */ /* 0x000fe20000300000 */
.L_x_990:
[----:B-1----:R-:W-:Y:S05]  /*4c90*/  @P1 BRA `(.L_x_991) ;  /* 0x0000000000081947 */ /* 0x002fea0003800000 */
[----:B------:R-:W1:Y:S02]  /*4ca0*/  SYNCS.PHASECHK.TRANS64.TRYWAIT P1, [UR7+0x2a830], R13 ;  /* 0x02a8300dff0075a7 */ /* 0x000e640008020147 */
[----:B-1----:R-:W-:Y:S05]  /*4cb0*/  @!P1 BRA `(.L_x_992) ;  /* 0x000000f800709947 */ /* 0x002fea0003800000 */
.L_x_991:
        /* <DEDUP_REMOVED lines=137> */
.L_x_993:
[----:B------:R-:W-:Y:S01]  /*5550*/  ULEA UR6, UR4, UR40, 0x3 ;  /* 0x0000002804067291 */ /* 0x000fe2000f8e183f */
[----:B------:R-:W-:-:S05]  /*5560*/  IMAD.U32 R0, RZ, RZ, UR41 ;  /* 0x00000029ff007e24 */ /* 0x000fca000f8e00ff */
[----:B------:R-:W-:-:S04]  /*5570*/  SHF.L.U32 R0, R0, 0x1f, RZ ;  /* 0x0000001f00007819 */ /* 0x000fc800000006ff */
[----:B------:R2:W3:Y:S01]  /*5580*/  SYNCS.PHASECHK.TRANS64.TRYWAIT P1, [UR6+0x2a850], R0 ;  /* 0x02a85000ff0075a7 */ /* 0x0004e20008020146 */
[----:B------:R-:W-:Y:S05]  /*5590*/  @!P0 BRA `(.L_x_994) ;  /* 0x0000000000048947 */ /* 0x000fea0003800000 */
[----:B------:R-:W-:Y:S01]  /*55a0*/  BPT.TRAP 0x1 ;  /* 0x000000040000795c */ /* 0x000fe20000300000 */
.L_x_994:
[----:B---3--:R-:W-:Y:S05]  /*55b0*/  @P1 BRA `(.L_x_995) ;  /* 0x0000000000081947 */ /* 0x008fea0003800000 */
[----:B------:R-:W3:Y:S02]  /*55c0*/  SYNCS.PHASECHK.TRANS64.TRYWAIT P1, [UR6+0x2a850], R0 ;  /* 0x02a85000ff0075a7 */ /* 0x000ee40008020146 */
[----:B---3--:R-:W-:Y:S05]  /*55d0*/  @!P1 BRA `(.L_x_996) ;  /* 0x000000f000409947 */ /* 0x008fea0003800000 */
.L_x_995:
        /* <DEDUP_REMOVED lines=37> */
.L_x_997:
[----:B------:R-:W-:Y:S01]  /*5830*/  ISETP.NE.AND P2, PT, R168, 0x1, PT ;  /* 0x00000001a800780c */ /* 0x000fe20003f45270 */
[----:B------:R-:W-:Y:S01]  /*5840*/  FMUL.FTZ R153, R105, UR5 ;  /* 0x0000000569997c20 */ /* 0x000fe20008410000 */
[----:B------:R-:W-:Y:S01]  /*5850*/  FMUL.FTZ R136, R93, UR5 ;  /* 0x000000055d887c20 */ /* 0x000fe20008410000 */
[----:B------:R-:W-:Y:S01]  /*5860*/  FMUL.FTZ R93, R106, UR5 ;  /* 0x000000056a5d7c20 */ /* 0x000fe20008410000 */
[----:B01----:R-:W-:Y:S01]  /*5870*/  FMUL.FTZ R13, R88, UR5 ;  /* 0x00000005580d7c20 */ /* 0x003fe20008410000 */
[----:B------:R-:W-:Y:S01]  /*5880*/  FMUL.FTZ R88, R95, UR5 ;  /* 0x000000055f587c20 */ /* 0x000fe20008410000 */
[----:B------:R-:W-:Y:S01]  /*5890*/  FMUL.FTZ R95, R110, UR5 ;  /* 0x000000056e5f7c20 */ /* 0x000fe20008410000 */
[----:B------:R-:W-:Y:S01]  /*58a0*/  FMUL.FTZ R110, R112, UR5 ;  /* 0x00000005706e7c20 */ /* 0x000fe20008410000 */
[----:B------:R-:W-:Y:S01]  /*58b0*/  FMUL.FTZ R112, R116, UR5 ;  /* 0x0000000574707c20 */ /* 0x000fe20008410000 */
[----:B------:R-:W-:Y:S01]  /*58c0*/  IMAD.IADD R116, R22, 0x1, R17 ;  /* 0x0000000116747824 */ /* 0x000fe200078e0211 */
[----:B------:R-:W0:Y:S01]  /*58d0*/  LDC R21, c[0x0][0x288] ;  /* 0x0000a200ff157b82 */ /* 0x000e220000000800 */
[----:B------:R-:W-:Y:S01]  /*58e0*/  FMUL.FTZ R137, R96, UR5 ;  /* 0x0000000560897c20 */ /* 0x000fe20008410000 */
[----:B------:R-:W-:Y:S01]  /*58f0*/  FMUL.FTZ R96, R111, UR5 ;  /* 0x000000056f607c20 */ /* 0x000fe20008410000 */
[----:B------:R-:W-:Y:S01]  /*5900*/  FMUL.FTZ R111, R113, UR5 ;  /* 0x00000005716f7c20 */ /* 0x000fe20008410000 */
[----:B------:R-:W-:Y:S01]  /*5910*/  FMUL.FTZ R113, R117, UR5 ;  /* 0x0000000575717c20 */ /* 0x000fe20008410000 */
[----:B------:R-:W-:Y:S01]  /*5920*/  FMUL.FTZ R14, R89, UR5 ;  /* 0x00000005590e7c20 */ /* 0x000fe20008410000 */
[----:B--2---:R-:W-:Y:S01]  /*5930*/  FMUL.FTZ R0, R90, UR5 ;  /* 0x000000055a007c20 */ /* 0x004fe20008410000 */
[----:B------:R-:W-:Y:S01]  /*5940*/  FMUL.FTZ R2, R91, UR5 ;  /* 0x000000055b027c20 */ /* 0x000fe20008410000 */
[----:B------:R-:W1:Y:S01]  /*5950*/  @P2 LDC R105, c[0x0][0x44c] ;  /* 0x00011300ff692b82 */ /* 0x000e620000000800 */
[----:B------:R-:W-:Y:S01]  /*5960*/  FMUL.FTZ R15, R92, UR5 ;  /* 0x000000055c0f7c20 */ /* 0x000fe20008410000 */
[----:B------:R-:W-:Y:S01]  /*5970*/  FMUL.FTZ R20, R94, UR5 ;  /* 0x000000055e147c20 */ /* 0x000fe20008410000 */
[----:B------:R-:W-:Y:S01]  /*5980*/  FMUL.FTZ R138, R97, UR5 ;  /* 0x00000005618a7c20 */ /* 0x000fe20008410000 */
[----:B------:R-:W-:Y:S01]  /*5990*/  FMUL.FTZ R89, R98, UR5 ;  /* 0x0000000562597c20 */ /* 0x000fe20008410000 */
[----:B------:R-:W-:Y:S01]  /*59a0*/  FMUL.FTZ R90, R99, UR5 ;  /* 0x00000005635a7c20 */ /* 0x000fe20008410000 */
[----:B------:R-:W-:Y:S01]  /*59b0*/  FMUL.FTZ R139, R100, UR5 ;  /* 0x00000005648b7c20 */ /* 0x000fe20008410000 */
[----:B------:R-:W-:Y:S01]  /*59c0*/  FMUL.FTZ R91, R102, UR5 ;  /* 0x00000005665b7c20 */ /* 0x000fe20008410000 */
[----:B------:R-:W2:Y:S01]  /*59d0*/  @P2 LDC R106, c[0x0][0x450] ;  /* 0x00011400ff6a2b82 */ /* 0x000ea20000000800 */
        /* <DEDUP_REMOVED lines=15> */
[----:B-1----:R-:W-:-:S04]  /*5ad0*/  @P2 IMAD.HI.U32 R105, R116, R105, RZ ;  /* 0x0000006974692227 */ /* 0x002fc800078e00ff */
[----:B------:R-:W-:Y:S01]  /*5ae0*/  FMUL.FTZ R177, R126, UR5 ;  /* 0x000000057eb17c20 */ /* 0x000fe20008410000 */
[----:B------:R-:W-:Y:S01]  /*5af0*/  FMUL.FTZ R181, R127, UR5 ;  /* 0x000000057fb57c20 */ /* 0x000fe20008410000 */
[----:B------:R-:W-:Y:S01]  /*5b00*/  FMUL.FTZ R128, R128, UR5 ;  /* 0x0000000580807c20 */ /* 0x000fe20008410000 */
[----:B------:R-:W-:Y:S01]  /*5b10*/  FMUL.FTZ R183, R130, UR5 ;  /* 0x0000000582b77c20 */ /* 0x000fe20008410000 */
[----:B------:R-:W-:Y:S01]  /*5b20*/  FMUL.FTZ R103, R131, UR5 ;  /* 0x0000000583677c20 */ /* 0x000fe20008410000 */
[----:B------:R-:W-:Y:S01]  /*5b30*/  FMUL.FTZ R132, R132, UR5 ;  /* 0x0000000584847c20 */ /* 0x000fe20008410000 */
[----:B------:R-:W-:Y:S01]  /*5b40*/  FMUL.FTZ R125, R125, UR5 ;  /* 0x000000057d7d7c20 */ /* 0x000fe20008410000 */
[----:B--2---:R-:W-:Y:S01]  /*5b50*/  @P2 SHF.R.U32.HI R116, RZ, R106, R105 ;  /* 0x0000006aff742219 */ /* 0x004fe20000011669 */
[----:B------:R-:W-:Y:S01]  /*5b60*/  FMUL.FTZ R105, R134, UR5 ;  /* 0x0000000586697c20 */ /* 0x000fe20008410000 */
[----:B------:R-:W-:Y:S02]  /*5b70*/  IMAD R134, R12, -0x60, RZ ;  /* 0xffffffa00c867824 */ /* 0x000fe400078e02ff */
[----:B------:R-:W-:Y:S01]  /*5b80*/  FMUL.FTZ R106, R135, UR5 ;  /* 0x00000005876a7c20 */ /* 0x000fe20008410000 */
[----:B------:R-:W-:Y:S01]  /*5b90*/  FMUL.FTZ R129, R129, UR5 ;  /* 0x0000000581817c20 */ /* 0x000fe20008410000 */
[----:B------:R-:W1:Y:S01]  /*5ba0*/  SHFL.IDX PT, R117, R116, RZ, 0x1c1f ;  /* 0x001c1fff74757589 */ /* 0x000e6200000e0000 */
[----:B------:R-:W-:-:S02]  /*5bb0*/  VIADD R109, R134, 0x1 ;  /* 0x00000001866d7836 */ /* 0x000fc40000000000 */
[----:B------:R-:W-:Y:S01]  /*5bc0*/  FMUL.FTZ R133, R133, UR5 ;  /* 0x0000000585857c20 */ /* 0x000fe20008410000 */
[----:B------:R-:W-:Y:S01]  /*5bd0*/  UIADD3 UR7, UR7, 0x2a840, URZ ;  /* 0x0002a84007077890 */ /* 0x000fe2000fffe03f */
[----:B------:R-:W-:Y:S01]  /*5be0*/  LOP3.LUT P1, RZ, R19, 0x80000, RZ, 0xc0, !PT ;  /* 0x0008000013ff7812 */ /* 0x000fe2000782c0ff */
[----:B------:R-:W-:Y:S01]  /*5bf0*/  IMAD R109, R18, -0x2, R109 ;  /* 0xfffffffe126d7824 */ /* 0x000fe200078e026d */
[----:B------:R-:W2:Y:S01]  /*5c00*/  MUFU.TANH R13, R13 ;  /* 0x0000000d000d7308 */ /* 0x000ea20000002400 */
[----:B------:R-:W-:Y:S02]  /*5c10*/  UPRMT UR7, UR60, 0x654, UR7 ;  /* 0x000006543c077896 */ /* 0x000fe40008000007 */
[----:B------:R-:W-:Y:S01]  /*5c20*/  ULOP3.LUT UR4, URZ, UR50, URZ, 0x33, !UPT ;  /* 0x000000323f047292 */ /* 0x000fe2000f8e333f */
[C---:B0-----:R-:W-:Y:S01]  /*5c30*/  IADD3 R108, R109.reuse, -R21, R16 ;  /* 0x800000156d6c7210 */ /* 0x041fe20007ffe010 */
[----:B------:R-:W-:-:S03]  /*5c40*/  VIADD R144, R109, 0xffffffff ;  /* 0xffffffff6d907836 */ /* 0x000fc60000000000 */
[----:B------:R-:W0:Y:S01]  /*5c50*/  MUFU.TANH R14, R14 ;  /* 0x0000000e000e7308 */ /* 0x000e220000002400 */
[C---:B------:R-:W-:Y:S01]  /*5c60*/  VIADD R142, R108.reuse, UR51 ;  /* 0x000000336c8e7c36 */ /* 0x040fe20008000000 */
[----:B------:R-:W-:Y:S01]  /*5c70*/  SYNCS.ARRIVE.TRANS64.RED.A1T0 RZ, [UR7], RZ ;  /* 0x000000ffffff79a7 */ /* 0x000fe20008100407 */
[----:B------:R-:W-:-:S05]  /*5c80*/  VIADD R143, R108, UR4 ;  /* 0x000000046c8f7c36 */ /* 0x000fca0008000000 */
[----:B------:R-:W3:Y:S01]  /*5c90*/  MUFU.TANH R0, R0 ;  /* 0x0000000000007308 */ /* 0x000ee20000002400 */
[--C-:B-1----:R-:W-:Y:S02]  /*5ca0*/  IMAD.IADD R118, R142, 0x1, R117.reuse ;  /* 0x000000018e767824 */ /* 0x102fe400078e0275 */
[----:B------:R-:W-:-:S05]  /*5cb0*/  IMAD.IADD R120, R143, 0x1, R117 ;  /* 0x000000018f787824 */ /* 0x000fca00078e0275 */
[----:B------:R-:W1:Y:S08]  /*5cc0*/  MUFU.TANH R2, R2 ;  /* 0x0000000200027308 */ /* 0x000e700000002400 */
[----:B------:R-:W4:Y:S08]  /*5cd0*/  MUFU.TANH R15, R15 ;  /* 0x0000000f000f7308 */ /* 0x000f300000002400 */
        /* <DEDUP_REMOVED lines=32> */
[----:B------:R0:W0:Y:S08]  /*5ee0*/  MUFU.TANH R122, R125 ;  /* 0x0000007d007a7308 */ /* 0x0000300000002400 */
        /* <DEDUP_REMOVED lines=9> */
[----:B------:R-:W0:Y:S01]  /*5f80*/  MUFU.TANH R106, R106 ;  /* 0x0000006a006a7308 */ /* 0x000e220000002400 */
[----:B-1234-:R-:W-:Y:S05]  /*5f90*/  @!P1 BRA `(.L_x_998) ;  /* 0x0000000000549947 */ /* 0x01efea0003800000 */
[----:B------:R-:W-:Y:S01]  /*5fa0*/  IADD3 R117, R16, -R21, R117 ;  /* 0x8000001510757210 */ /* 0x000fe20007ffe075 */
[----:B------:R-:W-:Y:S03]  /*5fb0*/  BSSY B0, `(.L_x_999) ;  /* 0x0000010000007945 */ /* 0x000fe60003800000 */
[----:B------:R-:W-:-:S13]  /*5fc0*/  ISETP.GT.AND P1, PT, R117, -0x1, PT ;  /* 0xffffffff7500780c */ /* 0x000fda0003f24270 */
[----:B------:R-:W-:Y:S05]  /*5fd0*/  @P1 BRA `(.L_x_1000) ;  /* 0x0000000000201947 */ /* 0x000fea0003800000 */
[----:B------:R-:W-:Y:S01]  /*5fe0*/  IMAD.U32 R119, RZ, RZ, UR43 ;  /* 0x0000002bff777e24 */ /* 0x000fe2000f8e00ff */
[----:B------:R-:W-:-:S04]  /*5ff0*/  LOP3.LUT R117, RZ, R117, RZ, 0x33, !PT ;  /* 0x00000075ff757212 */ /* 0x000fc800078e33ff */
[----:B------:R-:W-:-:S13]  /*6000*/  ISETP.NE.AND P1, PT, R119, 0x1, PT ;  /* 0x000000017700780c */ /* 0x000fda0003f25270 */
[----:B------:R-:W1:Y:S02]  /*6010*/  @P1 LDC.64 R108, c[0x0][0x9e8] ;  /* 0x00027a00ff6c1b82 */ /* 0x000e640000000a00 */
[----:B-1----:R-:W-:-:S05]  /*6020*/  @P1 IMAD.HI.U32 R108, R117, R108, RZ ;  /* 0x0000006c756c1227 */ /* 0x002fca00078e00ff */
[----:B------:R-:W-:-:S04]  /*6030*/  @P1 SHF.R.U32.HI R117, RZ, R109, R108 ;  /* 0x0000006dff751219 */ /* 0x000fc8000001166c */
[----:B------:R-:W-:Y:S01]  /*6040*/  LOP3.LUT R117, RZ, R117, RZ, 0x33, !PT ;  /* 0x00000075ff757212 */ /* 0x000fe200078e33ff */
[----:B------:R-:W-:Y:S06]  /*6050*/  BRA `(.L_x_1001) ;  /* 0x0000000000147947 */ /* 0x000fec0003800000 */
.L_x_1000:
[----:B------:R-:W-:-:S05]  /*6060*/  IMAD.U32 R119, RZ, RZ, UR43 ;  /* 0x0000002bff777e24 */ /* 0x000fca000f8e00ff */
[----:B------:R-:W-:-:S13]  /*6070*/  ISETP.NE.AND P1, PT, R119, 0x1, PT ;  /* 0x000000017700780c */ /* 0x000fda0003f25270 */
[----:B------:R-:W1:Y:S02]  /*6080*/  @P1 LDC.64 R108, c[0x0][0x9e8] ;  /* 0x00027a00ff6c1b82 */ /* 0x000e640000000a00 */
[----:B-1----:R-:W-:-:S05]  /*6090*/  @P1 IMAD.HI.U32 R108, R117, R108, RZ ;  /* 0x0000006c756c1227 */ /* 0x002fca00078e00ff */
[----:B------:R-:W-:-:S07]  /*60a0*/  @P1 SHF.R.U32.HI R117, RZ, R109, R108 ;  /* 0x0000006dff751219 */ /* 0x000fce000001166c */
.L_x_1001:
[----:B------:R-:W-:Y:S05]  /*60b0*/  BSYNC B0 ;  /* 0x0000000000007941 */ /* 0x000fea0003800000 */
.L_x_999:
[----:B------:R-:W-:-:S05]  /*60c0*/  IMAD R117, R117, R119, R144 ;  /* 0x0000007775757224 */ /* 0x000fca00078e0290 */
[----:B------:R-:W-:Y:S02]  /*60d0*/  VIADDMNMX R118, R117, R119, R118, PT ;  /* 0x0000007775767246 */ /* 0x000fe40003800176 */
[----:B------:R-:W-:-:S07]  /*60e0*/  VIMNMX R120, R120, R117, !PT ;  /* 0x0000007578787248 */ /* 0x000fce0007fe0100 */
.L_x_998:
[C---:B------:R-:W-:Y:S02]  /*60f0*/  ISETP.GE.AND P2, PT, R134.reuse, 0x9, PT ;  /* 0x000000098600780c */ /* 0x040fe40003f46270 */
[----:B------:R-:W-:Y:S02]  /*6100*/  ISETP.GE.AND P1, PT, R134, 0x2, PT ;  /* 0x000000028600780c */ /* 0x000fe40003f26270 */
[C---:B------:R-:W-:Y:S02]  /*6110*/  ISETP.GT.AND P3, PT, R120.reuse, 0x8, !P2 ;  /* 0x000000087800780c */ /* 0x040fe40005764270 */
[----:B------:R-:W-:Y:S02]  /*6120*/  ISETP.GT.AND P4, PT, R120, 0x1, !P1 ;  /* 0x000000017800780c */ /* 0x000fe40004f84270 */
[----:B------:R-:W-:Y:S02]  /*6130*/  ISETP.LT.OR P3, PT, R118, 0x9, P3 ;  /* 0x000000097600780c */ /* 0x000fe40001f61670 */
[----:B------:R-:W-:-:S02]  /*6140*/  ISETP.GE.AND P5, PT, R134, 0xa, PT ;  /* 0x0000000a8600780c */ /* 0x000fc40003fa6270 */
[----:B------:R-:W-:Y:S02]  /*6150*/  FSEL R189, R15, -INF , !P3 ;  /* 0xff8000000fbd7808 */ /* 0x000fe40005800000 */
[----:B------:R-:W-:Y:S02]  /*6160*/  ISETP.LT.OR P4, PT, R118, 0x2, P4 ;  /* 0x000000027600780c */ /* 0x000fe40002781670 */
[----:B------:R-:W-:Y:S02]  /*6170*/  ISETP.GT.AND P3, PT, R120, 0x9, !P5 ;  /* 0x000000097800780c */ /* 0x000fe40006f64270 */
[----:B0-----:R-:W-:Y:S02]  /*6180*/  FSEL R191, R14, -INF , !P4 ;  /* 0xff8000000ebf7808 */ /* 0x001fe40006000000 */
        /* <DEDUP_REMOVED lines=8> */
[----:B------:R-:W-:Y:S02]  /*6210*/  ISETP.GT.AND P3, PT, R120, 0x11, !P4 ;  /* 0x000000117800780c */ /* 0x000fe40006764270 */
        /* <DEDUP_REMOVED lines=87> */
[----:B------:R-:W-:Y:S02]  /*6790*/  P2R R122, PR, RZ, 0x40 ;  /* 0x00000040ff7a7803 */ /* 0x000fe40000000000 */
[----:B------:R-:W-:-:S04]  /*67a0*/  ISETP.GT.AND P6, PT, R120, RZ, !P6 ;  /* 0x000000ff7800720c */ /* 0x000fc800077c4270 */
[----:B------:R-:W-:-:S04]  /*67b0*/  ISETP.LT.OR P6, PT, R118, 0x1, P6 ;  /* 0x000000017600780c */ /* 0x000fc800037c1670 */
[----:B------:R-:W-:Y:S02]  /*67c0*/  FSEL R193, R13, -INF , !P6 ;  /* 0xff8000000dc17808 */ /* 0x000fe40007000000 */
[----:B------:R-:W-:Y:S01]  /*67d0*/  ISETP.GE.AND P6, PT, R134, 0x5a, PT ;  /* 0x0000005a8600780c */ /* 0x000fe20003fc6270 */
[----:B------:R-:W0:Y:S03]  /*67e0*/  SHFL.IDX PT, R13, R116, 0x1, 0x1c1f ;  /* 0x003c1f00740d7f89 */ /* 0x000e2600000e0000 */
[----:B------:R-:W-:Y:S02]  /*67f0*/  P2R R114, PR, RZ, 0x40 ;  /* 0x00000040ff727803 */ /* 0x000fe40000000000 */
[----:B------:R-:W-:-:S04]  /*6800*/  ISETP.GT.AND P6, PT, R120, 0x59, !P6 ;  /* 0x000000597800780c */ /* 0x000fc800077c4270 */
[----:B------:R-:W-:-:S04]  /*6810*/  ISETP.LT.OR P6, PT, R118, 0x5a, P6 ;  /* 0x0000005a7600780c */ /* 0x000fc800037c1670 */
[----:B------:R-:W-:Y:S02]  /*6820*/  FSEL R109, R130, -INF , !P6 ;  /* 0xff800000826d7808 */ /* 0x000fe40007000000 */
[----:B------:R-:W-:Y:S01]  /*6830*/  LOP3.LUT P6, RZ, R19, 0x80000, RZ, 0xc0, !PT ;  /* 0x0008000013ff7812 */ /* 0x000fe200078cc0ff */
[--C-:B0-----:R-:W-:Y:S02]  /*6840*/  IMAD.IADD R108, R142, 0x1, R13.reuse ;  /* 0x000000018e6c7824 */ /* 0x101fe400078e020d */
[----:B------:R-:W-:-:S10]  /*6850*/  IMAD.IADD R110, R143, 0x1, R13 ;  /* 0x000000018f6e7824 */ /* 0x000fd400078e020d */
[----:B------:R-:W-:Y:S05]  /*6860*/  @!P6 BRA `(.L_x_1002) ;  /* 0x000000000054e947 */ /* 0x000fea0003800000 */
[----:B------:R-:W-:Y:S01]  /*6870*/  IADD3 R13, R16, -R21, R13 ;  /* 0x80000015100d7210 */ /* 0x000fe20007ffe00d */
[----:B------:R-:W-:Y:S03]  /*6880*/  BSSY B0, `(.L_x_1003) ;  /* 0x0000010000007945 */ /* 0x000fe60003800000 */
[----:B------:R-:W-:-:S13]  /*6890*/  ISETP.GT.AND P6, PT, R13, -0x1, PT ;  /* 0xffffffff0d00780c */ /* 0x000fda0003fc4270 */
[----:B------:R-:W-:Y:S05]  /*68a0*/  @P6 BRA `(.L_x_1004) ;  /* 0x0000000000206947 */ /* 0x000fea0003800000 */
[----:B------:R-:W-:Y:S01]  /*68b0*/  IMAD.U32 R112, RZ, RZ, UR43 ;  /* 0x0000002bff707e24 */ /* 0x000fe2000f8e00ff */
[----:B------:R-:W-:-:S04]  /*68c0*/  LOP3.LUT R13, RZ, R13, RZ, 0x33, !PT ;  /* 0x0000000dff0d7212 */ /* 0x000fc800078e33ff */
[----:B------:R-:W-:-:S13]  /*68d0*/  ISETP.NE.AND P6, PT, R112, 0x1, PT ;  /* 0x000000017000780c */ /* 0x000fda0003fc5270 */
[----:B------:R-:W0:Y:S02]  /*68e0*/  @P6 LDC.64 R14, c[0x0][0x9e8] ;  /* 0x00027a00ff0e6b82 */ /* 0x000e240000000a00 */
[----:B0-----:R-:W-:-:S05]  /*68f0*/  @P6 IMAD.HI.U32 R14, R13, R14, RZ ;  /* 0x0000000e0d0e6227 */ /* 0x001fca00078e00ff */
[----:B------:R-:W-:-:S04]  /*6900*/  @P6 SHF.R.U32.HI R13, RZ, R15, R14 ;  /* 0x0000000fff0d6219 */ /* 0x000fc8000001160e */
[----:B------:R-:W-:Y:S01]  /*6910*/  LOP3.LUT R13, RZ, R13, RZ, 0x33, !PT ;  /* 0x0000000dff0d7212 */ /* 0x000fe200078e33ff */
[----:B------:R-:W-:Y:S06]  /*6920*/  BRA `(.L_x_1005) ;  /* 0x0000000000147947 */ /* 0x000fec0003800000 */
.L_x_1004:
[----:B------:R-:W-:-:S05]  /*6930*/  IMAD.U32 R112, RZ, RZ, UR43 ;  /* 0x0000002bff707e24 */ /* 0x000fca000f8e00ff */
[----:B------:R-:W-:-:S13]  /*6940*/  ISETP.NE.AND P6, PT, R112, 0x1, PT ;  /* 0x000000017000780c */ /* 0x000fda0003fc5270 */
[----:B------:R-:W0:Y:S02]  /*6950*/  @P6 LDC.64 R14, c[0x0][0x9e8] ;  /* 0x00027a00ff0e6b82 */ /* 0x000e240000000a00 */
[----:B0-----:R-:W-:-:S05]  /*6960*/  @P6 IMAD.HI.U32 R14, R13, R14, RZ ;  /* 0x0000000e0d0e6227 */ /* 0x001fca00078e00ff */
[----:B------:R-:W-:-:S07]  /*6970*/  @P6 SHF.R.U32.HI R13, RZ, R15, R14 ;  /* 0x0000000fff0d6219 */ /* 0x000fce000001160e */
.L_x_1005:
[----:B------:R-:W-:Y:S05]  /*6980*/  BSYNC B0 ;  /* 0x0000000000007941 */ /* 0x000fea0003800000 */
.L_x_1003:
[----:B------:R-:W-:-:S05]  /*6990*/  IMAD R13, R13, R112, R144 ;  /* 0x000000700d0d7224 */ /* 0x000fca00078e0290 */
[----:B------:R-:W-:Y:S02]  /*69a0*/  VIADDMNMX R108, R13, R112, R108, PT ;  /* 0x000000700d6c7246 */ /* 0x000fe4000380016c */
[----:B------:R-:W-:-:S07]  /*69b0*/  VIMNMX R110, R110, R13, !PT ;  /* 0x0000000d6e6e7248 */ /* 0x000fce0007fe0100 */
.L_x_1002:
[----:B------:R-:W-:Y:S01]  /*69c0*/  ISETP.GT.AND P1, PT, R110, 0x1, !P1 ;  /* 0x000000016e00780c */ /* 0x000fe20004f24270 */
[----:B------:R-:W0:Y:S01]  /*69d0*/  LDC R14, c[0x0][0x988] ;  /* 0x00026200ff0e7b82 */ /* 0x000e220000000800 */
[----:B------:R-:W-:Y:S02]  /*69e0*/  ISETP.NE.AND P6, PT, R137, RZ, PT ;  /* 0x000000ff8900720c */ /* 0x000fe40003fc5270 */
[----:B------:R-:W-:Y:S02]  /*69f0*/  ISETP.LT.OR P1, PT, R108, 0x2, P1 ;  /* 0x000000026c00780c */ /* 0x000fe40000f21670 */
[----:B------:R-:W-:Y:S02]  /*6a00*/  ISETP.GT.AND P2, PT, R110, 0x8, !P2 ;  /* 0x000000086e00780c */ /* 0x000fe40005744270 */
[----:B------:R-:W-:Y:S02]  /*6a10*/  FSEL R137, R2, -INF , !P1 ;  /* 0xff80000002897808 */ /* 0x000fe40004800000 */
[----:B------:R-:W-:-:S02]  /*6a20*/  ISETP.NE.AND P1, PT, R145, RZ, PT ;  /* 0x000000ff9100720c */ /* 0x000fc40003f25270 */
[----:B------:R-:W-:Y:S02]  /*6a30*/  ISETP.LT.OR P2, PT, R108, 0x9, P2 ;  /* 0x000000096c00780c */ /* 0x000fe40001741670 */
[----:B------:R-:W-:Y:S02]  /*6a40*/  ISETP.GT.AND P1, PT, R110, 0x9, !P1 ;  /* 0x000000096e00780c */ /* 0x000fe40004f24270 */
[----:B------:R-:W-:Y:S02]  /*6a50*/  FSEL R139, R20, -INF , !P2 ;  /* 0xff800000148b7808 */ /* 0x000fe40005000000 */
[----:B------:R-:W-:Y:S02]  /*6a60*/  ISETP.LT.OR P1, PT, R108, 0xa, P1 ;  /* 0x0000000a6c00780c */ /* 0x000fe40000f21670 */
[----:B------:R-:W-:Y:S02]  /*6a70*/  ISETP.NE.AND P2, PT, R147, RZ, PT ;  /* 0x000000ff9300720c */ /* 0x000fe40003f45270 */
        /* <DEDUP_REMOVED lines=13> */
[----:B------:R-:W-:Y:S02]  /*6b50*/  FMNMX.FTZ R2, R179, R2, !PT ;  /* 0x00000002b3027209 */ /* 0x000fe40007810000 */
        /* <DEDUP_REMOVED lines=46> */
[----:B------:R-:W-:Y:S01]  /*6e40*/  ISETP.NE.AND P1, PT, R154, RZ, PT ;  /* 0x000000ff9a00720c */ /* 0x000fe20003f25270 */
[----:B------:R-:W1:Y:S01]  /*6e50*/  SHFL.BFLY PT, R2, R15, 0x2, 0x1f ;  /* 0x0c401f000f027f89 */ /* 0x000e6200000e0000 */
[----:B------:R-:W-:-:S02]  /*6e60*/  ISETP.NE.AND P6, PT, R124, RZ, PT ;  /* 0x000000ff7c00720c */ /* 0x000fc40003fc5270 */
[C---:B------:R-:W-:Y:S02]  /*6e70*/  ISETP.GT.AND P1, PT, R110.reuse, 0x31, !P1 ;  /* 0x000000316e00780c */ /* 0x040fe40004f24270 */
[----:B------:R-:W-:Y:S02]  /*6e80*/  ISETP.GT.AND P3, PT, R110, 0x50, !P3 ;  /* 0x000000506e00780c */ /* 0x000fe40005f64270 */
[C---:B------:R-:W-:Y:S02]  /*6e90*/  ISETP.LT.OR P1, PT, R108.reuse, 0x32, P1 ;  /* 0x000000326c00780c */ /* 0x040fe40000f21670 */
[----:B------:R-:W-:Y:S02]  /*6ea0*/  ISETP.LT.OR P3, PT, R108, 0x51, P3 ;  /* 0x000000516c00780c */ /* 0x000fe40001f61670 */
[----:B------:R-:W-:Y:S02]  /*6eb0*/  FSEL R91, R98, -INF , !P1 ;  /* 0xff800000625b7808 */ /* 0x000fe40004800000 */
[----:B------:R-:W-:-:S02]  /*6ec0*/  ISETP.NE.AND P1, PT, R156, RZ, PT ;  /* 0x000000ff9c00720c */ /* 0x000fc40003f25270 */
[C---:B------:R-:W-:Y:S02]  /*6ed0*/  ISETP.GT.AND P4, PT, R110.reuse, 0x51, !P4 ;  /* 0x000000516e00780c */ /* 0x040fe40006784270 */
[----:B------:R-:W-:Y:S02]  /*6ee0*/  ISETP.GT.AND P1, PT, R110, 0x38, !P1 ;  /* 0x000000386e00780c */ /* 0x000fe40004f24270 */
[----:B------:R-:W-:Y:S02]  /*6ef0*/  FSEL R183, R183, -INF , !P3 ;  /* 0xff800000b7b77808 */ /* 0x000fe40005800000 */
[----:B------:R-:W-:Y:S02]  /*6f00*/  ISETP.LT.OR P1, PT, R108, 0x39, P1 ;  /* 0x000000396c00780c */ /* 0x000fe40000f21670 */
[----:B------:R-:W-:Y:S02]  /*6f10*/  ISETP.GT.AND P5, PT, R110, 0x58, !P5 ;  /* 0x000000586e00780c */ /* 0x000fe40006fa4270 */
[----:B------:R-:W-:-:S02]  /*6f20*/  FSEL R99, R99, -INF , !P1 ;  /* 0xff80000063637808 */ /* 0x000fc40004800000 */
[----:B------:R-:W-:Y:S02]  /*6f30*/  ISETP.NE.AND P1, PT, R157, RZ, PT ;  /* 0x000000ff9d00720c */ /* 0x000fe40003f25270 */
[----:B-1----:R-:W-:Y:S02]  /*6f40*/  FMNMX.FTZ R88, R15, R2, !PT ;  /* 0x000000020f587209 */ /* 0x002fe40007810000 */
[----:B------:R-:W-:Y:S02]  /*6f50*/  ISETP.GT.AND P1, PT, R110, 0x39, !P1 ;  /* 0x000000396e00780c */ /* 0x000fe40004f24270 */
[C---:B------:R-:W-:Y:S01]  /*6f60*/  ISETP.LT.OR P4, PT, R108.reuse, 0x52, P4 ;  /* 0x000000526c00780c */ /* 0x040fe20002781670 */
[----:B------:R-:W1:Y:S01]  /*6f70*/  SHFL.BFLY PT, R13, R88, 0x1, 0x1f ;  /* 0x0c201f00580d7f89 */ /* 0x000e6200000e0000 */
[C---:B------:R-:W-:Y:S02]  /*6f80*/  ISETP.LT.OR P1, PT, R108.reuse, 0x3a, P1 ;  /* 0x0000003a6c00780c */ /* 0x040fe40000f21670 */
[----:B------:R-:W-:-:S02]  /*6f90*/  ISETP.LT.OR P5, PT, R108, 0x59, P5 ;  /* 0x000000596c00780c */ /* 0x000fc40002fa1670 */
[----:B------:R-:W-:Y:S02]  /*6fa0*/  FSEL R157, R100, -INF , !P1 ;  /* 0xff800000649d7808 */ /* 0x000fe40004800000 */
[----:B------:R-:W-:-:S04]  /*6fb0*/  ISETP.NE.AND P1, PT, R158, RZ, PT ;  /* 0x000000ff9e00720c */ /* 0x000fc80003f25270 */
[----:B------:R-:W-:-:S04]  /*6fc0*/  ISETP.GT.AND P1, PT, R110, 0x40, !P1 ;  /* 0x000000406e00780c */ /* 0x000fc80004f24270 */
[----:B------:R-:W-:-:S04]  /*6fd0*/  ISETP.LT.OR P1, PT, R108, 0x41, P1 ;  /* 0x000000416c00780c */ /* 0x000fc80000f21670 */
[----:B------:R-:W-:Y:S02]  /*6fe0*/  FSEL R159, R102, -INF , !P1 ;  /* 0xff800000669f7808 */ /* 0x000fe40004800000 */
[----:B------:R-:W-:Y:S02]  /*6ff0*/  ISETP.NE.AND P1, PT, R175, RZ, PT ;  /* 0x000000ffaf00720c */ /* 0x000fe40003f25270 */
[----:B-1----:R-:W-:Y:S02]  /*7000*/  FMNMX.FTZ R13, R88, R13, !PT ;  /* 0x0000000d580d7209 */ /* 0x002fe40007810000 */
[----:B------:R-:W-:-:S04]  /*7010*/  ISETP.GT.AND P1, PT, R110, 0x41, !P1 ;  /* 0x000000416e00780c */ /* 0x000fc80004f24270 */
[----:B------:R-:W-:-:S04]  /*7020*/  ISETP.LT.OR P1, PT, R108, 0x42, P1 ;  /* 0x000000426c00780c */ /* 0x000fc80000f21670 */
[----:B------:R-:W-:Y:S02]  /*7030*/  FSEL R175, R104, -INF , !P1 ;  /* 0xff80000068af7808 */ /* 0x000fe40004800000 */
[----:B------:R-:W-:-:S04]  /*7040*/  ISETP.GT.AND P1, PT, R110, 0x48, !P2 ;  /* 0x000000486e00780c */ /* 0x000fc80005724270 */
[----:B------:R-:W-:-:S04]  /*7050*/  ISETP.LT.OR P1, PT, R108, 0x49, P1 ;  /* 0x000000496c00780c */ /* 0x000fc80000f21670 */
[----:B------:R-:W-:Y:S02]  /*7060*/  FSEL R177, R177, -INF , !P1 ;  /* 0xff800000b1b17808 */ /* 0x000fe40004800000 */
[----:B------:R-:W-:Y:S02]  /*7070*/  ISETP.GT.AND P1, PT, R110, 0x49, !P6 ;  /* 0x000000496e00780c */ /* 0x000fe40007724270 */
[----:B------:R-:W-:Y:S02]  /*7080*/  ISETP.NE.AND P6, PT, R122, RZ, PT ;  /* 0x000000ff7a00720c */ /* 0x000fe40003fc5270 */
[----:B------:R-:W-:-:S04]  /*7090*/  ISETP.LT.OR P1, PT, R108, 0x4a, P1 ;  /* 0x0000004a6c00780c */ /* 0x000fc80000f21670 */
[----:B------:R-:W-:Y:S02]  /*70a0*/  FSEL R181, R181, -INF , !P1 ;  /* 0xff800000b5b57808 */ /* 0x000fe40004800000 */
[----:B------:R-:W-:Y:S02]  /*70b0*/  ISETP.GT.AND P1, PT, R110, RZ, !P6 ;  /* 0x000000ff6e00720c */ /* 0x000fe40007724270 */
[----:B------:R-:W-:Y:S02]  /*70c0*/  ISETP.NE.AND P6, PT, R114, RZ, PT ;  /* 0x000000ff7200720c */ /* 0x000fe40003fc5270 */
[----:B------:R-:W-:Y:S02]  /*70d0*/  ISETP.LT.OR P1, PT, R108, 0x1, P1 ;  /* 0x000000016c00780c */ /* 0x000fe40000f21670 */
[----:B------:R-:W-:Y:S02]  /*70e0*/  ISETP.GT.AND P2, PT, R110, 0x59, !P6 ;  /* 0x000000596e00780c */ /* 0x000fe40007744270 */
[----:B------:R-:W-:Y:S01]  /*70f0*/  FSEL R2, R0, -INF , !P1 ;  /* 0xff80000000027808 */ /* 0x000fe20004800000 */
[C---:B0-----:R-:W-:Y:S01]  /*7100*/  FMUL.FTZ R0, R13.reuse, R14 ;  /* 0x0000000e0d007220 */ /* 0x041fe20000410000 */
[----:B------:R-:W-:-:S02]  /*7110*/  FSETP.NEU.FTZ.AND P1, PT, R13, -INF , PT ;  /* 0xff8000000d00780b */ /* 0x000fc40003f3d000 */
[----:B------:R-:W-:Y:S02]  /*7120*/  FMNMX.FTZ R20, R2, R11, !PT ;  /* 0x0000000b02147209 */ /* 0x000fe40007810000 */
[----:B------:R-:W-:Y:S02]  /*7130*/  FSEL R0, R0, RZ, P1 ;  /* 0x000000ff00007208 */ /* 0x000fe40000800000 */
[----:B------:R-:W-:Y:S02]  /*7140*/  FMNMX.FTZ R20, R137, R20, !PT ;  /* 0x0000001489147209 */ /* 0x000fe40007810000 */
[----:B------:R-:W-:Y:S01]  /*7150*/  ISETP.LT.OR P2, PT, R108, 0x5a, P2 ;  /* 0x0000005a6c00780c */ /* 0x000fe20001741670 */
[--C-:B------:R-:W-:Y:S01]  /*7160*/  FFMA.FTZ R148, R135, R14, -R0.reuse ;  /* 0x0000000e87947223 */ /* 0x100fe20000010800 */
[----:B------:R-:W-:Y:S01]  /*7170*/  FMNMX.FTZ R20, R139, R20, !PT ;  /* 0x000000148b147209 */ /* 0x000fe20007810000 */
[-CC-:B------:R-:W-:Y:S01]  /*7180*/  FFMA.FTZ R15, R153, R14.reuse, -R0.reuse ;  /* 0x0000000e990f7223 */ /* 0x180fe20000010800 */
[----:B------:R-:W-:Y:S01]  /*7190*/  FSEL R135, R103, -INF , !P4 ;  /* 0xff80000067877808 */ /* 0x000fe20006000000 */
[--C-:B------:R-:W-:Y:S01]  /*71a0*/  FFMA.FTZ R150, R131, R14, -R0.reuse ;  /* 0x0000000e83967223 */ /* 0x100fe20000010800 */
[----:B------:R-:W-:Y:S01]  /*71b0*/  FMNMX.FTZ R20, R141, R20, !PT ;  /* 0x000000148d147209 */ /* 0x000fe20007810000 */
[----:B------:R0:W-:Y:S01]  /*71c0*/  MUFU.EX2 R103, R15 ;  /* 0x0000000f00677308 */ /* 0x0001e20000000800 */
[----:B------:R-:W-:Y:S01]  /*71d0*/  FSEL R153, R105, -INF , !P5 ;  /* 0xff80000069997808 */ /* 0x000fe20006800000 */
[--C-:B------:R-:W-:Y:S01]  /*71e0*/  FFMA.FTZ R136, R111, R14, -R0.reuse ;  /* 0x0000000e6f887223 */ /* 0x100fe20000010800 */
[----:B------:R-:W-:Y:S01]  /*71f0*/  FMNMX.FTZ R20, R143, R20, !PT ;  /* 0x000000148f147209 */ /* 0x000fe20007810000 */
[-CC-:B------:R-:W-:Y:S01]  /*7200*/  FFMA.FTZ R138, R101, R14.reuse, -R0.reuse ;  /* 0x0000000e658a7223 */ /* 0x180fe20000010800 */
[----:B------:R-:W-:Y:S01]  /*7210*/  FSEL R131, R106, -INF , !P2 ;  /* 0xff8000006a837808 */ /* 0x000fe20005000000 */
[--C-:B------:R-:W-:Y:S01]  /*7220*/  FFMA.FTZ R101, R109, R14, -R0.reuse ;  /* 0x0000000e6d657223 */ /* 0x100fe20000010800 */
[----:B------:R-:W-:Y:S01]  /*7230*/  FMNMX.FTZ R20, R145, R20, !PT ;  /* 0x0000001491147209 */ /* 0x000fe20007810000 */
[-CC-:B------:R-:W-:Y:S01]  /*7240*/  FFMA.FTZ R144, R117, R14.reuse, -R0.reuse ;  /* 0x0000000e75907223 */ /* 0x180fe20000010800 */
[----:B------:R-:W-:Y:S01]  /*7250*/  FSEL R111, R13, RZ, P1 ;  /* 0x000000ff0d6f7208 */ /* 0x000fe20000800000 */
[--C-:B------:R-:W-:Y:S01]  /*7260*/  FFMA.FTZ R117, R119, R14, -R0.reuse ;  /* 0x0000000e77757223 */ /* 0x100fe20000010800 */
[----:B------:R-:W-:Y:S01]  /*7270*/  FMNMX.FTZ R20, R147, R20, !PT ;  /* 0x0000001493147209 */ /* 0x000fe20007810000 */
[-CC-:B------:R-:W-:Y:S01]  /*7280*/  FFMA.FTZ R146, R121, R14.reuse, -R0.reuse ;  /* 0x0000000e79927223 */ /* 0x180fe20000010800 */
[----:B------:R-:W-:Y:S01]  /*7290*/  FFMA.FTZ R193, R193, R14, -R0 ;  /* 0x0000000ec1c17223 */ /* 0x000fe20000010800 */
[----:B------:R-:W-:Y:S01]  /*72a0*/  FADD.FTZ R111, -R111, R10 ;  /* 0x0000000a6f6f7221 */ /* 0x000fe20000010100 */
[----:B------:R-:W-:Y:S01]  /*72b0*/  FMNMX.FTZ R20, R149, R20, !PT ;  /* 0x0000001495147209 */ /* 0x000fe20007810000 */
[-CC-:B------:R-:W-:Y:S01]  /*72c0*/  FFMA.FTZ R156, R191, R14.reuse, -R0.reuse ;  /* 0x0000000ebf9c7223 */ /* 0x180fe20000010800 */
[-CC-:B------:R-:W-:Y:S01]  /*72d0*/  FFMA.FTZ R158, R189, R14.reuse, -R0.reuse ;  /* 0x0000000ebd9e7223 */ /* 0x180fe20000010800 */
[--C-:B------:R-:W-:Y:S01]  /*72e0*/  FFMA.FTZ R187, R187, R14, -R0.reuse ;  /* 0x0000000ebbbb7223 */ /* 0x100fe20000010800 */
        /* <DEDUP_REMOVED lines=14> */
[-C--:B------:R-:W-:Y:S01]  /*73d0*/  FFMA.FTZ R107, R107, R14.reuse, -R0 ;  /* 0x0000000e6b6b7223 */ /* 0x080fe20000010800 */
[----:B------:R-:W-:Y:S01]  /*73e0*/  FMUL.FTZ R0, R111, R14 ;  /* 0x0000000e6f007220 */ /* 0x000fe20000410000 */
[----:B------:R-:W-:Y:S01]  /*73f0*/  FMNMX.FTZ R20, R97, R20, !PT ;  /* 0x0000001461147209 */ /* 0x000fe20007810000 */
[----:B------:R-:W-:Y:S03]  /*7400*/  MUFU.EX2 R193, R193 ;  /* 0x000000c100c17308 */ /* 0x000fe60000000800 */
[----:B------:R-:W-:-:S04]  /*7410*/  FMNMX.FTZ R20, R91, R20, !PT ;  /* 0x000000145b147209 */ /* 0x000fc80007810000 */
[----:B------:R-:W-:Y:S01]  /*7420*/  FMNMX.FTZ R20, R99, R20, !PT ;  /* 0x0000001463147209 */ /* 0x000fe20007810000 */
[----:B------:R-:W1:Y:S03]  /*7430*/  MUFU.EX2 R0, R0 ;  /* 0x0000000000007308 */ /* 0x000e660000000800 */
[----:B------:R-:W-:-:S04]  /*7440*/  FMNMX.FTZ R20, R157, R20, !PT ;  /* 0x000000149d147209 */ /* 0x000fc80007810000 */
[----:B------:R-:W-:Y:S01]  /*7450*/  FMNMX.FTZ R20, R159, R20, !PT ;  /* 0x000000149f147209 */ /* 0x000fe20007810000 */
[----:B------:R-:W2:Y:S03]  /*7460*/  MUFU.EX2 R156, R156 ;  /* 0x0000009c009c7308 */ /* 0x000ea60000000800 */
[----:B------:R-:W-:-:S04]  /*7470*/  FMNMX.FTZ R20, R175, R20, !PT ;  /* 0x00000014af147209 */ /* 0x000fc80007810000 */
[----:B------:R-:W-:Y:S01]  /*7480*/  FMNMX.FTZ R20, R177, R20, !PT ;  /* 0x00000014b1147209 */ /* 0x000fe20007810000 */
[----:B------:R-:W3:Y:S03]  /*7490*/  MUFU.EX2 R158, R158 ;  /* 0x0000009e009e7308 */ /* 0x000ee60000000800 */
[----:B------:R-:W-:-:S04]  /*74a0*/  FMNMX.FTZ R20, R181, R20, !PT ;  /* 0x00000014b5147209 */ /* 0x000fc80007810000 */
[----:B------:R-:W-:Y:S01]  /*74b0*/  FMNMX.FTZ R20, R183, R20, !PT ;  /* 0x00000014b7147209 */ /* 0x000fe20007810000 */
[----:B------:R-:W-:Y:S03]  /*74c0*/  MUFU.EX2 R187, R187 ;  /* 0x000000bb00bb7308 */ /* 0x000fe60000000800 */
[----:B------:R-:W-:-:S04]  /*74d0*/  FMNMX.FTZ R20, R135, R20, !PT ;  /* 0x0000001487147209 */ /* 0x000fc80007810000 */
[----:B------:R-:W-:Y:S01]  /*74e0*/  FMNMX.FTZ R20, R153, R20, !PT ;  /* 0x0000001499147209 */ /* 0x000fe20007810000 */
[----:B------:R-:W-:Y:S03]  /*74f0*/  MUFU.EX2 R152, R152 ;  /* 0x0000009800987308 */ /* 0x000fe60000000800 */
[----:B------:R-:W-:-:S05]  /*7500*/  FMNMX.FTZ R20, R131, R20, !PT ;  /* 0x0000001483147209 */ /* 0x000fca0007810000 */
[----:B0-----:R-:W0:Y:S01]  /*7510*/  SHFL.BFLY PT, R15, R20, 0x2, 0x1f ;  /* 0x0c401f00140f7f89 */ /* 0x001e2200000e0000 */
[----:B------:R-:W-:Y:S08]  /*7520*/  MUFU.EX2 R179, R179 ;  /* 0x000000b300b37308 */ /* 0x000ff00000000800 */
[----:B------:R-:W-:Y:S08]  /*7530*/  MUFU.EX2 R154, R154 ;  /* 0x0000009a009a7308 */ /* 0x000ff00000000800 */
[----:B------:R-:W-:Y:S01]  /*7540*/  MUFU.EX2 R133, R133 ;  /* 0x0000008500857308 */ /* 0x000fe20000000800 */
[----:B0-----:R-:W-:-:S07]  /*7550*/  FMNMX.FTZ R15, R20, R15, !PT ;  /* 0x0000000f140f7209 */ /* 0x001fce0007810000 */
[----:B------:R-:W-:Y:S01]  /*7560*/  MUFU.EX2 R148, R148 ;  /* 0x0000009400947308 */ /* 0x000fe20000000800 */
[----:B------:R-:W0:Y:S07]  /*7570*/  SHFL.BFLY PT, R20, R15, 0x1, 0x1f ;  /* 0x0c201f000f147f89 */ /* 0x000e2e00000e0000 */
[----:B------:R-:W-:Y:S08]  /*7580*/  MUFU.EX2 R150, R150 ;  /* 0x0000009600967308 */ /* 0x000ff00000000800 */
[----:B------:R-:W-:Y:S08]  /*7590*/  MUFU.EX2 R105, R105 ;  /* 0x0000006900697308 */ /* 0x000ff00000000800 */
[----:B------:R-:W-:Y:S01]  /*75a0*/  MUFU.EX2 R144, R144 ;  /* 0x0000009000907308 */ /* 0x000fe20000000800 */
[----:B0-----:R-:W-:-:S04]  /*75b0*/  FMNMX.FTZ R15, R15, R20, !PT ;  /* 0x000000140f0f7209 */ /* 0x001fc80007810000 */
[C---:B------:R-:W-:Y:S01]  /*75c0*/  FSETP.NEU.FTZ.AND P1, PT, R15.reuse, -INF , PT ;  /* 0xff8000000f00780b */ /* 0x040fe20003f3d000 */
[----:B------:R-:W-:Y:S02]  /*75d0*/  FMUL.FTZ R92, R15, R14 ;  /* 0x0000000e0f5c7220 */ /* 0x000fe40000410000 */
[----:B------:R-:W-:Y:S03]  /*75e0*/  MUFU.EX2 R117, R117 ;  /* 0x0000007500757308 */ /* 0x000fe60000000800 */
[----:B------:R-:W-:-:S05]  /*75f0*/  FSEL R92, R92, RZ, P1 ;  /* 0x000000ff5c5c7208 */ /* 0x000fca0000800000 */
[----:B------:R-:W-:Y:S01]  /*7600*/  MUFU.EX2 R146, R146 ;  /* 0x0000009200927308 */ /* 0x000fe20000000800 */
[-CC-:B------:R-:W-:Y:S01]  /*7610*/  FFMA.FTZ R109, R2, R14.reuse, -R92.reuse ;  /* 0x0000000e026d7223 */ /* 0x180fe2000001085c */
[----:B------:R-:W-:Y:S01]  /*7620*/  FSEL R2, R15, RZ, P1 ;  /* 0x000000ff0f027208 */ /* 0x000fe20000800000 */
[-CC-:B------:R-:W-:Y:S01]  /*7630*/  FFMA.FTZ R10, R137, R14.reuse, -R92.reuse ;  /* 0x0000000e890a7223 */ /* 0x180fe2000001085c */
[-CC-:B------:R-:W-:Y:S01]  /*7640*/  FFMA.FTZ R20, R139, R14.reuse, -R92.reuse ;  /* 0x0000000e8b147223 */ /* 0x180fe2000001085c */
[-CC-:B------:R-:W-:Y:S01]  /*7650*/  FFMA.FTZ R111, R141, R14.reuse, -R92.reuse ;  /* 0x0000000e8d6f7223 */ /* 0x180fe2000001085c */
[-CC-:B------:R-:W-:Y:S01]  /*7660*/  FFMA.FTZ R88, R143, R14.reuse, -R92.reuse ;  /* 0x0000000e8f587223 */ /* 0x180fe2000001085c */
[----:B------:R-:W-:Y:S01]  /*7670*/  FADD.FTZ R11, -R2, R11 ;  /* 0x0000000b020b7221 */ /* 0x000fe20000010100 */
[----:B------:R-:W-:Y:S01]  /*7680*/  MUFU.EX2 R109, R109 ;  /* 0x0000006d006d7308 */ /* 0x000fe20000000800 */
[-CC-:B------:R-:W-:Y:S01]  /*7690*/  FFMA.FTZ R115, R145, R14.reuse, -R92.reuse ;  /* 0x0000000e91737223 */ /* 0x180fe2000001085c */
[-CC-:B------:R-:W-:Y:S01]  /*76a0*/  FFMA.FTZ R96, R89, R14.reuse, -R92.reuse ;  /* 0x0000000e59607223 */ /* 0x180fe2000001085c */
[----:B------:R-:W-:Y:S01]  /*76b0*/  FMUL.FTZ R11, R11, R14 ;  /* 0x0000000e0b0b7220 */ /* 0x000fe20000410000 */
[----:B-1----:R-:W-:Y:S01]  /*76c0*/  FFMA.FTZ R89, R0, R8, R193 ;  /* 0x0000000800597223 */ /* 0x002fe200000100c1 */
[-CC-:B------:R-:W-:Y:S01]  /*76d0*/  FFMA.FTZ R155, R147, R14.reuse, -R92.reuse ;  /* 0x0000000e939b7223 */ /* 0x180fe2000001085c */
[-CC-:B------:R-:W-:Y:S01]  /*76e0*/  FFMA.FTZ R90, R149, R14.reuse, -R92.reuse ;  /* 0x0000000e955a7223 */ /* 0x180fe2000001085c */
[-CC-:B------:R-:W-:Y:S01]  /*76f0*/  FFMA.FTZ R149, R93, R14.reuse, -R92.reuse ;  /* 0x0000000e5d957223 */ /* 0x180fe2000001085c */
[----:B------:R-:W0:Y:S01]  /*7700*/  MUFU.EX2 R2, R11 ;  /* 0x0000000b00027308 */ /* 0x000e220000000800 */
[----:B--2---:R-:W-:Y:S01]  /*7710*/  FADD.FTZ R89, R156, R89 ;  /* 0x000000599c597221 */ /* 0x004fe20000010000 */
[-CC-:B------:R-:W-:Y:S01]  /*7720*/  FFMA.FTZ R94, R151, R14.reuse, -R92.reuse ;  /* 0x0000000e975e7223 */ /* 0x180fe2000001085c */
[-CC-:B------:R-:W-:Y:S01]  /*7730*/  FFMA.FTZ R151, R95, R14.reuse, -R92.reuse ;  /* 0x0000000e5f977223 */ /* 0x180fe2000001085c */
[-CC-:B------:R-:W-:Y:S01]  /*7740*/  FFMA.FTZ R145, R97, R14.reuse, -R92.reuse ;  /* 0x0000000e61917223 */ /* 0x180fe2000001085c */
[----:B---3--:R-:W-:Y:S01]  /*7750*/  FADD.FTZ R8, R158, R89 ;  /* 0x000000599e087221 */ /* 0x008fe20000010000 */
[-CC-:B------:R-:W-:Y:S01]  /*7760*/  FFMA.FTZ R91, R91, R14.reuse, -R92.reuse ;  /* 0x0000000e5b5b7223 */ /* 0x180fe2000001085c */
[-CC-:B------:R-:W-:Y:S01]  /*7770*/  FFMA.FTZ R99, R99, R14.reuse, -R92.reuse ;  /* 0x0000000e63637223 */ /* 0x180fe2000001085c */
[----:B------:R-:W1:Y:S01]  /*7780*/  MUFU.EX2 R10, R10 ;  /* 0x0000000a000a7308 */ /* 0x000e620000000800 */
[-CC-:B------:R-:W-:Y:S01]  /*7790*/  FFMA.FTZ R157, R157, R14.reuse, -R92.reuse ;  /* 0x0000000e9d9d7223 */ /* 0x180fe2000001085c */
[-CC-:B------:R-:W-:Y:S01]  /*77a0*/  FFMA.FTZ R159, R159, R14.reuse, -R92.reuse ;  /* 0x0000000e9f9f7223 */ /* 0x180fe2000001085c */
[-CC-:B------:R-:W-:Y:S01]  /*77b0*/  FFMA.FTZ R175, R175, R14.reuse, -R92.reuse ;  /* 0x0000000eafaf7223 */ /* 0x180fe2000001085c */
[-CC-:B------:R-:W-:Y:S01]  /*77c0*/  FFMA.FTZ R177, R177, R14.reuse, -R92.reuse ;  /* 0x0000000eb1b17223 */ /* 0x180fe2000001085c */
[-CC-:B------:R-:W-:Y:S01]  /*77d0*/  FFMA.FTZ R181, R181, R14.reuse, -R92.reuse ;  /* 0x0000000eb5b57223 */ /* 0x180fe2000001085c */
[-CC-:B------:R-:W-:Y:S01]  /*77e0*/  FFMA.FTZ R183, R183, R14.reuse, -R92.reuse ;  /* 0x0000000eb7b77223 */ /* 0x180fe2000001085c */
[-CC-:B------:R-:W-:Y:S01]  /*77f0*/  FFMA.FTZ R135, R135, R14.reuse, -R92.reuse ;  /* 0x0000000e87877223 */ /* 0x180fe2000001085c */
[----:B------:R-:W2:Y:S01]  /*7800*/  MUFU.EX2 R20, R20 ;  /* 0x0000001400147308 */ /* 0x000ea20000000800 */
[----:B0-----:R-:W-:Y:S01]  /*7810*/  FFMA.FTZ R3, R2, R3, R109 ;  /* 0x0000000302037223 */ /* 0x001fe2000001006d */
[-CC-:B------:R-:W-:Y:S01]  /*7820*/  FFMA.FTZ R153, R153, R14.reuse, -R92.reuse ;  /* 0x0000000e99997223 */ /* 0x180fe2000001085c */
[----:B------:R-:W-:-:S05]  /*7830*/  FFMA.FTZ R92, R131, R14, -R92 ;  /* 0x0000000e835c7223 */ /* 0x000fca000001085c */
[----:B------:R-:W0:Y:S01]  /*7840*/  MUFU.EX2 R111, R111 ;  /* 0x0000006f006f7308 */ /* 0x000e220000000800 */
[----:B-1----:R-:W-:-:S07]  /*7850*/  FADD.FTZ R3, R10, R3 ;  /* 0x000000030a037221 */ /* 0x002fce0000010000 */
[----:B------:R-:W1:Y:S01]  /*7860*/  MUFU.EX2 R88, R88 ;  /* 0x0000005800587308 */ /* 0x000e620000000800 */
[----:B--2---:R-:W-:Y:S01]  /*7870*/  FADD.FTZ R98, R20, R3 ;  /* 0x0000000314627221 */ /* 0x004fe20000010000 */
[----:B------:R-:W-:-:S04]  /*7880*/  FADD.FTZ R3, R187, R8 ;  /* 0x00000008bb037221 */ /* 0x000fc80000010000 */
[----:B------:R-:W-:Y:S02]  /*7890*/  FADD.FTZ R8, R152, R3 ;  /* 0x0000000398087221 */ /* 0x000fe40000010000 */
[----:B------:R-:W2:Y:S01]  /*78a0*/  MUFU.EX2 R115, R115 ;  /* 0x0000007300737308 */ /* 0x000ea20000000800 */
[----:B0-----:R-:W-:Y:S01]  /*78b0*/  FADD.FTZ R11, R111, R98 ;  /* 0x000000626f0b7221 */ /* 0x001fe20000010000 */
[----:B------:R-:W-:-:S04]  /*78c0*/  FADD.FTZ R3, R179, R8 ;  /* 0x00000008b3037221 */ /* 0x000fc80000010000 */
[----:B------:R-:W-:Y:S02]  /*78d0*/  FADD.FTZ R8, R154, R3 ;  /* 0x000000039a087221 */ /* 0x000fe40000010000 */
[----:B------:R-:W0:Y:S01]  /*78e0*/  MUFU.EX2 R155, R155 ;  /* 0x0000009b009b7308 */ /* 0x000e220000000800 */
[----:B-1----:R-:W-:Y:S01]  /*78f0*/  FADD.FTZ R98, R88, R11 ;  /* 0x0000000b58627221 */ /* 0x002fe20000010000 */
[----:B------:R-:W-:-:S06]  /*7900*/  FADD.FTZ R11, R133, R8 ;  /* 0x00000008850b7221 */ /* 0x000fcc0000010000 */
[----:B------:R-:W1:Y:S01]  /*7910*/  MUFU.EX2 R90, R90 ;  /* 0x0000005a005a7308 */ /* 0x000e620000000800 */
[----:B--2---:R-:W-:-:S07]  /*7920*/  FADD.FTZ R98, R115, R98 ;  /* 0x0000006273627221 */ /* 0x004fce0000010000 */
[----:B------:R-:W2:Y:S01]  /*7930*/  MUFU.EX2 R149, R149 ;  /* 0x0000009500957308 */ /* 0x000ea20000000800 */
[----:B0-----:R-:W-:Y:S01]  /*7940*/  FADD.FTZ R3, R155, R98 ;  /* 0x000000629b037221 */ /* 0x001fe20000010000 */
[----:B------:R-:W-:-:S04]  /*7950*/  FADD.FTZ R98, R148, R11 ;  /* 0x0000000b94627221 */ /* 0x000fc80000010000 */
[----:B------:R-:W-:Y:S02]  /*7960*/  FADD.FTZ R11, R103, R98 ;  /* 0x00000062670b7221 */ /* 0x000fe40000010000 */
[----:B------:R-:W0:Y:S01]  /*7970*/  MUFU.EX2 R94, R94 ;  /* 0x0000005e005e7308 */ /* 0x000e220000000800 */
[----:B-1----:R-:W-:Y:S01]  /*7980*/  FADD.FTZ R8, R90, R3 ;  /* 0x000000035a087221 */ /* 0x002fe20000010000 */
[----:B------:R-:W-:-:S04]  /*7990*/  FADD.FTZ R98, R150, R11 ;  /* 0x0000000b96627221 */ /* 0x000fc80000010000 */
[----:B------:R-:W-:Y:S02]  /*79a0*/  FADD.FTZ R11, R105, R98 ;  /* 0x00000062690b7221 */ /* 0x000fe40000010000 */
[----:B------:R-:W1:Y:S01]  /*79b0*/  MUFU.EX2 R151, R151 ;  /* 0x0000009700977308 */ /* 0x000e620000000800 */
[----:B--2---:R-:W-:Y:S01]  /*79c0*/  FADD.FTZ R3, R149, R8 ;  /* 0x0000000895037221 */ /* 0x004fe20000010000 */
[----:B------:R-:W-:-:S06]  /*79d0*/  FADD.FTZ R98, R144, R11 ;  /* 0x0000000b90627221 */ /* 0x000fcc0000010000 */
[----:B------:R-:W2:Y:S01]  /*79e0*/  MUFU.EX2 R96, R96 ;  /* 0x0000006000607308 */ /* 0x000ea20000000800 */
[----:B0-----:R-:W-:-:S07]  /*79f0*/  FADD.FTZ R8, R94, R3 ;  /* 0x000000035e087221 */ /* 0x001fce0000010000 */
[----:B------:R-:W0:Y:S01]  /*7a00*/  MUFU.EX2 R145, R145 ;  /* 0x0000009100917308 */ /* 0x000e220000000800 */
[----:B-1----:R-:W-:-:S07]  /*7a10*/  FADD.FTZ R3, R151, R8 ;  /* 0x0000000897037221 */ /* 0x002fce0000010000 */
[----:B------:R-:W1:Y:S01]  /*7a20*/  MUFU.EX2 R91, R91 ;  /* 0x0000005b005b7308 */ /* 0x000e620000000800 */
[----:B--2---:R-:W-:Y:S01]  /*7a30*/  FADD.FTZ R8, R96, R3 ;  /* 0x0000000360087221 */ /* 0x004fe20000010000 */
[----:B------:R-:W-:-:S04]  /*7a40*/  FADD.FTZ R3, R117, R98 ;  /* 0x0000006275037221 */ /* 0x000fc80000010000 */
[----:B------:R-:W-:Y:S02]  /*7a50*/  FADD.FTZ R98, R146, R3 ;  /* 0x0000000392627221 */ /* 0x000fe40000010000 */
        /* <DEDUP_REMOVED lines=42> */
.L_x_1006:
[----:B------:R-:W-:Y:S01]  /*7d00*/  UIADD3 UR6, UR6, 0x2a860, URZ ;  /* 0x0002a86006067890 */ /* 0x000fe2000fffe03f */
[----:B------:R-:W-:Y:S01]  /*7d10*/  ISETP.GT.AND P1, PT, R12, R9, PT ;  /* 0x000000090c00720c */ /* 0x000fe20003f24270 */
        /* <DEDUP_REMOVED lines=32> */
.L_x_988:
[----:B------:R-:W-:Y:S01]  /*7f20*/  ISETP.NE.AND P2, PT, R168, 0x1, PT ;  /* 0x00000001a800780c */ /* 0x000fe20003f45270 */
[----:B------:R-:W-:Y:S01]  /*7f30*/  VIADD R9, R17, 0x7f ;  /* 0x0000007f11097836 */ /* 0x000fe20000000000 */
[----:B------:R-:W-:-:S11]  /*7f40*/  LOP3.LUT P1, RZ, R19, 0x80000, RZ, 0xc0, !PT ;  /* 0x0008000013ff7812 */ /* 0x000fd6000782c0ff */
[----:B------:R-:W0:Y:S08]  /*7f50*/  @P2 LDC R10, c[0x0][0x44c] ;  /* 0x00011300ff0a2b82 */ /* 0x000e300000000800 */
[----:B------:R-:W1:Y:S01]  /*7f60*/  @P2 LDC R20, c[0x0][0x450] ;  /* 0x00011400ff142b82 */ /* 0x000e620000000800 */
[----:B0-----:R-:W-:Y:S01]  /*7f70*/  @P2 IMAD.HI.U32 R11, R9, R10, RZ ;  /* 0x0000000a090b2227 */ /* 0x001fe200078e00ff */
[----:B------:R-:W-:-:S04]  /*7f80*/  IADD3 R10, R16, 0x1, -R21 ;  /* 0x00000001100a7810 */ /* 0x000fc80007ffe815 */
[----:B-1----:R-:W-:-:S05]  /*7f90*/  @P2 SHF.R.U32.HI R9, RZ, R20, R11 ;  /* 0x00000014ff092219 */ /* 0x002fca000001160b */
[----:B------:R-:W-:-:S04]  /*7fa0*/  IMAD.IADD R9, R10, 0x1, R9 ;  /* 0x000000010a097824 */ /* 0x000fc800078e0209 */
[----:B------:R-:W-:Y:S01]  /*7fb0*/  VIADD R10, R9, -UR50 ;  /* 0x80000032090a7c36 */ /* 0x000fe20008000000 */
[----:B------:R-:W-:Y:S06]  /*7fc0*/  @!P1 BRA `(.L_x_1008) ;  /* 0x0000000000449947 */ /* 0x000fec0003800000 */
[----:B------:R-:W-:-:S13]  /*7fd0*/  ISETP.GT.AND P1, PT, R9, -0x1, PT ;  /* 0xffffffff0900780c */ /* 0x000fda0003f24270 */
[----:B------:R-:W-:Y:S05]  /*7fe0*/  @P1 BRA `(.L_x_1009) ;  /* 0x0000000000201947 */ /* 0x000fea0003800000 */
[----:B------:R-:W0:Y:S01]  /*7ff0*/  LDC R88, c[0x0][0x9e4] ;  /* 0x00027900ff587b82 */ /* 0x000e220000000800 */
[----:B------:R-:W-:Y:S02]  /*8000*/  LOP3.LUT R9, RZ, R9, RZ, 0x33, !PT ;  /* 0x00000009ff097212 */ /* 0x000fe400078e33ff */
[----:B0-----:R-:W-:-:S13]  /*8010*/  ISETP.NE.AND P1, PT, R88, 0x1, PT ;  /* 0x000000015800780c */ /* 0x001fda0003f25270 */
[----:B------:R-:W0:Y:S02]  /*8020*/  @P1 LDC.64 R20, c[0x0][0x9e8] ;  /* 0x00027a00ff141b82 */ /* 0x000e240000000a00 */
[----:B0-----:R-:W-:-:S05]  /*8030*/  @P1 IMAD.HI.U32 R20, R9, R20, RZ ;  /* 0x0000001409141227 */ /* 0x001fca00078e00ff */
[----:B------:R-:W-:-:S04]  /*8040*/  @P1 SHF.R.U32.HI R9, RZ, R21, R20 ;  /* 0x00000015ff091219 */ /* 0x000fc80000011614 */
[----:B------:R-:W-:Y:S01]  /*8050*/  LOP3.LUT R9, RZ, R9, RZ, 0x33, !PT ;  /* 0x00000009ff097212 */ /* 0x000fe200078e33ff */
[----:B------:R-:W-:Y:S06]  /*8060*/  BRA `(.L_x_1010) ;  /* 0x0000000000147947 */ /* 0x000fec0003800000 */
.L_x_1009:
[----:B------:R-:W0:Y:S02]  /*8070*/  LDC R88, c[0x0][0x9e4] ;  /* 0x00027900ff587b82 */ /* 0x000e240000000800 */
[----:B0-----:R-:W-:-:S13]  /*8080*/  ISETP.NE.AND P1, PT, R88, 0x1, PT ;  /* 0x000000015800780c */ /* 0x001fda0003f25270 */
[----:B------:R-:W0:Y:S02]  /*8090*/  @P1 LDC.64 R20, c[0x0][0x9e8] ;  /* 0x00027a00ff141b82 */ /* 0x000e240000000a00 */
[----:B0-----:R-:W-:-:S05]  /*80a0*/  @P1 IMAD.HI.U32 R20, R9, R20, RZ ;  /* 0x0000001409141227 */ /* 0x001fca00078e00ff */
[----:B------:R-:W-:-:S07]  /*80b0*/  @P1 SHF.R.U32.HI R9, RZ, R21, R20 ;  /* 0x00000015ff091219 */ /* 0x000fce0000011614 */
.L_x_1010:
[----:B------:R-:W-:-:S05]  /*80c0*/  IMAD R9, R9, R88, RZ ;  /* 0x0000005809097224 */ /* 0x000fca00078e02ff */
[----:B------:R-:W-:-:S07]  /*80d0*/  VIMNMX R10, R10, R9, !PT ;  /* 0x000000090a0a7248 */ /* 0x000fce0007fe0100 */
.L_x_1008:
[----:B------:R-:W-:-:S04]  /*80e0*/  VIADD R10, R10, 0x5f ;  /* 0x0000005f0a0a7836 */ /* 0x000fc80000000000 */
[----:B------:R-:W-:-:S05]  /*80f0*/  IMAD.HI R10, R10, 0x2aaaaaab, RZ ;  /* 0x2aaaaaab0a0a7827 */ /* 0x000fca00078e02ff */
[----:B------:R-:W-:-:S04]  /*8100*/  SHF.R.U32.HI R9, RZ, 0x1f, R10 ;  /* 0x0000001fff097819 */ /* 0x000fc8000001160a */
[----:B------:R-:W-:-:S04]  /*8110*/  LEA.HI.SX32 R10, R10, R9, 0x1c ;  /* 0x000000090a0a7211 */ /* 0x000fc800078fe2ff */
[----:B------:R-:W-:-:S04]  /*8120*/  VIMNMX R9, R23, R10, !PT ;  /* 0x0000000a17097248 */ /* 0x000fc80007fe0100 */
[----:B------:R-:W-:-:S13]  /*8130*/  ISETP.GE.AND P1, PT, R12, R9, PT ;  /* 0x000000090c00720c */ /* 0x000fda0003f26270 */
[----:B------:R-:W-:Y:S05]  /*8140*/  @!P1 BRA `(.L_x_1011) ;  /* 0x0000002000a09947 */ /* 0x000fea0003800000 */
[----:B------:R-:W-:Y:S01]  /*8150*/  IMAD.MOV.U32 R176, RZ, RZ, R15 ;  /* 0x000000ffffb07224 */ /* 0x000fe200078e000f */
[----:B------:R-:W-:Y:S01]  /*8160*/  UMOV UR41, UR39 ;  /* 0x0000002700297c82 */ /* 0x000fe20008000000 */
[----:B------:R-:W-:Y:S01]  /*8170*/  IMAD.MOV.U32 R20, RZ, RZ, R13 ;  /* 0x000000ffff147224 */ /* 0x000fe200078e000d */
[----:B------:R-:W-:Y:S01]  /*8180*/  UMOV UR4, UR38 ;  /* 0x0000002600047c82 */ /* 0x000fe20008000000 */
[----:B------:R-:W-:Y:S01]  /*8190*/  IMAD.MOV.U32 R10, RZ, RZ, R12 ;  /* 0x000000ffff0a7224 */ /* 0x000fe200078e000c */
[----:B------:R-:W-:-:S06]  /*81a0*/  ULDC UR5, c[0x0][0x9d8] ;  /* 0x0002760000057ab9 */ /* 0x000fcc0000000800 */
.L_x_1022:
[----:B------:R-:W-:-:S04]  /*81b0*/  UISETP.NE.AND UP0, UPT, UR4, 0x1, UPT ;  /* 0x000000010400788c */ /* 0x000fc8000bf05270 */
[----:B------:R-:W-:-:S04]  /*81c0*/  USEL UR39, URZ, 0x1, UP0 ;  /* 0x000000013f277887 */ /* 0x000fc80008000000 */
[----:B------:R-:W-:Y:S01]  /*81d0*/  ULOP3.LUT UR39, UR41, UR39, URZ, 0x3c, !UPT ;  /* 0x0000002729277292 */ /* 0x000fe2000f8e3c3f */
[----:B------:R-:W-:Y:S11]  /*81e0*/  @!P0 BRA `(.L_x_1012) ;  /* 0x0000000000048947 */ /* 0x000ff60003800000 */
[----:B------:R-:W-:Y:S01]  /*81f0*/  BPT.TRAP 0x1 ;  /* 0x000000040000795c */ /* 0x000fe20000300000 */
.L_x_1012:
        /* <DEDUP_REMOVED lines=9> */
.L_x_1013:
[----:B-1----:R-:W-:Y:S05]  /*8290*/  @P1 BRA `(.L_x_1014) ;  /* 0x0000000000081947 */ /* 0x002fea0003800000 */
[----:B------:R-:W1:Y:S02]  /*82a0*/  SYNCS.PHASECHK.TRANS64.TRYWAIT P1, [UR7+0x2a830], R11 ;  /* 0x02a8300bff0075a7 */ /* 0x000e640008020147 */
[----:B-1----:R-:W-:Y:S05]  /*82b0*/  @!P1 BRA `(.L_x_1015) ;  /* 0x000000c400209947 */ /* 0x002fea0003800000 */
.L_x_1014:
        /* <DEDUP_REMOVED lines=137> */
.L_x_1016:
[----:B------:R-:W-:Y:S01]  /*8b50*/  ULEA UR6, UR4, UR40, 0x3 ;  /* 0x0000002804067291 */ /* 0x000fe2000f8e183f */
[----:B------:R-:W-:-:S05]  /*8b60*/  IMAD.U32 R0, RZ, RZ, UR41 ;  /* 0x00000029ff007e24 */ /* 0x000fca000f8e00ff */
[----:B------:R-:W-:-:S04]  /*8b70*/  SHF.L.U32 R0, R0, 0x1f, RZ ;  /* 0x0000001f00007819 */ /* 0x000fc800000006ff */
[----:B------:R2:W3:Y:S01]  /*8b80*/  SYNCS.PHASECHK.TRANS64.TRYWAIT P1, [UR6+0x2a850], R0 ;  /* 0x02a85000ff0075a7 */ /* 0x0004e20008020146 */
[----:B------:R-:W-:Y:S05]  /*8b90*/  @!P0 BRA `(.L_x_1017) ;  /* 0x0000000000048947 */ /* 0x000fea0003800000 */
[----:B------:R-:W-:Y:S01]  /*8ba0*/  BPT.TRAP 0x1 ;  /* 0x000000040000795c */ /* 0x000fe20000300000 */
.L_x_1017:
[----:B---3--:R-:W-:Y:S05]  /*8bb0*/  @P1 BRA `(.L_x_1018) ;  /* 0x0000000000081947 */ /* 0x008fea0003800000 */
[----:B------:R-:W3:Y:S02]  /*8bc0*/  SYNCS.PHASECHK.TRANS64.TRYWAIT P1, [UR6+0x2a850], R0 ;  /* 0x02a85000ff0075a7 */ /* 0x000ee40008020146 */
[----:B---3--:R-:W-:Y:S05]  /*8bd0*/  @!P1 BRA `(.L_x_1019) ;  /* 0x000000b800f09947 */ /* 0x008fea0003800000 */
.L_x_1018:
        /* <DEDUP_REMOVED lines=38> */
.L_x_1020:
[----:B------:R-:W-:Y:S01]  /*8e40*/  FMUL.FTZ R137, R88, UR5 ;  /* 0x0000000558897c20 */ /* 0x000fe20008410000 */
[----:B------:R-:W-:Y:S01]  /*8e50*/  FMUL.FTZ R139, R89, UR5 ;  /* 0x00000005598b7c20 */ /* 0x000fe20008410000 */
[----:B01----:R-:W-:Y:S01]  /*8e60*/  FMUL.FTZ R11, R90, UR5 ;  /* 0x000000055a0b7c20 */ /* 0x003fe20008410000 */
        /* <DEDUP_REMOVED lines=57> */
[----:B------:R-:W0:Y:S01]  /*9200*/  LDC R14, c[0x0][0x988] ;  /* 0x00026200ff0e7b82 */ /* 0x000e220000000800 */
[----:B------:R-:W-:Y:S01]  /*9210*/  UIADD3 UR7, UR7, 0x2a840, URZ ;  /* 0x0002a84007077890 */ /* 0x000fe2000fffe03f */
[----:B------:R-:W3:Y:S01]  /*9220*/  MUFU.TANH R145, R145 ;  /* 0x0000009100917308 */ /* 0x000ee20000002400 */
[----:B-1----:R-:W-:-:S02]  /*9230*/  FMNMX.FTZ R0, R143, R0, !PT ;  /* 0x000000008f007209 */ /* 0x002fc40007810000 */
[----:B------:R-:W-:-:S05]  /*9240*/  UPRMT UR7, UR60, 0x654, UR7 ;  /* 0x000006543c077896 */ /* 0x000fca0008000007 */
[----:B------:R-:W1:Y:S01]  /*9250*/  MUFU.TANH R91, R91 ;  /* 0x0000005b005b7308 */ /* 0x000e620000002400 */
[----:B--2---:R-:W-:-:S03]  /*9260*/  FMNMX.FTZ R2, R89, R2, !PT ;  /* 0x0000000259027209 */ /* 0x004fc60007810000 */
[----:B------:R-:W-:Y:S04]  /*9270*/  SYNCS.ARRIVE.TRANS64.RED.A1T0 RZ, [UR7], RZ ;  /* 0x000000ffffff79a7 */ /* 0x000fe80008100407 */
        /* <DEDUP_REMOVED lines=77> */
[----:B--2---:R-:W-:-:S05]  /*9750*/  FMNMX.FTZ R0, R195, R0, !PT ;  /* 0x00000000c3007209 */ /* 0x004fca0007810000 */
[----:B------:R-:W2:Y:S01]  /*9760*/  SHFL.BFLY PT, R13, R0, 0x2, 0x1f ;  /* 0x0c401f00000d7f89 */ /* 0x000ea200000e0000 */
[----:B---3--:R-:W-:-:S04]  /*9770*/  FMNMX.FTZ R2, R131, R2, !PT ;  /* 0x0000000283027209 */ /* 0x008fc80007810000 */
[----:B-1----:R-:W-:-:S05]  /*9780*/  FMNMX.FTZ R2, R133, R2, !PT ;  /* 0x0000000285027209 */ /* 0x002fca0007810000 */
[----:B------:R-:W1:Y:S01]  /*9790*/  SHFL.BFLY PT, R15, R2, 0x2, 0x1f ;  /* 0x0c401f00020f7f89 */ /* 0x000e6200000e0000 */
[----:B--2---:R-:W-:-:S05]  /*97a0*/  FMNMX.FTZ R12, R0, R13, !PT ;  /* 0x0000000d000c7209 */ /* 0x004fca0007810000 */
[----:B------:R-:W2:Y:S01]  /*97b0*/  SHFL.BFLY PT, R13, R12, 0x1, 0x1f ;  /* 0x0c201f000c0d7f89 */ /* 0x000ea200000e0000 */
[----:B-1----:R-:W-:-:S05]  /*97c0*/  FMNMX.FTZ R88, R2, R15, !PT ;  /* 0x0000000f02587209 */ /* 0x002fca0007810000 */
[----:B------:R-:W1:Y:S01]  /*97d0*/  SHFL.BFLY PT, R15, R88, 0x1, 0x1f ;  /* 0x0c201f00580f7f89 */ /* 0x000e6200000e0000 */
[----:B--2---:R-:W-:-:S05]  /*97e0*/  FMNMX.FTZ R13, R12, R13, !PT ;  /* 0x0000000d0c0d7209 */ /* 0x004fca0007810000 */
[C---:B------:R-:W-:Y:S01]  /*97f0*/  FADD.FTZ R135, -R13.reuse, R20 ;  /* 0x000000140d877221 */ /* 0x040fe20000010100 */
[----:B0-----:R-:W-:-:S03]  /*9800*/  FMUL.FTZ R90, R13, R14 ;  /* 0x0000000e0d5a7220 */ /* 0x001fc60000410000 */
[-C--:B------:R-:W-:Y:S01]  /*9810*/  FMUL.FTZ R20, R135, R14.reuse ;  /* 0x0000000e87147220 */ /* 0x080fe20000410000 */
[-CC-:B------:R-:W-:Y:S01]  /*9820*/  FFMA.FTZ R150, R157, R14.reuse, -R90.reuse ;  /* 0x0000000e9d967223 */ /* 0x180fe2000001085a */
[-CC-:B------:R-:W-:Y:S01]  /*9830*/  FFMA.FTZ R156, R139, R14.reuse, -R90.reuse ;  /* 0x0000000e8b9c7223 */ /* 0x180fe2000001085a */
[-CC-:B------:R-:W-:Y:S01]  /*9840*/  FFMA.FTZ R152, R145, R14.reuse, -R90.reuse ;  /* 0x0000000e91987223 */ /* 0x180fe2000001085a */
[----:B------:R0:W-:Y:S01]  /*9850*/  MUFU.EX2 R0, R20 ;  /* 0x0000001400007308 */ /* 0x0001e20000000800 */
[-CC-:B------:R-:W-:Y:S01]  /*9860*/  FFMA.FTZ R158, R141, R14.reuse, -R90.reuse ;  /* 0x0000000e8d9e7223 */ /* 0x180fe2000001085a */
[-CC-:B------:R-:W-:Y:S01]  /*9870*/  FFMA.FTZ R145, R159, R14.reuse, -R90.reuse ;  /* 0x0000000e9f917223 */ /* 0x180fe2000001085a */
[----:B-1----:R-:W-:Y:S01]  /*9880*/  FMNMX.FTZ R15, R88, R15, !PT ;  /* 0x0000000f580f7209 */ /* 0x002fe20007810000 */
[-CC-:B------:R-:W-:Y:S01]  /*9890*/  FFMA.FTZ R148, R153, R14.reuse, -R90.reuse ;  /* 0x0000000e99947223 */ /* 0x180fe2000001085a */
[-CC-:B------:R-:W-:Y:S01]  /*98a0*/  FFMA.FTZ R139, R147, R14.reuse, -R90.reuse ;  /* 0x0000000e938b7223 */ /* 0x180fe2000001085a */
[-CC-:B------:R-:W-:Y:S01]  /*98b0*/  FFMA.FTZ R154, R149, R14.reuse, -R90.reuse ;  /* 0x0000000e959a7223 */ /* 0x180fe2000001085a */
[-C--:B------:R-:W-:Y:S01]  /*98c0*/  FFMA.FTZ R144, R175, R14.reuse, -R90 ;  /* 0x0000000eaf907223 */ /* 0x080fe2000001085a */
[C---:B------:R-:W-:Y:S01]  /*98d0*/  FADD.FTZ R135, -R15.reuse, R176 ;  /* 0x000000b00f877221 */ /* 0x040fe20000010100 */
[-C--:B------:R-:W-:Y:S01]  /*98e0*/  FMUL.FTZ R92, R15, R14.reuse ;  /* 0x0000000e0f5c7220 */ /* 0x080fe20000410000 */
[----:B------:R-:W-:Y:S01]  /*98f0*/  MUFU.EX2 R156, R156 ;  /* 0x0000009c009c7308 */ /* 0x000fe20000000800 */
[-CC-:B------:R-:W-:Y:S01]  /*9900*/  FFMA.FTZ R147, R177, R14.reuse, -R90.reuse ;  /* 0x0000000eb1937223 */ /* 0x180fe2000001085a */
[-C--:B------:R-:W-:Y:S01]  /*9910*/  FMUL.FTZ R2, R135, R14.reuse ;  /* 0x0000000e87027220 */ /* 0x080fe20000410000 */
[-C--:B------:R-:W-:Y:S01]  /*9920*/  FFMA.FTZ R135, R137, R14.reuse, -R90 ;  /* 0x0000000e89877223 */ /* 0x080fe2000001085a */
[-CC-:B------:R-:W-:Y:S01]  /*9930*/  FFMA.FTZ R157, R11, R14.reuse, -R92.reuse ;  /* 0x0000000e0b9d7223 */ /* 0x180fe2000001085c */
[-CC-:B------:R-:W-:Y:S01]  /*9940*/  FFMA.FTZ R12, R21, R14.reuse, -R92.reuse ;  /* 0x0000000e150c7223 */ /* 0x180fe2000001085c */
[-C--:B------:R-:W-:Y:S01]  /*9950*/  FFMA.FTZ R159, R89, R14.reuse, -R92 ;  /* 0x0000000e599f7223 */ /* 0x080fe2000001085c */
[-C--:B------:R-:W-:Y:S01]  /*9960*/  FFMA.FTZ R137, R143, R14.reuse, -R90 ;  /* 0x0000000e8f897223 */ /* 0x080fe2000001085a */
[----:B------:R-:W-:Y:S01]  /*9970*/  MUFU.EX2 R2, R2 ;  /* 0x0000000200027308 */ /* 0x000fe20000000800 */
[-CC-:B0-----:R-:W-:Y:S01]  /*9980*/  FFMA.FTZ R20, R91, R14.reuse, -R92.reuse ;  /* 0x0000000e5b147223 */ /* 0x181fe2000001085c */
[-CC-:B------:R-:W-:Y:S01]  /*9990*/  FFMA.FTZ R153, R93, R14.reuse, -R92.reuse ;  /* 0x0000000e5d997223 */ /* 0x180fe2000001085c */
[-C--:B------:R-:W-:Y:S01]  /*99a0*/  FFMA.FTZ R88, R95, R14.reuse, -R92 ;  /* 0x0000000e5f587223 */ /* 0x080fe2000001085c */
[-C--:B------:R-:W-:Y:S01]  /*99b0*/  FFMA.FTZ R143, R155, R14.reuse, -R90 ;  /* 0x0000000e9b8f7223 */ /* 0x080fe2000001085a */
[-C--:B------:R-:W-:Y:S01]  /*99c0*/  FFMA.FTZ R155, R97, R14.reuse, -R92 ;  /* 0x0000000e619b7223 */ /* 0x080fe2000001085c */
        /* <DEDUP_REMOVED lines=9> */
[-CC-:B------:R-:W-:Y:S01]  /*9a60*/  FFMA.FTZ R179, R191, R14.reuse, -R90.reuse ;  /* 0x0000000ebfb37223 */ /* 0x180fe2000001085a */
[----:B------:R-:W1:Y:S01]  /*9a70*/  MUFU.EX2 R157, R157 ;  /* 0x0000009d009d7308 */ /* 0x000e620000000800 */
[-CC-:B------:R-:W-:Y:S01]  /*9a80*/  FFMA.FTZ R138, R193, R14.reuse, -R90.reuse ;  /* 0x0000000ec18a7223 */ /* 0x180fe2000001085a */
[-C--:B------:R-:W-:Y:S01]  /*9a90*/  FFMA.FTZ R181, R195, R14.reuse, -R90 ;  /* 0x0000000ec3b57223 */ /* 0x080fe2000001085a */
[-CC-:B------:R-:W-:Y:S01]  /*9aa0*/  FFMA.FTZ R90, R99, R14.reuse, -R92.reuse ;  /* 0x0000000e635a7223 */ /* 0x180fe2000001085c */
[-CC-:B------:R-:W-:Y:S01]  /*9ab0*/  FFMA.FTZ R149, R101, R14.reuse, -R92.reuse ;  /* 0x0000000e65957223 */ /* 0x180fe2000001085c */
[-CC-:B------:R-:W-:Y:S01]  /*9ac0*/  FFMA.FTZ R94, R103, R14.reuse, -R92.reuse ;  /* 0x0000000e675e7223 */ /* 0x180fe2000001085c */
[-CC-:B------:R-:W-:Y:S01]  /*9ad0*/  FFMA.FTZ R151, R105, R14.reuse, -R92.reuse ;  /* 0x0000000e69977223 */ /* 0x180fe2000001085c */
[--C-:B------:R-:W-:Y:S01]  /*9ae0*/  FFMA.FTZ R96, R107, R14, -R92.reuse ;  /* 0x0000000e6b607223 */ /* 0x100fe2000001085c */
[----:B------:R-:W2:Y:S01]  /*9af0*/  MUFU.EX2 R12, R12 ;  /* 0x0000000c000c7308 */ /* 0x000ea20000000800 */
[----:B0-----:R-:W-:Y:S01]  /*9b00*/  FFMA.FTZ R21, R0, R8, R135 ;  /* 0x0000000800157223 */ /* 0x001fe20000010087 */
[-CC-:B------:R-:W-:Y:S01]  /*9b10*/  FFMA.FTZ R11, R109, R14.reuse, -R92.reuse ;  /* 0x0000000e6d0b7223 */ /* 0x180fe2000001085c */
[-CC-:B------:R-:W-:Y:S01]  /*9b20*/  FFMA.FTZ R111, R111, R14.reuse, -R92.reuse ;  /* 0x0000000e6f6f7223 */ /* 0x180fe2000001085c */
[-CC-:B------:R-:W-:Y:S01]  /*9b30*/  FFMA.FTZ R113, R113, R14.reuse, -R92.reuse ;  /* 0x0000000e71717223 */ /* 0x180fe2000001085c */
[----:B------:R-:W-:Y:S01]  /*9b40*/  FADD.FTZ R21, R156, R21 ;  /* 0x000000159c157221 */ /* 0x000fe20000010000 */
[-CC-:B------:R-:W-:Y:S01]  /*9b50*/  FFMA.FTZ R115, R115, R14.reuse, -R92.reuse ;  /* 0x0000000e73737223 */ /* 0x180fe2000001085c */
[-CC-:B------:R-:W-:Y:S01]  /*9b60*/  FFMA.FTZ R117, R117, R14.reuse, -R92.reuse ;  /* 0x0000000e75757223 */ /* 0x180fe2000001085c */
[----:B------:R-:W0:Y:S01]  /*9b70*/  MUFU.EX2 R158, R158 ;  /* 0x0000009e009e7308 */ /* 0x000e220000000800 */
[----:B-1----:R-:W-:Y:S01]  /*9b80*/  FFMA.FTZ R3, R2, R3, R157 ;  /* 0x0000000302037223 */ /* 0x002fe2000001009d */
[-CC-:B------:R-:W-:Y:S01]  /*9b90*/  FFMA.FTZ R119, R119, R14.reuse, -R92.reuse ;  /* 0x0000000e77777223 */ /* 0x180fe2000001085c */
[-CC-:B------:R-:W-:Y:S01]  /*9ba0*/  FFMA.FTZ R121, R121, R14.reuse, -R92.reuse ;  /* 0x0000000e79797223 */ /* 0x180fe2000001085c */
[-CC-:B------:R-:W-:Y:S01]  /*9bb0*/  FFMA.FTZ R123, R123, R14.reuse, -R92.reuse ;  /* 0x0000000e7b7b7223 */ /* 0x180fe2000001085c */
[-CC-:B------:R-:W-:Y:S01]  /*9bc0*/  FFMA.FTZ R127, R127, R14.reuse, -R92.reuse ;  /* 0x0000000e7f7f7223 */ /* 0x180fe2000001085c */
[-CC-:B------:R-:W-:Y:S01]  /*9bd0*/  FFMA.FTZ R129, R129, R14.reuse, -R92.reuse ;  /* 0x0000000e81817223 */ /* 0x180fe2000001085c */
[-CC-:B------:R-:W-:Y:S01]  /*9be0*/  FFMA.FTZ R131, R131, R14.reuse, -R92.reuse ;  /* 0x0000000e83837223 */ /* 0x180fe2000001085c */
[----:B------:R-:W1:Y:S01]  /*9bf0*/  MUFU.EX2 R159, R159 ;  /* 0x0000009f009f7308 */ /* 0x000e620000000800 */
[----:B--2---:R-:W-:Y:S01]  /*9c00*/  FADD.FTZ R8, R12, R3 ;  /* 0x000000030c087221 */ /* 0x004fe20000010000 */
[----:B------:R-:W-:-:S06]  /*9c10*/  FFMA.FTZ R92, R133, R14, -R92 ;  /* 0x0000000e855c7223 */ /* 0x000fcc000001085c */
        /* <DEDUP_REMOVED lines=83> */
[----:B--2---:R-:W-:Y:S01]  /*a150*/  FADD.FTZ R3, R131, R8 ;  /* 0x0000000883037221 */ /* 0x004fe20000010000 */
[----:B0-----:R-:W-:-:S03]  /*a160*/  FADD.FTZ R8, R181, R98 ;  /* 0x00000062b5087221 */ /* 0x001fc60000010000 */
[----:B-1----:R-:W-:Y:S01]  /*a170*/  FADD.FTZ R3, R92, R3 ;  /* 0x000000035c037221 */ /* 0x002fe20000010000 */
[----:B------:R-:W-:Y:S06]  /*a180*/  @!P0 BRA `(.L_x_1021) ;  /* 0x0000000000048947 */ /* 0x000fec0003800000 */
[----:B------:R-:W-:Y:S01]  /*a190*/  BPT.TRAP 0x1 ;  /* 0x000000040000795c */ /* 0x000fe20000300000 */
.L_x_1021:
[----:B------:R-:W-:Y:S01]  /*a1a0*/  UIADD3 UR6, UR6, 0x2a860, URZ ;  /* 0x0002a86006067890 */ /* 0x000fe2000fffe03f */
[C---:B------:R-:W-:Y:S01]  /*a1b0*/  ISETP.GT.AND P1, PT, R10.reuse, R9, PT ;  /* 0x000000090a00720c */ /* 0x040fe20003f24270 */
        /* <DEDUP_REMOVED lines=32> */
[----:B------:R-:W-:-:S07]  /*a3c0*/  IMAD.MOV.U32 R12, RZ, RZ, R10 ;  /* 0x000000ffff0c7224 */ /* 0x000fce00078e000a */
.L_x_1011:
[----:B------:R-:W-:-:S13]  /*a3d0*/  ISETP.GE.AND P1, PT, R12, R23, PT ;  /* 0x000000170c00720c */ /* 0x000fda0003f26270 */
[----:B------:R-:W-:Y:S05]  /*a3e0*/  @!P1 BRA `(.L_x_1023) ;  /* 0x0000003000fc9947 */ /* 0x000fea0003800000 */
[----:B------:R-:W-:Y:S01]  /*a3f0*/  IMAD.MOV.U32 R10, RZ, RZ, R15 ;  /* 0x000000ffff0a7224 */ /* 0x000fe200078e000f */
[----:B------:R-:W-:Y:S01]  /*a400*/  UMOV UR7, UR39 ;  /* 0x0000002700077c82 */ /* 0x000fe20008000000 */
[----:B------:R-:W-:Y:S01]  /*a410*/  IMAD.MOV.U32 R9, RZ, RZ, R13 ;  /* 0x000000ffff097224 */ /* 0x000fe200078e000d */
[----:B------:R-:W-:Y:S01]  /*a420*/  UMOV UR4, UR38 ;  /* 0x0000002600047c82 */ /* 0x000fe20008000000 */
[----:B------:R-:W-:Y:S01]  /*a430*/  ULDC UR41, c[0x0][0x9e4] ;  /* 0x0002790000297ab9 */ /* 0x000fe20000000800 */
[----:B------:R-:W-:Y:S01]  /*a440*/  ULDC UR50, c[0x0][0x9dc] ;  /* 0x0002770000327ab9 */ /* 0x000fe20000000800 */
[----:B------:R-:W-:Y:S01]  /*a450*/  ULDC UR43, c[0x0][0x288] ;  /* 0x0000a200002b7ab9 */ /* 0x000fe20000000800 */
[----:B------:R-:W-:Y:S01]  /*a460*/  ULDC UR5, c[0x0][0x9d8] ;  /* 0x0002760000057ab9 */ /* 0x000fe20000000800 */
[----:B------:R-:W-:-:S05]  /*a470*/  ULDC UR51, c[0x0][0x9e0] ;  /* 0x0002780000337ab9 */ /* 0x000fca0000000800 */
.L_x_1042:
[----:B------:R-:W-:-:S04]  /*a480*/  UIADD3 UR38, UR4, 0x1, URZ ;  /* 0x0000000104267890 */ /* 0x000fc8000fffe03f */
[----:B------:R-:W-:-:S04]  /*a490*/  UISETP.NE.AND UP0, UPT, UR38, 0x2, UPT ;  /* 0x000000022600788c */ /* 0x000fc8000bf05270 */
[----:B------:R-:W-:Y:S02]  /*a4a0*/  USEL UR39, URZ, 0x1, UP0 ;  /* 0x000000013f277887 */ /* 0x000fe40008000000 */
[----:B------:R-:W-:Y:S02]  /*a4b0*/  USEL UR38, UR38, URZ, UP0 ;  /* 0x0000003f26267287 */ /* 0x000fe40008000000 */
[----:B------:R-:W-:Y:S01]  /*a4c0*/  ULOP3.LUT UR39, UR7, UR39, URZ, 0x3c, !UPT ;  /* 0x0000002707277292 */ /* 0x000fe2000f8e3c3f */
[----:B------:R-:W-:Y:S11]  /*a4d0*/  @!P0 BRA `(.L_x_1024) ;  /* 0x0000000000048947 */ /* 0x000ff60003800000 */
[----:B------:R-:W-:Y:S01]  /*a4e0*/  BPT.TRAP 0x1 ;  /* 0x000000040000795c */ /* 0x000fe20000300000 */
.L_x_1024:
[----:B------:R-:W-:Y:S01]  /*a4f0*/  ULEA UR6, UR38, UR40, 0x3 ;  /* 0x0000002826067291 */ /* 0x000fe2000f8e183f */
[----:B------:R-:W-:-:S05]  /*a500*/  IMAD.U32 R11, RZ, RZ, UR39 ;  /* 0x00000027ff0b7e24 */ /* 0x000fca000f8e00ff */
[----:B------:R-:W-:-:S04]  /*a510*/  SHF.L.U32 R11, R11, 0x1f, RZ ;  /* 0x0000001f0b0b7819 */ /* 0x000fc800000006ff */
[----:B------:R0:W1:Y:S01]  /*a520*/  SYNCS.PHASECHK.TRANS64.TRYWAIT P1, [UR6+0x2a830], R11 ;  /* 0x02a8300bff0075a7 */ /* 0x0000620008020146 */
[----:B------:R-:W-:Y:S05]  /*a530*/  @!P0 BRA `(.L_x_1025) ;  /* 0x0000000000048947 */ /* 0x000fea0003800000 */
[----:B------:R-:W-:Y:S01]  /*a540*/  BPT.TRAP 0x1 ;  /* 0x000000040000795c */ /* 0x000fe20000300000 */
.L_x_1025:
[----:B-1----:R-:W-:Y:S05]  /*a550*/  @P1 BRA `(.L_x_1026) ;  /* 0x0000000000081947 */ /* 0x002fea0003800000 */
[----:B------:R-:W1:Y:S02]  /*a560*/  SYNCS.PHASECHK.TRANS64.TRYWAIT P1, [UR6+0x2a830], R11 ;  /* 0x02a8300bff0075a7 */ /* 0x000e640008020146 */
[----:B-1----:R-:W-:Y:S05]  /*a570*/  @!P1 BRA `(.L_x_1027) ;  /* 0x000000a000a09947 */ /* 0x002fea0003800000 */
.L_x_1026:
        /* <DEDUP_REMOVED lines=137> */
.L_x_1028:
[----:B------:R-:W-:Y:S01]  /*ae10*/  ULEA UR10, UR4, UR40, 0x3 ;  /* 0x00000028040a7291 */ /* 0x000fe2000f8e183f */
[----:B------:R-:W-:-:S05]  /*ae20*/  IMAD.U32 R0, RZ, RZ, UR7 ;  /* 0x00000007ff007e24 */ /* 0x000fca000f8e00ff */
[----:B------:R-:W-:-:S04]  /*ae30*/  SHF.L.U32 R0, R0, 0x1f, RZ ;  /* 0x0000001f00007819 */ /* 0x000fc800000006ff */
[----:B------:R2:W3:Y:S01]  /*ae40*/  SYNCS.PHASECHK.TRANS64.TRYWAIT P1, [UR10+0x2a850], R0 ;  /* 0x02a85000ff0075a7 */ /* 0x0004e2000802014a */
[----:B------:R-:W-:Y:S05]  /*ae50*/  @!P0 BRA `(.L_x_1029) ;  /* 0x0000000000048947 */ /* 0x000fea0003800000 */
[----:B------:R-:W-:Y:S01]  /*ae60*/  BPT.TRAP 0x1 ;  /* 0x000000040000795c */ /* 0x000fe20000300000 */
.L_x_1029:
[----:B---3--:R-:W-:Y:S05]  /*ae70*/  @P1 BRA `(.L_x_1030) ;  /* 0x0000000000081947 */ /* 0x008fea0003800000 */
[----:B------:R-:W3:Y:S02]  /*ae80*/  SYNCS.PHASECHK.TRANS64.TRYWAIT P1, [UR10+0x2a850], R0 ;  /* 0x02a85000ff0075a7 */ /* 0x000ee4000802014a */
[----:B---3--:R-:W-:Y:S05]  /*ae90*/  @!P1 BRA `(.L_x_1031) ;  /* 0x0000009800709947 */ /* 0x008fea0003800000 */
.L_x_1030:
        /* <DEDUP_REMOVED lines=37> */
.L_x_1032:
[----:B------:R-:W-:Y:S01]  /*b0f0*/  ISETP.NE.AND P2, PT, R168, 0x1, PT ;  /* 0x00000001a800780c */ /* 0x000fe20003f45270 */
[----:B------:R-:W-:Y:S01]  /*b100*/  FMUL.FTZ R149, R101, UR5 ;  /* 0x0000000565957c20 */ /* 0x000fe20008410000 */
[----:B------:R-:W-:Y:S01]  /*b110*/  FMUL.FTZ R21, R102, UR5 ;  /* 0x0000000566157c20 */ /* 0x000fe20008410000 */
[----:B------:R-:W-:Y:S01]  /*b120*/  FMUL.FTZ R2, R91, UR5 ;  /* 0x000000055b027c20 */ /* 0x000fe20008410000 */
[----:B------:R-:W-:Y:S01]  /*b130*/  FMUL.FTZ R91, R110, UR5 ;  /* 0x000000056e5b7c20 */ /* 0x000fe20008410000 */
[----:B------:R-:W-:Y:S01]  /*b140*/  IMAD.IADD R110, R22, 0x1, R17 ;  /* 0x00000001166e7824 */ /* 0x000fe200078e0211 */
[----:B------:R-:W-:Y:S01]  /*b150*/  ULEA UR4, UR38, UR40, 0x3 ;  /* 0x0000002826047291 */ /* 0x000fe2000f8e183f */
[----:B------:R-:W-:Y:S01]  /*b160*/  FMUL.FTZ R137, R92, UR5 ;  /* 0x000000055c897c20 */ /* 0x000fe20008410000 */
[----:B------:R-:W-:Y:S01]  /*b170*/  FMUL.FTZ R92, R111, UR5 ;  /* 0x000000056f5c7c20 */ /* 0x000fe20008410000 */
[----:B------:R-:W-:Y:S01]  /*b180*/  FMUL.FTZ R15, R98, UR5 ;  /* 0x00000005620f7c20 */ /* 0x000fe20008410000 */
[----:B------:R-:W-:Y:S01]  /*b190*/  UIADD3 UR4, UR4, 0x2a840, URZ ;  /* 0x0002a84004047890 */ /* 0x000fe2000fffe03f */
[----:B------:R-:W-:Y:S01]  /*b1a0*/  FMUL.FTZ R98, R118, UR5 ;  /* 0x0000000576627c20 */ /* 0x000fe20008410000 */
[----:B------:R-:W-:Y:S01]  /*b1b0*/  IMAD R118, R12, -0x60, RZ ;  /* 0xffffffa00c767824 */ /* 0x000fe200078e02ff */
[----:B------:R-:W3:Y:S01]  /*b1c0*/  @P2 LDC R101, c[0x0][0x44c] ;  /* 0x00011300ff652b82 */ /* 0x000ee20000000800 */
[----:B01----:R-:W-:Y:S01]  /*b1d0*/  FMUL.FTZ R11, R88, UR5 ;  /* 0x00000005580b7c20 */ /* 0x003fe20008410000 */
[----:B------:R-:W-:Y:S01]  /*b1e0*/  FMUL.FTZ R136, R89, UR5 ;  /* 0x0000000559887c20 */ /* 0x000fe20008410000 */
[----:B--2---:R-:W-:Y:S01]  /*b1f0*/  FMUL.FTZ R0, R90, UR5 ;  /* 0x000000055a007c20 */ /* 0x004fe20008410000 */
[----:B------:R-:W-:Y:S01]  /*b200*/  FMUL.FTZ R88, R103, UR5 ;  /* 0x0000000567587c20 */ /* 0x000fe20008410000 */
[----:B------:R-:W-:Y:S01]  /*b210*/  UPRMT UR4, UR60, 0x654, UR4 ;  /* 0x000006543c047896 */ /* 0x000fe20008000004 */
[----:B------:R-:W-:Y:S01]  /*b220*/  FMUL.FTZ R13, R94, UR5 ;  /* 0x000000055e0d7c20 */ /* 0x000fe20008410000 */
[----:B------:R-:W-:Y:S01]  /*b230*/  FMUL.FTZ R14, R95, UR5 ;  /* 0x000000055f0e7c20 */ /* 0x000fe20008410000 */
[----:B------:R-:W0:Y:S01]  /*b240*/  @P2 LDC R102, c[0x0][0x450] ;  /* 0x00011400ff662b82 */ /* 0x000e220000000800 */
        /* <DEDUP_REMOVED lines=15> */
[----:B---3--:R-:W-:-:S04]  /*b340*/  @P2 IMAD.HI.U32 R101, R110, R101, RZ ;  /* 0x000000656e652227 */ /* 0x008fc800078e00ff */
[----:B------:R-:W-:Y:S01]  /*b350*/  FMUL.FTZ R108, R116, UR5 ;  /* 0x00000005746c7c20 */ /* 0x000fe20008410000 */
[----:B------:R-:W-:Y:S01]  /*b360*/  FMUL.FTZ R109, R117, UR5 ;  /* 0x00000005756d7c20 */ /* 0x000fe20008410000 */
[----:B------:R-:W-:Y:S01]  /*b370*/  FMUL.FTZ R99, R119, UR5 ;  /* 0x0000000577637c20 */ /* 0x000fe20008410000 */
[----:B------:R-:W-:Y:S01]  /*b380*/  FMUL.FTZ R151, R122, UR5 ;  /* 0x000000057a977c20 */ /* 0x000fe20008410000 */
[----:B------:R-:W-:Y:S01]  /*b390*/  FMUL.FTZ R153, R123, UR5 ;  /* 0x000000057b997c20 */ /* 0x000fe20008410000 */
[----:B------:R-:W-:Y:S01]  /*b3a0*/  FMUL.FTZ R124, R124, UR5 ;  /* 0x000000057c7c7c20 */ /* 0x000fe20008410000 */
[----:B------:R-:W-:Y:S01]  /*b3b0*/  FMUL.FTZ R125, R125, UR5 ;  /* 0x000000057d7d7c20 */ /* 0x000fe20008410000 */
[----:B0-----:R-:W-:Y:S01]  /*b3c0*/  @P2 SHF.R.U32.HI R110, RZ, R102, R101 ;  /* 0x00000066ff6e2219 */ /* 0x001fe20000011665 */
[----:B------:R-:W-:Y:S01]  /*b3d0*/  FMUL.FTZ R155, R126, UR5 ;  /* 0x000000057e9b7c20 */ /* 0x000fe20008410000 */
[----:B------:R-:W-:Y:S01]  /*b3e0*/  FMUL.FTZ R157, R127, UR5 ;  /* 0x000000057f9d7c20 */ /* 0x000fe20008410000 */
[----:B------:R-:W-:Y:S01]  /*b3f0*/  FMUL.FTZ R128, R128, UR5 ;  /* 0x0000000580807c20 */ /* 0x000fe20008410000 */
[----:B------:R-:W-:Y:S01]  /*b400*/  FMUL.FTZ R129, R129, UR5 ;  /* 0x0000000581817c20 */ /* 0x000fe20008410000 */
[----:B------:R-:W0:Y:S01]  /*b410*/  SHFL.IDX PT, R111, R110, RZ, 0x1c1f ;  /* 0x001c1fff6e6f7589 */ /* 0x000e2200000e0000 */
[----:B------:R-:W-:Y:S01]  /*b420*/  FMUL.FTZ R175, R130, UR5 ;  /* 0x0000000582af7c20 */ /* 0x000fe20008410000 */
[----:B------:R-:W-:Y:S01]  /*b430*/  FMUL.FTZ R100, R131, UR5 ;  /* 0x0000000583647c20 */ /* 0x000fe20008410000 */
[----:B------:R-:W-:Y:S01]  /*b440*/  FMUL.FTZ R132, R132, UR5 ;  /* 0x0000000584847c20 */ /* 0x000fe20008410000 */
[----:B------:R-:W-:Y:S01]  /*b450*/  FMUL.FTZ R133, R133, UR5 ;  /* 0x0000000585857c20 */ /* 0x000fe20008410000 */
[----:B------:R-:W-:Y:S01]  /*b460*/  FMUL.FTZ R101, R134, UR5 ;  /* 0x0000000586657c20 */ /* 0x000fe20008410000 */
[----:B------:R-:W-:-:S02]  /*b470*/  VIADD R105, R118, 0x1 ;  /* 0x0000000176697836 */ /* 0x000fc40000000000 */
[----:B------:R-:W-:Y:S01]  /*b480*/  FMUL.FTZ R102, R135, UR5 ;  /* 0x0000000587667c20 */ /* 0x000fe20008410000 */
[----:B------:R-:W-:Y:S01]  /*b490*/  FMUL.FTZ R121, R121, UR5 ;  /* 0x0000000579797c20 */ /* 0x000fe20008410000 */
[----:B------:R-:W-:Y:S01]  /*b4a0*/  LOP3.LUT P1, RZ, R19, 0x80000, RZ, 0xc0, !PT ;  /* 0x0008000013ff7812 */ /* 0x000fe2000782c0ff */
[----:B------:R-:W-:Y:S01]  /*b4b0*/  IMAD R105, R18, -0x2, R105 ;  /* 0xfffffffe12697824 */ /* 0x000fe200078e0269 */
[----:B------:R-:W1:Y:S01]  /*b4c0*/  MUFU.TANH R11, R11 ;  /* 0x0000000b000b7308 */ /* 0x000e620000002400 */
[----:B------:R-:W-:Y:S01]  /*b4d0*/  SYNCS.ARRIVE.TRANS64.RED.A1T0 RZ, [UR4], RZ ;  /* 0x000000ffffff79a7 */ /* 0x000fe20008100404 */
[----:B------:R-:W-:Y:S01]  /*b4e0*/  ULOP3.LUT UR4, URZ, UR50, URZ, 0x33, !UPT ;  /* 0x000000323f047292 */ /* 0x000fe2000f8e333f */
[----:B------:R-:W-:Y:S01]  /*b4f0*/  FMUL.FTZ R120, R120, UR5 ;  /* 0x0000000578787c20 */ /* 0x000fe20008410000 */
[C---:B------:R-:W-:Y:S01]  /*b500*/  IADD3 R104, R105.reuse, -UR43, R16 ;  /* 0x8000002b69687c10 */ /* 0x040fe2000fffe010 */
[----:B------:R-:W-:-:S03]  /*b510*/  VIADD R126, R105, 0xffffffff ;  /* 0xffffffff697e7836 */ /* 0x000fc60000000000 */
[----:B------:R-:W2:Y:S01]  /*b520*/  MUFU.TANH R136, R136 ;  /* 0x0000008800887308 */ /* 0x000ea20000002400 */
[----:B------:R-:W-:-:S04]  /*b530*/  VIADD R122, R104, UR4 ;  /* 0x00000004687a7c36 */ /* 0x000fc80008000000 */
[----:B0-----:R-:W-:-:S03]  /*b540*/  IMAD.IADD R114, R122, 0x1, R111 ;  /* 0x000000017a727824 */ /* 0x001fc600078e026f */
[----:B------:R-:W0:Y:S08]  /*b550*/  MUFU.TANH R0, R0 ;  /* 0x0000000000007308 */ /* 0x000e300000002400 */
[----:B------:R-:W3:Y:S08]  /*b560*/  MUFU.TANH R2, R2 ;  /* 0x0000000200027308 */ /* 0x000ef00000002400 */
        /* <DEDUP_REMOVED lines=43> */
[----:B------:R5:W0:Y:S02]  /*b820*/  MUFU.TANH R113, R120 ;  /* 0x0000007800717308 */ /* 0x000a240000002400 */
[----:B-----5:R-:W-:-:S04]  /*b830*/  VIADD R120, R104, UR51 ;  /* 0x0000003368787c36 */ /* 0x020fc80008000000 */
[----:B------:R-:W-:Y:S01]  /*b840*/  IMAD.IADD R112, R120, 0x1, R111 ;  /* 0x0000000178707824 */ /* 0x000fe200078e026f */
[----:B-1234-:R-:W-:Y:S06]  /*b850*/  @!P1 BRA `(.L_x_1033) ;  /* 0x0000000000549947 */ /* 0x01efec0003800000 */
[----:B------:R-:W-:Y:S01]  /*b860*/  IADD3 R111, R16, -UR43, R111 ;  /* 0x8000002b106f7c10 */ /* 0x000fe2000fffe06f */
        /* <DEDUP_REMOVED lines=11> */
.L_x_1035:
[----:B------:R-:W-:-:S05]  /*b920*/  IMAD.U32 R115, RZ, RZ, UR41 ;  /* 0x00000029ff737e24 */ /* 0x000fca000f8e00ff */
[----:B------:R-:W-:-:S13]  /*b930*/  ISETP.NE.AND P1, PT, R115, 0x1, PT ;  /* 0x000000017300780c */ /* 0x000fda0003f25270 */
[----:B------:R-:W1:Y:S02]  /*b940*/  @P1 LDC.64 R104, c[0x0][0x9e8] ;  /* 0x00027a00ff681b82 */ /* 0x000e640000000a00 */
[----:B-1----:R-:W-:-:S05]  /*b950*/  @P1 IMAD.HI.U32 R104, R111, R104, RZ ;  /* 0x000000686f681227 */ /* 0x002fca00078e00ff */
[----:B------:R-:W-:-:S07]  /*b960*/  @P1 SHF.R.U32.HI R111, RZ, R105, R104 ;  /* 0x00000069ff6f1219 */ /* 0x000fce0000011668 */
.L_x_1036:
[----:B------:R-:W-:Y:S05]  /*b970*/  BSYNC B0 ;  /* 0x0000000000007941 */ /* 0x000fea0003800000 */
.L_x_1034:
[----:B------:R-:W-:-:S05]  /*b980*/  IMAD R111, R111, R115, R126 ;  /* 0x000000736f6f7224 */ /* 0x000fca00078e027e */
[----:B------:R-:W-:Y:S02]  /*b990*/  VIADDMNMX R112, R111, R115, R112, PT ;  /* 0x000000736f707246 */ /* 0x000fe40003800170 */
[----:B------:R-:W-:-:S07]  /*b9a0*/  VIMNMX R114, R114, R111, !PT ;  /* 0x0000006f72727248 */ /* 0x000fce0007fe0100 */
.L_x_1033:
        /* <DEDUP_REMOVED lines=9> */
[----:B------:R-:W-:Y:S02]  /*ba40*/  FSEL R185, R136, -INF , !P4 ;  /* 0xff80000088b97808 */ /* 0x000fe40006000000 */
[----:B------:R-:W-:Y:S02]  /*ba50*/  ISETP.LT.OR P3, PT, R112, 0xa, P3 ;  /* 0x0000000a7000780c */ /* 0x000fe40001f61670 */
[----:B------:R-:W-:-:S02]  /*ba60*/  ISETP.GE.AND P4, PT, R118, 0x11, PT ;  /* 0x000000117600780c */ /* 0x000fc40003f86270 */
[----:B0-----:R-:W-:Y:S02]  /*ba70*/  FSEL R181, R93, -INF , !P3 ;  /* 0xff8000005db57808 */ /* 0x001fe40005800000 */
        /* <DEDUP_REMOVED lines=80> */
[----:B------:R-:W-:Y:S01]  /*bf80*/  ISETP.GE.AND P3, PT, R118, 0x51, PT ;  /* 0x000000517600780c */ /* 0x000fe20003f66270 */
[----:B------:R-:W0:Y:S03]  /*bf90*/  SHFL.IDX PT, R125, R110, 0x1, 0x1c1f ;  /* 0x003c1f006e7d7f89 */ /* 0x000e2600000e0000 */
[----:B------:R-:W-:-:S04]  /*bfa0*/  ISETP.GT.AND P4, PT, R114, 0x50, !P3 ;  /* 0x000000507200780c */ /* 0x000fc80005f84270 */
[----:B------:R-:W-:-:S04]  /*bfb0*/  ISETP.LT.OR P4, PT, R112, 0x51, P4 ;  /* 0x000000517000780c */ /* 0x000fc80002781670 */
[----:B------:R-:W-:Y:S02]  /*bfc0*/  FSEL R105, R128, -INF , !P4 ;  /* 0xff80000080697808 */ /* 0x000fe40006000000 */
[----:B------:R-:W-:-:S04]  /*bfd0*/  ISETP.GE.AND P4, PT, R118, 0x52, PT ;  /* 0x000000527600780c */ /* 0x000fc80003f86270 */
[----:B------:R-:W-:-:S04]  /*bfe0*/  ISETP.GT.AND P5, PT, R114, 0x51, !P4 ;  /* 0x000000517200780c */ /* 0x000fc800067a4270 */
[----:B------:R-:W-:Y:S01]  /*bff0*/  ISETP.LT.OR P5, PT, R112, 0x52, P5 ;  /* 0x000000527000780c */ /* 0x000fe20002fa1670 */
[----:B0-----:R-:W-:-:S03]  /*c000*/  IMAD.IADD R104, R120, 0x1, R125 ;  /* 0x0000000178687824 */ /* 0x001fc600078e027d */
[----:B------:R-:W-:Y:S01]  /*c010*/  FSEL R103, R129, -INF , !P5 ;  /* 0xff80000081677808 */ /* 0x000fe20006800000 */
[----:B------:R-:W-:Y:S01]  /*c020*/  IMAD.IADD R106, R122, 0x1, R125 ;  /* 0x000000017a6a7824 */ /* 0x000fe200078e027d */
        /* <DEDUP_REMOVED lines=9> */
[----:B------:R-:W-:-:S04]  /*c0c0*/  ISETP.GE.AND P6, PT, R118, 0x5a, PT ;  /* 0x0000005a7600780c */ /* 0x000fc80003fc6270 */
[----:B------:R-:W-:Y:S02]  /*c0d0*/  P2R R116, PR, RZ, 0x40 ;  /* 0x00000040ff747803 */ /* 0x000fe40000000000 */
[----:B------:R-:W-:-:S04]  /*c0e0*/  ISETP.GT.AND P6, PT, R114, 0x59, !P6 ;  /* 0x000000597200780c */ /* 0x000fc800077c4270 */
[----:B------:R-:W-:-:S04]  /*c0f0*/  ISETP.LT.OR P6, PT, R112, 0x5a, P6 ;  /* 0x0000005a7000780c */ /* 0x000fc800037c1670 */
[----:B------:R-:W-:Y:S02]  /*c100*/  FSEL R11, R133, -INF , !P6 ;  /* 0xff800000850b7808 */ /* 0x000fe40007000000 */
[----:B------:R-:W-:-:S13]  /*c110*/  LOP3.LUT P6, RZ, R19, 0x80000, RZ, 0xc0, !PT ;  /* 0x0008000013ff7812 */ /* 0x000fda00078cc0ff */
[----:B------:R-:W-:Y:S05]  /*c120*/  @!P6 BRA `(.L_x_1037) ;  /* 0x000000000054e947 */ /* 0x000fea0003800000 */
[----:B------:R-:W-:Y:S01]  /*c130*/  IADD3 R125, R16, -UR43, R125 ;  /* 0x8000002b107d7c10 */ /* 0x000fe2000fffe07d */
        /* <DEDUP_REMOVED lines=11> */
.L_x_1039:
[----:B------:R-:W-:-:S05]  /*c1f0*/  IMAD.U32 R110, RZ, RZ, UR41 ;  /* 0x00000029ff6e7e24 */ /* 0x000fca000f8e00ff */
[----:B------:R-:W-:-:S13]  /*c200*/  ISETP.NE.AND P6, PT, R110, 0x1, PT ;  /* 0x000000016e00780c */ /* 0x000fda0003fc5270 */
[----:B------:R-:W0:Y:S02]  /*c210*/  @P6 LDC.64 R96, c[0x0][0x9e8] ;  /* 0x00027a00ff606b82 */ /* 0x000e240000000a00 */
[----:B0-----:R-:W-:-:S05]  /*c220*/  @P6 IMAD.HI.U32 R96, R125, R96, RZ ;  /* 0x000000607d606227 */ /* 0x001fca00078e00ff */
[----:B------:R-:W-:-:S07]  /*c230*/  @P6 SHF.R.U32.HI R125, RZ, R97, R96 ;  /* 0x00000061ff7d6219 */ /* 0x000fce0000011660 */
.L_x_1040:
[----:B------:R-:W-:Y:S05]  /*c240*/  BSYNC B0 ;  /* 0x0000000000007941 */ /* 0x000fea0003800000 */
.L_x_1038:
[----:B------:R-:W-:-:S05]  /*c250*/  IMAD R125, R125, R110, R126 ;  /* 0x0000006e7d7d7224 */ /* 0x000fca00078e027e */
[----:B------:R-:W-:Y:S02]  /*c260*/  VIADDMNMX R104, R125, R110, R104, PT ;  /* 0x0000006e7d687246 */ /* 0x000fe40003800168 */
[----:B------:R-:W-:-:S07]  /*c270*/  VIMNMX R106, R106, R125, !PT ;  /* 0x0000007d6a6a7248 */ /* 0x000fce0007fe0100 */
.L_x_1037:
[C---:B------:R-:W-:Y:S02]  /*c280*/  ISETP.GT.AND P1, PT, R106.reuse, 0x1, !P1 ;  /* 0x000000016a00780c */ /* 0x040fe40004f24270 */
[----:B------:R-:W-:Y:S02]  /*c290*/  ISETP.GT.AND P2, PT, R106, 0x8, !P2 ;  /* 0x000000086a00780c */ /* 0x000fe40005744270 */
[C---:B------:R-:W-:Y:S02]  /*c2a0*/  ISETP.LT.OR P1, PT, R104.reuse, 0x2, P1 ;  /* 0x000000026800780c */ /* 0x040fe40000f21670 */
[----:B------:R-:W-:Y:S02]  /*c2b0*/  ISETP.LT.OR P2, PT, R104, 0x9, P2 ;  /* 0x000000096800780c */ /* 0x000fe40001741670 */
[----:B------:R-:W-:Y:S02]  /*c2c0*/  FSEL R97, R2, -INF , !P1 ;  /* 0xff80000002617808 */ /* 0x000fe40004800000 */
[----:B------:R-:W-:-:S02]  /*c2d0*/  ISETP.NE.AND P1, PT, R127, RZ, PT ;  /* 0x000000ff7f00720c */ /* 0x000fc40003f25270 */
[----:B------:R-:W-:Y:S02]  /*c2e0*/  FSEL R125, R13, -INF , !P2 ;  /* 0xff8000000d7d7808 */ /* 0x000fe40005000000 */
[----:B------:R-:W-:Y:S02]  /*c2f0*/  ISETP.GT.AND P1, PT, R106, 0x9, !P1 ;  /* 0x000000096a00780c */ /* 0x000fe40004f24270 */
[----:B------:R-:W-:Y:S02]  /*c300*/  ISETP.NE.AND P2, PT, R135, RZ, PT ;  /* 0x000000ff8700720c */ /* 0x000fe40003f45270 */
[----:B------:R-:W-:Y:S02]  /*c310*/  ISETP.LT.OR P1, PT, R104, 0xa, P1 ;  /* 0x0000000a6800780c */ /* 0x000fe40000f21670 */
[----:B------:R-:W-:Y:S02]  /*c320*/  ISETP.NE.AND P6, PT, R136, RZ, PT ;  /* 0x000000ff8800720c */ /* 0x000fe40003fc5270 */
[----:B------:R-:W-:-:S02]  /*c330*/  FSEL R127, R14, -INF , !P1 ;  /* 0xff8000000e7f7808 */ /* 0x000fc40004800000 */
[----:B------:R-:W-:Y:S01]  /*c340*/  ISETP.NE.AND P1, PT, R130, RZ, PT ;  /* 0x000000ff8200720c */ /* 0x000fe20003f25270 */
[----:B------:R-:W0:Y:S01]  /*c350*/  LDC R14, c[0x0][0x988] ;  /* 0x00026200ff0e7b82 */ /* 0x000e220000000800 */
        /* <DEDUP_REMOVED lines=21> */
[----:B------:R-:W-:Y:S02]  /*c4b0*/  FMNMX.FTZ R2, R145, R2, !PT ;  /* 0x0000000291027209 */ /* 0x000fe40007810000 */
        /* <DEDUP_REMOVED lines=30> */
[----:B------:R-:W-:-:S02]  /*c6a0*/  ISETP.NE.AND P2, PT, R147, RZ, PT ;  /* 0x000000ff9300720c */ /* 0x000fc40003f45270 */
        /* <DEDUP_REMOVED lines=51> */
[----:B------:R-:W-:Y:S02]  /*c9e0*/  ISETP.LT.OR P2, PT, R104, 0x5a, P2 ;  /* 0x0000005a6800780c */ /* 0x000fe40001741670 */
[----:B------:R-:W-:Y:S02]  /*c9f0*/  FSEL R20, R0, RZ, P1 ;  /* 0x000000ff00147208 */ /* 0x000fe40000800000 */
[----:B------:R-:W-:Y:S02]  /*ca00*/  FMNMX.FTZ R0, R189, R10, !PT ;  /* 0x0000000abd007209 */ /* 0x000fe40007810000 */
[----:B------:R-:W-:Y:S01]  /*ca10*/  FSEL R2, R13, RZ, P1 ;  /* 0x000000ff0d027208 */ /* 0x000fe20000800000 */
[--C-:B------:R-:W-:Y:S01]  /*ca20*/  FFMA.FTZ R148, R143, R14, -R20.reuse ;  /* 0x0000000e8f947223 */ /* 0x100fe20000010814 */
[----:B------:R-:W-:Y:S01]  /*ca30*/  FMNMX.FTZ R0, R97, R0, !PT ;  /* 0x0000000061007209 */ /* 0x000fe20007810000 */
[-CC-:B------:R-:W-:Y:S01]  /*ca40*/  FFMA.FTZ R143, R145, R14.reuse, -R20.reuse ;  /* 0x0000000e918f7223 */ /* 0x180fe20000010814 */
[----:B------:R-:W-:Y:S01]  /*ca50*/  FSEL R145, R100, -INF , !P4 ;  /* 0xff80000064917808 */ /* 0x000fe20006000000 */
[--C-:B------:R-:W-:Y:S01]  /*ca60*/  FFMA.FTZ R154, R159, R14, -R20.reuse ;  /* 0x0000000e9f9a7223 */ /* 0x100fe20000010814 */
[----:B------:R-:W-:Y:S01]  /*ca70*/  FMNMX.FTZ R0, R125, R0, !PT ;  /* 0x000000007d007209 */ /* 0x000fe20007810000 */
[-CC-:B------:R-:W-:Y:S01]  /*ca80*/  FFMA.FTZ R150, R141, R14.reuse, -R20.reuse ;  /* 0x0000000e8d967223 */ /* 0x180fe20000010814 */
[----:B------:R-:W-:Y:S01]  /*ca90*/  FSEL R159, R101, -INF , !P5 ;  /* 0xff800000659f7808 */ /* 0x000fe20006800000 */
[--C-:B------:R-:W-:Y:S01]  /*caa0*/  FFMA.FTZ R142, R109, R14, -R20.reuse ;  /* 0x0000000e6d8e7223 */ /* 0x100fe20000010814 */
[----:B------:R-:W-:Y:S01]  /*cab0*/  FMNMX.FTZ R0, R127, R0, !PT ;  /* 0x000000007f007209 */ /* 0x000fe20007810000 */
[--C-:B------:R-:W-:Y:S01]  /*cac0*/  FFMA.FTZ R138, R93, R14, -R20.reuse ;  /* 0x0000000e5d8a7223 */ /* 0x100fe20000010814 */
[----:B------:R-:W-:Y:S01]  /*cad0*/  FSEL R141, R102, -INF , !P2 ;  /* 0xff800000668d7808 */ /* 0x000fe20005000000 */
        /* <DEDUP_REMOVED lines=24> */
[----:B------:R-:W-:Y:S01]  /*cc60*/  FFMA.FTZ R103, R103, R14, -R20 ;  /* 0x0000000e67677223 */ /* 0x000fe20000010814 */
[----:B------:R-:W-:Y:S01]  /*cc70*/  FMNMX.FTZ R0, R91, R0, !PT ;  /* 0x000000005b007209 */ /* 0x000fe20007810000 */
[----:B------:R-:W-:Y:S03]  /*cc80*/  MUFU.EX2 R187, R187 ;  /* 0x000000bb00bb7308 */ /* 0x000fe60000000800 */
[----:B------:R-:W-:-:S04]  /*cc90*/  FMNMX.FTZ R0, R21, R0, !PT ;  /* 0x0000000015007209 */ /* 0x000fc80007810000 */
        /* <DEDUP_REMOVED lines=17> */
[----:B------:R-:W-:-:S05]  /*cdb0*/  FMNMX.FTZ R0, R141, R0, !PT ;  /* 0x000000008d007209 */ /* 0x000fca0007810000 */
[----:B------:R-:W0:Y:S01]  /*cdc0*/  SHFL.BFLY PT, R15, R0, 0x2, 0x1f ;  /* 0x0c401f00000f7f89 */ /* 0x000e2200000e0000 */
        /* <DEDUP_REMOVED lines=9> */
[----:B0-----:R-:W-:Y:S01]  /*ce60*/  FMNMX.FTZ R15, R15, R0, !PT ;  /* 0x000000000f0f7209 */ /* 0x001fe20007810000 */
[----:B------:R-:W-:-:S03]  /*ce70*/  FMUL.FTZ R0, R93, R14 ;  /* 0x0000000e5d007220 */ /* 0x000fc60000410000 */
[C---:B------:R-:W-:Y:S01]  /*ce80*/  FSETP.NEU.FTZ.AND P1, PT, R15.reuse, -INF , PT ;  /* 0xff8000000f00780b */ /* 0x040fe20003f3d000 */
[C---:B------:R-:W-:Y:S02]  /*ce90*/  FMUL.FTZ R94, R15.reuse, R14 ;  /* 0x0000000e0f5e7220 */ /* 0x040fe40000410000 */
[----:B------:R-:W-:Y:S01]  /*cea0*/  MUFU.EX2 R146, R146 ;  /* 0x0000009200927308 */ /* 0x000fe20000000800 */
[----:B------:R-:W-:Y:S02]  /*ceb0*/  FSEL R109, R15, RZ, P1 ;  /* 0x000000ff0f6d7208 */ /* 0x000fe40000800000 */
[----:B------:R-:W-:-:S03]  /*cec0*/  FSEL R94, R94, RZ, P1 ;  /* 0x000000ff5e5e7208 */ /* 0x000fc60000800000 */
[----:B------:R-:W-:Y:S02]  /*ced0*/  FADD.FTZ R109, -R109, R10 ;  /* 0x0000000a6d6d7221 */ /* 0x000fe40000010100 */
[----:B------:R-:W0:Y:S01]  /*cee0*/  MUFU.EX2 R0, R0 ;  /* 0x0000000000007308 */ /* 0x000e220000000800 */
[-CC-:B------:R-:W-:Y:S01]  /*cef0*/  FFMA.FTZ R11, R189, R14.reuse, -R94.reuse ;  /* 0x0000000ebd0b7223 */ /* 0x180fe2000001085e */
[-CC-:B------:R-:W-:Y:S01]  /*cf00*/  FFMA.FTZ R20, R97, R14.reuse, -R94.reuse ;  /* 0x0000000e61147223 */ /* 0x180fe2000001085e */
[-C--:B------:R-:W-:Y:S01]  /*cf10*/  FMUL.FTZ R109, R109, R14.reuse ;  /* 0x0000000e6d6d7220 */ /* 0x080fe20000410000 */
        /* <DEDUP_REMOVED lines=11> */
[--C-:B------:R-:W-:Y:S01]  /*cfd0*/  FFMA.FTZ R139, R139, R14, -R94.reuse ;  /* 0x0000000e8b8b7223 */ /* 0x100fe2000001085e */
[----:B------:R-:W1:Y:S01]  /*cfe0*/  MUFU.EX2 R2, R109 ;  /* 0x0000006d00027308 */ /* 0x000e620000000800 */
        /* <DEDUP_REMOVED lines=8> */
[----:B------:R-:W-:Y:S01]  /*d070*/  FADD.FTZ R8, R158, R113 ;  /* 0x000000719e087221 */ /* 0x000fe20000010000 */
[-CC-:B------:R-:W-:Y:S01]  /*d080*/  FFMA.FTZ R155, R155, R14.reuse, -R94.reuse ;  /* 0x0000000e9b9b7223 */ /* 0x180fe2000001085e */
[-CC-:B------:R-:W-:Y:S01]  /*d090*/  FFMA.FTZ R157, R157, R14.reuse, -R94.reuse ;  /* 0x0000000e9d9d7223 */ /* 0x180fe2000001085e */
[-CC-:B------:R-:W-:Y:S01]  /*d0a0*/  FFMA.FTZ R175, R175, R14.reuse, -R94.reuse ;  /* 0x0000000eafaf7223 */ /* 0x180fe2000001085e */
[-CC-:B------:R-:W-:Y:S01]  /*d0b0*/  FFMA.FTZ R145, R145, R14.reuse, -R94.reuse ;  /* 0x0000000e91917223 */ /* 0x180fe2000001085e */
[-CC-:B------:R-:W-:Y:S01]  /*d0c0*/  FFMA.FTZ R159, R159, R14.reuse, -R94.reuse ;  /* 0x0000000e9f9f7223 */ /* 0x180fe2000001085e */
[----:B------:R-:W-:Y:S01]  /*d0d0*/  FFMA.FTZ R94, R141, R14, -R94 ;  /* 0x0000000e8d5e7223 */ /* 0x000fe2000001085e */
[----:B------:R-:W2:Y:S01]  /*d0e0*/  MUFU.EX2 R88, R88 ;  /* 0x0000005800587308 */ /* 0x000ea20000000800 */
[----:B-1----:R-:W-:-:S07]  /*d0f0*/  FFMA.FTZ R3, R2, R3, R11 ;  /* 0x0000000302037223 */ /* 0x002fce000001000b */
[----:B------:R-:W1:Y:S01]  /*d100*/  MUFU.EX2 R93, R93 ;  /* 0x0000005d005d7308 */ /* 0x000e620000000800 */
[----:B0-----:R-:W-:-:S07]  /*d110*/  FADD.FTZ R3, R20, R3 ;  /* 0x0000000314037221 */ /* 0x001fce0000010000 */
[----:B------:R-:W0:Y:S01]  /*d120*/  MUFU.EX2 R90, R90 ;  /* 0x0000005a005a7308 */ /* 0x000e220000000800 */
[----:B--2---:R-:W-:Y:S01]  /*d130*/  FADD.FTZ R98, R88, R3 ;  /* 0x0000000358627221 */ /* 0x004fe20000010000 */
[----:B------:R-:W-:-:S04]  /*d140*/  FADD.FTZ R3, R181, R8 ;  /* 0x00000008b5037221 */ /* 0x000fc80000010000 */
[----:B------:R-:W-:Y:S02]  /*d150*/  FADD.FTZ R8, R152, R3 ;  /* 0x0000000398087221 */ /* 0x000fe40000010000 */
[----:B------:R-:W2:Y:S02]  /*d160*/  MUFU.EX2 R97, R97 ;  /* 0x0000006100617308 */ /* 0x000ea40000000800 */
[----:B------:R-:W-:-:S04]  /*d170*/  FADD.FTZ R3, R177, R8 ;  /* 0x00000008b1037221 */ /* 0x000fc80000010000 */
[----:B------:R-:W-:Y:S02]  /*d180*/  FADD.FTZ R8, R154, R3 ;  /* 0x000000039a087221 */ /* 0x000fe40000010000 */
[----:B------:R-:W3:Y:S02]  /*d190*/  MUFU.EX2 R92, R92 ;  /* 0x0000005c005c7308 */ /* 0x000ee40000000800 */
[----:B------:R-:W-:-:S04]  /*d1a0*/  FADD.FTZ R3, R149, R8 ;  /* 0x0000000895037221 */ /* 0x000fc80000010000 */
[----:B------:R-:W-:Y:S02]  /*d1b0*/  FADD.FTZ R8, R148, R3 ;  /* 0x0000000394087221 */ /* 0x000fe40000010000 */
[----:B------:R-:W4:Y:S08]  /*d1c0*/  MUFU.EX2 R105, R105 ;  /* 0x0000006900697308 */ /* 0x000f300000000800 */
[----:B------:R1:W-:Y:S08]  /*d1d0*/  MUFU.EX2 R100, R21 ;  /* 0x0000001500647308 */ /* 0x0003f00000000800 */
[----:B------:R-:W5:Y:S01]  /*d1e0*/  MUFU.EX2 R89, R89 ;  /* 0x0000005900597308 */ /* 0x000f620000000800 */
[----:B-1----:R-:W-:-:S04]  /*d1f0*/  FADD.FTZ R21, R93, R98 ;  /* 0x000000625d157221 */ /* 0x002fc80000010000 */
[----:B0-----:R-:W-:-:S03]  /*d200*/  FADD.FTZ R98, R90, R21 ;  /* 0x000000155a627221 */ /* 0x001fc60000010000 */
[----:B------:R-:W0:Y:S01]  /*d210*/  MUFU.EX2 R96, R96 ;  /* 0x0000006000607308 */ /* 0x000e220000000800 */
[----:B--2---:R-:W-:-:S04]  /*d220*/  FADD.FTZ R21, R97, R98 ;  /* 0x0000006261157221 */ /* 0x004fc80000010000 */
[----:B---3--:R-:W-:Y:S01]  /*d230*/  FADD.FTZ R98, R92, R21 ;  /* 0x000000155c627221 */ /* 0x008fe20000010000 */
[----:B------:R-:W-:Y:S02]  /*d240*/  FADD.FTZ R21, R143, R8 ;  /* 0x000000088f157221 */ /* 0x000fe40000010000 */
[----:B------:R-:W1:Y:S01]  /*d250*/  MUFU.EX2 R10, R91 ;  /* 0x0000005b000a7308 */ /* 0x000e620000000800 */
[----:B----4-:R-:W-:Y:S01]  /*d260*/  FADD.FTZ R98, R105, R98 ;  /* 0x0000006269627221 */ /* 0x010fe20000010000 */
[----:B------:R-:W-:-:S03]  /*d270*/  FADD.FTZ R8, R150, R21 ;  /* 0x0000001596087221 */ /* 0x000fc60000010000 */
[----:B-----5:R-:W-:Y:S01]  /*d280*/  FADD.FTZ R3, R89, R98 ;  /* 0x0000006259037221 */ /* 0x020fe20000010000 */
[----:B------:R-:W-:Y:S02]  /*d290*/  FADD.FTZ R21, R101, R8 ;  /* 0x0000000865157221 */ /* 0x000fe40000010000 */
[----:B------:R-:W2:Y:S01]  /*d2a0*/  MUFU.EX2 R102, R139 ;  /* 0x0000008b00667308 */ /* 0x000ea20000000800 */
[----:B0-----:R-:W-:Y:S01]  /*d2b0*/  FADD.FTZ R3, R96, R3 ;  /* 0x0000000360037221 */ /* 0x001fe20000010000 */
[----:B------:R-:W-:-:S04]  /*d2c0*/  FADD.FTZ R8, R144, R21 ;  /* 0x0000001590087221 */ /* 0x000fc80000010000 */
[----:B------:R-:W-:Y:S02]  /*d2d0*/  FADD.FTZ R21, R115, R8 ;  /* 0x0000000873157221 */ /* 0x000fe40000010000 */
[----:B------:R-:W0:Y:S01]  /*d2e0*/  MUFU.EX2 R95, R95 ;  /* 0x0000005f005f7308 */ /* 0x000e220000000800 */
[----:B-1----:R-:W-:Y:S01]  /*d2f0*/  FADD.FTZ R3, R10, R3 ;  /* 0x000000030a037221 */ /* 0x002fe20000010000 */
[----:B------:R-:W-:-:S03]  /*d300*/  FADD.FTZ R8, R146, R21 ;  /* 0x0000001592087221 */ /* 0x000fc60000010000 */
[----:B------:R-:W-:-:S03]  /*d310*/  FADD.FTZ R3, R100, R3 ;  /* 0x0000000364037221 */ /* 0x000fc60000010000 */
        /* <DEDUP_REMOVED lines=42> */
.L_x_1041:
[----:B------:R-:W-:Y:S01]  /*d5c0*/  UIADD3 UR10, UR10, 0x2a860, URZ ;  /* 0x0002a8600a0a7890 */ /* 0x000fe2000fffe03f */
[C---:B------:R-:W-:Y:S01]  /*d5d0*/  ISETP.GT.AND P1, PT, R12.reuse, R23, PT ;  /* 0x000000170c00720c */ /* 0x040fe20003f24270 */
[----:B------:R-:W-:Y:S01]  /*d5e0*/  UMOV UR7, UR39 ;  /* 0x0000002700077c82 */ /* 0x000fe20008000000 */
[----:B------:R-:W-:Y:S01]  /*d5f0*/  UMOV UR4, UR38 ;  /* 0x0000002600047c82 */ /* 0x000fe20008000000 */
[----:B------:R-:W-:Y:S01]  /*d600*/  UPRMT UR10, UR60, 0x654, UR10 ;  /* 0x000006543c0a7896 */ /* 0x000fe2000800000a */
[----:B------:R-:W-:Y:S01]  /*d610*/  F2FP.F16.F32.PACK_AB R154, R149, R154 ;  /* 0x0000009a959a723e */ /* 0x000fe200000000ff */
[----:B------:R-:W-:Y:S01]  /*d620*/  VIADD R12, R12, 0xffffffff ;  /* 0xffffffff0c0c7836 */ /* 0x000fe20000000000 */
[----:B------:R-:W-:Y:S02]  /*d630*/  F2FP.F16.F32.PACK_AB R148, R143, R148 ;  /* 0x000000948f94723e */ /* 0x000fe400000000ff */
[----:B------:R-:W-:Y:S01]  /*d640*/  F2FP.F16.F32.PACK_AB R151, R100, R10 ;  /* 0x0000000a6497723e */ /* 0x000fe200000000ff */
[----:B------:R-:W-:Y:S01]  /*d650*/  IMAD.MOV.U32 R10, RZ, RZ, R15 ;  /* 0x000000ffff0a7224 */ /* 0x000fe200078e000f */
[----:B------:R-:W-:Y:S01]  /*d660*/  F2FP.F16.F32.PACK_AB R138, R9, R138 ;  /* 0x0000008a098a723e */ /* 0x000fe200000000ff */
[----:B------:R-:W-:Y:S01]  /*d670*/  IMAD.MOV.U32 R9, RZ, RZ, R13 ;  /* 0x000000ffff097224 */ /* 0x000fe200078e000d */
[----:B------:R-:W-:Y:S01]  /*d680*/  SYNCS.ARRIVE.TRANS64.RED.A1T0 RZ, [UR10], RZ ;  /* 0x000000ffffff79a7 */ /* 0x000fe2000810040a */
        /* <DEDUP_REMOVED lines=19> */
[----:B------:R-:W-:Y:S01]  /*d7c0*/  F2FP.F16.F32.PACK_AB R139, R94, R112 ;  /* 0x000000705e8b723e */ /* 0x000fe200000000ff */
[----:B------:R-:W-:Y:S06]  /*d7d0*/  @P1 BRA `(.L_x_1042) ;  /* 0xffffffcc00281947 */ /* 0x000fec000383ffff */
.L_x_1023:
        /* <DEDUP_REMOVED lines=67> */
.L_x_1043:
[----:B------:R-:W-:Y:S01]  /*dc10*/  ULEA UR5, UR38, UR40, 0x3 ;  /* 0x0000002826057291 */ /* 0x000fe2000f8e183f */
[----:B------:R-:W-:-:S05]  /*dc20*/  IMAD.U32 R0, RZ, RZ, UR39 ;  /* 0x00000027ff007e24 */ /* 0x000fca000f8e00ff */
[----:B------:R-:W-:-:S04]  /*dc30*/  SHF.L.U32 R0, R0, 0x1f, RZ ;  /* 0x0000001f00007819 */ /* 0x000fc800000006ff */
[----:B------:R0:W1:Y:S01]  /*dc40*/  SYNCS.PHASECHK.TRANS64.TRYWAIT P1, [UR5+0x2a850], R0 ;  /* 0x02a85000ff0075a7 */ /* 0x0000620008020145 */
[----:B------:R-:W-:Y:S05]  /*dc50*/  @!P0 BRA `(.L_x_1044) ;  /* 0x0000000000048947 */ /* 0x000fea0003800000 */
[----:B------:R-:W-:Y:S01]  /*dc60*/  BPT.TRAP 0x1 ;  /* 0x000000040000795c */ /* 0x000fe20000300000 */
.L_x_1044:
[----:B-1----:R-:W-:Y:S05]  /*dc70*/  @P1 BRA `(.L_x_1045) ;  /* 0x0000000000081947 */ /* 0x002fea0003800000 */
[----:B------:R-:W1:Y:S02]  /*dc80*/  SYNCS.PHASECHK.TRANS64.TRYWAIT P1, [UR5+0x2a850], R0 ;  /* 0x02a85000ff0075a7 */ /* 0x000e640008020145 */
[----:B-1----:R-:W-:Y:S05]  /*dc90*/  @!P1 BRA `(.L_x_1046) ;  /* 0x0000006c00089947 */ /* 0x002fea0003800000 */
.L_x_1045:
[----:B------:R-:W-:Y:S01]  /*dca0*/  UIADD3 UR40, UR40, 0x400, URZ ;  /* 0x0000040028287890 */ /* 0x000fe2000fffe03f */
[----:B------:R-:W-:Y:S01]  /*dcb0*/  WARPGROUP.ARRIVE ;  /* 0x00000000000079c5 */ /* 0x000fe20000000000 */
[----:B------:R-:W-:Y:S01]  /*dcc0*/  UMOV UR7, 0x40000040 ;  /* 0x4000004000077882 */ /* 0x000fe20000000000 */
[----:B-1----:R-:W1:Y:S01]  /*dcd0*/  SHFL.BFLY PT, R5, R8, 0x2, 0x1f ;  /* 0x0c401f0008057f89 */ /* 0x002e6200000e0000 */
[----:B------:R-:W-:Y:S01]  /*dce0*/  USHF.R.U32.HI UR40, URZ, 0x4, UR40 ;  /* 0x000000043f287899 */ /* 0x000fe20008011628 */
[----:B------:R-:W-:Y:S02]  /*dcf0*/  IMAD.MOV.U32 R4, RZ, RZ, RZ ;  /* 0x000000ffff047224 */ /* 0x000fe400078e00ff */
[----:B0-----:R-:W0:Y:S01]  /*dd00*/  SHFL.BFLY PT, R0, R3, 0x2, 0x1f ;  /* 0x0c401f0003007f89 */ /* 0x001e2200000e0000 */
[----:B------:R-:W-:Y:S01]  /*dd10*/  ULOP3.LUT UR40, UR40, 0x3fff, URZ, 0xc0, !UPT ;  /* 0x00003fff28287892 */ /* 0x000fe2000f8ec03f */
[----:B------:R-:W-:-:S03]  /*dd20*/  IMAD.MOV.U32 R88, RZ, RZ, -0x800000 ;  /* 0xff800000ff587424 */ /* 0x000fc600078e00ff */
[----:B------:R-:W-:-:S04]  /*dd30*/  ULOP3.LUT UR4, UR40, 0x3000000, URZ, 0xfc, !UPT ;  /* 0x0300000028047892 */ /* 0x000fc8000f8efc3f */
[----:B------:R-:W-:-:S07]  /*dd40*/  UIMAD UR4, UR38, 0x600, UR4 ;  /* 0x00000600260478a4 */ /* 0x000fce000f8e0204 */
[----:B------:R-:W-:Y:S02]  /*dd50*/  UMOV UR6, UR4 ;  /* 0x0000000400067c82 */ /* 0x000fe40008000000 */
[----:B------:R-:W-:Y:S01]  /*dd60*/  HGMMA.64x128x16.F32 R24, R156, gdesc[UR4].tnspB, R24, gsb0 ;  /* 0x41e000049c187df0 */ /* 0x000fe20008000818 */
[----:B------:R-:W-:Y:S01]  /*dd70*/  UIADD3 UR6, UR4, 0x80, URZ ;  /* 0x0000008004067890 */ /* 0x000fe2000fffe03f */
[----:B-1----:R-:W-:Y:S01]  /*dd80*/  FADD.FTZ R5, R5, R8 ;  /* 0x0000000805057221 */ /* 0x002fe20000010000 */
[----:B------:R-:W-:Y:S01]  /*dd90*/  UMOV UR7, 0x40000040 ;  /* 0x4000004000077882 */ /* 0x000fe20000000000 */
[----:B------:R-:W-:Y:S02]  /*dda0*/  IMAD.MOV.U32 R8, RZ, RZ, RZ ;  /* 0x000000ffff087224 */ /* 0x000fe400078e00ff */
[----:B0-----:R-:W-:Y:S02]  /*ddb0*/  FADD.FTZ R2, R0, R3 ;  /* 0x0000000300027221 */ /* 0x001fe40000010000 */
[----:B------:R-:W0:Y:S04]  /*ddc0*/  SHFL.BFLY PT, R0, R5, 0x1, 0x1f ;  /* 0x0c201f0005007f89 */ /* 0x000e2800000e0000 */
[----:B------:R-:W1:Y:S01]  /*ddd0*/  SHFL.BFLY PT, R7, R2, 0x1, 0x1f ;  /* 0x0c201f0002077f89 */ /* 0x000e6200000e0000 */
[----:B0-----:R-:W-:Y:S01]  /*dde0*/  FADD.FTZ R9, R5, R0 ;  /* 0x0000000005097221 */ /* 0x001fe20000010000 */
[----:B------:R-:W-:-:S02]  /*ddf0*/  IMAD.MOV.U32 R0, RZ, RZ, -0x800000 ;  /* 0xff800000ff007424 */ /* 0x000fc400078e00ff */
        /* <DEDUP_REMOVED lines=40> */
.L_x_1047:
[----:B------:R-:W-:Y:S01]  /*e080*/  UIADD3 UR4, UR5, 0x2a860, URZ ;  /* 0x0002a86005047890 */ /* 0x000fe2000fffe03f */
[-C--:B------:R-:W-:Y:S01]  /*e090*/  FMUL.FTZ R89, R40, R4.reuse ;  /* 0x0000000428597220 */ /* 0x080fe20000410000 */
[----:B------:R-:W-:Y:S01]  /*e0a0*/  UIADD3 UR38, UR38, 0x1, URZ ;  /* 0x0000000126267890 */ /* 0x000fe2000fffe03f */
[-C--:B------:R-:W-:Y:S01]  /*e0b0*/  FMUL.FTZ R90, R41, R4.reuse ;  /* 0x00000004295a7220 */ /* 0x080fe20000410000 */
[----:B------:R-:W-:Y:S01]  /*e0c0*/  UPRMT UR4, UR60, 0x654, UR4 ;  /* 0x000006543c047896 */ /* 0x000fe20008000004 */
[-C--:B------:R-:W-:Y:S01]  /*e0d0*/  FMUL.FTZ R91, R45, R4.reuse ;  /* 0x000000042d5b7220 */ /* 0x080fe20000410000 */
[----:B------:R-:W-:Y:S01]  /*e0e0*/  UISETP.NE.AND UP0, UPT, UR38, 0x2, UPT ;  /* 0x000000022600788c */ /* 0x000fe2000bf05270 */
[----:B------:R-:W-:Y:S01]  /*e0f0*/  FMUL.FTZ R40, R48, R4 ;  /* 0x0000000430287220 */ /* 0x000fe20000410000 */
[-C--:B------:R-:W-:Y:S01]  /*e100*/  FMUL.FTZ R110, R26, R8.reuse ;  /* 0x000000081a6e7220 */ /* 0x080fe20000410000 */
[-C--:B------:R-:W-:Y:S01]  /*e110*/  FMUL.FTZ R98, R50, R8.reuse ;  /* 0x0000000832627220 */ /* 0x080fe20000410000 */
[-C--:B------:R-:W-:Y:S01]  /*e120*/  FMUL.FTZ R99, R51, R8.reuse ;  /* 0x0000000833637220 */ /* 0x080fe20000410000 */
[----:B------:R-:W-:Y:S01]  /*e130*/  FMUL.FTZ R97, R54, R8 ;  /* 0x0000000836617220 */ /* 0x000fe20000410000 */
[-C--:B------:R-:W-:Y:S01]  /*e140*/  FMUL.FTZ R3, R24, R4.reuse ;  /* 0x0000000418037220 */ /* 0x080fe20000410000 */
[----:B------:R-:W-:Y:S01]  /*e150*/  SYNCS.ARRIVE.TRANS64.RED.A1T0 RZ, [UR4], RZ ;  /* 0x000000ffffff79a7 */ /* 0x000fe20008100404 */
        /* <DEDUP_REMOVED lines=57> */
[----:B------:R-:W-:Y:S01]  /*e4f0*/  VIADD R166, R166, 0x1 ;  /* 0x00000001a6a67836 */ /* 0x000fe20000000000 */
[----:B------:R-:W-:-:S02]  /*e500*/  USEL UR38, UR38, URZ, UP0 ;  /* 0x0000003f26267287 */ /* 0x000fc40008000000 */
[----:B------:R-:W-:-:S12]  /*e510*/  ULOP3.LUT UR39, UR39, UR4, URZ, 0x3c, !UPT ;  /* 0x0000000427277292 */ /* 0x000fd8000f8e3c3f */
.L_x_969:
[----:B------:R-:W0:Y:S01]  /*e520*/  S2R R2, SR_CgaCtaId ;  /* 0x0000000000027919 */ /* 0x000e220000008800 */
[----:B------:R-:W-:Y:S01]  /*e530*/  MOV R23, 0x400 ;  /* 0x0000040000177802 */ /* 0x000fe20000000f00 */
[----:B------:R-:W-:Y:S01]  /*e540*/  BSSY B0, `(.L_x_1048) ;  /* 0x00001bc000007945 */ /* 0x000fe20003800000 */
[----:B------:R-:W-:Y:S02]  /*e550*/  BAR.SYNC.DEFER_BLOCKING 0x5, 0x180 ;  /* 0x0146000000007b1d */ /* 0x000fe40000010000 */
[----:B0-----:R-:W-:-:S05]  /*e560*/  LEA R23, R2, R23, 0x18 ;  /* 0x0000001702177211 */ /* 0x001fca00078ec0ff */
[----:B------:R0:W1:Y:S01]  /*e570*/  LDS R16, [R23+0x2a8d0] ;  /* 0x02a8d00017107984 */ /* 0x0000620000000800 */
[----:B------:R-:W-:Y:S06]  /*e580*/  BAR.ARV 0x4, 0x180 ;  /* 0x0106000000007b1d */ /* 0x000fec0000002000 */
[----:B------:R-:W-:Y:S05]  /*e590*/  @P0 BRA `(.L_x_1049) ;  /* 0x0000001000980947 */ /* 0x000fea0003800000 */
[----:B------:R-:W2:Y:S01]  /*e5a0*/  S2R R2, SR_SWINHI ;  /* 0x0000000000027919 */ /* 0x000ea20000002f00 */
[----:B------:R-:W3:Y:S01]  /*e5b0*/  LDC R57, c[0x0][0xbe8] ;  /* 0x0002fa00ff397b82 */ /* 0x000ee20000000800 */
[----:B------:R-:W-:Y:S01]  /*e5c0*/  SHF.R.S32.HI R58, RZ, 0x1f, R164 ;  /* 0x0000001fff3a7819 */ /* 0x000fe200000114a4 */
[----:B------:R-:W-:Y:S01]  /*e5d0*/  ULDC.64 UR4, c[0x0][0xb90] ;  /* 0x0002e40000047ab9 */ /* 0x000fe20000000a00 */
[----:B------:R-:W-:Y:S01]  /*e5e0*/  F2FP.F16.F32.PACK_AB R7, R7, R26 ;  /* 0x0000001a0707723e */ /* 0x000fe200000000ff */
[----:B------:R-:W-:Y:S01]  /*e5f0*/  IMAD.WIDE.U32 R12, R164, UR4, RZ ;  /* 0x00000004a40c7c25 */ /* 0x000fe2000f8e00ff */
[----:B------:R-:W-:Y:S01]  /*e600*/  F2FP.F16.F32.PACK_AB R6, R29, R6 ;  /* 0x000000061d06723e */ /* 0x000fe200000000ff */
[----:B------:R-:W-:Y:S01]  /*e610*/  ULDC UR6, c[0x0][0xa88] ;  /* 0x0002a20000067ab9 */ /* 0x000fe20000000800 */
[----:B------:R-:W-:Y:S01]  /*e620*/  SHF.R.S32.HI R112, RZ, 0x1f, R162 ;  /* 0x0000001fff707819 */ /* 0x000fe200000114a2 */
[----:B------:R-:W-:Y:S01]  /*e630*/  IMAD R9, R58, UR4, RZ ;  /* 0x000000043a097c24 */ /* 0x000fe2000f8e02ff */
[----:B------:R-:W-:-:S02]  /*e640*/  F2FP.F16.F32.PACK_AB R80, R81, R80 ;  /* 0x000000505150723e */ /* 0x000fc400000000ff */
[----:B------:R-:W-:Y:S01]  /*e650*/  F2FP.F16.F32.PACK_AB R48, R41, R48 ;  /* 0x000000302930723e */ /* 0x000fe200000000ff */
[----:B------:R-:W-:Y:S01]  /*e660*/  IMAD R11, R164, UR5, R9 ;  /* 0x00000005a40b7c24 */ /* 0x000fe2000f8e0209 */
[----:B------:R-:W-:Y:S01]  /*e670*/  ULDC.64 UR4, c[0x0][0xb98] ;  /* 0x0002e60000047ab9 */ /* 0x000fe20000000a00 */
[----:B------:R-:W-:Y:S01]  /*e680*/  IMAD R9, R165, 0x40, R160 ;  /* 0x00000040a5097824 */ /* 0x000fe200078e02a0 */
[----:B------:R-:W-:Y:S01]  /*e690*/  F2FP.F16.F32.PACK_AB R51, R54, R51 ;  /* 0x000000333633723e */ /* 0x000fe200000000ff */
[----:B------:R-:W-:Y:S01]  /*e6a0*/  IMAD.IADD R13, R13, 0x1, R11 ;  /* 0x000000010d0d7824 */ /* 0x000fe200078e020b */
[----:B------:R-:W-:Y:S02]  /*e6b0*/  F2FP.F16.F32.PACK_AB R81, R83, R82 ;  /* 0x000000525351723e */ /* 0x000fe400000000ff */
[----:B------:R-:W-:Y:S01]  /*e6c0*/  F2FP.F16.F32.PACK_AB R82, R85, R84 ;  /* 0x000000545552723e */ /* 0x000fe200000000ff */
[----:B------:R-:W-:Y:S01]  /*e6d0*/  IMAD.WIDE.U32 R12, R162, UR4, R12 ;  /* 0x00000004a20c7c25 */ /* 0x000fe2000f8e000c */
[----:B------:R-:W-:-:S02]  /*e6e0*/  F2FP.F16.F32.PACK_AB R83, R87, R86 ;  /* 0x000000565753723e */ /* 0x000fc400000000ff */
[----:B------:R-:W-:Y:S02]  /*e6f0*/  MOV R34, R23 ;  /* 0x0000001700227202 */ /* 0x000fe40000000f00 */
[----:B--2---:R-:W-:-:S03]  /*e700*/  MOV R35, R2 ;  /* 0x0000000200237202 */ /* 0x004fc60000000f00 */
[----:B------:R-:W-:-:S04]  /*e710*/  IMAD.WIDE R4, R171, 0x2, R34 ;  /* 0x00000002ab047825 */ /* 0x000fc800078e0222 */
[----:B------:R-:W-:Y:S01]  /*e720*/  IMAD.WIDE R34, R9, 0x2, R34 ;  /* 0x0000000209227825 */ /* 0x000fe200078e0222 */
[C---:B------:R-:W-:Y:S02]  /*e730*/  IADD3 R33, P2, R4.reuse, 0x4020, RZ ;  /* 0x0000402004217810 */ /* 0x040fe40007f5e0ff */
[C---:B------:R-:W-:Y:S02]  /*e740*/  IADD3 R21, P6, R4.reuse, 0x20, RZ ;  /* 0x0000002004157810 */ /* 0x040fe40007fde0ff */
[----:B------:R-:W-:Y:S01]  /*e750*/  LOP3.LUT R10, R33, 0x380, RZ, 0xc0, !PT ;  /* 0x00000380210a7812 */ /* 0x000fe200078ec0ff */
[--C-:B------:R-:W-:Y:S01]  /*e760*/  IMAD.X R39, RZ, RZ, R5.reuse, P2 ;  /* 0x000000ffff277224 */ /* 0x100fe200010e0605 */
[----:B------:R-:W-:Y:S01]  /*e770*/  IADD3 R73, P1, R4, 0x4040, RZ ;  /* 0x0000404004497810 */ /* 0x000fe20007f3e0ff */
[--C-:B------:R-:W-:Y:S01]  /*e780*/  IMAD.X R15, RZ, RZ, R5.reuse, P6 ;  /* 0x000000ffff0f7224 */ /* 0x100fe200030e0605 */
[----:B------:R-:W-:Y:S02]  /*e790*/  SHF.R.U64 R10, R10, 0x3, RZ ;  /* 0x000000030a0a7819 */ /* 0x000fe400000012ff */
[----:B------:R-:W-:Y:S01]  /*e7a0*/  IADD3 R31, P3, R4, 0x4000, RZ ;  /* 0x00004000041f7810 */ /* 0x000fe20007f7e0ff */
[----:B------:R-:W-:Y:S01]  /*e7b0*/  IMAD.X R43, RZ, RZ, R5, P1 ;  /* 0x000000ffff2b7224 */ /* 0x000fe200008e0605 */
[----:B------:R-:W-:-:S02]  /*e7c0*/  LOP3.LUT R38, R10, R33, RZ, 0x3c, !PT ;  /* 0x000000210a267212 */ /* 0x000fc400078e3cff */
[----:B------:R-:W-:Y:S01]  /*e7d0*/  IADD3 R33, P6, R34, 0x1000, RZ ;  /* 0x0000100022217810 */ /* 0x000fe20007fde0ff */
[--C-:B------:R-:W-:Y:S01]  /*e7e0*/  IMAD.X R37, RZ, RZ, R5.reuse, P3 ;  /* 0x000000ffff257224 */ /* 0x100fe200018e0605 */
[----:B---3--:R-:W-:Y:S02]  /*e7f0*/  ISETP.NE.AND P1, PT, R57, 0x1, PT ;  /* 0x000000013900780c */ /* 0x008fe40003f25270 */
[----:B------:R-:W-:Y:S02]  /*e800*/  LOP3.LUT R32, R33, 0x380, RZ, 0xc0, !PT ;  /* 0x0000038021207812 */ /* 0x000fe400078ec0ff */
[----:B------:R-:W-:Y:S02]  /*e810*/  IADD3 R55, P4, R4, 0x60, RZ ;  /* 0x0000006004377810 */ /* 0x000fe40007f9e0ff */
[----:B------:R-:W-:Y:S02]  /*e820*/  LOP3.LUT R14, R73, 0x380, RZ, 0xc0, !PT ;  /* 0x00000380490e7812 */ /* 0x000fe400078ec0ff */
[----:B------:R-:W-:Y:S01]  /*e830*/  SHF.R.U64 R32, R32, 0x3, RZ ;  /* 0x0000000320207819 */ /* 0x000fe200000012ff */
[----:B------:R-:W-:Y:S01]  /*e840*/  IMAD.X R11, RZ, RZ, R5, P4 ;  /* 0x000000ffff0b7224 */ /* 0x000fe200020e0605 */
[----:B------:R-:W-:-:S02]  /*e850*/  LOP3.LUT R8, R31, 0x380, RZ, 0xc0, !PT ;  /* 0x000003801f087812 */ /* 0x000fc400078ec0ff */
[----:B------:R-:W-:Y:S01]  /*e860*/  SHF.R.U64 R14, R14, 0x3, RZ ;  /* 0x000000030e0e7819 */ /* 0x000fe200000012ff */
[----:B------:R-:W2:Y:S01]  /*e870*/  @P1 LDC R79, c[0x0][0xbf0] ;  /* 0x0002fc00ff4f1b82 */ /* 0x000ea20000000800 */
[----:B------:R-:W-:Y:S02]  /*e880*/  LOP3.LUT R32, R32, R33, RZ, 0x3c, !PT ;  /* 0x0000002120207212 */ /* 0x000fe400078e3cff */
[----:B------:R-:W-:Y:S02]  /*e890*/  SHF.R.U64 R8, R8, 0x3, RZ ;  /* 0x0000000308087819 */ /* 0x000fe400000012ff */
[----:B------:R-:W-:Y:S02]  /*e8a0*/  IADD3 R33, P4, R34, 0x3000, RZ ;  /* 0x0000300022217810 */ /* 0x000fe40007f9e0ff */
[----:B------:R-:W-:Y:S02]  /*e8b0*/  LOP3.LUT R42, R14, R73, RZ, 0x3c, !PT ;  /* 0x000000490e2a7212 */ /* 0x000fe400078e3cff */
[----:B------:R-:W-:Y:S01]  /*e8c0*/  LOP3.LUT R36, R8, R31, RZ, 0x3c, !PT ;  /* 0x0000001f08247212 */ /* 0x000fe200078e3cff */
[----:B------:R-:W3:Y:S01]  /*e8d0*/  @P1 LDC R73, c[0x0][0xbec] ;  /* 0x0002fb00ff491b82 */ /* 0x000ee20000000800 */
[----:B------:R-:W-:Y:S01]  /*e8e0*/  LOP3.LUT R28, R33, 0x380, RZ, 0xc0, !PT ;  /* 0x00000380211c7812 */ /* 0x000fe200078ec0ff */
[----:B------:R-:W-:Y:S01]  /*e8f0*/  IMAD.X R29, RZ, RZ, R35, P4 ;  /* 0x000000ffff1d7224 */ /* 0x000fe200020e0623 */
[----:B------:R-:W-:-:S02]  /*e900*/  IADD3 R47, P0, R4, 0x4060, RZ ;  /* 0x00004060042f7810 */ /* 0x000fc40007f1e0ff */
[----:B------:R-:W-:Y:S02]  /*e910*/  LOP3.LUT R8, R55, 0x380, RZ, 0xc0, !PT ;  /* 0x0000038037087812 */ /* 0x000fe400078ec0ff */
[----:B------:R-:W-:Y:S02]  /*e920*/  SHF.R.U64 R28, R28, 0x3, RZ ;  /* 0x000000031c1c7819 */ /* 0x000fe400000012ff */
[----:B------:R-:W-:Y:S02]  /*e930*/  LOP3.LUT R46, R47, 0x380, RZ, 0xc0, !PT ;  /* 0x000003802f2e7812 */ /* 0x000fe400078ec0ff */
[----:B------:R-:W-:Y:S02]  /*e940*/  LOP3.LUT R9, R4, 0x380, RZ, 0xc0, !PT ;  /* 0x0000038004097812 */ /* 0x000fe400078ec0ff */
[----:B------:R-:W-:Y:S02]  /*e950*/  SHF.R.U64 R8, R8, 0x3, RZ ;  /* 0x0000000308087819 */ /* 0x000fe400000012ff */
[----:B------:R-:W-:Y:S01]  /*e960*/  LOP3.LUT R28, R28, R33, RZ, 0x3c, !PT ;  /* 0x000000211c1c7212 */ /* 0x000fe200078e3cff */
[----:B------:R-:W-:Y:S01]  /*e970*/  IMAD.X R33, RZ, RZ, R35, P6 ;  /* 0x000000ffff217224 */ /* 0x000fe200030e0623 */
[----:B------:R-:W-:-:S02]  /*e980*/  SHF.R.U64 R46, R46, 0x3, RZ ;  /* 0x000000032e2e7819 */ /* 0x000fc400000012ff */
[----:B------:R-:W-:Y:S02]  /*e990*/  SHF.R.U64 R9, R9, 0x3, RZ ;  /* 0x0000000309097819 */ /* 0x000fe400000012ff */
[----:B------:R-:W-:Y:S02]  /*e9a0*/  LOP3.LUT R10, R8, R55, RZ, 0x3c, !PT ;  /* 0x00000037080a7212 */ /* 0x000fe400078e3cff */
[----:B------:R-:W-:Y:S02]  /*e9b0*/  IADD3 R55, P6, R34, 0x7000, RZ ;  /* 0x0000700022377810 */ /* 0x000fe40007fde0ff */
[----:B------:R-:W-:Y:S02]  /*e9c0*/  IADD3 R25, P5, R4, 0x40, RZ ;  /* 0x0000004004197810 */ /* 0x000fe40007fbe0ff */
[----:B------:R-:W-:Y:S01]  /*e9d0*/  LOP3.LUT R46, R46, R47, RZ, 0x3c, !PT ;  /* 0x0000002f2e2e7212 */ /* 0x000fe200078e3cff */
[--C-:B------:R-:W-:Y:S01]  /*e9e0*/  IMAD.X R47, RZ, RZ, R5.reuse, P0 ;  /* 0x000000ffff2f7224 */ /* 0x100fe200000e0605 */
[----:B------:R-:W-:Y:S01]  /*e9f0*/  LOP3.LUT R4, R9, R4, RZ, 0x3c, !PT ;  /* 0x0000000409047212 */ /* 0x000fe200078e3cff */
[----:B------:R-:W-:Y:S01]  /*ea00*/  IMAD.X R9, RZ, RZ, R5, P5 ;  /* 0x000000ffff097224 */ /* 0x000fe200028e0605 */
[----:B------:R-:W-:-:S02]  /*ea10*/  LOP3.LUT R26, R55, 0x380, RZ, 0xc0, !PT ;  /* 0x00000380371a7812 */ /* 0x000fc400078ec0ff */
[----:B------:R-:W-:Y:S02]  /*ea20*/  MOV R72, R4 ;  /* 0x0000000400487202 */ /* 0x000fe40000000f00 */
[----:B------:R-:W-:Y:S02]  /*ea30*/  F2FP.F16.F32.PACK_AB R4, R96, R3 ;  /* 0x000000036004723e */ /* 0x000fe400000000ff */
[----:B------:R-:W-:Y:S02]  /*ea40*/  SHF.R.U64 R26, R26, 0x3, RZ ;  /* 0x000000031a1a7819 */ /* 0x000fe400000012ff */
[----:B------:R-:W-:Y:S01]  /*ea50*/  MOV R96, R46 ;  /* 0x0000002e00607202 */ /* 0x000fe20000000f00 */
[----:B------:R-:W-:Y:S01]  /*ea60*/  IMAD.IADD R46, R22, 0x1, R17 ;  /* 0x00000001162e7824 */ /* 0x000fe200078e0211 */
[----:B------:R-:W-:Y:S02]  /*ea70*/  LOP3.LUT R2, R21, 0x380, RZ, 0xc0, !PT ;  /* 0x0000038015027812 */ /* 0x000fe400078ec0ff */
[----:B------:R-:W-:-:S02]  /*ea80*/  LOP3.LUT R26, R26, R55, RZ, 0x3c, !PT ;  /* 0x000000371a1a7212 */ /* 0x000fc400078e3cff */
[----:B------:R-:W-:Y:S01]  /*ea90*/  MOV R55, R38 ;  /* 0x0000002600377202 */ /* 0x000fe20000000f00 */
[----:B---3--:R-:W-:Y:S01]  /*eaa0*/  @P1 IMAD.HI.U32 R38, R46, R73, RZ ;  /* 0x000000492e261227 */ /* 0x008fe200078e00ff */
[----:B------:R-:W-:Y:S02]  /*eab0*/  SHF.R.U64 R2, R2, 0x3, RZ ;  /* 0x0000000302027819 */ /* 0x000fe400000012ff */
[----:B------:R-:W-:Y:S01]  /*eac0*/  IADD3 R31, P5, R34, 0x2000, RZ ;  /* 0x00002000221f7810 */ /* 0x000fe20007fbe0ff */
[----:B------:R-:W-:Y:S01]  /*ead0*/  IMAD.MOV.U32 R39, RZ, RZ, R46 ;  /* 0x000000ffff277224 */ /* 0x000fe200078e002e */
[----:B------:R-:W-:Y:S01]  /*eae0*/  F2FP.F16.F32.PACK_AB R5, R27, R110 ;  /* 0x0000006e1b05723e */ /* 0x000fe200000000ff */
[----:B------:R-:W-:Y:S01]  /*eaf0*/  BAR.SYNC.DEFER_BLOCKING 0x1, 0x100 ;  /* 0x0044000000007b1d */ /* 0x000fe20000010000 */
[----:B--2---:R-:W-:Y:S01]  /*eb00*/  @P1 SHF.R.U32.HI R39, RZ, R79, R38 ;  /* 0x0000004fff271219 */ /* 0x004fe20000011626 */
[----:B------:R-:W-:Y:S01]  /*eb10*/  IMAD.IADD R38, R170, 0x1, R17 ;  /* 0x00000001aa267824 */ /* 0x000fe200078e0211 */
[----:B------:R-:W-:Y:S01]  /*eb20*/  LOP3.LUT R14, R2, R21, RZ, 0x3c, !PT ;  /* 0x00000015020e7212 */ /* 0x000fe200078e3cff */
[----:B------:R-:W-:Y:S01]  /*eb30*/  IMAD.X R27, RZ, RZ, R35, P6 ;  /* 0x000000ffff1b7224 */ /* 0x000fe200030e0623 */
[----:B------:R-:W-:-:S02]  /*eb40*/  LOP3.LUT R2, R25, 0x380, RZ, 0xc0, !PT ;  /* 0x0000038019027812 */ /* 0x000fc400078ec0ff */
[----:B------:R-:W-:Y:S02]  /*eb50*/  LOP3.LUT R30, R31, 0x380, RZ, 0xc0, !PT ;  /* 0x000003801f1e7812 */ /* 0x000fe400078ec0ff */
[----:B------:R-:W-:Y:S02]  /*eb60*/  LOP3.LUT R3, R34, 0x380, RZ, 0xc0, !PT ;  /* 0x0000038022037812 */ /* 0x000fe400078ec0ff */
[----:B------:R-:W-:Y:S02]  /*eb70*/  SHF.R.U64 R2, R2, 0x3, RZ ;  /* 0x0000000302027819 */ /* 0x000fe400000012ff */
[----:B------:R-:W-:Y:S02]  /*eb80*/  SHF.R.U64 R30, R30, 0x3, RZ ;  /* 0x000000031e1e7819 */ /* 0x000fe400000012ff */
[----:B------:R-:W-:Y:S02]  /*eb90*/  IADD3 R21, P0, R34, 0x6000, RZ ;  /* 0x0000600022157810 */ /* 0x000fe40007f1e0ff */
[----:B------:R-:W-:-:S02]  /*eba0*/  SHF.R.U64 R3, R3, 0x3, RZ ;  /* 0x0000000303037819 */ /* 0x000fc400000012ff */
[----:B------:R-:W-:Y:S02]  /*ebb0*/  MOV R111, R10 ;  /* 0x0000000a006f7202 */ /* 0x000fe40000000f00 */
[----:B------:R-:W-:Y:S02]  /*ebc0*/  LOP3.LUT R8, R2, R25, RZ, 0x3c, !PT ;  /* 0x0000001902087212 */ /* 0x000fe400078e3cff */
[----:B------:R-:W-:Y:S01]  /*ebd0*/  LOP3.LUT R30, R30, R31, RZ, 0x3c, !PT ;  /* 0x0000001f1e1e7212 */ /* 0x000fe200078e3cff */
[----:B------:R2:W-:Y:S01]  /*ebe0*/  STSM.16.M88.4 [R72], R4 ;  /* 0x0000000448007844 */ /* 0x0005e20000000200 */
[C---:B------:R-:W-:Y:S02]  /*ebf0*/  IADD3 R31, P3, R34.reuse, 0x4000, RZ ;  /* 0x00004000221f7810 */ /* 0x040fe40007f7e0ff */
[----:B------:R-:W-:Y:S02]  /*ec00*/  IADD3 R25, P2, R34, 0x5000, RZ ;  /* 0x0000500022197810 */ /* 0x000fe40007f5e0ff */
[----:B------:R-:W-:Y:S01]  /*ec10*/  LOP3.LUT R34, R3, R34, RZ, 0x3c, !PT ;  /* 0x0000002203227212 */ /* 0x000fe200078e3cff */
[----:B------:R-:W-:Y:S01]  /*ec20*/  IMAD.X R3, RZ, RZ, R35, P0 ;  /* 0x000000ffff037224 */ /* 0x000fe200000e0623 */
[----:B------:R-:W-:-:S02]  /*ec30*/  IADD3 R12, P0, R39, R12, RZ ;  /* 0x0000000c270c7210 */ /* 0x000fc40007f1e0ff */
[----:B------:R-:W-:Y:S02]  /*ec40*/  LOP3.LUT R2, R21, 0x380, RZ, 0xc0, !PT ;  /* 0x0000038015027812 */ /* 0x000fe400078ec0ff */
[----:B------:R-:W-:Y:S02]  /*ec50*/  LOP3.LUT R24, R25, 0x380, RZ, 0xc0, !PT ;  /* 0x0000038019187812 */ /* 0x000fe400078ec0ff */
[----:B------:R-:W-:Y:S02]  /*ec60*/  MOV R15, R14 ;  /* 0x0000000e000f7202 */ /* 0x000fe40000000f00 */
[----:B------:R-:W-:Y:S01]  /*ec70*/  SHF.R.U64 R2, R2, 0x3, RZ ;  /* 0x0000000302027819 */ /* 0x000fe200000012ff */
[----:B--2---:R-:W-:Y:S01]  /*ec80*/  IMAD.MOV R6, RZ, RZ, -R39 ;  /* 0x000000ffff067224 */ /* 0x004fe200078e0a27 */
[----:B------:R-:W-:Y:S01]  /*ec90*/  F2FP.F16.F32.PACK_AB R7, R106, R105 ;  /* 0x000000696a07723e */ /* 0x000fe200000000ff */
[----:B------:R-:W-:Y:S01]  /*eca0*/  IMAD R5, R112, UR4, RZ ;  /* 0x0000000470057c24 */ /* 0x000fe2000f8e02ff */
[----:B------:R-:W-:Y:S01]  /*ecb0*/  MOV R110, R36 ;  /* 0x00000024006e7202 */ /* 0x000fe20000000f00 */
[----:B------:R-:W-:Y:S01]  /*ecc0*/  IMAD R11, R57, R6, R46 ;  /* 0x00000006390b7224 */ /* 0x000fe200078e022e */
[----:B------:R-:W-:Y:S01]  /*ecd0*/  F2FP.F16.F32.PACK_AB R6, R95, R92 ;  /* 0x0000005c5f06723e */ /* 0x000fe200000000ff */
[----:B------:R-:W-:Y:S01]  /*ece0*/  IMAD R4, R162, UR5, R5 ;  /* 0x00000005a2047c24 */ /* 0x000fe2000f8e0205 */
[----:B------:R-:W-:Y:S01]  /*ecf0*/  SHF.R.S32.HI R5, RZ, 0x1f, R39 ;  /* 0x0000001fff057819 */ /* 0x000fe20000011427 */
[----:B------:R-:W-:Y:S01]  /*ed00*/  ULDC.64 UR4, c[0x0][0xb88] ;  /* 0x0002e20000047ab9 */ /* 0x000fe20000000a00 */
[----:B------:R-:W-:-:S02]  /*ed10*/  SHF.R.S32.HI R10, RZ, 0x1f, R11 ;  /* 0x0000001fff0a7819 */ /* 0x000fc4000001140b */
[----:B------:R-:W-:Y:S02]  /*ed20*/  IADD3.X R13, R5, R13, R4, P0, !PT ;  /* 0x0000000d050d7210 */ /* 0x000fe400007fe404 */
[----:B------:R-:W-:Y:S01]  /*ed30*/  F2FP.F16.F32.PACK_AB R4, R93, R94 ;  /* 0x0000005e5d04723e */ /* 0x000fe200000000ff */
[----:B------:R-:W-:Y:S01]  /*ed40*/  IMAD R10, R10, UR4, RZ ;  /* 0x000000040a0a7c24 */ /* 0x000fe2000f8e02ff */
[----:B------:R-:W-:Y:S01]  /*ed50*/  F2FP.F16.F32.PACK_AB R5, R108, R107 ;  /* 0x0000006b6c05723e */ /* 0x000fe200000000ff */
[C---:B------:R-:W-:Y:S01]  /*ed60*/  IMAD.WIDE.U32 R12, R11.reuse, UR4, R12 ;  /* 0x000000040b0c7c25 */ /* 0x040fe2000f8e000c */
[----:B------:R-:W-:Y:S02]  /*ed70*/  MOV R14, R8 ;  /* 0x00000008000e7202 */ /* 0x000fe40000000f00 */
[----:B------:R-:W-:Y:S01]  /*ed80*/  SHF.R.U64 R24, R24, 0x3, RZ ;  /* 0x0000000318187819 */ /* 0x000fe200000012ff */
[----:B------:R-:W-:Y:S01]  /*ed90*/  IMAD R37, R11, UR5, R10 ;  /* 0x000000050b257c24 */ /* 0x000fe2000f8e020a */
[----:B------:R-:W-:Y:S01]  /*eda0*/  F2FP.F16.F32.PACK_AB R8, R90, R89 ;  /* 0x000000595a08723e */ /* 0x000fe200000000ff */
[----:B------:R2:W-:Y:S01]  /*edb0*/  STSM.16.M88.4 [R15], R4 ;  /* 0x000000040f007844 */ /* 0x0005e20000000200 */
[----:B------:R-:W-:Y:S01]  /*edc0*/  LOP3.LUT R2, R2, R21, RZ, 0x3c, !PT ;  /* 0x0000001502027212 */ /* 0x000fe200078e3cff */
[----:B------:R-:W-:Y:S01]  /*edd0*/  ULDC.64 UR4, c[0x0][0xb50] ;  /* 0x0002d40000047ab9 */ /* 0x000fe20000000a00 */
[----:B------:R-:W-:Y:S01]  /*ede0*/  IMAD R89, R57, UR6, RZ ;  /* 0x0000000639597c24 */ /* 0x000fe2000f8e02ff */
[----:B------:R-:W-:Y:S01]  /*edf0*/  LOP3.LUT P0, RZ, R167, 0x3, RZ, 0xc0, !PT ;  /* 0x00000003a7ff7812 */ /* 0x000fe2000780c0ff */
[----:B------:R-:W-:Y:S01]  /*ee00*/  IMAD.X R21, RZ, RZ, R35, P3 ;  /* 0x000000ffff157224 */ /* 0x000fe200018e0623 */
[----:B------:R-:W-:-:S02]  /*ee10*/  F2FP.F16.F32.PACK_AB R9, R103, R102 ;  /* 0x000000666709723e */ /* 0x000fc400000000ff */
[----:B------:R-:W-:Y:S02]  /*ee20*/  F2FP.F16.F32.PACK_AB R10, R91, R44 ;  /* 0x0000002c5b0a723e */ /* 0x000fe400000000ff */
[----:B------:R-:W-:Y:S02]  /*ee30*/  F2FP.F16.F32.PACK_AB R11, R104, R101 ;  /* 0x00000065680b723e */ /* 0x000fe400000000ff */
[----:B------:R-:W-:Y:S02]  /*ee40*/  LEA R36, P3, R12, UR4, 0x2 ;  /* 0x000000040c247c11 */ /* 0x000fe4000f8610ff */
[----:B------:R-:W-:Y:S01]  /*ee50*/  LOP3.LUT R24, R24, R25, RZ, 0x3c, !PT ;  /* 0x0000001918187212 */ /* 0x000fe200078e3cff */
[----:B------:R-:W-:Y:S01]  /*ee60*/  IMAD.X R25, RZ, RZ, R35, P2 ;  /* 0x000000ffff197224 */ /* 0x000fe200010e0623 */
[C---:B------:R-:W-:Y:S01]  /*ee70*/  ISETP.GE.OR P2, PT, R38.reuse, R89, P0 ;  /* 0x000000592600720c */ /* 0x040fe20000746670 */
[----:B--2---:R-:W-:Y:S01]  /*ee80*/  VIADD R4, R38, 0x8 ;  /* 0x0000000826047836 */ /* 0x004fe20000000000 */
[----:B------:R2:W-:Y:S01]  /*ee90*/  STSM.16.M88.4 [R14], R8 ;  /* 0x000000080e007844 */ /* 0x0005e20000000200 */
[----:B------:R-:W-:Y:S01]  /*eea0*/  IMAD.IADD R5, R13, 0x1, R37 ;  /* 0x000000010d057824 */ /* 0x000fe200078e0225 */
[----:B------:R-:W-:-:S02]  /*eeb0*/  F2FP.F16.F32.PACK_AB R6, R53, R52 ;  /* 0x000000343506723e */ /* 0x000fc400000000ff */
[----:B------:R-:W-:Y:S01]  /*eec0*/  ISETP.GE.OR P0, PT, R4, R89, P0 ;  /* 0x000000590400720c */ /* 0x000fe20000706670 */
[----:B------:R-:W-:Y:S01]  /*eed0*/  SHFL.IDX PT, R72, R36, RZ, 0x1c1f ;  /* 0x001c1fff24487589 */ /* 0x000fe200000e0000 */
[----:B------:R-:W-:Y:S01]  /*eee0*/  LEA.HI.X R37, R12, UR5, R5, 0x2, P3 ;  /* 0x000000050c257c11 */ /* 0x000fe200098f1405 */
[----:B------:R-:W-:Y:S01]  /*eef0*/  ULDC.64 UR4, c[0x0][0xae8] ;  /* 0x0002ba0000047ab9 */ /* 0x000fe20000000a00 */
[----:B------:R-:W-:Y:S01]  /*ef00*/  F2FP.F16.F32.PACK_AB R4, R49, R40 ;  /* 0x000000283104723e */ /* 0x000fe200000000ff */
[----:B------:R-:W-:Y:S01]  /*ef10*/  SHFL.IDX PT, R78, R36, 0x1, 0x1c1f ;  /* 0x003c1f00244e7f89 */ /* 0x000fe200000e0000 */
[----:B------:R-:W-:Y:S02]  /*ef20*/  F2FP.F16.F32.PACK_AB R5, R99, R98 ;  /* 0x000000626305723e */ /* 0x000fe400000000ff */
[----:B------:R-:W-:Y:S01]  /*ef30*/  F2FP.F16.F32.PACK_AB R7, R100, R97 ;  /* 0x000000616407723e */ /* 0x000fe200000000ff */
[----:B------:R-:W3:Y:S01]  /*ef40*/  SHFL.IDX PT, R73, R37, RZ, 0x1c1f ;  /* 0x001c1fff25497589 */ /* 0x000ee200000e0000 */
[----:B------:R-:W-:-:S02]  /*ef50*/  F2FP.F16.F32.PACK_AB R12, R45, R56 ;  /* 0x000000382d0c723e */ /* 0x000fc400000000ff */
[----:B------:R-:W-:Y:S01]  /*ef60*/  F2FP.F16.F32.PACK_AB R13, R59, R50 ;  /* 0x000000323b0d723e */ /* 0x000fe200000000ff */
[----:B------:R-:W-:Y:S01]  /*ef70*/  STSM.16.M88.4 [R111], R4 ;  /* 0x000000046f007844 */ /* 0x000fe20000000200 */
[----:B--2---:R-:W-:Y:S02]  /*ef80*/  F2FP.F16.F32.PACK_AB R14, R61, R60 ;  /* 0x0000003c3d0e723e */ /* 0x004fe400000000ff */
[----:B------:R-:W-:Y:S01]  /*ef90*/  F2FP.F16.F32.PACK_AB R15, R63, R62 ;  /* 0x0000003e3f0f723e */ /* 0x000fe200000000ff */
[----:B------:R-:W2:Y:S01]  /*efa0*/  SHFL.IDX PT, R79, R37, 0x1, 0x1c1f ;  /* 0x003c1f00254f7f89 */ /* 0x000ea200000e0000 */
[----:B------:R-:W-:Y:S02]  /*efb0*/  F2FP.F16.F32.PACK_AB R8, R65, R64 ;  /* 0x000000404108723e */ /* 0x000fe400000000ff */
[----:B------:R-:W-:Y:S01]  /*efc0*/  F2FP.F16.F32.PACK_AB R9, R67, R66 ;  /* 0x000000424309723e */ /* 0x000fe200000000ff */
[----:B------:R-:W-:Y:S01]  /*efd0*/  STSM.16.M88.4 [R110], R12 ;  /* 0x0000000c6e007844 */ /* 0x000fe20000000200 */
[----:B------:R-:W-:-:S02]  /*efe0*/  F2FP.F16.F32.PACK_AB R10, R69, R68 ;  /* 0x00000044450a723e */ /* 0x000fc400000000ff */
[----:B------:R-:W-:Y:S02]  /*eff0*/  F2FP.F16.F32.PACK_AB R11, R71, R70 ;  /* 0x00000046470b723e */ /* 0x000fe400000000ff */
[----:B------:R-:W-:Y:S02]  /*f000*/  MOV R109, R42 ;  /* 0x0000002a006d7202 */ /* 0x000fe40000000f00 */
[----:B------:R-:W-:Y:S01]  /*f010*/  F2FP.F16.F32.PACK_AB R49, R75, R74 ;  /* 0x0000004a4b31723e */ /* 0x000fe200000000ff */
[----:B------:R-:W-:Y:S01]  /*f020*/  STSM.16.M88.4 [R55], R8 ;  /* 0x0000000837007844 */ /* 0x000fe20000000200 */
[----:B------:R-:W-:Y:S02]  /*f030*/  F2FP.F16.F32.PACK_AB R50, R77, R76 ;  /* 0x0000004c4d32723e */ /* 0x000fe400000000ff */
[----:B------:R-:W-:-:S03]  /*f040*/  LOP3.LUT R20, R31, 0x380, RZ, 0xc0, !PT ;  /* 0x000003801f147812 */ /* 0x000fc600078ec0ff */
[----:B------:R4:W-:Y:S01]  /*f050*/  STSM.16.M88.4 [R109], R48 ;  /* 0x000000306d007844 */ /* 0x0009e20000000200 */
[----:B------:R-:W-:-:S03]  /*f060*/  SHF.R.U64 R20, R20, 0x3, RZ ;  /* 0x0000000314147819 */ /* 0x000fc600000012ff */
[----:B------:R-:W-:Y:S01]  /*f070*/  STSM.16.M88.4 [R96], R80 ;  /* 0x0000005060007844 */ /* 0x000fe20000000200 */
[----:B------:R-:W-:Y:S01]  /*f080*/  LOP3.LUT R20, R20, R31, RZ, 0x3c, !PT ;  /* 0x0000001f14147212 */ /* 0x000fe200078e3cff */
[----:B------:R-:W-:Y:S01]  /*f090*/  IMAD.X R31, RZ, RZ, R35, P5 ;  /* 0x000000ffff1f7224 */ /* 0x000fe200028e0623 */
[----:B------:R-:W-:Y:S08]  /*f0a0*/  BAR.SYNC.DEFER_BLOCKING 0x1, 0x100 ;  /* 0x0044000000007b1d */ /* 0x000ff00000010000 */
[----:B----4-:R-:W4:Y:S08]  /*f0b0*/  @P1 LDC R49, c[0x0][0xbec] ;  /* 0x0002fb00ff311b82 */ /* 0x010f300000000800 */
[----:B------:R-:W0:Y:S01]  /*f0c0*/  @P1 LDC R51, c[0x0][0xbf0] ;  /* 0x0002fc00ff331b82 */ /* 0x000e220000000800 */
[----:B---3--:R-:W-:Y:S04]  /*f0d0*/  @!P2 ST.E desc[UR36][R72.64], R88 ;  /* 0x000000584800a985 */ /* 0x008fe8000c101924 */
[----:B--2---:R2:W-:Y:S04]  /*f0e0*/  @!P0 ST.E desc[UR36][R78.64], R0 ;  /* 0x000000004e008985 */ /* 0x0045e8000c101924 */
[----:B------:R3:W5:Y:S04]  /*f0f0*/  LD.E.128 R36, desc[UR36][R30.64] ;  /* 0x000000241e247980 */ /* 0x000768000c101d00 */
[----:B------:R1:W5:Y:S01]  /*f100*/  LD.E.128 R44, desc[UR36][R34.64] ;  /* 0x00000024222c7980 */ /* 0x000362000c101d00 */
[----:B--2---:R-:W-:-:S03]  /*f110*/  IMAD R0, R163, 0x20, R165 ;  /* 0x00000020a3007824 */ /* 0x004fc600078e02a5 */
[----:B------:R2:W5:Y:S01]  /*f120*/  LD.E.128 R4, desc[UR36][R28.64] ;  /* 0x000000241c047980 */ /* 0x000562000c101d00 */
[----:B---3--:R-:W-:-:S03]  /*f130*/  IMAD.IADD R30, R17, 0x1, R0 ;  /* 0x00000001111e7824 */ /* 0x008fc600078e0200 */
[----:B------:R3:W5:Y:S01]  /*f140*/  LD.E.128 R60, desc[UR36][R20.64] ;  /* 0x00000024143c7980 */ /* 0x000762000c101d00 */
[----:B-1----:R-:W-:Y:S02]  /*f150*/  IMAD R35, R58, UR4, RZ ;  /* 0x000000043a237c24 */ /* 0x002fe4000f8e02ff */
[----:B----4-:R-:W-:Y:S01]  /*f160*/  @P1 IMAD.HI.U32 R0, R30, R49, RZ ;  /* 0x000000311e001227 */ /* 0x010fe200078e00ff */
[----:B------:R1:W5:Y:S03]  /*f170*/  LD.E.128 R52, desc[UR36][R24.64] ;  /* 0x0000002418347980 */ /* 0x000366000c101d00 */
[C---:B------:R-:W-:Y:S01]  /*f180*/  IMAD R35, R164.reuse, UR5, R35 ;  /* 0x00000005a4237c24 */ /* 0x040fe2000f8e0223 */
[----:B------:R4:W5:Y:S01]  /*f190*/  LD.E.128 R12, desc[UR36][R2.64] ;  /* 0x00000024020c7980 */ /* 0x000962000c101d00 */
[----:B--2---:R-:W-:Y:S01]  /*f1a0*/  IMAD.WIDE.U32 R28, R164, UR4, RZ ;  /* 0x00000004a41c7c25 */ /* 0x004fe2000f8e00ff */
[----:B------:R-:W-:-:S02]  /*f1b0*/  ULDC.64 UR4, c[0x0][0xaf0] ;  /* 0x0002bc0000047ab9 */ /* 0x000fc40000000a00 */
[----:B------:R-:W5:Y:S01]  /*f1c0*/  LD.E.128 R40, desc[UR36][R32.64] ;  /* 0x0000002420287980 */ /* 0x000f62000c101d00 */
[----:B---3--:R-:W-:Y:S01]  /*f1d0*/  IMAD.MOV.U32 R21, RZ, RZ, R30 ;  /* 0x000000ffff157224 */ /* 0x008fe200078e001e */
[----:B0-----:R-:W-:Y:S01]  /*f1e0*/  @P1 SHF.R.U32.HI R21, RZ, R51, R0 ;  /* 0x00000033ff151219 */ /* 0x001fe20000011600 */
[----:B-1----:R-:W-:Y:S01]  /*f1f0*/  IMAD R25, R112, UR4, RZ ;  /* 0x0000000470197c24 */ /* 0x002fe2000f8e02ff */
[----:B------:R0:W5:Y:S01]  /*f200*/  LD.E.128 R8, desc[UR36][R26.64] ;  /* 0x000000241a087980 */ /* 0x000162000c101d00 */
[----:B----4-:R-:W-:Y:S02]  /*f210*/  IMAD.IADD R3, R29, 0x1, R35 ;  /* 0x000000011d037824 */ /* 0x010fe400078e0223 */
[----:B------:R-:W-:Y:S01]  /*f220*/  IMAD.MOV.U32 R2, RZ, RZ, R28 ;  /* 0x000000ffff027224 */ /* 0x000fe200078e001c */
[--C-:B------:R-:W-:Y:S01]  /*f230*/  SHF.R.S32.HI R0, RZ, 0x1f, R21.reuse ;  /* 0x0000001fff007819 */ /* 0x100fe20000011415 */
[----:B------:R-:W-:Y:S01]  /*f240*/  IMAD.MOV R20, RZ, RZ, -R21 ;  /* 0x000000ffff147224 */ /* 0x000fe200078e0a15 */
[----:B------:R-:W-:Y:S01]  /*f250*/  @!PT LDS RZ, [RZ] ;  /* 0x00000000fffff984 */ /* 0x000fe20000000800 */
[----:B------:R-:W-:Y:S01]  /*f260*/  @!PT LDS RZ, [RZ] ;  /* 0x00000000fffff984 */ /* 0x000fe20000000800 */
[----:B------:R-:W-:Y:S01]  /*f270*/  @!PT LDS RZ, [RZ] ;  /* 0x00000000fffff984 */ /* 0x000fe20000000800 */
[----:B------:R-:W-:Y:S01]  /*f280*/  @!PT LDS RZ, [RZ] ;  /* 0x00000000fffff984 */ /* 0x000fe20000000800 */
[----:B------:R1:W-:Y:S06]  /*f290*/  MEMBAR.ALL.CTA ;  /* 0x0000000000007992 */ /* 0x0003ec0000008000 */
[----:B-1----:R-:W1:Y:S01]  /*f2a0*/  FENCE.VIEW.ASYNC.S ;  /* 0x00000000000073c6 */ /* 0x002e620000000000 */
[----:B------:R-:W-:-:S02]  /*f2b0*/  IMAD R25, R162, UR5, R25 ;  /* 0x00000005a2197c24 */ /* 0x000fc4000f8e0219 */
[----:B------:R-:W-:Y:S01]  /*f2c0*/  IMAD.WIDE.U32 R2, R162, UR4, R2 ;  /* 0x00000004a2027c25 */ /* 0x000fe2000f8e0002 */
[----:B------:R-:W-:-:S03]  /*f2d0*/  ULDC.64 UR4, c[0x0][0xae0] ;  /* 0x0002b80000047ab9 */ /* 0x000fc60000000a00 */
[----:B------:R-:W-:Y:S02]  /*f2e0*/  IMAD R0, R0, UR4, RZ ;  /* 0x0000000400007c24 */ /* 0x000fe4000f8e02ff */
[----:B------:R-:W-:Y:S02]  /*f2f0*/  IMAD R57, R57, R20, R30 ;  /* 0x0000001439397224 */ /* 0x000fe400078e021e */
[----:B------:R-:W-:Y:S02]  /*f300*/  IMAD.IADD R3, R3, 0x1, R25 ;  /* 0x0000000103037824 */ /* 0x000fe400078e0219 */
[C---:B------:R-:W-:Y:S01]  /*f310*/  IMAD R25, R21.reuse, UR5, R0 ;  /* 0x0000000515197c24 */ /* 0x040fe2000f8e0200 */
[----:B------:R-:W-:Y:S01]  /*f320*/  SHF.R.S32.HI R0, RZ, 0x1f, R57 ;  /* 0x0000001fff007819 */ /* 0x000fe20000011439 */
[----:B------:R-:W-:Y:S01]  /*f330*/  IMAD.WIDE.U32 R2, R21, UR4, R2 ;  /* 0x0000000415027c25 */ /* 0x000fe2000f8e0002 */
[----:B------:R-:W-:-:S03]  /*f340*/  ULDC.64 UR4, c[0x0][0xad8] ;  /* 0x0002b60000047ab9 */ /* 0x000fc60000000a00 */
[----:B------:R-:W-:Y:S02]  /*f350*/  IMAD.IADD R3, R3, 0x1, R25 ;  /* 0x0000000103037824 */ /* 0x000fe400078e0219 */
[----:B------:R-:W-:Y:S02]  /*f360*/  IMAD R20, R0, UR4, RZ ;  /* 0x0000000400147c24 */ /* 0x000fe4000f8e02ff */
[----:B0-----:R-:W-:Y:S02]  /*f370*/  IMAD.IADD R26, R165, 0x1, R17 ;  /* 0x00000001a51a7824 */ /* 0x001fe400078e0211 */
[C---:B------:R-:W-:Y:S02]  /*f380*/  IMAD R17, R57.reuse, UR5, R20 ;  /* 0x0000000539117c24 */ /* 0x040fe4000f8e0214 */
[----:B------:R-:W-:Y:S01]  /*f390*/  IMAD.WIDE.U32 R2, R57, UR4, R2 ;  /* 0x0000000439027c25 */ /* 0x000fe2000f8e0002 */
[----:B------:R-:W-:Y:S01]  /*f3a0*/  ISETP.GE.AND P2, PT, R26, R89, PT ;  /* 0x000000591a00720c */ /* 0x000fe20003f46270 */
[----:B------:R-:W-:-:S02]  /*f3b0*/  ULDC.64 UR4, c[0x0][0xa80] ;  /* 0x0002a00000047ab9 */ /* 0x000fc40000000a00 */
[----:B------:R-:W-:Y:S02]  /*f3c0*/  VIADD R0, R26, 0x20 ;  /* 0x000000201a007836 */ /* 0x000fe40000000000 */
[----:B------:R-:W-:Y:S01]  /*f3d0*/  IMAD.IADD R3, R3, 0x1, R17 ;  /* 0x0000000103037824 */ /* 0x000fe200078e0211 */
[----:B------:R-:W-:Y:S01]  /*f3e0*/  LEA R17, P3, R2, UR4, 0x1 ;  /* 0x0000000402117c11 */ /* 0x000fe2000f8608ff */
[----:B------:R-:W-:Y:S01]  /*f3f0*/  VIADD R23, R23, 0x2a820 ;  /* 0x0002a82017177836 */ /* 0x000fe20000000000 */
[-C--:B------:R-:W-:Y:S01]  /*f400*/  ISETP.GE.AND P0, PT, R0, R89.reuse, PT ;  /* 0x000000590000720c */ /* 0x080fe20003f06270 */
[----:B------:R-:W-:Y:S01]  /*f410*/  VIADD R0, R26, 0x40 ;  /* 0x000000401a007836 */ /* 0x000fe20000000000 */
[----:B------:R-:W-:Y:S02]  /*f420*/  LEA.HI.X R24, R2, UR5, R3, 0x1, P3 ;  /* 0x0000000502187c11 */ /* 0x000fe400098f0c03 */
        /* <DEDUP_REMOVED lines=16> */
.L_x_1051:
[----:B------:R-:W-:Y:S05]  /*f530*/  BSYNC B1 ;  /* 0x0000000000017941 */ /* 0x000fea0003800000 */
.L_x_1050:
        /* <DEDUP_REMOVED lines=13> */
.L_x_1053:
[----:B------:R-:W-:Y:S05]  /*f610*/  BSYNC B1 ;  /* 0x0000000000017941 */ /* 0x000fea0003800000 */
.L_x_1052:
[----:B----4-:R4:W0:Y:S01]  /*f620*/  SHFL.IDX PT, R0, R24, 0x2, 0x181f ;  /* 0x00581f0018007f89 */ /* 0x01082200000e0000 */
        /* <DEDUP_REMOVED lines=8> */
[-C--:B0-----:R-:W-:Y:S02]  /*f6b0*/  @!P2 LEA.HI.X R3, R160, R0.reuse, R173, 0x1, P0 ;  /* 0x00000000a003a211 */ /* 0x081fe400000f0cad */
[----:B------:R-:W-:-:S03]  /*f6c0*/  @!P3 LEA.HI.X R21, R161, R0, R172, 0x1, P1 ;  /* 0x00000000a115b211 */ /* 0x000fc600008f0cac */
[----:B-----5:R3:W-:Y:S04]  /*f6d0*/  @!P2 ST.E.128 desc[UR36][R2.64], R36 ;  /* 0x000000240200a985 */ /* 0x0207e8000c101d24 */
[----:B------:R3:W-:Y:S02]  /*f6e0*/  @!P3 ST.E.128 desc[UR36][R20.64], R12 ;  /* 0x0000000c1400b985 */ /* 0x0007e4000c101d24 */
.L_x_1055:
[----:B------:R-:W-:Y:S05]  /*f6f0*/  BSYNC B1 ;  /* 0x0000000000017941 */ /* 0x000fea0003800000 */
.L_x_1054:
[----:B0-----:R-:W-:Y:S01]  /*f700*/  VIADD R0, R26, 0x60 ;  /* 0x000000601a007836 */ /* 0x001fe20000000000 */
[----:B--2-4-:R-:W0:Y:S04]  /*f710*/  SHFL.IDX PT, R24, R24, 0x3, 0x181f ;  /* 0x00781f0018187f89 */ /* 0x014e2800000e0000 */
[----:B------:R-:W-:Y:S01]  /*f720*/  ISETP.GE.AND P0, PT, R0, R89, PT ;  /* 0x000000590000720c */ /* 0x000fe20003f06270 */
[----:B------:R-:W2:-:S12]  /*f730*/  SHFL.IDX PT, R17, R17, 0x3, 0x181f ;  /* 0x00781f0011117f89 */ /* 0x000e9800000e0000 */
[----:B------:R-:W-:Y:S05]  /*f740*/  @P0 BRA `(.L_x_1056) ;  /* 0x00000008006c0947 */ /* 0x000fea0003800000 */
[----:B------:R-:W-:Y:S02]  /*f750*/  ULDC UR4, c[0x0][0xac8] ;  /* 0x0002b20000047ab9 */ /* 0x000fe40000000800 */
[----:B------:R-:W-:-:S13]  /*f760*/  ISETP.GE.AND P1, PT, R160, UR4, PT ;  /* 0x00000004a0007c0c */ /* 0x000fda000bf26270 */
[----:B--23--:R-:W-:-:S04]  /*f770*/  @!P1 LEA R2, P0, R160, R17, 0x1 ;  /* 0x00000011a0029211 */ /* 0x00cfc800078008ff */
[----:B0-----:R-:W-:Y:S02]  /*f780*/  @!P1 LEA.HI.X R3, R160, R24, R173, 0x1, P0 ;  /* 0x00000018a0039211 */ /* 0x001fe400000f0cad */
[----:B------:R-:W-:-:S03]  /*f790*/  ISETP.GE.AND P0, PT, R161, UR4, PT ;  /* 0x00000004a1007c0c */ /* 0x000fc6000bf06270 */
[----:B-----5:R4:W-:Y:S10]  /*f7a0*/  @!P1 ST.E.128 desc[UR36][R2.64], R4 ;  /* 0x0000000402009985 */ /* 0x0209f4000c101d24 */
[----:B------:R-:W-:Y:S05]  /*f7b0*/  @P0 BRA `(.L_x_1056) ;  /* 0x0000000800500947 */ /* 0x000fea0003800000 */
[----:B----4-:R-:W-:-:S04]  /*f7c0*/  LEA R2, P0, R161, R17, 0x1 ;  /* 0x00000011a1027211 */ /* 0x010fc800078008ff */
[----:B------:R-:W-:-:S05]  /*f7d0*/  LEA.HI.X R3, R161, R24, R172, 0x1, P0 ;  /* 0x00000018a1037211 */ /* 0x000fca00000f0cac */
[----:B------:R0:W-:Y:S01]  /*f7e0*/  ST.E.128 desc[UR36][R2.64], R8 ;  /* 0x0000000802007985 */ /* 0x0001e2000c101d24 */
[----:B------:R-:W-:Y:S05]  /*f7f0*/  BRA `(.L_x_1056) ;  /* 0x0000000800407947 */ /* 0x000fea0003800000 */
.L_x_1049:
[----:B------:R-:W2:Y:S01]  /*f800*/  LDC R11, c[0x0][0xbe8] ;  /* 0x0002fa00ff0b7b82 */ /* 0x000ea20000000800 */
[----:B------:R-:W-:Y:S01]  /*f810*/  ISETP.GE.AND P0, PT, R174, 0x80, PT ;  /* 0x00000080ae00780c */ /* 0x000fe20003f06270 */
[----:B------:R-:W-:Y:S01]  /*f820*/  IMAD R0, R163, 0x20, R165 ;  /* 0x00000020a3007824 */ /* 0x000fe200078e02a5 */
[----:B------:R-:W-:Y:S01]  /*f830*/  BSSY B1, `(.L_x_1057) ;  /* 0x000002e000017945 */ /* 0x000fe20003800000 */
[----:B------:R-:W-:Y:S02]  /*f840*/  SHF.R.S32.HI R6, RZ, 0x1f, R164 ;  /* 0x0000001fff067819 */ /* 0x000fe400000114a4 */
[----:B------:R-:W-:Y:S01]  /*f850*/  IMAD.IADD R12, R17, 0x1, R0 ;  /* 0x00000001110c7824 */ /* 0x000fe200078e0200 */
[----:B------:R-:W-:Y:S02]  /*f860*/  SHF.R.S32.HI R8, RZ, 0x1f, R162 ;  /* 0x0000001fff087819 */ /* 0x000fe400000114a2 */
[----:B--2---:R-:W-:-:S13]  /*f870*/  ISETP.NE.AND P1, PT, R11, 0x1, PT ;  /* 0x000000010b00780c */ /* 0x004fda0003f25270 */
[----:B------:R-:W2:Y:S08]  /*f880*/  @P1 LDC R13, c[0x0][0xbec] ;  /* 0x0002fb00ff0d1b82 */ /* 0x000eb00000000800 */
[----:B------:R-:W3:Y:S01]  /*f890*/  @P1 LDC R15, c[0x0][0xbf0] ;  /* 0x0002fc00ff0f1b82 */ /* 0x000ee20000000800 */
[----:B------:R-:W-:Y:S05]  /*f8a0*/  @P0 BRA `(.L_x_1058) ;  /* 0x0000000000980947 */ /* 0x000fea0003800000 */
[----:B------:R-:W4:Y:S01]  /*f8b0*/  S2R R2, SR_TID.X ;  /* 0x0000000000027919 */ /* 0x000f220000002100 */
[----:B------:R-:W5:Y:S01]  /*f8c0*/  LDC R10, c[0x0][0xbe8] ;  /* 0x0002fa00ff0a7b82 */ /* 0x000f620000000800 */
[----:B------:R-:W-:Y:S02]  /*f8d0*/  ULDC UR4, c[0x0][0xa88] ;  /* 0x0002a20000047ab9 */ /* 0x000fe40000000800 */
[----:B-----5:R-:W-:Y:S01]  /*f8e0*/  IMAD R3, R10, UR4, RZ ;  /* 0x000000040a037c24 */ /* 0x020fe2000f8e02ff */
[----:B----4-:R-:W-:-:S04]  /*f8f0*/  IADD3 R4, R17, -0x80, R2 ;  /* 0xffffff8011047810 */ /* 0x010fc80007ffe002 */
[----:B------:R-:W-:-:S13]  /*f900*/  ISETP.GE.AND P0, PT, R4, R3, PT ;  /* 0x000000030400720c */ /* 0x000fda0003f06270 */
[----:B------:R-:W-:Y:S05]  /*f910*/  @P0 BRA `(.L_x_1058) ;  /* 0x00000000007c0947 */ /* 0x000fea0003800000 */
[----:B------:R-:W-:Y:S01]  /*f920*/  ISETP.NE.AND P0, PT, R10, 0x1, PT ;  /* 0x000000010a00780c */ /* 0x000fe20003f05270 */
[----:B------:R-:W-:Y:S01]  /*f930*/  ULDC.64 UR4, c[0x0][0xb90] ;  /* 0x0002e40000047ab9 */ /* 0x000fe20000000a00 */
[----:B------:R-:W-:Y:S02]  /*f940*/  IMAD.MOV.U32 R5, RZ, RZ, R4 ;  /* 0x000000ffff057224 */ /* 0x000fe400078e0004 */
[----:B------:R-:W-:-:S04]  /*f950*/  IMAD R7, R6, UR4, RZ ;  /* 0x0000000406077c24 */ /* 0x000fc8000f8e02ff */
[----:B------:R-:W-:-:S05]  /*f960*/  IMAD R7, R164, UR5, R7 ;  /* 0x00000005a4077c24 */ /* 0x000fca000f8e0207 */
[----:B------:R-:W4:Y:S08]  /*f970*/  @P0 LDC R3, c[0x0][0xbec] ;  /* 0x0002fb00ff030b82 */ /* 0x000f300000000800 */
[----:B------:R-:W5:Y:S01]  /*f980*/  @P0 LDC R9, c[0x0][0xbf0] ;  /* 0x0002fc00ff090b82 */ /* 0x000f620000000800 */
[----:B----4-:R-:W-:-:S04]  /*f990*/  @P0 IMAD.HI.U32 R0, R4, R3, RZ ;  /* 0x0000000304000227 */ /* 0x010fc800078e00ff */
[----:B------:R-:W-:Y:S01]  /*f9a0*/  IMAD.WIDE.U32 R2, R164, UR4, RZ ;  /* 0x00000004a4027c25 */ /* 0x000fe2000f8e00ff */
[----:B------:R-:W-:Y:S01]  /*f9b0*/  ULDC.64 UR4, c[0x0][0xb98] ;  /* 0x0002e60000047ab9 */ /* 0x000fe20000000a00 */
[----:B-----5:R-:W-:Y:S02]  /*f9c0*/  @P0 SHF.R.U32.HI R5, RZ, R9, R0 ;  /* 0x00000009ff050219 */ /* 0x020fe40000011600 */
[----:B------:R-:W-:Y:S02]  /*f9d0*/  IMAD.IADD R3, R3, 0x1, R7 ;  /* 0x0000000103037824 */ /* 0x000fe400078e0207 */
[----:B------:R-:W-:Y:S02]  /*f9e0*/  IMAD R9, R8, UR4, RZ ;  /* 0x0000000408097c24 */ /* 0x000fe4000f8e02ff */
[----:B------:R-:W-:Y:S02]  /*f9f0*/  IMAD.MOV R7, RZ, RZ, -R5 ;  /* 0x000000ffff077224 */ /* 0x000fe400078e0a05 */
[----:B------:R-:W-:-:S04]  /*fa00*/  IMAD.WIDE.U32 R2, R162, UR4, R2 ;  /* 0x00000004a2027c25 */ /* 0x000fc8000f8e0002 */
[----:B------:R-:W-:Y:S01]  /*fa10*/  IMAD R7, R10, R7, R4 ;  /* 0x000000070a077224 */ /* 0x000fe200078e0204 */
[----:B------:R-:W-:Y:S01]  /*fa20*/  IADD3 R2, P0, R5, R2, RZ ;  /* 0x0000000205027210 */ /* 0x000fe20007f1e0ff */
[----:B------:R-:W-:Y:S01]  /*fa30*/  IMAD R4, R162, UR5, R9 ;  /* 0x00000005a2047c24 */ /* 0x000fe2000f8e0209 */
[----:B------:R-:W-:Y:S01]  /*fa40*/  SHF.R.S32.HI R9, RZ, 0x1f, R5 ;  /* 0x0000001fff097819 */ /* 0x000fe20000011405 */
[----:B------:R-:W-:Y:S01]  /*fa50*/  ULDC.64 UR4, c[0x0][0xb88] ;  /* 0x0002e20000047ab9 */ /* 0x000fe20000000a00 */
        /* <DEDUP_REMOVED lines=11> */
.L_x_1058:
[----:B------:R-:W-:Y:S05]  /*fb10*/  BSYNC B1 ;  /* 0x0000000000017941 */ /* 0x000fea0003800000 */
.L_x_1057:
[----:B------:R-:W-:Y:S01]  /*fb20*/  ULDC.64 UR4, c[0x0][0xae8] ;  /* 0x0002ba0000047ab9 */ /* 0x000fe20000000a00 */
[----:B--2---:R-:W-:Y:S01]  /*fb30*/  @P1 IMAD.HI.U32 R0, R12, R13, RZ ;  /* 0x0000000d0c001227 */ /* 0x004fe200078e00ff */
[----:B------:R-:W-:Y:S01]  /*fb40*/  ULDC UR6, c[0x0][0xa88] ;  /* 0x0002a20000067ab9 */ /* 0x000fe20000000800 */
[----:B------:R-:W-:Y:S02]  /*fb50*/  BSSY B1, `(.L_x_1059) ;  /* 0x0000030000017945 */ /* 0x000fe40003800000 */
[----:B----4-:R-:W-:Y:S02]  /*fb60*/  IMAD R3, R6, UR4, RZ ;  /* 0x0000000406037c24 */ /* 0x010fe4000f8e02ff */
[----:B------:R-:W-:Y:S01]  /*fb70*/  IMAD.MOV.U32 R5, RZ, RZ, R12 ;  /* 0x000000ffff057224 */ /* 0x000fe200078e000c */
[----:B---3--:R-:W-:Y:S01]  /*fb80*/  @P1 SHF.R.U32.HI R5, RZ, R15, R0 ;  /* 0x0000000fff051219 */ /* 0x008fe20000011600 */
[C---:B------:R-:W-:Y:S02]  /*fb90*/  IMAD R7, R164.reuse, UR5, R3 ;  /* 0x00000005a4077c24 */ /* 0x040fe4000f8e0203 */
[----:B------:R-:W-:Y:S01]  /*fba0*/  IMAD.WIDE.U32 R2, R164, UR4, RZ ;  /* 0x00000004a4027c25 */ /* 0x000fe2000f8e00ff */
[----:B------:R-:W-:Y:S01]  /*fbb0*/  ULDC.64 UR4, c[0x0][0xaf0] ;  /* 0x0002bc0000047ab9 */ /* 0x000fe20000000a00 */
[----:B------:R-:W-:-:S02]  /*fbc0*/  SHF.R.S32.HI R0, RZ, 0x1f, R5 ;  /* 0x0000001fff007819 */ /* 0x000fc40000011405 */
[----:B------:R-:W-:Y:S02]  /*fbd0*/  IMAD R9, R8, UR4, RZ ;  /* 0x0000000408097c24 */ /* 0x000fe4000f8e02ff */
[----:B------:R-:W-:Y:S02]  /*fbe0*/  IMAD.IADD R3, R3, 0x1, R7 ;  /* 0x0000000103037824 */ /* 0x000fe400078e0207 */
[----:B------:R-:W-:Y:S02]  /*fbf0*/  IMAD.MOV R7, RZ, RZ, -R5 ;  /* 0x000000ffff077224 */ /* 0x000fe400078e0a05 */
[C---:B------:R-:W-:Y:S02]  /*fc00*/  IMAD R9, R162.reuse, UR5, R9 ;  /* 0x00000005a2097c24 */ /* 0x040fe4000f8e0209 */
        /* <DEDUP_REMOVED lines=11> */
[----:B------:R-:W-:Y:S02]  /*fcc0*/  IMAD.IADD R6, R165, 0x1, R17 ;  /* 0x00000001a5067824 */ /* 0x000fe400078e0211 */
[----:B------:R-:W-:Y:S02]  /*fcd0*/  IMAD R11, R11, UR6, RZ ;  /* 0x000000060b0b7c24 */ /* 0x000fe4000f8e02ff */
[C---:B------:R-:W-:Y:S02]  /*fce0*/  IMAD R5, R7.reuse, UR5, R4 ;  /* 0x0000000507057c24 */ /* 0x040fe4000f8e0204 */
[----:B------:R-:W-:Y:S01]  /*fcf0*/  IMAD.WIDE.U32 R2, R7, UR4, R2 ;  /* 0x0000000407027c25 */ /* 0x000fe2000f8e0002 */
[----:B------:R-:W-:Y:S01]  /*fd00*/  ISETP.GE.AND P2, PT, R6, R11, PT ;  /* 0x0000000b0600720c */ /* 0x000fe20003f46270 */
[----:B------:R-:W-:-:S02]  /*fd10*/  ULDC.64 UR4, c[0x0][0xa80] ;  /* 0x0002a00000047ab9 */ /* 0x000fc40000000a00 */
[----:B------:R-:W-:Y:S01]  /*fd20*/  VIADD R0, R6, 0x20 ;  /* 0x0000002006007836 */ /* 0x000fe20000000000 */
[----:B------:R-:W-:Y:S01]  /*fd30*/  LEA R4, P3, R2, UR4, 0x1 ;  /* 0x0000000402047c11 */ /* 0x000fe2000f8608ff */
[----:B------:R-:W-:-:S03]  /*fd40*/  IMAD.IADD R3, R3, 0x1, R5 ;  /* 0x0000000103037824 */ /* 0x000fc600078e0205 */
[-C--:B------:R-:W-:Y:S01]  /*fd50*/  ISETP.GE.AND P1, PT, R0, R11.reuse, PT ;  /* 0x0000000b0000720c */ /* 0x080fe20003f26270 */
[----:B------:R-:W-:Y:S01]  /*fd60*/  VIADD R0, R6, 0x40 ;  /* 0x0000004006007836 */ /* 0x000fe20000000000 */
[----:B------:R-:W-:Y:S02]  /*fd70*/  LEA.HI.X R5, R2, UR5, R3, 0x1, P3 ;  /* 0x0000000502057c11 */ /* 0x000fe400098f0c03 */
[----:B------:R2:W3:Y:S02]  /*fd80*/  SHFL.IDX PT, R2, R4, RZ, 0x181f ;  /* 0x00181fff04027589 */ /* 0x0004e400000e0000 */
[----:B------:R-:W-:Y:S02]  /*fd90*/  ISETP.GE.AND P0, PT, R0, R11, PT ;  /* 0x0000000b0000720c */ /* 0x000fe40003f06270 */
[----:B------:R2:W4:Y:S01]  /*fda0*/  SHFL.IDX PT, R0, R5, RZ, 0x181f ;  /* 0x00181fff05007589 */ /* 0x00052200000e0000 */
[----:B------:R-:W-:Y:S10]  /*fdb0*/  @P2 BRA `(.L_x_1060) ;  /* 0x0000000000242947 */ /* 0x000ff40003800000 */
        /* <DEDUP_REMOVED lines=9> */
.L_x_1060:
[----:B------:R-:W-:Y:S05]  /*fe50*/  BSYNC B1 ;  /* 0x0000000000017941 */ /* 0x000fea0003800000 */
.L_x_1059:
        /* <DEDUP_REMOVED lines=13> */
.L_x_1062:
[----:B------:R-:W-:Y:S05]  /*ff30*/  BSYNC B1 ;  /* 0x0000000000017941 */ /* 0x000fea0003800000 */
.L_x_1061:
        /* <DEDUP_REMOVED lines=13> */
.L_x_1064:
[----:B------:R-:W-:Y:S05]  /*10010*/  BSYNC B1 ;  /* 0x0000000000017941 */ /* 0x000fea0003800000 */
.L_x_1063:
        /* <DEDUP_REMOVED lines=8> */
[CC--:B----4-:R-:W-:Y:S02]  /*100a0*/  @!P2 LEA R6, P0, R160.reuse, R2.reuse, 0x1 ;  /* 0x00000002a006a211 */ /* 0x0d0fe400078008ff */
[C---:B------:R-:W-:Y:S02]  /*100b0*/  @!P3 LEA R2, P1, R161.reuse, R2, 0x1 ;  /* 0x00000002a102b211 */ /* 0x040fe400078208ff */
[-C--:B0-----:R-:W-:Y:S02]  /*100c0*/  @!P2 LEA.HI.X R7, R160, R5.reuse, R173, 0x1, P0 ;  /* 0x00000005a007a211 */ /* 0x081fe400000f0cad */
[----:B------:R-:W-:-:S03]  /*100d0*/  @!P3 LEA.HI.X R3, R161, R5, R172, 0x1, P1 ;  /* 0x00000005a103b211 */ /* 0x000fc600008f0cac */
[----:B------:R0:W-:Y:S04]  /*100e0*/  @!P2 ST.E.128 desc[UR36][R6.64], RZ ;  /* 0x000000ff0600a985 */ /* 0x0001e8000c101d24 */
[----:B------:R0:W-:Y:S02]  /*100f0*/  @!P3 ST.E.128 desc[UR36][R2.64], RZ ;  /* 0x000000ff0200b985 */ /* 0x0001e4000c101d24 */
.L_x_1056:
[----:B------:R-:W-:Y:S05]  /*10100*/  BSYNC B0 ;  /* 0x0000000000007941 */ /* 0x000fea0003800000 */
.L_x_1048:
[----:B------:R-:W-:Y:S02]  /*10110*/  ULDC UR4, c[0x0][0xc38] ;  /* 0x00030e0000047ab9 */ /* 0x000fe40000000800 */
[----:B-1----:R-:W-:-:S13]  /*10120*/  ISETP.GE.AND P0, PT, R16, UR4, PT ;  /* 0x0000000410007c0c */ /* 0x002fda000bf06270 */
[----:B------:R-:W-:Y:S05]  /*10130*/  @!P0 BRA `(.L_x_1065) ;  /* 0xffffff0800ec8947 */ /* 0x000fea000383ffff */
[----:B------:R-:W-:Y:S05]  /*10140*/  EXIT ;  /* 0x000000000000794d */ /* 0x000fea0003800000 */
.L_x_959:
[----:B------:R-:W-:-:S08]  /*10150*/  NOP ;  /* 0x0000000000007918 */ /* 0x000fd00000000000 */
[----:B0-----:R-:W0:-:S00]  /*10160*/  USETMAXREG.DEALLOC.CTAPOOL 0x28 ;  /* 0x00000028000079c8 */ /* 0x001e0000080e0500 */
[----:B0-----:R-:W-:-:S06]  /*10170*/  LOP3.LUT R0, R0, 0x3, RZ, 0xc0, !PT ;  /* 0x0000000300007812 */ /* 0x001fcc00078ec0ff */
[----:B------:R-:W0:Y:S01]  /*10180*/  S2UR UR9, SR_CTAID.X ;  /* 0x00000000000979c3 */ /* 0x000e220000002500 */
[----:B------:R-:W-:Y:S01]  /*10190*/  LOP3.LUT R19, R19, 0xfffff7ff, RZ, 0xc0, !PT ;  /* 0xfffff7ff13137812 */ /* 0x000fe200078ec0ff */
[----:B------:R-:W-:Y:S01]  /*101a0*/  STL [R1], RZ ;  /* 0x000000ff01007387 */ /* 0x000fe20000100800 */
[----:B------:R-:W-:Y:S02]  /*101b0*/  IMAD.MOV.U32 R23, RZ, RZ, RZ ;  /* 0x000000ffff177224 */ /* 0x000fe400078e00ff */
[----:B------:R-:W-:Y:S01]  /*101c0*/  IMAD.MOV.U32 R26, RZ, RZ, 0x1 ;  /* 0x00000001ff1a7424 */ /* 0x000fe200078e00ff */
[----:B------:R1:W2:Y:S02]  /*101d0*/  SHFL.IDX PT, R2, R0, RZ, 0x1f ;  /* 0x00001fff00027589 */ /* 0x0002a400000e0000 */
[----:B-1----:R-:W0:Y:S01]  /*101e0*/  LDC R0, c[0x0][0xc38] ;  /* 0x00030e00ff007b82 */ /* 0x002e220000000800 */
[----:B--2---:R-:W-:-:S13]  /*101f0*/  ISETP.NE.AND P0, PT, R2, RZ, PT ;  /* 0x000000ff0200720c */ /* 0x004fda0003f05270 */
[----:B------:R-:W-:Y:S01]  /*10200*/  @P0 LOP3.LUT R19, R19, 0x800, RZ, 0xfc, !PT ;  /* 0x0000080013130812 */ /* 0x000fe200078efcff */
[----:B------:R-:W-:Y:S06]  /*10210*/  @P0 BAR.ARV 0x4, 0x180 ;  /* 0x0106000000000b1d */ /* 0x000fec0000002000 */
[----:B0-----:R-:W-:-:S13]  /*10220*/  ISETP.LE.AND P0, PT, R0, UR9, PT ;  /* 0x0000000900007c0c */ /* 0x001fda000bf03270 */
[----:B------:R-:W-:Y:S05]  /*10230*/  @P0 BRA `(.L_x_1066) ;  /* 0x0000003c00f40947 */ /* 0x000fea0003800000 */
[----:B------:R-:W2:Y:S01]  /*10240*/  LDL R3, [R1+0x4] ;  /* 0x0000040001037983 */ /* 0x000ea20000100800 */
[----:B------:R-:W-:Y:S01]  /*10250*/  ULDC.64 UR38, c[0x0][0x2f0] ;  /* 0x0000bc0000267ab9 */ /* 0x000fe20000000a00 */
[----:B------:R-:W-:Y:S01]  /*10260*/  ULDC UR7, c[0x0][0x320] ;  /* 0x0000c80000077ab9 */ /* 0x000fe20000000800 */
[----:B------:R-:W-:Y:S01]  /*10270*/  LOP3.LUT R19, R19, 0xfffffffe, RZ, 0xc0, !PT ;  /* 0xfffffffe13137812 */ /* 0x000fe200078ec0ff */
[----:B------:R-:W0:Y:S01]  /*10280*/  S2R R5, SR_TID.X ;  /* 0x0000000000057919 */ /* 0x000e220000002100 */
[----:B------:R-:W-:Y:S01]  /*10290*/  ULDC UR8, c[0x0][0x2b8] ;  /* 0x0000ae0000087ab9 */ /* 0x000fe20000000800 */
[----:B------:R-:W1:Y:S01]  /*102a0*/  S2UR UR6, SR_CgaCtaId ;  /* 0x00000000000679c3 */ /* 0x000e620000008800 */
[----:B------:R-:W-:Y:S01]  /*102b0*/  LOP3.LUT R19, R19, 0xfffffff7, RZ, 0xc0, !PT ;  /* 0xfffffff713137812 */ /* 0x000fe200078ec0ff */
[----:B------:R-:W-:Y:S01]  /*102c0*/  ULDC.64 UR4, c[0x0][0x418] ;  /* 0x0001060000047ab9 */ /* 0x000fe20000000a00 */
[----:B------:R3:W-:Y:S01]  /*102d0*/  STL [R1], RZ ;  /* 0x000000ff01007387 */ /* 0x0007e20000100800 */
[----:B------:R-:W-:Y:S01]  /*102e0*/  UISETP.NE.U32.AND UP0, UPT, UR4, URZ, UPT ;  /* 0x0000003f0400728c */ /* 0x000fe2000bf05070 */
[----:B------:R-:W-:Y:S01]  /*102f0*/  IMAD.U32 R34, RZ, RZ, UR9 ;  /* 0x00000009ff227e24 */ /* 0x000fe2000f8e00ff */
[----:B------:R-:W-:Y:S01]  /*10300*/  ULDC UR40, c[0x0][0x288] ;  /* 0x0000a20000287ab9 */ /* 0x000fe20000000800 */
[----:B------:R-:W-:Y:S01]  /*10310*/  ULDC UR4, c[0x0][0x424] ;  /* 0x0001090000047ab9 */ /* 0x000fe20000000800 */
[----:B------:R-:W-:Y:S01]  /*10320*/  UISETP.NE.AND.EX UP0, UPT, UR5, URZ, UPT, UP0 ;  /* 0x0000003f0500728c */ /* 0x000fe2000bf05300 */
[----:B------:R-:W-:Y:S01]  /*10330*/  IMAD.MOV.U32 R26, RZ, RZ, 0x1 ;  /* 0x00000001ff1a7424 */ /* 0x000fe200078e00ff */
[----:B------:R-:W-:Y:S01]  /*10340*/  ULDC UR47, c[0x0][0xc] ;  /* 0x00000300002f7ab9 */ /* 0x000fe20000000800 */
[----:B------:R-:W-:Y:S01]  /*10350*/  UMOV UR5, 0x400 ;  /* 0x0000040000057882 */ /* 0x000fe20000000000 */
[----:B------:R-:W-:Y:S01]  /*10360*/  USEL UR4, UR4, 0x1, UP0 ;  /* 0x0000000104047887 */ /* 0x000fe20008000000 */
[----:B------:R-:W-:-:S03]  /*10370*/  IMAD.MOV.U32 R23, RZ, RZ, RZ ;  /* 0x000000ffff177224 */ /* 0x000fc600078e00ff */
[----:B------:R-:W-:-:S04]  /*10380*/  UIMAD UR38, UR4, UR38, URZ ;  /* 0x00000026042672a4 */ /* 0x000fc8000f8e023f */
[----:B------:R-:W-:Y:S02]  /*10390*/  UIADD3 UR4, UR38, 0x5f, URZ ;  /* 0x0000005f26047890 */ /* 0x000fe4000fffe03f */
[----:B------:R-:W-:Y:S02]  /*103a0*/  UIADD3 UR49, UR38, 0x1, -UR40 ;  /* 0x0000000126317890 */ /* 0x000fe4000fffe828 */
[----:B-1----:R-:W-:Y:S02]  /*103b0*/  ULEA UR6, UR6, UR5, 0x18 ;  /* 0x0000000506067291 */ /* 0x002fe4000f8ec03f */
[----:B------:R-:W-:Y:S01]  /*103c0*/  UIMAD.WIDE UR4, UR4, 0x2aaaaaab, URZ ;  /* 0x2aaaaaab040478a5 */ /* 0x000fe2000f8e023f */
[C---:B0-----:R-:W-:Y:S01]  /*103d0*/  IMAD.SHL.U32 R30, R5.reuse, 0x8, RZ ;  /* 0x00000008051e7824 */ /* 0x041fe200078e00ff */
[----:B------:R-:W-:Y:S02]  /*103e0*/  LOP3.LUT R4, R5, 0x7f, RZ, 0xc0, !PT ;  /* 0x0000007f05047812 */ /* 0x000fe400078ec0ff */
[----:B------:R-:W-:Y:S01]  /*103f0*/  IMAD.U32 R16, RZ, RZ, UR6 ;  /* 0x00000006ff107e24 */ /* 0x000fe2000f8e00ff */
[----:B------:R-:W-:Y:S01]  /*10400*/  USHF.R.U32.HI UR41, URZ, 0x1f, UR5 ;  /* 0x0000001f3f297899 */ /* 0x000fe20008011605 */
[----:B------:R-:W-:-:S02]  /*10410*/  LOP3.LUT R0, R30, 0x1f8, RZ, 0xc0, !PT ;  /* 0x000001f81e007812 */ /* 0x000fc400078ec0ff */
[----:B------:R-:W-:Y:S01]  /*10420*/  LOP3.LUT R37, R30, 0x38, RZ, 0xc0, !PT ;  /* 0x000000381e257812 */ /* 0x000fe200078ec0ff */
[----:B------:R-:W-:Y:S01]  /*10430*/  ULEA.HI.SX32 UR41, UR5, UR41, 0x1c ;  /* 0x0000002905297291 */ /* 0x000fe2000f8fe23f */
[----:B------:R-:W-:Y:S02]  /*10440*/  SHF.R.U32.HI R36, RZ, 0x3, R4 ;  /* 0x00000003ff247819 */ /* 0x000fe40000011604 */
[----:B------:R-:W-:Y:S02]  /*10450*/  LOP3.LUT R2, R37, 0x80, RZ, 0xfc, !PT ;  /* 0x0000008025027812 */ /* 0x000fe400078efcff */
[----:B--2---:R-:W-:Y:S02]  /*10460*/  R2UR UR10, R3 ;  /* 0x00000000030a72ca */ /* 0x004fe400000e0000 */
[----:B------:R-:W-:Y:S02]  /*10470*/  LOP3.LUT R3, R0, 0x38, R5, 0x78, !PT ;  /* 0x0000003800037812 */ /* 0x000fe400078e7805 */
[----:B------:R-:W-:-:S02]  /*10480*/  LOP3.LUT R0, R37, 0x40, RZ, 0xfc, !PT ;  /* 0x0000004025007812 */ /* 0x000fc400078efcff */
[----:B------:R-:W-:Y:S01]  /*10490*/  LOP3.LUT R30, R3, 0x200, R30, 0xf8, !PT ;  /* 0x00000200031e7812 */ /* 0x000fe200078ef81e */
[----:B------:R-:W-:Y:S01]  /*104a0*/  IMAD.SHL.U32 R3, R5, 0x10, RZ ;  /* 0x0000001005037824 */ /* 0x000fe200078e00ff */
[C---:B------:R-:W-:Y:S02]  /*104b0*/  ISETP.GE.AND P0, PT, R0.reuse, UR39, PT ;  /* 0x0000002700007c0c */ /* 0x040fe4000bf06270 */
[----:B------:R-:W-:Y:S01]  /*104c0*/  ISETP.GE.AND P1, PT, R0, UR7, PT ;  /* 0x0000000700007c0c */ /* 0x000fe2000bf26270 */
[----:B------:R-:W-:Y:S02]  /*104d0*/  IMAD R31, R30, 0x2, R16 ;  /* 0x000000021e1f7824 */ /* 0x000fe400078e0210 */
[----:B------:R-:W-:-:S08]  /*104e0*/  ULOP3.LUT UR48, UR10, 0x2, URZ, 0xfc, !UPT ;  /* 0x000000020a307892 */ /* 0x000fd0000f8efc3f */
[----:B------:R-:W-:Y:S02]  /*104f0*/  @P0 LOP3.LUT R19, R19, 0x8, RZ, 0xfc, !PT ;  /* 0x0000000813130812 */ /* 0x000fe400078efcff */
[----:B------:R-:W-:Y:S02]  /*10500*/  ISETP.GE.AND P0, PT, R0, UR8, PT ;  /* 0x0000000800007c0c */ /* 0x000fe4000bf06270 */
[----:B------:R-:W-:Y:S02]  /*10510*/  @P1 LOP3.LUT R19, R19, 0x1, RZ, 0xfc, !PT ;  /* 0x0000000113131812 */ /* 0x000fe400078efcff */
[----:B------:R-:W-:Y:S02]  /*10520*/  ISETP.GE.AND P1, PT, R2, UR8, PT ;  /* 0x0000000802007c0c */ /* 0x000fe4000bf26270 */
[----:B------:R-:W-:Y:S02]  /*10530*/  LOP3.LUT R19, R19, 0xfffffdff, RZ, 0xc0, !PT ;  /* 0xfffffdff13137812 */ /* 0x000fe400078ec0ff */
[----:B------:R-:W-:-:S05]  /*10540*/  LOP3.LUT R0, R36, 0x70, R3, 0xf8, !PT ;  /* 0x0000007024007812 */ /* 0x000fca00078ef803 */
[----:B------:R-:W-:Y:S02]  /*10550*/  @P0 LOP3.LUT R19, R19, 0x200, RZ, 0xfc, !PT ;  /* 0x0000020013130812 */ /* 0x000fe400078efcff */
[----:B------:R-:W-:Y:S02]  /*10560*/  ISETP.GE.AND P0, PT, R2, UR39, PT ;  /* 0x0000002702007c0c */ /* 0x000fe4000bf06270 */
[----:B------:R-:W-:-:S11]  /*10570*/  LOP3.LUT R19, R19, 0xfffffffb, RZ, 0xc0, !PT ;  /* 0xfffffffb13137812 */ /* 0x000fd600078ec0ff */
[----:B------:R-:W-:Y:S02]  /*10580*/  @P0 LOP3.LUT R19, R19, 0x4, RZ, 0xfc, !PT ;  /* 0x0000000413130812 */ /* 0x000fe400078efcff */
[----:B------:R-:W-:Y:S01]  /*10590*/  ISETP.GE.AND P0, PT, R37, UR39, PT ;  /* 0x0000002725007c0c */ /* 0x000fe2000bf06270 */
[----:B------:R-:W-:Y:S01]  /*105a0*/  ULDC UR39, c[0x0][0x448] ;  /* 0x0001120000277ab9 */ /* 0x000fe20000000800 */
[----:B------:R-:W-:Y:S01]  /*105b0*/  LOP3.LUT R19, R19, 0xfffffeff, RZ, 0xc0, !PT ;  /* 0xfffffeff13137812 */ /* 0x000fe200078ec0ff */
[----:B------:R-:W-:Y:S02]  /*105c0*/  UIMAD UR39, UR39, UR40, URZ ;  /* 0x00000028272772a4 */ /* 0x000fe4000f8e023f */
[----:B------:R-:W-:Y:S01]  /*105d0*/  UIADD3 UR40, UR38, -UR40, URZ ;  /* 0x8000002826287290 */ /* 0x000fe2000fffe03f */
[----:B------:R-:W-:Y:S02]  /*105e0*/  @P1 LOP3.LUT R19, R19, 0x100, RZ, 0xfc, !PT ;  /* 0x0000010013131812 */ /* 0x000fe400078efcff */
[----:B------:R-:W-:-:S02]  /*105f0*/  ISETP.GE.AND P1, PT, R37, UR7, PT ;  /* 0x0000000725007c0c */ /* 0x000fc4000bf26270 */
[----:B------:R-:W-:-:S04]  /*10600*/  LOP3.LUT R19, R19, 0xffffffef, RZ, 0xc0, !PT ;  /* 0xffffffef13137812 */ /* 0x000fc800078ec0ff */
[----:B------:R-:W-:Y:S02]  /*10610*/  @P0 LOP3.LUT R19, R19, 0x10, RZ, 0xfc, !PT ;  /* 0x0000001013130812 */ /* 0x000fe400078efcff */
[----:B------:R-:W-:Y:S02]  /*10620*/  ISETP.GE.AND P0, PT, R37, UR8, PT ;  /* 0x0000000825007c0c */ /* 0x000fe4000bf06270 */
[----:B------:R-:W-:-:S04]  /*10630*/  LOP3.LUT R19, R19, 0xfffffbff, RZ, 0xc0, !PT ;  /* 0xfffffbff13137812 */ /* 0x000fc800078ec0ff */
[----:B------:R-:W-:-:S04]  /*10640*/  LOP3.LUT R19, R19, 0xfffffffd, RZ, 0xc0, !PT ;  /* 0xfffffffd13137812 */ /* 0x000fc800078ec0ff */
[----:B------:R-:W-:-:S04]  /*10650*/  @P1 LOP3.LUT R19, R19, 0x2, RZ, 0xfc, !PT ;  /* 0x0000000213131812 */ /* 0x000fc800078efcff */
[----:B---3--:R-:W-:-:S07]  /*10660*/  @P0 LOP3.LUT R19, R19, 0x400, RZ, 0xfc, !PT ;  /* 0x0000040013130812 */ /* 0x008fce00078efcff */
.L_x_1121:
[----:B------:R-:W-:Y:S01]  /*10670*/  ULDC UR7, c[0x0][0xc60] ;  /* 0x0003180000077ab9 */ /* 0x000fe20000000800 */
[C---:B------:R-:W-:Y:S01]  /*10680*/  R2UR UR42, R34.reuse ;  /* 0x00000000222a72ca */ /* 0x040fe200000e0000 */
[----:B------:R-:W-:Y:S01]  /*10690*/  UISETP.NE.AND UP0, UPT, UR7, 0x1, UPT ;  /* 0x000000010700788c */ /* 0x000fe2000bf05270 */
[----:B------:R-:W-:-:S10]  /*106a0*/  R2UR UR6, R34 ;  /* 0x00000000220672ca */ /* 0x000fd400000e0000 */
[----:B------:R-:W-:Y:S01]  /*106b0*/  @UP0 ULDC UR4, c[0x0][0xc64] ;  /* 0x0003190000040ab9 */ /* 0x000fe20000000800 */
[----:B------:R-:W-:Y:S01]  /*106c0*/  @UP0 ULDC UR8, c[0x0][0xc68] ;  /* 0x00031a0000080ab9 */ /* 0x000fe20000000800 */
[----:B------:R-:W-:-:S04]  /*106d0*/  UIMAD.WIDE.U32 UR4, UR42, UR4, URZ ;  /* 0x000000042a0472a5 */ /* 0x000fc8000f8e003f */
[----:B------:R-:W-:-:S03]  /*106e0*/  @UP0 USHF.R.U32.HI UR42, URZ, UR8, UR5 ;  /* 0x000000083f2a0299 */ /* 0x000fc60008011605 */
[----:B------:R-:W-:Y:S02]  /*106f0*/  ULDC UR4, c[0x0][0xc78] ;  /* 0x00031e0000047ab9 */ /* 0x000fe40000000800 */
[----:B------:R-:W-:Y:S02]  /*10700*/  UISETP.GE.AND UP0, UPT, UR42, UR4, UPT ;  /* 0x000000042a00728c */ /* 0x000fe4000bf06270 */
[----:B------:R-:W-:-:S04]  /*10710*/  UIADD3 UR4, -UR42, URZ, URZ ;  /* 0x0000003f2a047290 */ /* 0x000fc8000fffe13f */
[----:B------:R-:W-:Y:S01]  /*10720*/  PLOP3.LUT P0, PT, PT, PT, UP0, 0x40, 0x0 ;  /* 0x000000000000781c */ /* 0x000fe20003f0e808 */
[----:B------:R-:W-:-:S12]  /*10730*/  UIMAD UR7, UR7, UR4, UR6 ;  /* 0x00000004070772a4 */ /* 0x000fd8000f8e0206 */
[----:B0----5:R-:W-:Y:S05]  /*10740*/  @P0 BRA `(.L_x_1067) ;  /* 0x0000000000200947 */ /* 0x021fea0003800000 */
[----:B------:R-:W-:Y:S01]  /*10750*/  ULDC UR8, c[0x0][0xc6c] ;  /* 0x00031b0000087ab9 */ /* 0x000fe20000000800 */
[----:B------:R-:W-:Y:S01]  /*10760*/  UMOV UR6, UR7 ;  /* 0x0000000700067c82 */ /* 0x000fe20008000000 */
[----:B------:R-:W-:-:S11]  /*10770*/  UISETP.NE.AND UP0, UPT, UR8, 0x1, UPT ;  /* 0x000000010800788c */ /* 0x000fd6000bf05270 */
[----:B------:R-:W-:Y:S02]  /*10780*/  @UP0 ULDC.64 UR10, c[0x0][0xc70] ;  /* 0x00031c00000a0ab9 */ /* 0x000fe40000000a00 */
[----:B------:R-:W-:-:S04]  /*10790*/  UIMAD.WIDE.U32 UR4, UR7, UR10, URZ ;  /* 0x0000000a070472a5 */ /* 0x000fc8000f8e003f */
[----:B------:R-:W-:-:S04]  /*107a0*/  @UP0 USHF.R.U32.HI UR6, URZ, UR11, UR5 ;  /* 0x0000000b3f060299 */ /* 0x000fc80008011605 */
[----:B------:R-:W-:Y:S01]  /*107b0*/  UIMAD UR4, UR6, UR8, URZ ;  /* 0x00000008060472a4 */ /* 0x000fe2000f8e023f */
[----:B------:R-:W-:Y:S11]  /*107c0*/  BRA `(.L_x_1068) ;  /* 0x00000000001c7947 */ /* 0x000ff60003800000 */
.L_x_1067:
[----:B------:R-:W-:Y:S01]  /*107d0*/  ULDC UR8, c[0x0][0xc54] ;  /* 0x0003150000087ab9 */ /* 0x000fe20000000800 */
[----:B------:R-:W-:Y:S01]  /*107e0*/  UMOV UR6, UR7 ;  /* 0x0000000700067c82 */ /* 0x000fe20008000000 */
[----:B------:R-:W-:-:S11]  /*107f0*/  UISETP.NE.AND UP0, UPT, UR8, 0x1, UPT ;  /* 0x000000010800788c */ /* 0x000fd6000bf05270 */
[----:B------:R-:W-:Y:S02]  /*10800*/  @UP0 ULDC.64 UR10, c[0x0][0xc58] ;  /* 0x00031600000a0ab9 */ /* 0x000fe40000000a00 */
[----:B------:R-:W-:-:S04]  /*10810*/  UIMAD.WIDE.U32 UR4, UR7, UR10, URZ ;  /* 0x0000000a070472a5 */ /* 0x000fc8000f8e003f */
[----:B------:R-:W-:-:S04]  /*10820*/  @UP0 USHF.R.U32.HI UR6, URZ, UR11, UR5 ;  /* 0x0000000b3f060299 */ /* 0x000fc80008011605 */
[----:B------:R-:W-:-:S12]  /*10830*/  UIMAD UR4, UR6, UR8, URZ ;  /* 0x00000008060472a4 */ /* 0x000fd8000f8e023f */
.L_x_1068:
[----:B------:R-:W-:Y:S01]  /*10840*/  ULDC UR5, c[0x0][0xc48] ;  /* 0x0003120000057ab9 */ /* 0x000fe20000000800 */
[----:B------:R-:W-:Y:S01]  /*10850*/  ULDC.64 UR8, c[0x0][0xa28] ;  /* 0x00028a0000087ab9 */ /* 0x000fe20000000a00 */
[----:B------:R-:W-:Y:S01]  /*10860*/  UISETP.NE.AND UP1, UPT, UR5, 0x1, UPT ;  /* 0x000000010500788c */ /* 0x000fe2000bf25270 */
[----:B------:R-:W-:Y:S01]  /*10870*/  IMAD.MOV.U32 R32, RZ, RZ, RZ ;  /* 0x000000ffff207224 */ /* 0x000fe200078e00ff */
[----:B------:R-:W-:Y:S02]  /*10880*/  UIADD3 UR4, UR7, -UR4, URZ ;  /* 0x8000000407047290 */ /* 0x000fe4000fffe03f */
[----:B------:R-:W-:Y:S01]  /*10890*/  UISETP.NE.U32.AND UP0, UPT, UR8, URZ, UPT ;  /* 0x0000003f0800728c */ /* 0x000fe2000bf05070 */
[----:B------:R-:W-:Y:S02]  /*108a0*/  ULDC UR5, c[0x0][0xc54] ;  /* 0x0003150000057ab9 */ /* 0x000fe40000000800 */
[----:B------:R-:W-:Y:S02]  /*108b0*/  UIMAD UR42, UR42, UR5, UR4 ;  /* 0x000000052a2a72a4 */ /* 0x000fe4000f8e0204 */
[----:B------:R-:W-:-:S02]  /*108c0*/  UISETP.NE.AND.EX UP0, UPT, UR9, URZ, UPT, UP0 ;  /* 0x0000003f0900728c */ /* 0x000fc4000bf05300 */
[----:B------:R-:W-:Y:S01]  /*108d0*/  @UP1 ULDC UR4, c[0x0][0xc4c] ;  /* 0x0003130000041ab9 */ /* 0x000fe20000000800 */
[----:B------:R-:W-:Y:S01]  /*108e0*/  @UP1 ULDC UR7, c[0x0][0xc50] ;  /* 0x0003140000071ab9 */ /* 0x000fe20000000800 */
[----:B------:R-:W-:Y:S02]  /*108f0*/  UIMAD.WIDE.U32 UR4, UR42, UR4, URZ ;  /* 0x000000042a0472a5 */ /* 0x000fe4000f8e003f */
[----:B------:R-:W-:Y:S01]  /*10900*/  UMOV UR43, UR42 ;  /* 0x0000002a002b7c82 */ /* 0x000fe20008000000 */
[----:B------:R-:W-:Y:S01]  /*10910*/  ULOP3.LUT UR6, UR6, 0x1ffffff, URZ, 0x3c, !UPT ;  /* 0x01ffffff06067892 */ /* 0x000fe2000f8e3c3f */
[----:B------:R-:W-:Y:S01]  /*10920*/  PLOP3.LUT P0, PT, PT, PT, UP0, 0x80, 0x0 ;  /* 0x000000000000781c */ /* 0x000fe20003f0f008 */
[----:B------:R-:W-:-:S03]  /*10930*/  @UP1 USHF.R.U32.HI UR43, URZ, UR7, UR5 ;  /* 0x000000073f2b1299 */ /* 0x000fc60008011605 */
[----:B------:R-:W-:Y:S02]  /*10940*/  @UP0 ULDC.64 UR4, c[0x0][0xa28] ;  /* 0x00028a0000040ab9 */ /* 0x000fe40000000a00 */
[----:B------:R-:W-:-:S06]  /*10950*/  @UP0 UIMAD.WIDE UR4, UR43, 0x4, UR4 ;  /* 0x000000042b0408a5 */ /* 0x000fcc000f8e0204 */
[----:B------:R-:W-:Y:S01]  /*10960*/  IMAD.U32 R3, RZ, RZ, UR5 ;  /* 0x00000005ff037e24 */ /* 0x000fe2000f8e00ff */
[----:B------:R-:W-:Y:S01]  /*10970*/  ULDC UR5, c[0x0][0x448] ;  /* 0x0001120000057ab9 */ /* 0x000fe20000000800 */
[----:B------:R-:W-:Y:S01]  /*10980*/  IMAD.U32 R2, RZ, RZ, UR4 ;  /* 0x00000004ff027e24 */ /* 0x000fe2000f8e00ff */
[----:B------:R-:W-:Y:S01]  /*10990*/  ULDC UR4, c[0x0][0xc3c] ;  /* 0x00030f0000047ab9 */ /* 0x000fe20000000800 */
[----:B------:R-:W-:Y:S02]  /*109a0*/  UISETP.NE.AND UP2, UPT, UR5, 0x1, UPT ;  /* 0x000000010500788c */ /* 0x000fe4000bf45270 */
[----:B------:R-:W-:Y:S01]  /*109b0*/  UIADD3 UR6, UR6, UR4, URZ ;  /* 0x0000000406067290 */ /* 0x000fe2000fffe03f */
[----:B------:R0:W5:Y:S01]  /*109c0*/  @P0 LDG.E R32, desc[UR36][R2.64] ;  /* 0x0000002402200981 */ /* 0x000162000c1e1900 */
[----:B------:R-:W-:Y:S02]  /*109d0*/  UP2UR UR50, UPR, URZ, 0x4 ;  /* 0x000000043f327883 */ /* 0x000fe40008000000 */
[----:B------:R-:W-:-:S04]  /*109e0*/  USHF.L.U32 UR44, UR6, 0x7, URZ ;  /* 0x00000007062c7899 */ /* 0x000fc8000800063f */
[----:B------:R-:W-:Y:S01]  /*109f0*/  UIADD3 UR6, UR44, 0x7f, URZ ;  /* 0x0000007f2c067890 */ /* 0x000fe2000fffe03f */
[----:B------:R-:W-:Y:S01]  /*10a00*/  @UP2 ULDC UR4, c[0x0][0x44c] ;  /* 0x0001130000042ab9 */ /* 0x000fe20000000800 */
[----:B------:R-:W-:Y:S02]  /*10a10*/  @UP2 ULDC UR7, c[0x0][0x450] ;  /* 0x0001140000072ab9 */ /* 0x000fe40000000800 */
[----:B------:R-:W-:-:S04]  /*10a20*/  UIMAD.WIDE.U32 UR4, UR6, UR4, URZ ;  /* 0x00000004060472a5 */ /* 0x000fc8000f8e003f */
[----:B------:R-:W-:-:S03]  /*10a30*/  @UP2 USHF.R.U32.HI UR6, URZ, UR7, UR5 ;  /* 0x000000073f062299 */ /* 0x000fc60008011605 */
[----:B------:R-:W-:Y:S01]  /*10a40*/  ULDC.64 UR4, c[0x0][0x9e0] ;  /* 0x0002780000047ab9 */ /* 0x000fe20000000a00 */
[----:B------:R-:W-:Y:S02]  /*10a50*/  UIADD3 UR6, UR49, UR6, URZ ;  /* 0x0000000631067290 */ /* 0x000fe4000fffe03f */
[----:B------:R-:W-:Y:S02]  /*10a60*/  UISETP.GE.AND UP0, UPT, UR5, 0x1, UPT ;  /* 0x000000010500788c */ /* 0x000fe4000bf06270 */
[----:B------:R-:W-:-:S04]  /*10a70*/  UIADD3 UR4, UR6, UR4, URZ ;  /* 0x0000000406047290 */ /* 0x000fc8000fffe03f */
[----:B------:R-:W-:-:S13]  /*10a80*/  PLOP3.LUT P0, PT, PT, PT, UP0, 0x40, 0x0 ;  /* 0x000000000000781c */ /* 0x000fda0003f0e808 */
[----:B0-----:R-:W-:Y:S05]  /*10a90*/  @P0 BRA `(.L_x_1069) ;  /* 0x0000000000440947 */ /* 0x001fea0003800000 */
[----:B------:R-:W-:Y:S01]  /*10aa0*/  ISETP.LT.AND P0, PT, RZ, UR6, PT ;  /* 0x00000006ff007c0c */ /* 0x000fe2000bf01270 */
[----:B------:R-:W-:-:S12]  /*10ab0*/  UIADD3 UR8, UR6, -0x1, URZ ;  /* 0xffffffff06087890 */ /* 0x000fd8000fffe03f */
[----:B------:R-:W-:Y:S05]  /*10ac0*/  @P0 BRA `(.L_x_1070) ;  /* 0x00000000001c0947 */ /* 0x000fea0003800000 */
[----:B------:R-:W-:Y:S02]  /*10ad0*/  UISETP.NE.AND UP1, UPT, UR5, 0x1, UPT ;  /* 0x000000010500788c */ /* 0x000fe4000bf25270 */
[----:B------:R-:W-:-:S09]  /*10ae0*/  UIADD3 UR8, -UR6, URZ, URZ ;  /* 0x0000003f06087290 */ /* 0x000fd2000fffe13f */
[----:B------:R-:W-:Y:S02]  /*10af0*/  @UP1 ULDC.64 UR10, c[0x0][0x9e8] ;  /* 0x00027a00000a1ab9 */ /* 0x000fe40000000a00 */
[----:B------:R-:W-:-:S04]  /*10b00*/  UIMAD.WIDE.U32 UR6, UR8, UR10, URZ ;  /* 0x0000000a080672a5 */ /* 0x000fc8000f8e003f */
[----:B------:R-:W-:-:S04]  /*10b10*/  @UP1 USHF.R.U32.HI UR8, URZ, UR11, UR7 ;  /* 0x0000000b3f081299 */ /* 0x000fc80008011607 */
[----:B------:R-:W-:Y:S01]  /*10b20*/  ULOP3.LUT UR8, URZ, UR8, URZ, 0x33, !UPT ;  /* 0x000000083f087292 */ /* 0x000fe2000f8e333f */
[----:B------:R-:W-:Y:S11]  /*10b30*/  BRA `(.L_x_1071) ;  /* 0x0000000000107947 */ /* 0x000ff60003800000 */
.L_x_1070:
[----:B------:R-:W-:-:S11]  /*10b40*/  UISETP.NE.AND UP1, UPT, UR5, 0x1, UPT ;  /* 0x000000010500788c */ /* 0x000fd6000bf25270 */
[----:B------:R-:W-:Y:S02]  /*10b50*/  @UP1 ULDC.64 UR10, c[0x0][0x9e8] ;  /* 0x00027a00000a1ab9 */ /* 0x000fe40000000a00 */
[----:B------:R-:W-:-:S04]  /*10b60*/  UIMAD.WIDE.U32 UR6, UR8, UR10, URZ ;  /* 0x0000000a080672a5 */ /* 0x000fc8000f8e003f */
[----:B------:R-:W-:-:S12]  /*10b70*/  @UP1 USHF.R.U32.HI UR8, URZ, UR11, UR7 ;  /* 0x0000000b3f081299 */ /* 0x000fd80008011607 */
.L_x_1071:
[----:B------:R-:W-:-:S04]  /*10b80*/  UIMAD UR8, UR8, UR5, UR5 ;  /* 0x00000005080872a4 */ /* 0x000fc8000f8e0205 */
[----:B------:R-:W-:-:S04]  /*10b90*/  UISETP.LT.AND UP1, UPT, UR4, UR8, UPT ;  /* 0x000000080400728c */ /* 0x000fc8000bf21270 */
[----:B------:R-:W-:-:S12]  /*10ba0*/  USEL UR4, UR4, UR8, UP1 ;  /* 0x0000000804047287 */ /* 0x000fd80008800000 */
.L_x_1069:
[----:B------:R-:W-:Y:S01]  /*10bb0*/  UISETP.NE.AND UP1, UPT, UR50, URZ, UPT ;  /* 0x0000003f3200728c */ /* 0x000fe2000bf25270 */
[----:B------:R-:W-:Y:S01]  /*10bc0*/  PLOP3.LUT P0, PT, PT, PT, UP0, 0x40, 0x0 ;  /* 0x000000000000781c */ /* 0x000fe20003f0e808 */
[----:B------:R-:W-:Y:S01]  /*10bd0*/  UIADD3 UR6, UR4, 0x5f, URZ ;  /* 0x0000005f04067890 */ /* 0x000fe2000fffe03f */
[----:B------:R-:W-:-:S03]  /*10be0*/  UMOV UR10, UR44 ;  /* 0x0000002c000a7c82 */ /* 0x000fc60008000000 */
[----:B------:R-:W-:-:S04]  /*10bf0*/  UIMAD.WIDE UR6, UR6, 0x2aaaaaab, URZ ;  /* 0x2aaaaaab060678a5 */ /* 0x000fc8000f8e023f */
[----:B------:R-:W-:Y:S01]  /*10c00*/  USHF.R.U32.HI UR4, URZ, 0x1f, UR7 ;  /* 0x0000001f3f047899 */ /* 0x000fe20008011607 */
[----:B------:R-:W-:Y:S02]  /*10c10*/  @UP1 ULDC UR8, c[0x0][0x44c] ;  /* 0x0001130000081ab9 */ /* 0x000fe40000000800 */
[----:B------:R-:W-:Y:S01]  /*10c20*/  @UP1 ULDC UR6, c[0x0][0x450] ;  /* 0x0001140000061ab9 */ /* 0x000fe20000000800 */
[----:B------:R-:W-:Y:S02]  /*10c30*/  UIMAD.WIDE.U32 UR8, UR44, UR8, URZ ;  /* 0x000000082c0872a5 */ /* 0x000fe4000f8e003f */
[----:B------:R-:W-:Y:S02]  /*10c40*/  ULEA.HI.SX32 UR4, UR7, UR4, 0x1c ;  /* 0x0000000407047291 */ /* 0x000fe4000f8fe23f */
[----:B------:R-:W-:Y:S02]  /*10c50*/  @UP1 USHF.R.U32.HI UR10, URZ, UR6, UR9 ;  /* 0x000000063f0a1299 */ /* 0x000fe40008011609 */
[----:B------:R-:W-:-:S02]  /*10c60*/  UISETP.LT.AND UP1, UPT, UR41, UR4, UPT ;  /* 0x000000042900728c */ /* 0x000fc4000bf21270 */
[----:B------:R-:W-:Y:S01]  /*10c70*/  UIADD3 UR6, UR40, UR10, URZ ;  /* 0x0000000a28067290 */ /* 0x000fe2000fffe03f */
[----:B------:R-:W-:Y:S01]  /*10c80*/  ULDC UR8, c[0x0][0x9dc] ;  /* 0x0002770000087ab9 */ /* 0x000fe20000000800 */
[----:B------:R-:W-:Y:S02]  /*10c90*/  USEL UR45, UR41, UR4, UP1 ;  /* 0x00000004292d7287 */ /* 0x000fe40008800000 */
[----:B------:R-:W-:Y:S01]  /*10ca0*/  UIADD3 UR8, UR6, -UR8, URZ ;  /* 0x8000000806087290 */ /* 0x000fe2000fffe03f */
[----:B------:R-:W-:Y:S11]  /*10cb0*/  @P0 BRA `(.L_x_1072) ;  /* 0x0000000000480947 */ /* 0x000ff60003800000 */
[----:B------:R-:W-:Y:S02]  /*10cc0*/  UMOV UR4, UR6 ;  /* 0x0000000600047c82 */ /* 0x000fe40008000000 */
[----:B------:R-:W-:-:S06]  /*10cd0*/  UISETP.GT.AND UP0, UPT, UR4, -0x1, UPT ;  /* 0xffffffff0400788c */ /* 0x000fcc000bf04270 */
[----:B------:R-:W-:-:S13]  /*10ce0*/  PLOP3.LUT P0, PT, PT, PT, UP0, 0x80, 0x0 ;  /* 0x000000000000781c */ /* 0x000fda0003f0f008 */
[----:B------:R-:W-:Y:S05]  /*10cf0*/  @P0 BRA `(.L_x_1073) ;  /* 0x00000000001c0947 */ /* 0x000fea0003800000 */
[----:B------:R-:W-:Y:S02]  /*10d00*/  UISETP.NE.AND UP0, UPT, UR5, 0x1, UPT ;  /* 0x000000010500788c */ /* 0x000fe4000bf05270 */
[----:B------:R-:W-:-:S09]  /*10d10*/  ULOP3.LUT UR4, URZ, UR4, URZ, 0x33, !UPT ;  /* 0x000000043f047292 */ /* 0x000fd2000f8e333f */
[----:B------:R-:W-:Y:S02]  /*10d20*/  @UP0 ULDC.64 UR10, c[0x0][0x9e8] ;  /* 0x00027a00000a0ab9 */ /* 0x000fe40000000a00 */
[----:B------:R-:W-:-:S04]  /*10d30*/  UIMAD.WIDE.U32 UR6, UR4, UR10, URZ ;  /* 0x0000000a040672a5 */ /* 0x000fc8000f8e003f */
[----:B------:R-:W-:-:S04]  /*10d40*/  @UP0 USHF.R.U32.HI UR4, URZ, UR11, UR7 ;  /* 0x0000000b3f040299 */ /* 0x000fc80008011607 */
[----:B------:R-:W-:Y:S01]  /*10d50*/  ULOP3.LUT UR4, URZ, UR4, URZ, 0x33, !UPT ;  /* 0x000000043f047292 */ /* 0x000fe2000f8e333f */
[----:B------:R-:W-:Y:S11]  /*10d60*/  BRA `(.L_x_1074) ;  /* 0x0000000000107947 */ /* 0x000ff60003800000 */
.L_x_1073:
[----:B------:R-:W-:-:S11]  /*10d70*/  UISETP.NE.AND UP0, UPT, UR5, 0x1, UPT ;  /* 0x000000010500788c */ /* 0x000fd6000bf05270 */
[----:B------:R-:W-:Y:S02]  /*10d80*/  @UP0 ULDC.64 UR10, c[0x0][0x9e8] ;  /* 0x00027a00000a0ab9 */ /* 0x000fe40000000a00 */
[----:B------:R-:W-:-:S04]  /*10d90*/  UIMAD.WIDE.U32 UR6, UR4, UR10, URZ ;  /* 0x0000000a040672a5 */ /* 0x000fc8000f8e003f */
[----:B------:R-:W-:-:S12]  /*10da0*/  @UP0 USHF.R.U32.HI UR4, URZ, UR11, UR7 ;  /* 0x0000000b3f040299 */ /* 0x000fd80008011607 */
.L_x_1074:
[----:B------:R-:W-:-:S04]  /*10db0*/  UIMAD UR4, UR4, UR5, URZ ;  /* 0x00000005040472a4 */ /* 0x000fc8000f8e023f */
[----:B------:R-:W-:-:S04]  /*10dc0*/  UISETP.LT.AND UP0, UPT, UR8, UR4, UPT ;  /* 0x000000040800728c */ /* 0x000fc8000bf01270 */
[----:B------:R-:W-:-:S12]  /*10dd0*/  USEL UR8, UR8, UR4, !UP0 ;  /* 0x0000000408087287 */ /* 0x000fd8000c000000 */
.L_x_1072:
[----:B------:R-:W-:Y:S01]  /*10de0*/  UIMAD.WIDE UR4, UR8, 0x2aaaaaab, URZ ;  /* 0x2aaaaaab080478a5 */ /* 0x000fe2000f8e023f */
[----:B------:R-:W-:Y:S03]  /*10df0*/  BSSY B7, `(.L_x_1075) ;  /* 0x0000328000077945 */ /* 0x000fe60003800000 */
[----:B------:R-:W-:-:S04]  /*10e00*/  USHF.R.U32.HI UR4, URZ, 0x1f, UR5 ;  /* 0x0000001f3f047899 */ /* 0x000fc80008011605 */
[----:B------:R-:W-:-:S04]  /*10e10*/  ULEA.HI.SX32 UR4, UR5, UR4, 0x1c ;  /* 0x0000000405047291 */ /* 0x000fc8000f8fe23f */
[----:B------:R-:W-:-:S04]  /*10e20*/  UISETP.LT.AND UP0, UPT, URZ, UR4, UPT ;  /* 0x000000043f00728c */ /* 0x000fc8000bf01270 */
[----:B------:R-:W-:-:S04]  /*10e30*/  USEL UR46, URZ, UR4, !UP0 ;  /* 0x000000043f2e7287 */ /* 0x000fc8000c000000 */
[----:B------:R-:W-:-:S06]  /*10e40*/  UISETP.GT.AND UP0, UPT, UR45, UR46, UPT ;  /* 0x0000002e2d00728c */ /* 0x000fcc000bf04270 */
[----:B------:R-:W-:-:S13]  /*10e50*/  PLOP3.LUT P0, PT, PT, PT, UP0, 0x80, 0x0 ;  /* 0x000000000000781c */ /* 0x000fda0003f0f008 */
[----:B------:R-:W-:Y:S05]  /*10e60*/  @P0 BRA `(.L_x_1076) ;  /* 0x0000000000440947 */ /* 0x000fea0003800000 */
[----:B------:R-:W0:Y:S02]  /*10e70*/  S2R R0, SR_TID.X ;  /* 0x0000000000007919 */ /* 0x000e240000002100 */
[----:B0-----:R-:W-:-:S04]  /*10e80*/  LOP3.LUT R0, R0, 0x7f, RZ, 0xc0, !PT ;  /* 0x0000007f00007812 */ /* 0x001fc800078ec0ff */
[----:B------:R-:W-:-:S13]  /*10e90*/  ISETP.NE.AND P2, PT, R0, RZ, PT ;  /* 0x000000ff0000720c */ /* 0x000fda0003f45270 */
[----:B------:R-:W-:Y:S05]  /*10ea0*/  @P2 BRA `(.L_x_1077) ;  /* 0x0000003000702947 */ /* 0x000fea0003800000 */
[----:B------:R-:W0:Y:S01]  /*10eb0*/  S2R R7, SR_LANEID ;  /* 0x0000000000077919 */ /* 0x000e220000000000 */
[----:B------:R-:W-:Y:S01]  /*10ec0*/  VOTEU.ANY UR4, UPT, PT ;  /* 0x0000000000047886 */ /* 0x000fe200038e0100 */
[----:B------:R-:W1:Y:S01]  /*10ed0*/  LDC.64 R2, c[0x0][0xc80] ;  /* 0x00032000ff027b82 */ /* 0x000e620000000a00 */
[----:B------:R-:W0:Y:S08]  /*10ee0*/  FLO.U32 R0, UR4 ;  /* 0x0000000400007d00 */ /* 0x000e3000080e0000 */
[----:B------:R-:W1:Y:S01]  /*10ef0*/  POPC R5, UR4 ;  /* 0x0000000400057d09 */ /* 0x000e620008000000 */
[----:B0-----:R-:W-:-:S13]  /*10f00*/  ISETP.EQ.U32.AND P0, PT, R0, R7, PT ;  /* 0x000000070000720c */ /* 0x001fda0003f02070 */
[----:B-1----:R-:W2:Y:S01]  /*10f10*/  @P0 ATOMG.E.ADD.STRONG.GPU PT, R3, desc[UR36][R2.64], R5 ;  /* 0x00000005020309a8 */ /* 0x002ea200081ee1e4 */
[----:B------:R-:W0:Y:S02]  /*10f20*/  S2R R4, SR_LTMASK ;  /* 0x0000000000047919 */ /* 0x000e240000003900 */
[----:B0-----:R-:W-:-:S04]  /*10f30*/  LOP3.LUT R4, R4, UR4, RZ, 0xc0, !PT ;  /* 0x0000000404047c12 */ /* 0x001fc8000f8ec0ff */
[----:B------:R-:W0:Y:S01]  /*10f40*/  POPC R7, R4 ;  /* 0x0000000400077309 */ /* 0x000e220000000000 */
[----:B--2---:R-:W0:Y:S02]  /*10f50*/  SHFL.IDX PT, R0, R3, R0, 0x1f ;  /* 0x00001f0003007589 */ /* 0x004e2400000e0000 */
[----:B0-----:R-:W-:Y:S01]  /*10f60*/  IADD3 R34, R0, UR47, R7 ;  /* 0x0000002f00227c10 */ /* 0x001fe2000fffe007 */
[----:B------:R-:W-:Y:S06]  /*10f70*/  BRA `(.L_x_1077) ;  /* 0x00000030003c7947 */ /* 0x000fec0003800000 */
.L_x_1076:
[----:B------:R-:W-:Y:S01]  /*10f80*/  VIADD R0, R16, 0x18400 ;  /* 0x0001840010007836 */ /* 0x000fe20000000000 */
[----:B------:R-:W-:Y:S04]  /*10f90*/  BSSY B6, `(.L_x_1078) ;  /* 0x0000013000067945 */ /* 0x000fe80003800000 */
[----:B------:R-:W-:-:S13]  /*10fa0*/  LOP3.LUT P0, RZ, R0, 0x3ff, RZ, 0xc0, !PT ;  /* 0x000003ff00ff7812 */ /* 0x000fda000780c0ff */
[----:B------:R-:W-:Y:S05]  /*10fb0*/  @!P0 BRA `(.L_x_1079) ;  /* 0x0000000000408947 */ /* 0x000fea0003800000 */
[----:B------:R-:W-:Y:S01]  /*10fc0*/  MOV R2, 0x0 ;  /* 0x0000000000027802 */ /* 0x000fe20000000f00 */
[----:B------:R-:W-:Y:S01]  /*10fd0*/  ULDC.64 UR4, c[0x4][0x90] ;  /* 0x0100240000047ab9 */ /* 0x000fe20000000a00 */
[----:B------:R-:W-:Y:S01]  /*10fe0*/  ULDC.64 UR6, c[0x4][0x98] ;  /* 0x0100260000067ab9 */ /* 0x000fe20000000a00 */
[----:B------:R-:W-:Y:S02]  /*10ff0*/  IMAD.U32 R4, RZ, RZ, UR4 ;  /* 0x00000004ff047e24 */ /* 0x000fe4000f8e00ff */
[----:B------:R-:W-:Y:S01]  /*11000*/  IMAD.U32 R5, RZ, RZ, UR5 ;  /* 0x00000005ff057e24 */ /* 0x000fe2000f8e00ff */
[----:B------:R-:W0:Y:S01]  /*11010*/  LDC.64 R2, c[0x4][R2] ;  /* 0x0100000002027b82 */ /* 0x000e220000000a00 */
[----:B------:R-:W-:Y:S01]  /*11020*/  ULDC.64 UR4, c[0x4][0x8] ;  /* 0x0100020000047ab9 */ /* 0x000fe20000000a00 */
[----:B------:R-:W-:Y:S02]  /*11030*/  IMAD.U32 R6, RZ, RZ, UR6 ;  /* 0x00000006ff067e24 */ /* 0x000fe4000f8e00ff */
[----:B------:R-:W-:-:S02]  /*11040*/  IMAD.U32 R7, RZ, RZ, UR7 ;  /* 0x00000007ff077e24 */ /* 0x000fc4000f8e00ff */
[----:B------:R-:W-:Y:S02]  /*11050*/  IMAD.U32 R10, RZ, RZ, UR4 ;  /* 0x00000004ff0a7e24 */ /* 0x000fe4000f8e00ff */
[----:B------:R-:W-:Y:S02]  /*11060*/  IMAD.U32 R11, RZ, RZ, UR5 ;  /* 0x00000005ff0b7e24 */ /* 0x000fe4000f8e00ff */
[----:B------:R-:W-:Y:S02]  /*11070*/  IMAD.MOV.U32 R8, RZ, RZ, 0x70 ;  /* 0x00000070ff087424 */ /* 0x000fe400078e00ff */
[----:B------:R-:W-:Y:S02]  /*11080*/  IMAD.MOV.U32 R12, RZ, RZ, 0x1 ;  /* 0x00000001ff0c7424 */ /* 0x000fe400078e00ff */
[----:B------:R-:W-:-:S07]  /*11090*/  IMAD.MOV.U32 R13, RZ, RZ, RZ ;  /* 0x000000ffff0d7224 */ /* 0x000fce00078e00ff */
[----:B------:R-:W-:-:S07]  /*110a0*/  LEPC R20, `(.L_x_1079) ;  /* 0x000000001014794e */ /* 0x000fce0000000000 */
[----:B0----5:R-:W-:Y:S05]  /*110b0*/  CALL.ABS.NOINC R2 ;  /* 0x0000000002007343 */ /* 0x021fea0003c00000 */
.L_x_1079:
[----:B------:R-:W-:Y:S05]  /*110c0*/  BSYNC B6 ;  /* 0x0000000000067941 */ /* 0x000fea0003800000 */
.L_x_1078:
[----:B------:R-:W-:Y:S01]  /*110d0*/  VIADD R0, R16, 0x400 ;  /* 0x0000040010007836 */ /* 0x000fe20000000000 */
[----:B------:R-:W-:Y:S04]  /*110e0*/  BSSY B6, `(.L_x_1080) ;  /* 0x0000022000067945 */ /* 0x000fe80003800000 */
        /* <DEDUP_REMOVED lines=17> */
[----:B-1---5:R-:W-:Y:S05]  /*11200*/  CALL.ABS.NOINC R2 ;  /* 0x0000000002007343 */ /* 0x022fea0003c00000 */
.L_x_1082:
[----:B------:R0:W1:Y:S01]  /*11210*/  LDC.64 R2, c[0x4][R17] ;  /* 0x0100000011027b82 */ /* 0x0000620000000a00 */
[----:B------:R-:W-:Y:S01]  /*11220*/  ULDC.64 UR4, c[0x4][0x90] ;  /* 0x0100240000047ab9 */ /* 0x000fe20000000a00 */
[----:B------:R-:W-:Y:S01]  /*11230*/  ULDC.64 UR6, c[0x4][0x98] ;  /* 0x0100260000067ab9 */ /* 0x000fe20000000a00 */
[----:B------:R-:W-:Y:S02]  /*11240*/  IMAD.U32 R4, RZ, RZ, UR4 ;  /* 0x00000004ff047e24 */ /* 0x000fe4000f8e00ff */
        /* <DEDUP_REMOVED lines=11> */
.L_x_1081:
[----:B------:R-:W-:Y:S05]  /*11300*/  BSYNC B6 ;  /* 0x0000000000067941 */ /* 0x000fea0003800000 */
.L_x_1080:
[----:B------:R-:W-:Y:S01]  /*11310*/  ULDC.64 UR4, c[0x0][0x9f8] ;  /* 0x00027e0000047ab9 */ /* 0x000fe20000000a00 */
[----:B------:R-:W-:Y:S01]  /*11320*/  IMAD.U32 R29, RZ, RZ, UR43 ;  /* 0x0000002bff1d7e24 */ /* 0x000fe2000f8e00ff */
[----:B------:R-:W-:Y:S01]  /*11330*/  UISETP.NE.U32.AND UP0, UPT, UR4, URZ, UPT ;  /* 0x0000003f0400728c */ /* 0x000fe2000bf05070 */
[----:B------:R-:W0:Y:S03]  /*11340*/  LDC R10, c[0x0][0x430] ;  /* 0x00010c00ff0a7b82 */ /* 0x000e260000000800 */
[----:B------:R-:W-:-:S06]  /*11350*/  UISETP.NE.AND.EX UP0, UPT, UR5, URZ, UPT, UP0 ;  /* 0x0000003f0500728c */ /* 0x000fcc000bf05300 */
[----:B------:R-:W-:-:S05]  /*11360*/  PLOP3.LUT P0, PT, PT, PT, UP0, 0x80, 0x0 ;  /* 0x000000000000781c */ /* 0x000fca0003f0f008 */
[----:B------:R-:W-:Y:S02]  /*11370*/  @UP0 ULDC.64 UR4, c[0x0][0x9f8] ;  /* 0x00027e0000040ab9 */ /* 0x000fe40000000a00 */
[----:B------:R-:W-:-:S06]  /*11380*/  @UP0 UIMAD.WIDE UR4, UR43, 0x4, UR4 ;  /* 0x000000042b0408a5 */ /* 0x000fcc000f8e0204 */
[----:B------:R-:W-:Y:S01]  /*11390*/  IMAD.U32 R2, RZ, RZ, UR4 ;  /* 0x00000004ff027e24 */ /* 0x000fe2000f8e00ff */
[----:B------:R-:W-:Y:S01]  /*113a0*/  ULDC UR4, c[0x0][0xc48] ;  /* 0x0003120000047ab9 */ /* 0x000fe20000000800 */
[----:B------:R-:W-:-:S05]  /*113b0*/  IMAD.U32 R3, RZ, RZ, UR5 ;  /* 0x00000005ff037e24 */ /* 0x000fca000f8e00ff */
[----:B------:R1:W5:Y:S01]  /*113c0*/  @P0 LDG.E R29, desc[UR36][R2.64] ;  /* 0x00000024021d0981 */ /* 0x000362000c1e1900 */
[----:B------:R-:W-:Y:S01]  /*113d0*/  UMOV UR5, 0xffffffff ;  /* 0xffffffff00057882 */ /* 0x000fe20000000000 */
[----:B------:R-:W-:Y:S02]  /*113e0*/  IMAD.U32 R22, RZ, RZ, UR4 ;  /* 0x00000004ff167e24 */ /* 0x000fe4000f8e00ff */
[----:B------:R-:W-:Y:S05]  /*113f0*/  BRA.DIV UR5, `(.L_x_1083) ;  /* 0x0000003605487947 */ /* 0x000fea000b800000 */
.L_x_1137:
[----:B------:R-:W2:Y:S01]  /*11400*/  S2R R0, SR_TID.X ;  /* 0x0000000000007919 */ /* 0x000ea20000002100 */
[----:B------:R-:W-:Y:S01]  /*11410*/  UIADD3 UR4, UR45, -0x1, URZ ;  /* 0xffffffff2d047890 */ /* 0x000fe2000fffe03f */
[----:B0-----:R-:W-:Y:S02]  /*11420*/  ISETP.NE.AND P1, PT, R10, 0x1, PT ;  /* 0x000000010a00780c */ /* 0x001fe40003f25270 */
[----:B-----5:R-:W-:Y:S02]  /*11430*/  SHF.R.S32.HI R33, RZ, 0x1f, R29 ;  /* 0x0000001fff217819 */ /* 0x020fe4000001141d */
[----:B------:R-:W-:Y:S01]  /*11440*/  LOP3.LUT R19, R19, 0xffffff7f, RZ, 0xc0, !PT ;  /* 0xffffff7f13137812 */ /* 0x000fe200078ec0ff */
[----:B------:R-:W-:-:S08]  /*11450*/  IMAD.U32 R7, RZ, RZ, UR4 ;  /* 0x00000004ff077e24 */ /* 0x000fd0000f8e00ff */
[----:B-1----:R-:W0:Y:S01]  /*11460*/  @P1 LDC R3, c[0x0][0x434] ;  /* 0x00010d00ff031b82 */ /* 0x002e220000000800 */
[----:B------:R-:W-:-:S07]  /*11470*/  @P1 LOP3.LUT R19, R19, 0x80, RZ, 0xfc, !PT ;  /* 0x0000008013131812 */ /* 0x000fce00078efcff */
[----:B------:R-:W1:Y:S01]  /*11480*/  @P1 LDC R5, c[0x0][0x438] ;  /* 0x00010e00ff051b82 */ /* 0x000e620000000800 */
[----:B--2---:R-:W-:-:S05]  /*11490*/  IMAD.SHL.U32 R8, R0, 0x10, RZ ;  /* 0x0000001000087824 */ /* 0x004fca00078e00ff */
[----:B------:R-:W-:-:S05]  /*114a0*/  LOP3.LUT R8, R36, 0x70, R8, 0xf8, !PT ;  /* 0x0000007024087812 */ /* 0x000fca00078ef808 */
[----:B------:R-:W-:-:S04]  /*114b0*/  IMAD R7, R7, 0x60, R8 ;  /* 0x0000006007077824 */ /* 0x000fc800078e0208 */
[C---:B------:R-:W-:Y:S01]  /*114c0*/  IMAD.IADD R0, R7.reuse, 0x1, R32 ;  /* 0x0000000107007824 */ /* 0x040fe200078e0220 */
[----:B------:R-:W-:-:S03]  /*114d0*/  ISETP.GE.AND P0, PT, R7, UR38, PT ;  /* 0x0000002607007c0c */ /* 0x000fc6000bf06270 */
[----:B0-----:R-:W-:Y:S01]  /*114e0*/  @P1 IMAD.HI.U32 R2, R0, R3, RZ ;  /* 0x0000000300021227 */ /* 0x001fe200078e00ff */
[----:B------:R-:W-:-:S03]  /*114f0*/  ISETP.GT.U32.OR P0, PT, R8, 0x5f, P0 ;  /* 0x0000005f0800780c */ /* 0x000fc60000704470 */
[----:B------:R-:W-:Y:S01]  /*11500*/  IMAD.MOV.U32 R9, RZ, RZ, R0 ;  /* 0x000000ffff097224 */ /* 0x000fe200078e0000 */
[----:B-1----:R-:W-:-:S09]  /*11510*/  @P1 SHF.R.U32.HI R9, RZ, R5, R2 ;  /* 0x00000005ff091219 */ /* 0x002fd20000011602 */
[----:B------:R-:W0:Y:S01]  /*11520*/  @!P0 LDC.64 R6, c[0x0][0x428] ;  /* 0x00010a00ff068b82 */ /* 0x000e220000000a00 */
[----:B------:R-:W-:-:S07]  /*11530*/  @!P0 SHF.R.S32.HI R3, RZ, 0x1f, R9 ;  /* 0x0000001fff038819 */ /* 0x000fce0000011409 */
[----:B------:R-:W1:Y:S01]  /*11540*/  @!P0 LDC.64 R4, c[0x0][0x418] ;  /* 0x00010600ff048b82 */ /* 0x000e620000000a00 */
[----:B0-----:R-:W-:-:S04]  /*11550*/  @!P0 IMAD R2, R33, R6, RZ ;  /* 0x0000000621028224 */ /* 0x001fc800078e02ff */
[----:B------:R-:W-:Y:S02]  /*11560*/  @!P0 IMAD R7, R29, R7, R2 ;  /* 0x000000071d078224 */ /* 0x000fe400078e0202 */
[----:B------:R-:W-:-:S04]  /*11570*/  @!P0 IMAD.MOV.U32 R2, RZ, RZ, R9 ;  /* 0x000000ffff028224 */ /* 0x000fc800078e0009 */
[----:B------:R-:W-:-:S04]  /*11580*/  @!P0 IMAD.WIDE.U32 R2, R29, R6, R2 ;  /* 0x000000061d028225 */ /* 0x000fc800078e0002 */
[----:B------:R-:W-:Y:S01]  /*11590*/  @!P0 IMAD.IADD R3, R3, 0x1, R7 ;  /* 0x0000000103038824 */ /* 0x000fe200078e0207 */
[----:B-1----:R-:W-:Y:S01]  /*115a0*/  @!P0 LEA R4, P1, R2, R4, 0x2 ;  /* 0x0000000402048211 */ /* 0x002fe200078210ff */
[----:B------:R-:W-:-:S03]  /*115b0*/  IMAD.MOV.U32 R6, RZ, RZ, RZ ;  /* 0x000000ffff067224 */ /* 0x000fc600078e00ff */
[----:B------:R-:W-:Y:S01]  /*115c0*/  @!P0 LEA.HI.X R5, R2, R5, R3, 0x2, P1 ;  /* 0x0000000502058211 */ /* 0x000fe200008f1403 */
[----:B------:R-:W-:-:S04]  /*115d0*/  IMAD.MOV R7, RZ, RZ, -R9 ;  /* 0x000000ffff077224 */ /* 0x000fc800078e0a09 */
[----:B------:R0:W5:Y:S01]  /*115e0*/  @!P0 LDG.E R6, desc[UR36][R4.64] ;  /* 0x0000002404068981 */ /* 0x000162000c1e1900 */
[----:B------:R-:W-:Y:S01]  /*115f0*/  ISETP.GT.U32.AND P0, PT, R8, 0x5f, PT ;  /* 0x0000005f0800780c */ /* 0x000fe20003f04070 */
[----:B------:R-:W-:Y:S01]  /*11600*/  IMAD R3, RZ, RZ, -UR43 ;  /* 0x8000002bff037e24 */ /* 0x000fe2000f8e02ff */
[----:B------:R-:W-:Y:S01]  /*11610*/  LOP3.LUT R19, R19, 0xffffffbf, RZ, 0xc0, !PT ;  /* 0xffffffbf13137812 */ /* 0x000fe200078ec0ff */
[----:B------:R-:W-:Y:S02]  /*11620*/  IMAD.U32 R24, RZ, RZ, UR4 ;  /* 0x00000004ff187e24 */ /* 0x000fe4000f8e00ff */
[----:B------:R-:W-:Y:S02]  /*11630*/  IMAD R22, R22, R3, UR42 ;  /* 0x0000002a16167e24 */ /* 0x000fe4000f8e0203 */
[----:B0-----:R-:W-:-:S03]  /*11640*/  IMAD R5, R10, R7, R0 ;  /* 0x000000070a057224 */ /* 0x001fc600078e0200 */
[----:B------:R-:W-:Y:S01]  /*11650*/  SHF.R.S32.HI R28, RZ, 0x1f, R22 ;  /* 0x0000001fff1c7819 */ /* 0x000fe20000011416 */
[----:B------:R-:W-:-:S05]  /*11660*/  IMAD.U32 R0, RZ, RZ, UR48 ;  /* 0x00000030ff007e24 */ /* 0x000fca000f8e00ff */
[----:B------:R-:W-:-:S13]  /*11670*/  ISETP.NE.AND P2, PT, R0, 0x3, PT ;  /* 0x000000030000780c */ /* 0x000fda0003f45270 */
[----:B------:R-:W-:-:S04]  /*11680*/  @P2 LOP3.LUT R19, R19, 0x40, RZ, 0xfc, !PT ;  /* 0x0000004013132812 */ /* 0x000fc800078efcff */
[----:B------:R-:W-:-:S04]  /*11690*/  LOP3.LUT R19, R19, 0xffffffdf, RZ, 0xc0, !PT ;  /* 0xffffffdf13137812 */ /* 0x000fc800078ec0ff */
[----:B------:R-:W-:Y:S01]  /*116a0*/  @P0 LOP3.LUT R19, R19, 0x20, RZ, 0xfc, !PT ;  /* 0x0000002013130812 */ /* 0x000fe200078efcff */
[----:B------:R-:W-:Y:S06]  /*116b0*/  @!P2 BRA `(.L_x_1084) ;  /* 0x000000000004a947 */ /* 0x000fec0003800000 */
[----:B------:R-:W-:Y:S01]  /*116c0*/  BPT.TRAP 0x1 ;  /* 0x000000040000795c */ /* 0x000fe20000300000 */
.L_x_1084:
[----:B------:R-:W-:Y:S01]  /*116d0*/  SHF.R.S32.HI R7, RZ, 0x1f, R5 ;  /* 0x0000001fff077819 */ /* 0x000fe20000011405 */
[----:B------:R-:W-:Y:S01]  /*116e0*/  ULDC.64 UR4, c[0x0][0x328] ;  /* 0x0000ca0000047ab9 */ /* 0x000fe20000000a00 */
[----:B-----5:R-:W-:Y:S01]  /*116f0*/  SHF.R.S32.HI R4, RZ, 0x1f, R6 ;  /* 0x0000001fff047819 */ /* 0x020fe20000011406 */
[----:B------:R-:W-:Y:S01]  /*11700*/  IMAD.WIDE.U32 R2, R5, UR4, RZ ;  /* 0x0000000405027c25 */ /* 0x000fe2000f8e00ff */
[----:B------:R-:W-:Y:S03]  /*11710*/  BSSY B0, `(.L_x_1085) ;  /* 0x0000015000007945 */ /* 0x000fe60003800000 */
[----:B------:R-:W-:-:S04]  /*11720*/  IMAD R0, R7, UR4, RZ ;  /* 0x0000000407007c24 */ /* 0x000fc8000f8e02ff */
[----:B------:R-:W-:Y:S01]  /*11730*/  IMAD R9, R5, UR5, R0 ;  /* 0x0000000505097c24 */ /* 0x000fe2000f8e0200 */
[----:B------:R-:W-:Y:S01]  /*11740*/  ULDC.64 UR4, c[0x0][0x338] ;  /* 0x0000ce0000047ab9 */ /* 0x000fe20000000a00 */
[----:B------:R-:W-:Y:S02]  /*11750*/  IMAD R0, R23, 0x8, R16 ;  /* 0x0000000817007824 */ /* 0x000fe400078e0210 */
        /* <DEDUP_REMOVED lines=13> */
[----:B------:R-:W-:-:S04]  /*11830*/  SHF.L.U32 R3, R26, 0x1f, RZ ;  /* 0x0000001f1a037819 */ /* 0x000fc800000006ff */
[----:B------:R-:W0:Y:S02]  /*11840*/  SYNCS.PHASECHK.TRANS64.TRYWAIT P0, [R0+URZ+0x2a840], R3 ;  /* 0x02a84003000075a7 */ /* 0x000e24000800017f */
[----:B0-----:R-:W-:Y:S05]  /*11850*/  @!P0 BRA `(.L_x_1086) ;  /* 0x00000030005c8947 */ /* 0x001fea0003800000 */
.L_x_1138:
[----:B------:R-:W-:Y:S05]  /*11860*/  BSYNC B0 ;  /* 0x0000000000007941 */ /* 0x000fea0003800000 */
.L_x_1085:
[----:B------:R-:W-:Y:S01]  /*11870*/  ULDC.64 UR4, c[0x0][0x300] ;  /* 0x0000c00000047ab9 */ /* 0x000fe20000000a00 */
[----:B------:R-:W-:Y:S01]  /*11880*/  LOP3.LUT P4, RZ, R19, 0x10, RZ, 0xc0, !PT ;  /* 0x0000001013ff7812 */ /* 0x000fe2000788c0ff */
[----:B------:R-:W-:Y:S01]  /*11890*/  IMAD R2, R7, UR4, RZ ;  /* 0x0000000407027c24 */ /* 0x000fe2000f8e02ff */
[C---:B------:R-:W-:Y:S02]  /*118a0*/  LOP3.LUT P3, RZ, R19.reuse, 0x8, RZ, 0xc0, !PT ;  /* 0x0000000813ff7812 */ /* 0x040fe4000786c0ff */
[----:B------:R-:W-:Y:S01]  /*118b0*/  LOP3.LUT P2, RZ, R19, 0x4, RZ, 0xc0, !PT ;  /* 0x0000000413ff7812 */ /* 0x000fe2000784c0ff */
[C---:B------:R-:W-:Y:S02]  /*118c0*/  IMAD R7, R5.reuse, UR5, R2 ;  /* 0x0000000505077c24 */ /* 0x040fe4000f8e0202 */
[----:B0-----:R-:W-:Y:S01]  /*118d0*/  IMAD.WIDE.U32 R2, R5, UR4, RZ ;  /* 0x0000000405027c25 */ /* 0x001fe2000f8e00ff */
[----:B------:R-:W-:-:S03]  /*118e0*/  ULDC.64 UR4, c[0x0][0x310] ;  /* 0x0000c40000047ab9 */ /* 0x000fc60000000a00 */
[----:B------:R-:W-:Y:S02]  /*118f0*/  IMAD.IADD R3, R3, 0x1, R7 ;  /* 0x0000000103037824 */ /* 0x000fe400078e0207 */
[----:B------:R-:W-:Y:S02]  /*11900*/  IMAD R5, R4, UR4, RZ ;  /* 0x0000000404057c24 */ /* 0x000fe4000f8e02ff */
[----:B------:R-:W-:-:S04]  /*11910*/  IMAD.WIDE.U32 R2, R6, UR4, R2 ;  /* 0x0000000406027c25 */ /* 0x000fc8000f8e0002 */
[----:B------:R-:W-:Y:S01]  /*11920*/  IMAD R5, R6, UR5, R5 ;  /* 0x0000000506057c24 */ /* 0x000fe2000f8e0205 */
[----:B------:R-:W-:Y:S01]  /*11930*/  ULDC.64 UR4, c[0x0][0x308] ;  /* 0x0000c20000047ab9 */ /* 0x000fe20000000a00 */
[----:B------:R-:W-:Y:S02]  /*11940*/  IMAD.MOV.U32 R7, RZ, RZ, -0x60 ;  /* 0xffffffa0ff077424 */ /* 0x000fe400078e00ff */
[----:B------:R-:W-:Y:S02]  /*11950*/  IMAD.IADD R3, R3, 0x1, R5 ;  /* 0x0000000103037824 */ /* 0x000fe400078e0205 */
[----:B------:R-:W-:Y:S02]  /*11960*/  IMAD R5, R28, UR4, RZ ;  /* 0x000000041c057c24 */ /* 0x000fe4000f8e02ff */
[----:B------:R-:W-:-:S04]  /*11970*/  IMAD.WIDE.U32 R2, R22, UR4, R2 ;  /* 0x0000000416027c25 */ /* 0x000fc8000f8e0002 */
[----:B------:R-:W-:Y:S01]  /*11980*/  IMAD R5, R22, UR5, R5 ;  /* 0x0000000516057c24 */ /* 0x000fe2000f8e0205 */
[----:B------:R-:W-:Y:S01]  /*11990*/  ULDC.64 UR4, c[0x0][0x2e8] ;  /* 0x0000ba0000047ab9 */ /* 0x000fe20000000a00 */
[----:B------:R-:W-:Y:S01]  /*119a0*/  IMAD R7, R24, R7, UR38 ;  /* 0x0000002618077e24 */ /* 0x000fe2000f8e0207 */
[C---:B------:R-:W-:Y:S01]  /*119b0*/  LEA R4, P0, R2.reuse, UR4, 0x1 ;  /* 0x0000000402047c11 */ /* 0x040fe2000f8008ff */
[----:B------:R-:W-:Y:S01]  /*119c0*/  IMAD.IADD R3, R3, 0x1, R5 ;  /* 0x0000000103037824 */ /* 0x000fe200078e0205 */
[----:B------:R-:W-:Y:S01]  /*119d0*/  UMOV UR4, 0xffffffff ;  /* 0xffffffff00047882 */ /* 0x000fe20000000000 */
[----:B------:R-:W-:Y:S02]  /*119e0*/  IMAD.IADD R7, R7, 0x1, -R36 ;  /* 0x0000000107077824 */ /* 0x000fe400078e0a24 */
[----:B------:R-:W-:Y:S01]  /*119f0*/  IMAD R5, R23, 0x4800, R30 ;  /* 0x0000480017057824 */ /* 0x000fe200078e021e */
[----:B------:R-:W-:Y:S02]  /*11a00*/  LEA.HI.X R6, R2, UR5, R3, 0x1, P0 ;  /* 0x0000000502067c11 */ /* 0x000fe400080f0c03 */
[----:B------:R-:W-:Y:S01]  /*11a10*/  ISETP.GE.AND P0, PT, R7, 0x1, PT ;  /* 0x000000010700780c */ /* 0x000fe20003f06270 */
[----:B------:R-:W-:-:S12]  /*11a20*/  BRA.DIV UR4, `(.L_x_1087) ;  /* 0x0000002e04fc7947 */ /* 0x000fd8000b800000 */
[----:B------:R-:W0:Y:S01]  /*11a30*/  SHFL.IDX PT, R14, R4, RZ, 0x181f ;  /* 0x00181fff040e7589 */ /* 0x000e2200000e0000 */
[----:B------:R-:W-:-:S03]  /*11a40*/  @P0 IMAD R9, R5, 0x2, R16 ;  /* 0x0000000205090824 */ /* 0x000fc600078e0210 */
[----:B------:R-:W1:Y:S04]  /*11a50*/  SHFL.IDX PT, R2, R6, RZ, 0x181f ;  /* 0x00181fff06027589 */ /* 0x000e6800000e0000 */
[----:B------:R-:W-:Y:S01]  /*11a60*/  SHFL.IDX PT, R8, R6, 0x1, 0x181f ;  /* 0x00381f0006087f89 */ /* 0x000fe200000e0000 */
[----:B0-----:R-:W-:-:S05]  /*11a70*/  @P0 LEA R14, P1, R37, R14, 0x1 ;  /* 0x0000000e250e0211 */ /* 0x001fca00078208ff */
[----:B-1----:R-:W-:Y:S02]  /*11a80*/  @P0 IMAD.X R3, RZ, RZ, R2, P1 ;  /* 0x000000ffff030224 */ /* 0x002fe400008e0602 */
[----:B------:R-:W-:Y:S02]  /*11a90*/  @P0 IMAD.MOV.U32 R2, RZ, RZ, R14 ;  /* 0x000000ffff020224 */ /* 0x000fe400078e000e */
[----:B------:R-:W0:Y:S04]  /*11aa0*/  SHFL.IDX PT, R14, R4, 0x1, 0x181f ;  /* 0x00381f00040e7f89 */ /* 0x000e2800000e0000 */
[----:B------:R-:W-:Y:S04]  /*11ab0*/  @P0 LDGSTS.E.BYPASS.LTC128B.128 [R9+0x18400], desc[UR36][R2.64], !P4 ;  /* 0x1840000002090fae */ /* 0x000fe8000e101d64 */
[----:B------:R-:W-:Y:S04]  /*11ac0*/  @P0 LDGSTS.E.BYPASS.LTC128B.128 [R9+0x1b400], desc[UR36][R2.64+0x80], !P3 ;  /* 0x1b40008002090fae */ /* 0x000fe8000d901d64 */
[----:B------:R1:W-:Y:S01]  /*11ad0*/  @P0 LDGSTS.E.BYPASS.LTC128B.128 [R9+0x1e400], desc[UR36][R2.64+0x100], !P2 ;  /* 0x1e40010002090fae */ /* 0x0003e2000d101d64 */
[----:B------:R-:W-:-:S13]  /*11ae0*/  ISETP.GE.AND P0, PT, R7, 0x11, PT ;  /* 0x000000110700780c */ /* 0x000fda0003f06270 */
[----:B0-----:R-:W-:Y:S01]  /*11af0*/  @P0 LEA R14, P1, R37, R14, 0x1 ;  /* 0x0000000e250e0211 */ /* 0x001fe200078208ff */
[----:B------:R-:W-:-:S04]  /*11b00*/  @P0 IMAD R25, R5, 0x2, R16 ;  /* 0x0000000205190824 */ /* 0x000fc800078e0210 */
[----:B------:R-:W-:Y:S02]  /*11b10*/  @P0 IMAD.X R21, RZ, RZ, R8, P1 ;  /* 0x000000ffff150224 */ /* 0x000fe400008e0608 */
[----:B-1----:R-:W-:Y:S01]  /*11b20*/  @P0 IMAD.MOV.U32 R2, RZ, RZ, R14 ;  /* 0x000000ffff020224 */ /* 0x002fe200078e000e */
[----:B------:R-:W-:Y:S01]  /*11b30*/  SHFL.IDX PT, R8, R6, 0x2, 0x181f ;  /* 0x00581f0006087f89 */ /* 0x000fe200000e0000 */
[----:B------:R-:W-:-:S03]  /*11b40*/  @P0 IMAD.MOV.U32 R3, RZ, RZ, R21 ;  /* 0x000000ffff030224 */ /* 0x000fc600078e0015 */
        /* <DEDUP_REMOVED lines=31> */
[----:B------:R0:W1:Y:S01]  /*11d40*/  SHFL.IDX PT, R8, R6, 0x5, 0x181f ;  /* 0x00b81f0006087f89 */ /* 0x00006200000e0000 */
[----:B------:R-:W-:-:S03]  /*11d50*/  @P0 IMAD.MOV.U32 R3, RZ, RZ, R9 ;  /* 0x000000ffff030224 */ /* 0x000fc600078e0009 */
[----:B------:R0:W2:Y:S04]  /*11d60*/  SHFL.IDX PT, R14, R4, 0x5, 0x181f ;  /* 0x00b81f00040e7f89 */ /* 0x0000a800000e0000 */
[----:B------:R0:W-:Y:S04]  /*11d70*/  @P0 LDGSTS.E.BYPASS.LTC128B.128 [R21+0x1a400], desc[UR36][R2.64], !P4 ;  /* 0x1a40000002150fae */ /* 0x0001e8000e101d64 */
[----:B------:R0:W-:Y:S04]  /*11d80*/  @P0 LDGSTS.E.BYPASS.LTC128B.128 [R21+0x1d400], desc[UR36][R2.64+0x80], !P3 ;  /* 0x1d40008002150fae */ /* 0x0001e8000d901d64 */
[----:B------:R0:W-:Y:S02]  /*11d90*/  @P0 LDGSTS.E.BYPASS.LTC128B.128 [R21+0x20400], desc[UR36][R2.64+0x100], !P2 ;  /* 0x2040010002150fae */ /* 0x0001e4000d101d64 */
.L_x_1152:
[----:B------:R-:W-:-:S13]  /*11da0*/  ISETP.GE.AND P0, PT, R7, 0x51, PT ;  /* 0x000000510700780c */ /* 0x000fda0003f06270 */
[----:B0-2---:R-:W-:Y:S01]  /*11db0*/  @P0 LEA R2, P1, R37, R14, 0x1 ;  /* 0x0000000e25020211 */ /* 0x005fe200078208ff */
[----:B------:R-:W-:-:S04]  /*11dc0*/  @P0 IMAD R5, R5, 0x2, R16 ;  /* 0x0000000205050824 */ /* 0x000fc800078e0210 */
[----:B-1----:R-:W-:-:S05]  /*11dd0*/  @P0 IMAD.X R3, RZ, RZ, R8, P1 ;  /* 0x000000ffff030224 */ /* 0x002fca00008e0608 */
        /* <DEDUP_REMOVED lines=8> */
.L_x_1088:
        /* <DEDUP_REMOVED lines=10> */
.L_x_1089:
[----:B------:R1:W-:Y:S02]  /*11f00*/  SYNCS.ARRIVE.TRANS64.A1T0 RZ, [R0+URZ+0x2a830], RZ ;  /* 0x02a830ff00ff79a7 */ /* 0x0003e4000810003f */
[----:B------:R-:W-:Y:S05]  /*11f10*/  WARPSYNC.ALL ;  /* 0x0000000000007948 */ /* 0x000fea0003800000 */
[----:B------:R-:W-:Y:S01]  /*11f20*/  BSSY B6, `(.L_x_1090) ;  /* 0x0000015000067945 */ /* 0x000fe20003800000 */
[----:B-1----:R-:W-:Y:S01]  /*11f30*/  VIADD R0, R16, 0xc400 ;  /* 0x0000c40010007836 */ /* 0x002fe20000000000 */
[----:B------:R-:W-:Y:S04]  /*11f40*/  BAR.SYNC.DEFER_BLOCKING 0x8, 0x180 ;  /* 0x0206000000007b1d */ /* 0x000fe80000010000 */
[----:B------:R-:W-:-:S13]  /*11f50*/  LOP3.LUT P0, RZ, R0, 0x3ff, RZ, 0xc0, !PT ;  /* 0x000003ff00ff7812 */ /* 0x000fda000780c0ff */
[----:B------:R-:W-:Y:S05]  /*11f60*/  @!P0 BRA `(.L_x_1091) ;  /* 0x0000000000408947 */ /* 0x000fea0003800000 */
[----:B0-----:R-:W-:Y:S01]  /*11f70*/  MOV R2, 0x0 ;  /* 0x0000000000027802 */ /* 0x001fe20000000f00 */
[----:B------:R-:W-:Y:S01]  /*11f80*/  ULDC.64 UR6, c[0x4][0x90] ;  /* 0x0100240000067ab9 */ /* 0x000fe20000000a00 */
[----:B------:R-:W-:Y:S01]  /*11f90*/  ULDC.64 UR8, c[0x4][0x98] ;  /* 0x0100260000087ab9 */ /* 0x000fe20000000a00 */
[----:B------:R-:W-:Y:S01]  /*11fa0*/  ULDC.64 UR4, c[0x4][0x20] ;  /* 0x0100080000047ab9 */ /* 0x000fe20000000a00 */
[----:B------:R-:W-:Y:S02]  /*11fb0*/  IMAD.U32 R4, RZ, RZ, UR6 ;  /* 0x00000006ff047e24 */ /* 0x000fe4000f8e00ff */
[----:B------:R-:W0:Y:S01]  /*11fc0*/  LDC.64 R2, c[0x4][R2] ;  /* 0x0100000002027b82 */ /* 0x000e220000000a00 */
[----:B------:R-:W-:Y:S02]  /*11fd0*/  IMAD.U32 R5, RZ, RZ, UR7 ;  /* 0x00000007ff057e24 */ /* 0x000fe4000f8e00ff */
        /* <DEDUP_REMOVED lines=8> */
[----:B0-----:R-:W-:Y:S05]  /*12060*/  CALL.ABS.NOINC R2 ;  /* 0x0000000002007343 */ /* 0x001fea0003c00000 */
.L_x_1091:
[----:B------:R-:W-:Y:S05]  /*12070*/  BSYNC B6 ;  /* 0x0000000000067941 */ /* 0x000fea0003800000 */
.L_x_1090:
[----:B0-----:R-:W0:Y:S01]  /*12080*/  S2R R2, SR_TID.X ;  /* 0x0000000000027919 */ /* 0x001e220000002100 */
[----:B------:R-:W-:Y:S01]  /*12090*/  UISETP.NE.AND UP0, UPT, UR50, URZ, UPT ;  /* 0x0000003f3200728c */ /* 0x000fe2000bf05270 */
[----:B------:R-:W-:Y:S01]  /*120a0*/  R2UR UR6, R28 ;  /* 0x000000001c0672ca */ /* 0x000fe200000e0000 */
[----:B------:R-:W-:Y:S01]  /*120b0*/  ULDC.64 UR8, c[0x0][0x2d8] ;  /* 0x0000b60000087ab9 */ /* 0x000fe20000000a00 */
[----:B------:R-:W-:Y:S02]  /*120c0*/  R2UR UR7, R22 ;  /* 0x00000000160772ca */ /* 0x000fe400000e0000 */
[C---:B------:R-:W-:Y:S02]  /*120d0*/  LOP3.LUT P3, RZ, R19.reuse, 0x400, RZ, 0xc0, !PT ;  /* 0x0000040013ff7812 */ /* 0x040fe4000786c0ff */
[----:B------:R-:W-:Y:S02]  /*120e0*/  PLOP3.LUT P0, PT, PT, PT, UP0, 0x80, 0x0 ;  /* 0x000000000000781c */ /* 0x000fe40003f0f008 */
[----:B------:R-:W-:-:S02]  /*120f0*/  LOP3.LUT P4, RZ, R19, 0x200, RZ, 0xc0, !PT ;  /* 0x0000020013ff7812 */ /* 0x000fc4000788c0ff */
[----:B------:R-:W-:Y:S01]  /*12100*/  @UP0 ULDC UR4, c[0x0][0x44c] ;  /* 0x0001130000040ab9 */ /* 0x000fe20000000800 */
[----:B------:R-:W-:Y:S02]  /*12110*/  LOP3.LUT P5, RZ, R19, 0x100, RZ, 0xc0, !PT ;  /* 0x0000010013ff7812 */ /* 0x000fe400078ac0ff */
[----:B------:R-:W-:-:S04]  /*12120*/  UIMAD UR6, UR6, UR8, URZ ;  /* 0x00000008060672a4 */ /* 0x000fc8000f8e023f */
[----:B------:R-:W-:Y:S02]  /*12130*/  UIMAD UR7, UR7, UR9, UR6 ;  /* 0x00000009070772a4 */ /* 0x000fe4000f8e0206 */
[----:B------:R-:W-:Y:S01]  /*12140*/  USHF.R.S32.HI UR6, URZ, 0x1f, UR43 ;  /* 0x0000001f3f067899 */ /* 0x000fe2000801142b */
[----:B0-----:R-:W-:-:S05]  /*12150*/  IMAD.SHL.U32 R2, R2, 0x10, RZ ;  /* 0x0000001002027824 */ /* 0x001fca00078e00ff */
[----:B------:R-:W-:-:S05]  /*12160*/  LOP3.LUT R2, R36, 0x70, R2, 0xf8, !PT ;  /* 0x0000007024027812 */ /* 0x000fca00078ef802 */
[----:B------:R-:W-:-:S04]  /*12170*/  VIADD R0, R2, UR44 ;  /* 0x0000002c02007c36 */ /* 0x000fc80008000000 */
[----:B------:R-:W-:Y:S01]  /*12180*/  @P0 IMAD.HI.U32 R3, R0, UR4, RZ ;  /* 0x0000000400030c27 */ /* 0x000fe2000f8e00ff */
[----:B------:R-:W-:Y:S01]  /*12190*/  PLOP3.LUT P0, PT, PT, PT, UP0, 0x80, 0x0 ;  /* 0x000000000000781c */ /* 0x000fe20003f0f008 */
[----:B------:R-:W-:Y:S02]  /*121a0*/  @UP0 ULDC UR4, c[0x0][0x450] ;  /* 0x0001140000040ab9 */ /* 0x000fe40000000800 */
[----:B------:R-:W-:-:S10]  /*121b0*/  IMAD.MOV.U32 R2, RZ, RZ, R0 ;  /* 0x000000ffff027224 */ /* 0x000fd400078e0000 */
[----:B------:R-:W-:Y:S02]  /*121c0*/  @P0 SHF.R.U32.HI R2, RZ, UR4, R3 ;  /* 0x00000004ff020c19 */ /* 0x000fe40008011603 */
[----:B------:R-:W-:-:S03]  /*121d0*/  R2UR UR4, R22 ;  /* 0x00000000160472ca */ /* 0x000fc600000e0000 */
[----:B------:R-:W-:-:S10]  /*121e0*/  IMAD.MOV R5, RZ, RZ, -R2 ;  /* 0x000000ffff057224 */ /* 0x000fd400078e0a02 */
[----:B------:R-:W-:-:S03]  /*121f0*/  UIMAD.WIDE.U32 UR4, UR4, UR8, URZ ;  /* 0x00000008040472a5 */ /* 0x000fc6000f8e003f */
[----:B------:R-:W-:Y:S01]  /*12200*/  ULDC.64 UR8, c[0x0][0x2e0] ;  /* 0x0000b80000087ab9 */ /* 0x000fe20000000a00 */
[----:B------:R-:W-:Y:S02]  /*12210*/  UIADD3 UR5, UR5, UR7, URZ ;  /* 0x0000000705057290 */ /* 0x000fe4000fffe03f */
[----:B------:R-:W-:Y:S01]  /*12220*/  UIMAD UR6, UR6, UR8, URZ ;  /* 0x00000008060672a4 */ /* 0x000fe2000f8e023f */
[----:B------:R-:W-:Y:S01]  /*12230*/  ULDC UR7, c[0x0][0x448] ;  /* 0x0001120000077ab9 */ /* 0x000fe20000000800 */
[----:B------:R-:W-:Y:S01]  /*12240*/  UIMAD.WIDE.U32 UR4, UR43, UR8, UR4 ;  /* 0x000000082b0472a5 */ /* 0x000fe2000f8e0004 */
[----:B------:R-:W-:Y:S01]  /*12250*/  IMAD R5, R5, UR7, R0 ;  /* 0x0000000705057c24 */ /* 0x000fe2000f8e0200 */
[----:B------:R-:W-:Y:S01]  /*12260*/  UIMAD UR6, UR43, UR9, UR6 ;  /* 0x000000092b0672a4 */ /* 0x000fe2000f8e0206 */
[----:B------:R-:W-:Y:S02]  /*12270*/  SHF.R.S32.HI R0, RZ, 0x1f, R2 ;  /* 0x0000001fff007819 */ /* 0x000fe40000011402 */
[----:B------:R-:W-:Y:S01]  /*12280*/  ULDC.64 UR8, c[0x0][0x2d0] ;  /* 0x0000b40000087ab9 */ /* 0x000fe20000000a00 */
[----:B------:R-:W-:Y:S01]  /*12290*/  UIADD3 UR5, UR5, UR6, URZ ;  /* 0x0000000605057290 */ /* 0x000fe2000fffe03f */
[----:B------:R-:W-:-:S02]  /*122a0*/  IMAD.U32 R9, RZ, RZ, UR8 ;  /* 0x00000008ff097e24 */ /* 0x000fc4000f8e00ff */
[----:B------:R-:W-:Y:S01]  /*122b0*/  IMAD R3, R0, UR8, RZ ;  /* 0x0000000800037c24 */ /* 0x000fe2000f8e02ff */
[----:B------:R-:W-:-:S03]  /*122c0*/  SHF.R.S32.HI R0, RZ, 0x1f, R5 ;  /* 0x0000001fff007819 */ /* 0x000fc60000011405 */
[C---:B------:R-:W-:Y:S02]  /*122d0*/  IMAD R7, R2.reuse, UR9, R3 ;  /* 0x0000000902077c24 */ /* 0x040fe4000f8e0203 */
[----:B------:R-:W-:Y:S01]  /*122e0*/  IMAD.WIDE.U32 R2, R2, R9, UR4 ;  /* 0x0000000402027e25 */ /* 0x000fe2000f8e0009 */
        /* <DEDUP_REMOVED lines=8> */
[----:B------:R-:W-:-:S04]  /*12370*/  UMOV UR4, 0xffffffff ;  /* 0xffffffff00047882 */ /* 0x000fc80000000000 */
[----:B------:R-:W-:Y:S01]  /*12380*/  LEA.HI.X R5, R2, UR5, R5, 0x1, P0 ;  /* 0x0000000502057c11 */ /* 0x000fe200080f0c05 */
[----:B------:R-:W-:Y:S06]  /*12390*/  BRA.DIV UR4, `(.L_x_1092) ;  /* 0x0000002e04987947 */ /* 0x000fec000b800000 */
[----:B------:R-:W0:Y:S01]  /*123a0*/  SHFL.IDX PT, R14, R0, RZ, 0x181f ;  /* 0x00181fff000e7589 */ /* 0x000e2200000e0000 */
[----:B------:R-:W-:-:S03]  /*123b0*/  VIADD R4, R36, UR44 ;  /* 0x0000002c24047c36 */ /* 0x000fc60008000000 */
[----:B------:R-:W1:Y:S01]  /*123c0*/  SHFL.IDX PT, R2, R5, RZ, 0x181f ;  /* 0x00181fff05027589 */ /* 0x000e6200000e0000 */
[C---:B------:R-:W-:Y:S01]  /*123d0*/  VIADD R7, R4.reuse, 0x10 ;  /* 0x0000001004077836 */ /* 0x040fe20000000000 */
[----:B------:R-:W-:Y:S02]  /*123e0*/  ISETP.GE.AND P0, PT, R4, UR39, PT ;  /* 0x0000002704007c0c */ /* 0x000fe4000bf06270 */
[----:B------:R-:W-:Y:S11]  /*123f0*/  SHFL.IDX PT, R6, R5, 0x1, 0x181f ;  /* 0x00381f0005067f89 */ /* 0x000ff600000e0000 */
[----:B0-----:R-:W-:-:S05]  /*12400*/  @!P0 LEA R14, P1, R37, R14, 0x1 ;  /* 0x0000000e250e8211 */ /* 0x001fca00078208ff */
[----:B-1----:R-:W-:Y:S02]  /*12410*/  @!P0 IMAD.X R3, RZ, RZ, R2, P1 ;  /* 0x000000ffff038224 */ /* 0x002fe400008e0602 */
[----:B------:R-:W-:Y:S02]  /*12420*/  @!P0 IMAD.MOV.U32 R2, RZ, RZ, R14 ;  /* 0x000000ffff028224 */ /* 0x000fe400078e000e */
[----:B------:R-:W0:Y:S04]  /*12430*/  SHFL.IDX PT, R14, R0, 0x1, 0x181f ;  /* 0x00381f00000e7f89 */ /* 0x000e2800000e0000 */
[----:B------:R-:W-:Y:S04]  /*12440*/  @!P0 LDGSTS.E.BYPASS.LTC128B.128 [R31+0xc400], desc[UR36][R2.64], !P3 ;  /* 0x0c400000021f8fae */ /* 0x000fe8000d901d64 */
[----:B------:R-:W-:Y:S04]  /*12450*/  @!P0 LDGSTS.E.BYPASS.LTC128B.128 [R31+0x10400], desc[UR36][R2.64+0x80], !P4 ;  /* 0x10400080021f8fae */ /* 0x000fe8000e101d64 */
[----:B------:R1:W-:Y:S01]  /*12460*/  @!P0 LDGSTS.E.BYPASS.LTC128B.128 [R31+0x14400], desc[UR36][R2.64+0x100], !P5 ;  /* 0x14400100021f8fae */ /* 0x0003e2000e901d64 */
[----:B------:R-:W-:-:S13]  /*12470*/  ISETP.GE.AND P0, PT, R7, UR39, PT ;  /* 0x0000002707007c0c */ /* 0x000fda000bf06270 */
[----:B0-----:R-:W-:-:S05]  /*12480*/  @!P0 LEA R14, P1, R37, R14, 0x1 ;  /* 0x0000000e250e8211 */ /* 0x001fca00078208ff */
[----:B------:R-:W-:Y:S02]  /*12490*/  @!P0 IMAD.X R7, RZ, RZ, R6, P1 ;  /* 0x000000ffff078224 */ /* 0x000fe400008e0606 */
[----:B-1----:R-:W-:Y:S01]  /*124a0*/  @!P0 IMAD.MOV.U32 R2, RZ, RZ, R14 ;  /* 0x000000ffff028224 */ /* 0x002fe200078e000e */
[----:B------:R-:W-:Y:S01]  /*124b0*/  SHFL.IDX PT, R6, R5, 0x2, 0x181f ;  /* 0x00581f0005067f89 */ /* 0x000fe200000e0000 */
[----:B------:R-:W-:Y:S02]  /*124c0*/  @!P0 IMAD.MOV.U32 R3, RZ, RZ, R7 ;  /* 0x000000ffff038224 */ /* 0x000fe400078e0007 */
[----:B------:R-:W-:Y:S01]  /*124d0*/  VIADD R7, R4, 0x20 ;  /* 0x0000002004077836 */ /* 0x000fe20000000000 */
        /* <DEDUP_REMOVED lines=52> */
[----:B------:R0:W1:Y:S01]  /*12820*/  SHFL.IDX PT, R6, R5, 0x7, 0x181f ;  /* 0x00f81f0005067f89 */ /* 0x00006200000e0000 */
[----:B------:R-:W-:-:S03]  /*12830*/  @!P0 IMAD.MOV.U32 R3, RZ, RZ, R7 ;  /* 0x000000ffff038224 */ /* 0x000fc600078e0007 */
[----:B------:R0:W2:Y:S04]  /*12840*/  SHFL.IDX PT, R14, R0, 0x7, 0x181f ;  /* 0x00f81f00000e7f89 */ /* 0x0000a800000e0000 */
[----:B------:R0:W-:Y:S04]  /*12850*/  @!P0 LDGSTS.E.BYPASS.LTC128B.128 [R31+0xf400], desc[UR36][R2.64], !P3 ;  /* 0x0f400000021f8fae */ /* 0x0001e8000d901d64 */
[----:B------:R0:W-:Y:S04]  /*12860*/  @!P0 LDGSTS.E.BYPASS.LTC128B.128 [R31+0x13400], desc[UR36][R2.64+0x80], !P4 ;  /* 0x13400080021f8fae */ /* 0x0001e8000e101d64 */
[----:B------:R0:W-:Y:S02]  /*12870*/  @!P0 LDGSTS.E.BYPASS.LTC128B.128 [R31+0x17400], desc[UR36][R2.64+0x100], !P5 ;  /* 0x17400100021f8fae */ /* 0x0001e4000e901d64 */
.L_x_1169:
[----:B------:R-:W-:-:S05]  /*12880*/  VIADD R4, R4, 0x70 ;  /* 0x0000007004047836 */ /* 0x000fca0000000000 */
[----:B------:R-:W-:-:S13]  /*12890*/  ISETP.GE.AND P0, PT, R4, UR39, PT ;  /* 0x0000002704007c0c */ /* 0x000fda000bf06270 */
[----:B0-2---:R-:W-:-:S05]  /*128a0*/  @!P0 LEA R2, P1, R37, R14, 0x1 ;  /* 0x0000000e25028211 */ /* 0x005fca00078208ff */
[----:B-1----:R-:W-:-:S05]  /*128b0*/  @!P0 IMAD.X R3, RZ, RZ, R6, P1 ;  /* 0x000000ffff038224 */ /* 0x002fca00008e0606 */
[----:B------:R-:W-:Y:S01]  /*128c0*/  @!PT LDS RZ, [RZ] ;  /* 0x00000000fffff984 */ /* 0x000fe20000000800 */
[----:B------:R-:W-:Y:S01]  /*128d0*/  @!PT LDS RZ, [RZ] ;  /* 0x00000000fffff984 */ /* 0x000fe20000000800 */
[----:B------:R-:W-:Y:S01]  /*128e0*/  @!PT LDS RZ, [RZ] ;  /* 0x00000000fffff984 */ /* 0x000fe20000000800 */
[----:B------:R0:W-:Y:S04]  /*128f0*/  @!P0 LDGSTS.E.BYPASS.LTC128B.128 [R31+0xfc00], desc[UR36][R2.64], !P3 ;  /* 0x0fc00000021f8fae */ /* 0x0001e8000d901d64 */
[----:B------:R0:W-:Y:S04]  /*12900*/  @!P0 LDGSTS.E.BYPASS.LTC128B.128 [R31+0x13c00], desc[UR36][R2.64+0x80], !P4 ;  /* 0x13c00080021f8fae */ /* 0x0001e8000e101d64 */
[----:B------:R0:W-:Y:S01]  /*12910*/  @!P0 LDGSTS.E.BYPASS.LTC128B.128 [R31+0x17c00], desc[UR36][R2.64+0x100], !P5 ;  /* 0x17c00100021f8fae */ /* 0x0001e2000e901d64 */
[----:B------:R-:W-:Y:S01]  /*12920*/  PLOP3.LUT P0, PT, PT, PT, PT, 0x80, 0x0 ;  /* 0x000000000000781c */ /* 0x000fe20003f0f070 */
[----:B------:R-:W-:-:S12]  /*12930*/  NOP ;  /* 0x0000000000007918 */ /* 0x000fd80000000000 */
.L_x_1093:
[----:B------:R-:W-:Y:S02]  /*12940*/  PLOP3.LUT P1, PT, P1, P0, PT, 0xa2, 0x0 ;  /* 0x000000000000781c */ /* 0x000fe40000f21472 */
[----:B------:R-:W-:-:S08]  /*12950*/  @P0 R2UR P1, UR4, R16 ;  /* 0x00000000100402ca */ /* 0x000fd00000020000 */
[----:B------:R-:W-:-:S05]  /*12960*/  @P0 PLOP3.LUT P0, PT, P1, PT, PT, 0x80, 0x0 ;  /* 0x000000000000081c */ /* 0x000fca0000f0f070 */
[----:B------:R-:W-:Y:S01]  /*12970*/  @!P1 SYNCS.ARRIVE.TRANS64.RED.A0T1 RZ, [UR4+0x2a800], RZ ;  /* 0x02a800ffffff99a7 */ /* 0x000fe20008200404 */
[----:B------:R-:W-:Y:S07]  /*12980*/  @!P1 ARRIVES.LDGSTSBAR.64.TRANSCNT [UR4+0x2a800] ;  /* 0x02a80000ff0099b0 */ /* 0x000fee0008000a84 */
[----:B------:R-:W-:Y:S05]  /*12990*/  @P0 BRA.U.ANY `(.L_x_1093) ;  /* 0xfffffffd00e80947 */ /* 0x000fea000393ffff */
[----:B0-----:R-:W2:Y:S02]  /*129a0*/  LDL.LU R2, [R1] ;  /* 0x0000000001027983 */ /* 0x001ea40000300800 */
[----:B--2---:R-:W-:-:S05]  /*129b0*/  VIADD R2, R2, 0x1 ;  /* 0x0000000102027836 */ /* 0x004fca0000000000 */
[----:B------:R0:W-:Y:S01]  /*129c0*/  STL [R1], R2 ;  /* 0x0000000201007387 */ /* 0x0001e20000100800 */
        /* <DEDUP_REMOVED lines=9> */
.L_x_1170:
[----:B------:R-:W-:Y:S05]  /*12a60*/  BSYNC B0 ;  /* 0x0000000000007941 */ /* 0x000fea0003800000 */
.L_x_1094:
[----:B------:R-:W-:-:S04]  /*12a70*/  UIADD3 UR4, UR45, -0x2, URZ ;  /* 0xfffffffe2d047890 */ /* 0x000fc8000fffe03f */
[----:B------:R-:W-:-:S06]  /*12a80*/  UISETP.GE.AND UP0, UPT, UR4, UR46, UPT ;  /* 0x0000002e0400728c */ /* 0x000fcc000bf06270 */
[----:B------:R-:W-:-:S13]  /*12a90*/  PLOP3.LUT P0, PT, PT, PT, UP0, 0x40, 0x0 ;  /* 0x000000000000781c */ /* 0x000fda0003f0e808 */
[----:B------:R-:W-:Y:S05]  /*12aa0*/  @P0 BRA `(.L_x_1096) ;  /* 0x0000000c00c80947 */ /* 0x000fea0003800000 */
[----:B------:R-:W-:Y:S01]  /*12ab0*/  BSSY B0, `(.L_x_1096) ;  /* 0x00000f1000007945 */ /* 0x000fe20003800000 */
[----:B------:R-:W-:Y:S02]  /*12ac0*/  IMAD.MOV.U32 R9, RZ, RZ, R23 ;  /* 0x000000ffff097224 */ /* 0x000fe400078e0017 */
[----:B------:R-:W-:Y:S02]  /*12ad0*/  IMAD.MOV.U32 R20, RZ, RZ, R26 ;  /* 0x000000ffff147224 */ /* 0x000fe400078e001a */
[----:B------:R-:W-:Y:S02]  /*12ae0*/  IMAD.MOV.U32 R27, RZ, RZ, R24 ;  /* 0x000000ffff1b7224 */ /* 0x000fe400078e0018 */
[----:B------:R-:W-:-:S07]  /*12af0*/  IMAD.U32 R8, RZ, RZ, UR4 ;  /* 0x00000004ff087e24 */ /* 0x000fce000f8e00ff */
.L_x_1109:
[----:B0-----:R-:W0:Y:S01]  /*12b00*/  LDC R3, c[0x0][0x430] ;  /* 0x00010c00ff037b82 */ /* 0x001e220000000800 */
[----:B------:R-:W1:Y:S01]  /*12b10*/  S2R R0, SR_TID.X ;  /* 0x0000000000007919 */ /* 0x000e620000002100 */
[----:B------:R-:W-:Y:S01]  /*12b20*/  IMAD R10, R8, 0x60, R32 ;  /* 0x00000060080a7824 */ /* 0x000fe200078e0220 */
[----:B------:R-:W-:Y:S01]  /*12b30*/  LOP3.LUT P1, RZ, R19, 0x40, RZ, 0xc0, !PT ;  /* 0x0000004013ff7812 */ /* 0x000fe2000782c0ff */
[----:B------:R-:W-:Y:S01]  /*12b40*/  VIADD R23, R9, 0x1 ;  /* 0x0000000109177836 */ /* 0x000fe20000000000 */
[----:B0-----:R-:W-:Y:S01]  /*12b50*/  ISETP.NE.AND P0, PT, R3, 0x1, PT ;  /* 0x000000010300780c */ /* 0x001fe20003f05270 */
[----:B-1----:R-:W-:-:S12]  /*12b60*/  IMAD.SHL.U32 R0, R0, 0x10, RZ ;  /* 0x0000001000007824 */ /* 0x002fd800078e00ff */
[----:B------:R-:W0:Y:S01]  /*12b70*/  @P0 LDC R3, c[0x0][0x434] ;  /* 0x00010d00ff030b82 */ /* 0x000e220000000800 */
[----:B------:R-:W-:-:S04]  /*12b80*/  LOP3.LUT R0, R36, 0x70, R0, 0xf8, !PT ;  /* 0x0000007024007812 */ /* 0x000fc800078ef800 */
[C---:B------:R-:W-:Y:S01]  /*12b90*/  ISETP.GT.U32.AND P2, PT, R0.reuse, 0x5f, PT ;  /* 0x0000005f0000780c */ /* 0x040fe20003f44070 */
[----:B------:R-:W-:Y:S02]  /*12ba0*/  IMAD.IADD R10, R0, 0x1, R10 ;  /* 0x00000001000a7824 */ /* 0x000fe400078e020a */
[----:B------:R-:W1:Y:S02]  /*12bb0*/  @P0 LDC R5, c[0x0][0x438] ;  /* 0x00010e00ff050b82 */ /* 0x000e640000000800 */
[----:B------:R-:W-:-:S08]  /*12bc0*/  IMAD.MOV.U32 R11, RZ, RZ, R10 ;  /* 0x000000ffff0b7224 */ /* 0x000fd000078e000a */
[----:B------:R-:W2:Y:S01]  /*12bd0*/  @!P2 LDC.64 R6, c[0x0][0x428] ;  /* 0x00010a00ff06ab82 */ /* 0x000ea20000000a00 */
[----:B0-----:R-:W-:-:S05]  /*12be0*/  @P0 IMAD.HI.U32 R0, R10, R3, RZ ;  /* 0x000000030a000227 */ /* 0x001fca00078e00ff */
[----:B-1----:R-:W-:Y:S02]  /*12bf0*/  @P0 SHF.R.U32.HI R11, RZ, R5, R0 ;  /* 0x00000005ff0b0219 */ /* 0x002fe40000011600 */
[----:B------:R-:W0:Y:S02]  /*12c00*/  @!P2 LDC.64 R4, c[0x0][0x418] ;  /* 0x00010600ff04ab82 */ /* 0x000e240000000a00 */
[--C-:B------:R-:W-:Y:S01]  /*12c10*/  @!P2 SHF.R.S32.HI R3, RZ, 0x1f, R11.reuse ;  /* 0x0000001fff03a819 */ /* 0x100fe2000001140b */
[----:B------:R-:W-:Y:S02]  /*12c20*/  @!P2 IMAD.MOV.U32 R2, RZ, RZ, R11 ;  /* 0x000000ffff02a224 */ /* 0x000fe400078e000b */
[-C--:B--2---:R-:W-:Y:S02]  /*12c30*/  @!P2 IMAD R0, R33, R6.reuse, RZ ;  /* 0x000000062100a224 */ /* 0x084fe400078e02ff */
[----:B------:R-:W-:-:S04]  /*12c40*/  @!P2 IMAD.WIDE.U32 R2, R29, R6, R2 ;  /* 0x000000061d02a225 */ /* 0x000fc800078e0002 */
[----:B------:R-:W-:-:S04]  /*12c50*/  @!P2 IMAD R7, R29, R7, R0 ;  /* 0x000000071d07a224 */ /* 0x000fc800078e0200 */
[----:B------:R-:W-:Y:S01]  /*12c60*/  @!P2 IMAD.IADD R0, R7, 0x1, R3 ;  /* 0x000000010700a824 */ /* 0x000fe200078e0203 */
[----:B0-----:R-:W-:-:S04]  /*12c70*/  @!P2 LEA R4, P0, R2, R4, 0x2 ;  /* 0x000000040204a211 */ /* 0x001fc800078010ff */
[----:B------:R-:W-:Y:S01]  /*12c80*/  @!P2 LEA.HI.X R5, R2, R5, R0, 0x2, P0 ;  /* 0x000000050205a211 */ /* 0x000fe200000f1400 */
[----:B------:R-:W-:Y:S01]  /*12c90*/  IMAD.MOV.U32 R0, RZ, RZ, RZ ;  /* 0x000000ffff007224 */ /* 0x000fe200078e00ff */
[C---:B------:R-:W-:Y:S01]  /*12ca0*/  ISETP.NE.AND P0, PT, R23.reuse, 0x2, PT ;  /* 0x000000021700780c */ /* 0x040fe20003f05270 */
[----:B------:R-:W-:Y:S01]  /*12cb0*/  IMAD.MOV R7, RZ, RZ, -R11 ;  /* 0x000000ffff077224 */ /* 0x000fe200078e0a0b */
[----:B------:R-:W-:Y:S05]  /*12cc0*/  YIELD ;  /* 0x0000000000007946 */ /* 0x000fea0003800000 */
[----:B------:R-:W-:Y:S01]  /*12cd0*/  ULDC UR4, c[0x0][0x430] ;  /* 0x00010c0000047ab9 */ /* 0x000fe20000000800 */
[----:B------:R-:W-:Y:S01]  /*12ce0*/  SEL R3, RZ, 0x1, P0 ;  /* 0x00000001ff037807 */ /* 0x000fe20000000000 */
[----:B------:R0:W5:Y:S01]  /*12cf0*/  @!P2 LDG.E R0, desc[UR36][R4.64] ;  /* 0x000000240400a981 */ /* 0x000162000c1e1900 */
[----:B------:R-:W-:Y:S01]  /*12d00*/  SEL R23, R23, RZ, P0 ;  /* 0x000000ff17177207 */ /* 0x000fe20000000000 */
[----:B------:R-:W-:Y:S01]  /*12d10*/  IMAD.MOV.U32 R24, RZ, RZ, R8 ;  /* 0x000000ffff187224 */ /* 0x000fe200078e0008 */
[----:B------:R-:W-:Y:S01]  /*12d20*/  LOP3.LUT R26, R20, R3, RZ, 0x3c, !PT ;  /* 0x00000003141a7212 */ /* 0x000fe200078e3cff */
[----:B0-----:R-:W-:Y:S01]  /*12d30*/  IMAD R4, R7, UR4, R10 ;  /* 0x0000000407047c24 */ /* 0x001fe2000f8e020a */
[----:B------:R-:W-:Y:S06]  /*12d40*/  @!P1 BRA `(.L_x_1097) ;  /* 0x0000000000049947 */ /* 0x000fec0003800000 */
[----:B------:R-:W-:Y:S01]  /*12d50*/  BPT.TRAP 0x1 ;  /* 0x000000040000795c */ /* 0x000fe20000300000 */
.L_x_1097:
[----:B------:R-:W-:Y:S01]  /*12d60*/  IMAD R6, R23, 0x8, R16 ;  /* 0x0000000817067824 */ /* 0x000fe200078e0210 */
[----:B------:R-:W-:Y:S01]  /*12d70*/  SHF.L.U32 R3, R26, 0x1f, RZ ;  /* 0x0000001f1a037819 */ /* 0x000fe200000006ff */
[----:B------:R-:W-:Y:S03]  /*12d80*/  BSSY B1, `(.L_x_1098) ;  /* 0x0000003000017945 */ /* 0x000fe60003800000 */
[----:B------:R-:W0:Y:S02]  /*12d90*/  SYNCS.PHASECHK.TRANS64.TRYWAIT P0, [R6+URZ+0x2a840], R3 ;  /* 0x02a84003060075a7 */ /* 0x000e24000800017f */
[----:B0-----:R-:W-:Y:S05]  /*12da0*/  @!P0 BRA `(.L_x_1099) ;  /* 0x0000002c00c08947 */ /* 0x001fea0003800000 */
.L_x_1171:
[----:B------:R-:W-:Y:S05]  /*12db0*/  BSYNC B1 ;  /* 0x0000000000017941 */ /* 0x000fea0003800000 */
.L_x_1098:
[----:B------:R-:W-:Y:S01]  /*12dc0*/  SHF.R.S32.HI R21, RZ, 0x1f, R4 ;  /* 0x0000001fff157819 */ /* 0x000fe20000011404 */
[----:B------:R-:W-:Y:S01]  /*12dd0*/  ULDC.64 UR4, c[0x0][0x300] ;  /* 0x0000c00000047ab9 */ /* 0x000fe20000000a00 */
[----:B-----5:R-:W-:Y:S01]  /*12de0*/  SHF.R.S32.HI R25, RZ, 0x1f, R0 ;  /* 0x0000001fff197819 */ /* 0x020fe20000011400 */
[----:B------:R-:W-:Y:S01]  /*12df0*/  IMAD R8, R23, 0x4800, R30 ;  /* 0x0000480017087824 */ /* 0x000fe200078e021e */
[----:B------:R-:W-:Y:S01]  /*12e00*/  LOP3.LUT P3, RZ, R19, 0x10, RZ, 0xc0, !PT ;  /* 0x0000001013ff7812 */ /* 0x000fe2000786c0ff */
        /* <DEDUP_REMOVED lines=22> */
[----:B------:R-:W-:Y:S02]  /*12f70*/  IMAD.SHL.U32 R5, R37, 0x2, RZ ;  /* 0x0000000225057824 */ /* 0x000fe400078e00ff */
[----:B------:R-:W-:Y:S01]  /*12f80*/  IMAD R8, R8, 0x2, R16 ;  /* 0x0000000208087824 */ /* 0x000fe200078e0210 */
[----:B------:R-:W1:Y:S04]  /*12f90*/  SHFL.IDX PT, R3, R10, RZ, 0x181f ;  /* 0x00181fff0a037589 */ /* 0x000e6800000e0000 */
[----:B------:R-:W-:Y:S01]  /*12fa0*/  SHFL.IDX PT, R35, R10, 0x2, 0x181f ;  /* 0x00581f000a237f89 */ /* 0x000fe200000e0000 */
[----:B0-----:R-:W-:-:S03]  /*12fb0*/  IADD3 R2, P0, R14, R5, RZ ;  /* 0x000000050e027210 */ /* 0x001fc60007f1e0ff */
[----:B------:R-:W0:Y:S02]  /*12fc0*/  SHFL.IDX PT, R14, R7, 0x1, 0x181f ;  /* 0x00381f00070e7f89 */ /* 0x000e2400000e0000 */
[----:B-1----:R-:W-:-:S05]  /*12fd0*/  IMAD.X R3, RZ, RZ, R3, P0 ;  /* 0x000000ffff037224 */ /* 0x002fca00000e0603 */
        /* <DEDUP_REMOVED lines=18> */
[----:B------:R-:W0:Y:S03]  /*13100*/  SHFL.IDX PT, R14, R7, 0x4, 0x181f ;  /* 0x00981f00070e7f89 */ /* 0x000e2600000e0000 */
[----:B-1----:R-:W-:Y:S02]  /*13110*/  IMAD.X R3, RZ, RZ, R35, P0 ;  /* 0x000000ffff037224 */ /* 0x002fe400000e0623 */
        /* <DEDUP_REMOVED lines=11> */
.L_x_1185:
        /* <DEDUP_REMOVED lines=10> */
.L_x_1101:
        /* <DEDUP_REMOVED lines=10> */
.L_x_1102:
[----:B------:R1:W-:Y:S01]  /*13310*/  SYNCS.ARRIVE.TRANS64.A1T0 RZ, [R6+URZ+0x2a830], RZ ;  /* 0x02a830ff06ff79a7 */ /* 0x0003e2000810003f */
[----:B------:R-:W-:Y:S05]  /*13320*/  @!P2 BRA `(.L_x_1103) ;  /* 0x000000000004a947 */ /* 0x000fea0003800000 */
[----:B------:R-:W-:Y:S01]  /*13330*/  BPT.TRAP 0x1 ;  /* 0x000000040000795c */ /* 0x000fe20000300000 */
.L_x_1103:
[----:B0-----:R-:W-:Y:S01]  /*13340*/  SHF.L.U32 R3, R20, 0x1f, RZ ;  /* 0x0000001f14037819 */ /* 0x001fe200000006ff */
[----:B-1----:R-:W-:Y:S01]  /*13350*/  IMAD R6, R9, 0x8, R16 ;  /* 0x0000000809067824 */ /* 0x002fe200078e0210 */
[----:B------:R-:W-:Y:S03]  /*13360*/  BSSY B1, `(.L_x_1104) ;  /* 0x0000003000017945 */ /* 0x000fe60003800000 */
[----:B------:R-:W0:Y:S02]  /*13370*/  SYNCS.PHASECHK.TRANS64.TRYWAIT P0, [R6+URZ+0x2a860], R3 ;  /* 0x02a86003060075a7 */ /* 0x000e24000800017f */
[----:B0-----:R-:W-:Y:S05]  /*13380*/  @!P0 BRA `(.L_x_1105) ;  /* 0x0000003000148947 */ /* 0x001fea0003800000 */
.L_x_1186:
[----:B------:R-:W-:Y:S05]  /*13390*/  BSYNC B1 ;  /* 0x0000000000017941 */ /* 0x000fea0003800000 */
.L_x_1104:
[----:B------:R-:W-:Y:S01]  /*133a0*/  IMAD.MOV.U32 R2, RZ, RZ, -0x60 ;  /* 0xffffffa0ff027424 */ /* 0x000fe200078e00ff */
[----:B------:R-:W-:Y:S01]  /*133b0*/  UMOV UR4, 0xffffffff ;  /* 0xffffffff00047882 */ /* 0x000fe20000000000 */
[----:B------:R-:W-:Y:S01]  /*133c0*/  LOP3.LUT P2, RZ, R19, 0x2, RZ, 0xc0, !PT ;  /* 0x0000000213ff7812 */ /* 0x000fe2000784c0ff */
[----:B------:R-:W-:Y:S01]  /*133d0*/  IMAD R7, R9, 0x3000, R30 ;  /* 0x0000300009077824 */ /* 0x000fe200078e021e */
[----:B------:R-:W-:Y:S01]  /*133e0*/  LOP3.LUT P1, RZ, R19, 0x1, RZ, 0xc0, !PT ;  /* 0x0000000113ff7812 */ /* 0x000fe2000782c0ff */
[----:B0-----:R-:W-:-:S04]  /*133f0*/  IMAD R3, R27, R2, UR38 ;  /* 0x000000261b037e24 */ /* 0x001fc8000f8e0202 */
[----:B------:R-:W-:Y:S01]  /*13400*/  IMAD.IADD R8, R3, 0x1, -R36 ;  /* 0x0000000103087824 */ /* 0x000fe200078e0a24 */
[----:B------:R-:W-:Y:S07]  /*13410*/  BRA.DIV UR4, `(.L_x_1106) ;  /* 0x0000003204047947 */ /* 0x000fee000b800000 */
[----:B------:R-:W0:Y:S01]  /*13420*/  SHFL.IDX PT, R14, R17, RZ, 0x181f ;  /* 0x00181fff110e7589 */ /* 0x000e2200000e0000 */
[----:B------:R-:W-:-:S03]  /*13430*/  IMAD R7, R7, 0x2, R16 ;  /* 0x0000000207077824 */ /* 0x000fc600078e0210 */
[----:B------:R-:W1:Y:S01]  /*13440*/  SHFL.IDX PT, R3, R18, RZ, 0x181f ;  /* 0x00181fff12037589 */ /* 0x000e6200000e0000 */
[----:B0-----:R-:W-:-:S03]  /*13450*/  IADD3 R2, P0, R14, R5, RZ ;  /* 0x000000050e027210 */ /* 0x001fc60007f1e0ff */
[----:B------:R-:W0:Y:S02]  /*13460*/  SHFL.IDX PT, R14, R17, 0x1, 0x181f ;  /* 0x00381f00110e7f89 */ /* 0x000e2400000e0000 */
[----:B-1----:R-:W-:Y:S01]  /*13470*/  IMAD.X R3, RZ, RZ, R3, P0 ;  /* 0x000000ffff037224 */ /* 0x002fe200000e0603 */
[----:B------:R-:W-:-:S13]  /*13480*/  ISETP.LT.OR P0, PT, R8, 0x1, P2 ;  /* 0x000000010800780c */ /* 0x000fda0001701670 */
[----:B------:R-:W-:Y:S01]  /*13490*/  LDGSTS.E.BYPASS.LTC128B.128 [R7+0x400], desc[UR36][R2.64], !P0 ;  /* 0x0040000002077fae */ /* 0x000fe2000c101d64 */
[----:B------:R-:W-:-:S13]  /*134a0*/  ISETP.LT.OR P0, PT, R8, 0x1, P1 ;  /* 0x000000010800780c */ /* 0x000fda0000f01670 */
[----:B------:R1:W-:Y:S04]  /*134b0*/  LDGSTS.E.BYPASS.LTC128B.128 [R7+0x3400], desc[UR36][R2.64+0x80], !P0 ;  /* 0x0340008002077fae */ /* 0x0003e8000c101d64 */
[----:B-1----:R-:W1:Y:S01]  /*134c0*/  SHFL.IDX PT, R3, R18, 0x1, 0x181f ;  /* 0x00381f0012037f89 */ /* 0x002e6200000e0000 */
        /* <DEDUP_REMOVED lines=25> */
[----:B------:R-:W2:Y:S04]  /*13660*/  SHFL.IDX PT, R18, R18, 0x5, 0x181f ;  /* 0x00b81f0012127f89 */ /* 0x000ea800000e0000 */
[----:B------:R3:W4:Y:S01]  /*13670*/  SHFL.IDX PT, R14, R17, 0x5, 0x181f ;  /* 0x00b81f00110e7f89 */ /* 0x00072200000e0000 */
[----:B-1----:R-:W-:Y:S01]  /*13680*/  IMAD.X R3, RZ, RZ, R3, P0 ;  /* 0x000000ffff037224 */ /* 0x002fe200000e0603 */
[----:B------:R-:W-:-:S13]  /*13690*/  ISETP.LT.OR P0, PT, R8, 0x41, P2 ;  /* 0x000000410800780c */ /* 0x000fda0001701670 */
[----:B------:R3:W-:Y:S01]  /*136a0*/  LDGSTS.E.BYPASS.LTC128B.128 [R7+0x2400], desc[UR36][R2.64], !P0 ;  /* 0x0240000002077fae */ /* 0x0007e2000c101d64 */
[----:B------:R-:W-:-:S13]  /*136b0*/  ISETP.LT.OR P0, PT, R8, 0x41, P1 ;  /* 0x000000410800780c */ /* 0x000fda0000f01670 */
[----:B--2-4-:R3:W-:Y:S02]  /*136c0*/  LDGSTS.E.BYPASS.LTC128B.128 [R7+0x5400], desc[UR36][R2.64+0x80], !P0 ;  /* 0x0540008002077fae */ /* 0x0147e4000c101d64 */
.L_x_1200:
        /* <DEDUP_REMOVED lines=19> */
[----:B------:R-:W-:-:S04]  /*13800*/  IMAD R25, R0, UR5, R25 ;  /* 0x0000000500197c24 */ /* 0x000fc8000f8e0219 */
[----:B------:R-:W-:-:S07]  /*13810*/  IMAD.IADD R25, R3, 0x1, R25 ;  /* 0x0000000103197824 */ /* 0x000fce00078e0219 */
.L_x_1107:
        /* <DEDUP_REMOVED lines=10> */
.L_x_1108:
[----:B------:R-:W-:Y:S01]  /*138c0*/  ULDC.64 UR4, c[0x0][0x330] ;  /* 0x0000cc0000047ab9 */ /* 0x000fe20000000a00 */
[----:B------:R-:W-:Y:S01]  /*138d0*/  IMAD.MOV.U32 R3, RZ, RZ, R25 ;  /* 0x000000ffff037224 */ /* 0x000fe200078e0019 */
[----:B------:R1:W-:Y:S01]  /*138e0*/  SYNCS.ARRIVE.TRANS64.A1T0 RZ, [R6+URZ+0x2a850], RZ ;  /* 0x02a850ff06ff79a7 */ /* 0x0003e2000810003f */
[----:B------:R-:W-:Y:S02]  /*138f0*/  IMAD R5, R28, UR4, RZ ;  /* 0x000000041c057c24 */ /* 0x000fe4000f8e02ff */
[----:B------:R-:W-:-:S04]  /*13900*/  IMAD.WIDE.U32 R2, R22, UR4, R2 ;  /* 0x0000000416027c25 */ /* 0x000fc8000f8e0002 */
[----:B------:R-:W-:Y:S01]  /*13910*/  IMAD R5, R22, UR5, R5 ;  /* 0x0000000516057c24 */ /* 0x000fe2000f8e0205 */
[----:B------:R-:W-:Y:S01]  /*13920*/  ULDC.64 UR4, c[0x0][0x318] ;  /* 0x0000c60000047ab9 */ /* 0x000fe20000000a00 */
[----:B------:R-:W-:Y:S01]  /*13930*/  VIADD R8, R24, 0xffffffff ;  /* 0xffffffff18087836 */ /* 0x000fe20000000000 */
[C---:B------:R-:W-:Y:S01]  /*13940*/  LEA R17, P0, R2.reuse, UR4, 0x1 ;  /* 0x0000000402117c11 */ /* 0x040fe2000f8008ff */
[----:B------:R-:W-:Y:S02]  /*13950*/  IMAD.IADD R3, R5, 0x1, R3 ;  /* 0x0000000105037824 */ /* 0x000fe400078e0203 */
[----:B------:R-:W-:Y:S02]  /*13960*/  IMAD.MOV.U32 R9, RZ, RZ, R23 ;  /* 0x000000ffff097224 */ /* 0x000fe400078e0017 */
[----:B------:R-:W-:Y:S01]  /*13970*/  IMAD.MOV.U32 R20, RZ, RZ, R26 ;  /* 0x000000ffff147224 */ /* 0x000fe200078e001a */
[----:B------:R-:W-:Y:S01]  /*13980*/  LEA.HI.X R18, R2, UR5, R3, 0x1, P0 ;  /* 0x0000000502127c11 */ /* 0x000fe200080f0c03 */
[----:B------:R-:W-:Y:S01]  /*13990*/  IMAD.MOV.U32 R27, RZ, RZ, R24 ;  /* 0x000000ffff1b7224 */ /* 0x000fe200078e0018 */
[----:B------:R-:W-:-:S13]  /*139a0*/  ISETP.GT.AND P0, PT, R24, UR46, PT ;  /* 0x0000002e18007c0c */ /* 0x000fda000bf04270 */
[----:B-1----:R-:W-:Y:S05]  /*139b0*/  @P0 BRA `(.L_x_1109) ;  /* 0xfffffff000500947 */ /* 0x002fea000383ffff */
[----:B------:R-:W-:Y:S05]  /*139c0*/  BSYNC B0 ;  /* 0x0000000000007941 */ /* 0x000fea0003800000 */
.L_x_1096:
        /* <DEDUP_REMOVED lines=8> */
[----:B------:R-:W1:Y:S08]  /*13a50*/  FLO.U32 R0, UR4 ;  /* 0x0000000400007d00 */ /* 0x000e7000080e0000 */
[----:B------:R-:W0:Y:S01]  /*13a60*/  POPC R5, UR4 ;  /* 0x0000000400057d09 */ /* 0x000e220008000000 */
[----:B-1----:R-:W-:-:S13]  /*13a70*/  ISETP.EQ.U32.AND P0, PT, R0, R7, PT ;  /* 0x000000070000720c */ /* 0x002fda0003f02070 */
[----:B0-----:R-:W2:Y:S01]  /*13a80*/  @P0 ATOMG.E.ADD.STRONG.GPU PT, R3, desc[UR36][R2.64], R5 ;  /* 0x00000005020309a8 */ /* 0x001ea200081ee1e4 */
[----:B------:R-:W0:Y:S02]  /*13a90*/  S2R R4, SR_LTMASK ;  /* 0x0000000000047919 */ /* 0x000e240000003900 */
[----:B0-----:R-:W-:-:S04]  /*13aa0*/  LOP3.LUT R4, R4, UR4, RZ, 0xc0, !PT ;  /* 0x0000000404047c12 */ /* 0x001fc8000f8ec0ff */
[----:B------:R-:W0:Y:S01]  /*13ab0*/  POPC R7, R4 ;  /* 0x0000000400077309 */ /* 0x000e220000000000 */
[----:B--2---:R-:W0:Y:S02]  /*13ac0*/  SHFL.IDX PT, R0, R3, R0, 0x1f ;  /* 0x00001f0003007589 */ /* 0x004e2400000e0000 */
[----:B0-----:R-:W-:-:S07]  /*13ad0*/  IADD3 R34, R0, UR47, R7 ;  /* 0x0000002f00227c10 */ /* 0x001fce000fffe007 */
.L_x_1111:
[----:B------:R-:W-:Y:S05]  /*13ae0*/  BSYNC B0 ;  /* 0x0000000000007941 */ /* 0x000fea0003800000 */
.L_x_1110:
[----:B------:R-:W-:-:S13]  /*13af0*/  LOP3.LUT P0, RZ, R19, 0x40, RZ, 0xc0, !PT ;  /* 0x0000004013ff7812 */ /* 0x000fda000780c0ff */
[----:B------:R-:W-:Y:S05]  /*13b00*/  @!P0 BRA `(.L_x_1112) ;  /* 0x0000000000048947 */ /* 0x000fea0003800000 */
[----:B------:R-:W-:Y:S01]  /*13b10*/  BPT.TRAP 0x1 ;  /* 0x000000040000795c */ /* 0x000fe20000300000 */
.L_x_1112:
[----:B------:R-:W-:Y:S01]  /*13b20*/  IMAD R4, R23, 0x8, R16 ;  /* 0x0000000817047824 */ /* 0x000fe200078e0210 */
[----:B0-----:R-:W-:Y:S01]  /*13b30*/  SHF.L.U32 R3, R26, 0x1f, RZ ;  /* 0x0000001f1a037819 */ /* 0x001fe200000006ff */
[----:B------:R-:W-:Y:S01]  /*13b40*/  IMAD.MOV.U32 R5, RZ, RZ, -0x60 ;  /* 0xffffffa0ff057424 */ /* 0x000fe200078e00ff */
[----:B------:R-:W-:Y:S02]  /*13b50*/  BSSY B0, `(.L_x_1113) ;  /* 0x0000004000007945 */ /* 0x000fe40003800000 */
[----:B------:R-:W0:Y:S01]  /*13b60*/  SYNCS.PHASECHK.TRANS64.TRYWAIT P0, [R4+URZ+0x2a860], R3 ;  /* 0x02a86003040075a7 */ /* 0x000e22000800017f */
[----:B------:R-:W-:Y:S01]  /*13b70*/  IMAD R5, R24, R5, UR38 ;  /* 0x0000002618057e24 */ /* 0x000fe2000f8e0205 */
[----:B0-----:R-:W-:Y:S06]  /*13b80*/  @!P0 BRA `(.L_x_1114) ;  /* 0x0000002c00fc8947 */ /* 0x001fec0003800000 */
.L_x_1201:
[----:B------:R-:W-:Y:S05]  /*13b90*/  BSYNC B0 ;  /* 0x0000000000007941 */ /* 0x000fea0003800000 */
.L_x_1113:
[----:B------:R-:W-:Y:S01]  /*13ba0*/  UMOV UR4, 0xffffffff ;  /* 0xffffffff00047882 */ /* 0x000fe20000000000 */
[----:B------:R-:W-:Y:S01]  /*13bb0*/  LOP3.LUT P3, RZ, R19, 0x2, RZ, 0xc0, !PT ;  /* 0x0000000213ff7812 */ /* 0x000fe2000786c0ff */
[----:B------:R-:W-:Y:S01]  /*13bc0*/  IMAD R7, R23, 0x3000, R30 ;  /* 0x0000300017077824 */ /* 0x000fe200078e021e */
[----:B------:R-:W-:Y:S01]  /*13bd0*/  LOP3.LUT P1, RZ, R19, 0x1, RZ, 0xc0, !PT ;  /* 0x0000000113ff7812 */ /* 0x000fe2000782c0ff */
[----:B------:R-:W-:Y:S01]  /*13be0*/  IMAD.IADD R5, R5, 0x1, -R36 ;  /* 0x0000000105057824 */ /* 0x000fe200078e0a24 */
[----:B------:R-:W-:Y:S11]  /*13bf0*/  BRA.DIV UR4, `(.L_x_1115) ;  /* 0x0000002e04f47947 */ /* 0x000ff6000b800000 */
[----:B------:R-:W1:Y:S01]  /*13c00*/  SHFL.IDX PT, R14, R17, RZ, 0x181f ;  /* 0x00181fff110e7589 */ /* 0x000e6200000e0000 */
[----:B------:R-:W-:-:S03]  /*13c10*/  IMAD.SHL.U32 R6, R37, 0x2, RZ ;  /* 0x0000000225067824 */ /* 0x000fc600078e00ff */
[----:B------:R-:W0:Y:S02]  /*13c20*/  SHFL.IDX PT, R0, R18, RZ, 0x181f ;  /* 0x00181fff12007589 */ /* 0x000e2400000e0000 */
[----:B-1----:R-:W-:Y:S02]  /*13c30*/  IADD3 R2, P0, R14, R6, RZ ;  /* 0x000000060e027210 */ /* 0x002fe40007f1e0ff */
[----:B------:R-:W1:Y:S03]  /*13c40*/  SHFL.IDX PT, R14, R17, 0x1, 0x181f ;  /* 0x00381f00110e7f89 */ /* 0x000e6600000e0000 */
[----:B0-----:R-:W-:Y:S01]  /*13c50*/  IMAD.X R3, RZ, RZ, R0, P0 ;  /* 0x000000ffff037224 */ /* 0x001fe200000e0600 */
[----:B------:R-:W-:Y:S01]  /*13c60*/  ISETP.LT.OR P0, PT, R5, 0x1, P3 ;  /* 0x000000010500780c */ /* 0x000fe20001f01670 */
[----:B------:R-:W-:Y:S02]  /*13c70*/  IMAD R0, R7, 0x2, R16 ;  /* 0x0000000207007824 */ /* 0x000fe400078e0210 */
[----:B------:R-:W0:Y:S10]  /*13c80*/  SHFL.IDX PT, R7, R18, 0x1, 0x181f ;  /* 0x00381f0012077f89 */ /* 0x000e3400000e0000 */
        /* <DEDUP_REMOVED lines=35> */
.L_x_1215:
[----:B01----:R-:W-:-:S05]  /*13ec0*/  IADD3 R2, P0, R14, R6, RZ ;  /* 0x000000060e027210 */ /* 0x003fca0007f1e0ff */
[----:B------:R-:W-:Y:S01]  /*13ed0*/  IMAD.X R3, RZ, RZ, R7, P0 ;  /* 0x000000ffff037224 */ /* 0x000fe200000e0607 */
        /* <DEDUP_REMOVED lines=9> */
.L_x_1116:
        /* <DEDUP_REMOVED lines=10> */
.L_x_1117:
[----:B------:R1:W-:Y:S01]  /*14010*/  SYNCS.ARRIVE.TRANS64.A1T0 RZ, [R4+URZ+0x2a850], RZ ;  /* 0x02a850ff04ff79a7 */ /* 0x0003e2000810003f */
[----:B------:R-:W-:-:S05]  /*14020*/  VIADD R23, R23, 0x1 ;  /* 0x0000000117177836 */ /* 0x000fca0000000000 */
[----:B------:R-:W-:-:S04]  /*14030*/  ISETP.NE.AND P0, PT, R23, 0x2, PT ;  /* 0x000000021700780c */ /* 0x000fc80003f05270 */
[----:B0-----:R-:W-:Y:S02]  /*14040*/  SEL R3, RZ, 0x1, P0 ;  /* 0x00000001ff037807 */ /* 0x001fe40000000000 */
[----:B------:R-:W-:Y:S02]  /*14050*/  SEL R23, R23, RZ, P0 ;  /* 0x000000ff17177207 */ /* 0x000fe40000000000 */
[----:B-1----:R-:W-:-:S07]  /*14060*/  LOP3.LUT R26, R26, R3, RZ, 0x3c, !PT ;  /* 0x000000031a1a7212 */ /* 0x002fce00078e3cff */
.L_x_1077:
[----:B------:R-:W-:Y:S05]  /*14070*/  BSYNC B7 ;  /* 0x0000000000077941 */ /* 0x000fea0003800000 */
.L_x_1075:
[----:B------:R-:W-:-:S13]  /*14080*/  LOP3.LUT P0, RZ, R19, 0x800, RZ, 0xc0, !PT ;  /* 0x0000080013ff7812 */ /* 0x000fda000780c0ff */
[----:B------:R-:W-:Y:S05]  /*14090*/  @!P0 BRA `(.L_x_1118) ;  /* 0x0000000000248947 */ /* 0x000fea0003800000 */
[----:B------:R-:W-:Y:S05]  /*140a0*/  WARPSYNC.ALL ;  /* 0x0000000000007948 */ /* 0x000fea0003800000 */
[----:B------:R-:W0:Y:S08]  /*140b0*/  S2UR UR5, SR_CgaCtaId ;  /* 0x00000000000579c3 */ /* 0x000e300000008800 */
[----:B------:R-:W-:Y:S06]  /*140c0*/  BAR.SYNC.DEFER_BLOCKING 0x5, 0x180 ;  /* 0x0146000000007b1d */ /* 0x000fec0000010000 */
[----:B------:R-:W-:-:S02]  /*140d0*/  UMOV UR4, 0x400 ;  /* 0x0000040000047882 */ /* 0x000fc40000000000 */
[----:B0-----:R-:W-:-:S06]  /*140e0*/  ULEA UR4, UR5, UR4, 0x18 ;  /* 0x0000000405047291 */ /* 0x001fcc000f8ec03f */
[----:B------:R-:W-:-:S05]  /*140f0*/  IMAD.U32 R16, RZ, RZ, UR4 ;  /* 0x00000004ff107e24 */ /* 0x000fca000f8e00ff */
[----:B------:R0:W1:Y:S01]  /*14100*/  LDS R34, [R16+0x2a8d0] ;  /* 0x02a8d00010227984 */ /* 0x0000620000000800 */
[----:B------:R-:W-:Y:S06]  /*14110*/  BAR.ARV 0x4, 0x180 ;  /* 0x0106000000007b1d */ /* 0x000fec0000002000 */
[----:B------:R-:W-:Y:S05]  /*14120*/  BRA `(.L_x_1119) ;  /* 0x00000000002c7947 */ /* 0x000fea0003800000 */
.L_x_1118:
[----:B------:R-:W-:-:S03]  /*14130*/  UMOV UR4, 0xffffffff ;  /* 0xffffffff00047882 */ /* 0x000fc60000000000 */
[----:B------:R-:W-:Y:S05]  /*14140*/  BRA.DIV UR4, `(.L_x_1120) ;  /* 0x0000003204a87947 */ /* 0x000fea000b800000 */
[----:B------:R0:W1:Y:S02]  /*14150*/  SHFL.IDX PT, R14, R34, RZ, 0x1f ;  /* 0x00001fff220e7589 */ /* 0x00006400000e0000 */
.L_x_1218:
[----:B------:R-:W2:Y:S01]  /*14160*/  @!P2 S2R R3, SR_CgaCtaId ;  /* 0x000000000003a919 */ /* 0x000ea20000008800 */
[----:B------:R-:W-:Y:S05]  /*14170*/  WARPSYNC.ALL ;  /* 0x0000000000007948 */ /* 0x000fea0003800000 */
[----:B------:R-:W-:Y:S01]  /*14180*/  BAR.SYNC.DEFER_BLOCKING 0x4, 0x180 ;  /* 0x0106000000007b1d */ /* 0x000fe20000010000 */
[----:B------:R-:W-:-:S04]  /*14190*/  @!P2 MOV R0, 0x400 ;  /* 0x000004000000a802 */ /* 0x000fc80000000f00 */
[----:B--2---:R-:W-:-:S05]  /*141a0*/  @!P2 LEA R16, R3, R0, 0x18 ;  /* 0x000000000310a211 */ /* 0x004fca00078ec0ff */
[----:B------:R0:W-:Y:S02]  /*141b0*/  @!P2 STS [R16+0x2a8d0], R34 ;  /* 0x02a8d0221000a388 */ /* 0x0001e40000000800 */
[----:B01----:R-:W-:Y:S01]  /*141c0*/  IMAD.MOV.U32 R34, RZ, RZ, R14 ;  /* 0x000000ffff227224 */ /* 0x003fe200078e000e */
[----:B------:R-:W-:Y:S06]  /*141d0*/  BAR.ARV 0x5, 0x180 ;  /* 0x0146000000007b1d */ /* 0x000fec0000002000 */
.L_x_1119:
[----:B------:R-:W-:Y:S02]  /*141e0*/  ULDC UR4, c[0x0][0xc38] ;  /* 0x00030e0000047ab9 */ /* 0x000fe40000000800 */
[----:B-1----:R-:W-:-:S13]  /*141f0*/  ISETP.GE.AND P0, PT, R34, UR4, PT ;  /* 0x0000000422007c0c */ /* 0x002fda000bf06270 */
[----:B------:R-:W-:Y:S05]  /*14200*/  @!P0 BRA `(.L_x_1121) ;  /* 0xffffffc400188947 */ /* 0x000fea000383ffff */
.L_x_1066:
[----:B------:R-:W2:Y:S01]  /*14210*/  LDL.LU R0, [R1] ;  /* 0x0000000001007983 */ /* 0x000ea20000300800 */
[----:B------:R-:W-:Y:S01]  /*14220*/  BSSY B0, `(.L_x_1122) ;  /* 0x000000b000007945 */ /* 0x000fe20003800000 */
[----:B------:R-:W1:Y:S01]  /*14230*/  S2R R5, SR_CgaCtaId ;  /* 0x0000000000057919 */ /* 0x000e620000008800 */
[----:B--2---:R-:W-:-:S05]  /*14240*/  VIADD R0, R0, 0x1 ;  /* 0x0000000100007836 */ /* 0x004fca0000000000 */
[----:B------:R-:W-:-:S04]  /*14250*/  LEA.HI R2, R0, R0, RZ, 0x1 ;  /* 0x0000000000027211 */ /* 0x000fc800078f08ff */
[----:B------:R-:W-:Y:S02]  /*14260*/  LOP3.LUT R3, R2, 0xfffffffe, RZ, 0xc0, !PT ;  /* 0xfffffffe02037812 */ /* 0x000fe400078ec0ff */
[----:B------:R-:W-:-:S03]  /*14270*/  MOV R2, 0x400 ;  /* 0x0000040000027802 */ /* 0x000fc60000000f00 */
[----:B------:R-:W-:Y:S01]  /*14280*/  IMAD.IADD R0, R0, 0x1, -R3 ;  /* 0x0000000100007824 */ /* 0x000fe200078e0a03 */
[----:B-1----:R-:W-:-:S04]  /*14290*/  LEA R4, R5, R2, 0x18 ;  /* 0x0000000205047211 */ /* 0x002fc800078ec0ff */
[----:B------:R-:W-:-:S04]  /*142a0*/  SHF.L.U32 R0, R0, 0x1f, RZ ;  /* 0x0000001f00007819 */ /* 0x000fc800000006ff */
[----:B------:R-:W1:Y:S02]  /*142b0*/  SYNCS.PHASECHK.TRANS64.TRYWAIT P0, [R4+URZ+0x2a820], R0 ;  /* 0x02a82000040075a7 */ /* 0x000e64000800017f */
[----:B-1----:R-:W-:Y:S05]  /*142c0*/  @!P0 BRA `(.L_x_1123) ;  /* 0x0000003000708947 */ /* 0x002fea0003800000 */
.L_x_1219:
[----:B------:R-:W-:Y:S05]  /*142d0*/  BSYNC B0 ;  /* 0x0000000000007941 */ /* 0x000fea0003800000 */
.L_x_1122:
[----:B------:R-:W-:-:S03]  /*142e0*/  UMOV UR4, 0xffffffff ;  /* 0xffffffff00047882 */ /* 0x000fc60000000000 */
[----:B------:R-:W-:Y:S05]  /*142f0*/  BRA.DIV UR4, `(.L_x_1124) ;  /* 0x0000003204787947 */ /* 0x000fea000b800000 */
[----:B-1----:R-:W1:Y:S02]  /*14300*/  S2R R0, SR_TID.X ;  /* 0x0000000000007919 */ /* 0x002e640000002100 */
[----:B-1----:R-:W-:-:S04]  /*14310*/  SHF.R.U32.HI R0, RZ, 0x5, R0 ;  /* 0x00000005ff007819 */ /* 0x002fc80000011600 */
[----:B------:R-:W-:-:S05]  /*14320*/  LOP3.LUT R0, R0, 0x3, RZ, 0xc0, !PT ;  /* 0x0000000300007812 */ /* 0x000fca00078ec0ff */
[----:B------:R1:W2:Y:S02]  /*14330*/  SHFL.IDX PT, R14, R0, RZ, 0x1f ;  /* 0x00001fff000e7589 */ /* 0x0002a400000e0000 */
.L_x_1222:
[----:B--2---:R-:W-:Y:S01]  /*14340*/  ISETP.NE.AND P0, PT, R14, RZ, PT ;  /* 0x000000ff0e00720c */ /* 0x004fe20003f05270 */
[----:B------:R-:W-:-:S12]  /*14350*/  BSSY B0, `(.L_x_1125) ;  /* 0x0000026000007945 */ /* 0x000fd80003800000 */
[----:B------:R-:W-:Y:S05]  /*14360*/  @P0 BRA `(.L_x_1126) ;  /* 0x0000000000900947 */ /* 0x000fea0003800000 */
[----:B------:R-:W-:-:S03]  /*14370*/  UMOV UR4, 0xffffffff ;  /* 0xffffffff00047882 */ /* 0x000fc60000000000 */
[----:B------:R-:W-:Y:S05]  /*14380*/  BRA.DIV UR4, `(.L_x_1127) ;  /* 0x0000003204887947 */ /* 0x000fea000b800000 */
[----:B------:R-:W-:-:S13]  /*14390*/  ELECT P6, URZ, PT ;  /* 0x00000000003f782f */ /* 0x000fda00038c0000 */
.L_x_1225:
[----:B------:R-:W-:Y:S05]  /*143a0*/  @!P6 BRA `(.L_x_1126) ;  /* 0x000000000080e947 */ /* 0x000fea0003800000 */
[----:B-1----:R-:W2:Y:S02]  /*143b0*/  LDL R0, [R1+0x4] ;  /* 0x0000040001007983 */ /* 0x002ea40000100800 */
[----:B--2---:R-:W-:-:S13]  /*143c0*/  R2UR UR4, R0 ;  /* 0x00000000000472ca */ /* 0x004fda00000e0000 */
[----:B------:R-:W-:-:S06]  /*143d0*/  ULOP3.LUT UR4, UR4, 0x2, URZ, 0xfc, !UPT ;  /* 0x0000000204047892 */ /* 0x000fcc000f8efc3f */
[----:B------:R-:W-:-:S05]  /*143e0*/  IMAD.U32 R0, RZ, RZ, UR4 ;  /* 0x00000004ff007e24 */ /* 0x000fca000f8e00ff */
[----:B------:R-:W-:-:S13]  /*143f0*/  ISETP.NE.AND P0, PT, R0, 0x3, PT ;  /* 0x000000030000780c */ /* 0x000fda0003f05270 */
[----:B------:R-:W-:Y:S05]  /*14400*/  @!P0 BRA `(.L_x_1128) ;  /* 0x0000000000048947 */ /* 0x000fea0003800000 */
[----:B------:R-:W-:Y:S01]  /*14410*/  BPT.TRAP 0x1 ;  /* 0x000000040000795c */ /* 0x000fe20000300000 */
.L_x_1128:
[C---:B------:R-:W-:Y:S01]  /*14420*/  IMAD R5, R23.reuse, 0x8, R4 ;  /* 0x0000000817057824 */ /* 0x040fe200078e0204 */
[----:B------:R-:W-:Y:S01]  /*14430*/  SHF.L.U32 R0, R26, 0x1f, RZ ;  /* 0x0000001f1a007819 */ /* 0x000fe200000006ff */
[----:B------:R-:W-:-:S03]  /*14440*/  VIADD R23, R23, 0x1 ;  /* 0x0000000117177836 */ /* 0x000fc60000000000 */
[----:B------:R-:W1:Y:S02]  /*14450*/  SYNCS.PHASECHK.TRANS64.TRYWAIT P1, [R5+URZ+0x2a840], R0 ;  /* 0x02a84000050075a7 */ /* 0x000e64000802017f */
[----:B------:R-:W-:-:S04]  /*14460*/  ISETP.NE.AND P2, PT, R23, 0x2, PT ;  /* 0x000000021700780c */ /* 0x000fc80003f45270 */
[----:B------:R-:W-:Y:S01]  /*14470*/  SEL R3, RZ, 0x1, P2 ;  /* 0x00000001ff037807 */ /* 0x000fe20001000000 */
[----:B-1----:R-:W-:Y:S08]  /*14480*/  @!P1 BRA `(.L_x_1129) ;  /* 0x0000003000689947 */ /* 0x002ff00003800000 */
.L_x_1226:
[----:B------:R-:W-:Y:S02]  /*14490*/  SEL R23, R23, RZ, P2 ;  /* 0x000000ff17177207 */ /* 0x000fe40001000000 */
[----:B------:R-:W-:Y:S01]  /*144a0*/  LOP3.LUT R2, R26, R3, RZ, 0x3c, !PT ;  /* 0x000000031a027212 */ /* 0x000fe200078e3cff */
[----:B------:R-:W-:Y:S06]  /*144b0*/  @!P0 BRA `(.L_x_1130) ;  /* 0x0000000000048947 */ /* 0x000fec0003800000 */
[----:B------:R-:W-:Y:S01]  /*144c0*/  BPT.TRAP 0x1 ;  /* 0x000000040000795c */ /* 0x000fe20000300000 */
.L_x_1130:
[----:B------:R-:W-:Y:S01]  /*144d0*/  IMAD R23, R23, 0x8, R4 ;  /* 0x0000000817177824 */ /* 0x000fe200078e0204 */
[----:B------:R-:W-:-:S04]  /*144e0*/  SHF.L.U32 R2, R2, 0x1f, RZ ;  /* 0x0000001f02027819 */ /* 0x000fc800000006ff */
[----:B------:R-:W2:Y:S02]  /*144f0*/  SYNCS.PHASECHK.TRANS64.TRYWAIT P1, [R23+URZ+0x2a840], R2 ;  /* 0x02a84002170075a7 */ /* 0x000ea4000802017f */
[----:B--2---:R-:W-:Y:S05]  /*14500*/  @!P1 BRA `(.L_x_1131) ;  /* 0x00000030005c9947 */ /* 0x004fea0003800000 */
.L_x_1227:
[----:B------:R-:W-:Y:S05]  /*14510*/  @!P0 BRA `(.L_x_1132) ;  /* 0x0000000000048947 */ /* 0x000fea0003800000 */
[----:B------:R-:W-:Y:S01]  /*14520*/  BPT.TRAP 0x1 ;  /* 0x000000040000795c */ /* 0x000fe20000300000 */
.L_x_1132:
[----:B------:R-:W3:Y:S02]  /*14530*/  SYNCS.PHASECHK.TRANS64.TRYWAIT P1, [R5+URZ+0x2a860], R0 ;  /* 0x02a86000050075a7 */ /* 0x000ee4000802017f */
[----:B---3--:R-:W-:Y:S05]  /*14540*/  @!P1 BRA `(.L_x_1133) ;  /* 0x0000003000609947 */ /* 0x008fea0003800000 */
.L_x_1228:
[----:B------:R-:W-:Y:S05]  /*14550*/  @!P0 BRA `(.L_x_1134) ;  /* 0x0000000000048947 */ /* 0x000fea0003800000 */
[----:B------:R-:W-:Y:S01]  /*14560*/  BPT.TRAP 0x1 ;  /* 0x000000040000795c */ /* 0x000fe20000300000 */
.L_x_1134:
[----:B----4-:R4:W0:Y:S02]  /*14570*/  SYNCS.PHASECHK.TRANS64.TRYWAIT P0, [R23+URZ+0x2a860], R2 ;  /* 0x02a86002170075a7 */ /* 0x010824000800017f */
[----:B0-----:R-:W-:Y:S05]  /*14580*/  @!P0 NANOSLEEP.SYNCS 0x989680 ;  /* 0x009896800000895d */ /* 0x001fea0003900000 */
[----:B------:R-:W0:Y:S02]  /*14590*/  @!P0 SYNCS.PHASECHK.TRANS64 P0, [R23+URZ+0x2a860], R2 ;  /* 0x02a86002170085a7 */ /* 0x000e24000800007f */
[----:B0-----:R-:W-:Y:S05]  /*145a0*/  @!P0 BRA `(.L_x_1134) ;  /* 0xfffffffc00f08947 */ /* 0x001fea000383ffff */
.L_x_1126:
[----:B------:R-:W-:Y:S05]  /*145b0*/  BSYNC B0 ;  /* 0x0000000000007941 */ /* 0x000fea0003800000 */
.L_x_1125:
[----:B------:R-:W-:Y:S05]  /*145c0*/  EXIT ;  /* 0x000000000000794d */ /* 0x000fea0003800000 */
.L_x_971:
[----:B0-----:R-:W-:-:S04]  /*145d0*/  IMAD.U32 R3, RZ, RZ, UR40 ;  /* 0x00000028ff037e24 */ /* 0x001fc8000f8e00ff */
[----:B------:R0:W1:Y:S03]  /*145e0*/  SYNCS.PHASECHK.TRANS64.TRYWAIT P1, [R3+URZ+0x2a800], R0 ;  /* 0x02a80000030075a7 */ /* 0x000066000802017f */
[----:B-1----:R-:W-:Y:S05]  /*145f0*/  @!P1 NANOSLEEP.SYNCS 0x989680 ;  /* 0x009896800000995d */ /* 0x002fea0003900000 */
[----:B------:R-:W1:Y:S02]  /*14600*/  @!P1 SYNCS.PHASECHK.TRANS64 P1, [R3+URZ+0x2a800], R0 ;  /* 0x02a80000030095a7 */ /* 0x000e64000802007f */
[----:B-1----:R-:W-:Y:S05]  /*14610*/  @!P1 BRA `(.L_x_971) ;  /* 0xfffffffc00ec9947 */ /* 0x002fea000383ffff */
[----:B------:R-:W-:Y:S05]  /*14620*/  BRA `(.L_x_1135) ;  /* 0xfffffed000d87947 */ /* 0x000fea000383ffff */
.L_x_975:
[----:B-1----:R1:W2:Y:S02]  /*14630*/  SYNCS.PHASECHK.TRANS64.TRYWAIT P1, [R15+URZ+0x2a830], R0 ;  /* 0x02a830000f0075a7 */ /* 0x0022a4000802017f */
[----:B--2---:R-:W-:Y:S05]  /*14640*/  @!P1 NANOSLEEP.SYNCS 0x989680 ;  /* 0x009896800000995d */ /* 0x004fea0003900000 */
[----:B------:R-:W2:Y:S02]  /*14650*/  @!P1 SYNCS.PHASECHK.TRANS64 P1, [R15+URZ+0x2a830], R0 ;  /* 0x02a830000f0095a7 */ /* 0x000ea4000802007f */
[----:B--2---:R-:W-:Y:S05]  /*14660*/  @!P1 BRA `(.L_x_975) ;  /* 0xfffffffc00f09947 */ /* 0x004fea000383ffff */
[----:B------:R-:W-:Y:S05]  /*14670*/  BRA `(.L_x_974) ;  /* 0xfffffed000f47947 */ /* 0x000fea000383ffff */
.L_x_992:
[----:B-1----:R-:W-:-:S04]  /*14680*/  IMAD.U32 R14, RZ, RZ, UR7 ;  /* 0x00000007ff0e7e24 */ /* 0x002fc8000f8e00ff */
[----:B------:R1:W2:Y:S03]  /*14690*/  SYNCS.PHASECHK.TRANS64.TRYWAIT P1, [R14+URZ+0x2a830], R13 ;  /* 0x02a8300d0e0075a7 */ /* 0x0002a6000802017f */
[----:B--2---:R-:W-:Y:S05]  /*146a0*/  @!P1 NANOSLEEP.SYNCS 0x989680 ;  /* 0x009896800000995d */ /* 0x004fea0003900000 */
[----:B------:R-:W2:Y:S02]  /*146b0*/  @!P1 SYNCS.PHASECHK.TRANS64 P1, [R14+URZ+0x2a830], R13 ;  /* 0x02a8300d0e0095a7 */ /* 0x000ea4000802007f */
[----:B--2---:R-:W-:Y:S05]  /*146c0*/  @!P1 BRA `(.L_x_992) ;  /* 0xfffffffc00ec9947 */ /* 0x004fea000383ffff */
[----:B------:R-:W-:Y:S05]  /*146d0*/  BRA `(.L_x_991) ;  /* 0xffffff0400787947 */ /* 0x000fea000383ffff */
.L_x_996:
[----:B01----:R-:W-:-:S04]  /*146e0*/  IMAD.U32 R13, RZ, RZ, UR6 ;  /* 0x00000006ff0d7e24 */ /* 0x003fc8000f8e00ff */
[----:B------:R0:W1:Y:S03]  /*146f0*/  SYNCS.PHASECHK.TRANS64.TRYWAIT P1, [R13+URZ+0x2a850], R0 ;  /* 0x02a850000d0075a7 */ /* 0x000066000802017f */
[----:B-1----:R-:W-:Y:S05]  /*14700*/  @!P1 NANOSLEEP.SYNCS 0x989680 ;  /* 0x009896800000995d */ /* 0x002fea0003900000 */
[----:B------:R-:W1:Y:S02]  /*14710*/  @!P1 SYNCS.PHASECHK.TRANS64 P1, [R13+URZ+0x2a850], R0 ;  /* 0x02a850000d0095a7 */ /* 0x000e64000802007f */
[----:B-1----:R-:W-:Y:S05]  /*14720*/  @!P1 BRA `(.L_x_996) ;  /* 0xfffffffc00ec9947 */ /* 0x002fea000383ffff */
[----:B------:R-:W-:Y:S05]  /*14730*/  BRA `(.L_x_995) ;  /* 0xffffff0c00a87947 */ /* 0x000fea000383ffff */
.L_x_1015:
[----:B-1----:R-:W-:-:S04]  /*14740*/  IMAD.U32 R12, RZ, RZ, UR7 ;  /* 0x00000007ff0c7e24 */ /* 0x002fc8000f8e00ff */
[----:B------:R1:W2:Y:S03]  /*14750*/  SYNCS.PHASECHK.TRANS64.TRYWAIT P1, [R12+URZ+0x2a830], R11 ;  /* 0x02a8300b0c0075a7 */ /* 0x0002a6000802017f */
[----:B--2---:R-:W-:Y:S05]  /*14760*/  @!P1 NANOSLEEP.SYNCS 0x989680 ;  /* 0x009896800000995d */ /* 0x004fea0003900000 */
[----:B------:R-:W2:Y:S02]  /*14770*/  @!P1 SYNCS.PHASECHK.TRANS64 P1, [R12+URZ+0x2a830], R11 ;  /* 0x02a8300b0c0095a7 */ /* 0x000ea4000802007f */
[----:B--2---:R-:W-:Y:S05]  /*14780*/  @!P1 BRA `(.L_x_1015) ;  /* 0xfffffffc00ec9947 */ /* 0x004fea000383ffff */
[----:B------:R-:W-:Y:S05]  /*14790*/  BRA `(.L_x_1014) ;  /* 0xffffff3800c87947 */ /* 0x000fea000383ffff */
.L_x_1019:
[----:B01----:R-:W-:-:S04]  /*147a0*/  IMAD.U32 R11, RZ, RZ, UR6 ;  /* 0x00000006ff0b7e24 */ /* 0x003fc8000f8e00ff */
[----:B------:R0:W1:Y:S03]  /*147b0*/  SYNCS.PHASECHK.TRANS64.TRYWAIT P1, [R11+URZ+0x2a850], R0 ;  /* 0x02a850000b0075a7 */ /* 0x000066000802017f */
[----:B-1----:R-:W-:Y:S05]  /*147c0*/  @!P1 NANOSLEEP.SYNCS 0x989680 ;  /* 0x009896800000995d */ /* 0x002fea0003900000 */
[----:B------:R-:W1:Y:S02]  /*147d0*/  @!P1 SYNCS.PHASECHK.TRANS64 P1, [R11+URZ+0x2a850], R0 ;  /* 0x02a850000b0095a7 */ /* 0x000e64000802007f */
[----:B-1----:R-:W-:Y:S05]  /*147e0*/  @!P1 BRA `(.L_x_1019) ;  /* 0xfffffffc00ec9947 */ /* 0x002fea000383ffff */
[----:B------:R-:W-:Y:S05]  /*147f0*/  BRA `(.L_x_1018) ;  /* 0xffffff4000f87947 */ /* 0x000fea000383ffff */
.L_x_1027:
[----:B-1----:R-:W-:-:S04]  /*14800*/  IMAD.U32 R14, RZ, RZ, UR6 ;  /* 0x00000006ff0e7e24 */ /* 0x002fc8000f8e00ff */
[----:B------:R1:W2:Y:S03]  /*14810*/  SYNCS.PHASECHK.TRANS64.TRYWAIT P1, [R14+URZ+0x2a830], R11 ;  /* 0x02a8300b0e0075a7 */ /* 0x0002a6000802017f */
[----:B--2---:R-:W-:Y:S05]  /*14820*/  @!P1 NANOSLEEP.SYNCS 0x989680 ;  /* 0x009896800000995d */ /* 0x004fea0003900000 */
[----:B------:R-:W2:Y:S02]  /*14830*/  @!P1 SYNCS.PHASECHK.TRANS64 P1, [R14+URZ+0x2a830], R11 ;  /* 0x02a8300b0e0095a7 */ /* 0x000ea4000802007f */
[----:B--2---:R-:W-:Y:S05]  /*14840*/  @!P1 BRA `(.L_x_1027) ;  /* 0xfffffffc00ec9947 */ /* 0x004fea000383ffff */
[----:B------:R-:W-:Y:S05]  /*14850*/  BRA `(.L_x_1026) ;  /* 0xffffff5c00487947 */ /* 0x000fea000383ffff */
.L_x_1031:
[----:B01----:R-:W-:-:S04]  /*14860*/  IMAD.U32 R11, RZ, RZ, UR10 ;  /* 0x0000000aff0b7e24 */ /* 0x003fc8000f8e00ff */
[----:B------:R0:W1:Y:S03]  /*14870*/  SYNCS.PHASECHK.TRANS64.TRYWAIT P1, [R11+URZ+0x2a850], R0 ;  /* 0x02a850000b0075a7 */ /* 0x000066000802017f */
[----:B-1----:R-:W-:Y:S05]  /*14880*/  @!P1 NANOSLEEP.SYNCS 0x989680 ;  /* 0x009896800000995d */ /* 0x002fea0003900000 */
[----:B------:R-:W1:Y:S02]  /*14890*/  @!P1 SYNCS.PHASECHK.TRANS64 P1, [R11+URZ+0x2a850], R0 ;  /* 0x02a850000b0095a7 */ /* 0x000e64000802007f */
[----:B-1----:R-:W-:Y:S05]  /*148a0*/  @!P1 BRA `(.L_x_1031) ;  /* 0xfffffffc00ec9947 */ /* 0x002fea000383ffff */
[----:B------:R-:W-:Y:S05]  /*148b0*/  BRA `(.L_x_1030) ;  /* 0xffffff6400787947 */ /* 0x000fea000383ffff */
.L_x_1046:
[----:B-1----:R-:W-:-:S04]  /*148c0*/  IMAD.U32 R5, RZ, RZ, UR5 ;  /* 0x00000005ff057e24 */ /* 0x002fc8000f8e00ff */
[----:B------:R1:W2:Y:S03]  /*148d0*/  SYNCS.PHASECHK.TRANS64.TRYWAIT P1, [R5+URZ+0x2a850], R0 ;  /* 0x02a85000050075a7 */ /* 0x0002a6000802017f */
[----:B--2---:R-:W-:Y:S05]  /*148e0*/  @!P1 NANOSLEEP.SYNCS 0x989680 ;  /* 0x009896800000995d */ /* 0x004fea0003900000 */
[----:B------:R-:W2:Y:S02]  /*148f0*/  @!P1 SYNCS.PHASECHK.TRANS64 P1, [R5+URZ+0x2a850], R0 ;  /* 0x02a85000050095a7 */ /* 0x000ea4000802007f */
[----:B--2---:R-:W-:Y:S05]  /*14900*/  @!P1 BRA `(.L_x_1046) ;  /* 0xfffffffc00ec9947 */ /* 0x004fea000383ffff */
[----:B------:R-:W-:Y:S05]  /*14910*/  BRA `(.L_x_1045) ;  /* 0xffffff9000e07947 */ /* 0x000fea000383ffff */
.L_x_1083:
[----:B------:R-:W2:Y:S01]  /*14920*/  S2R R17, SR_TID.X ;  /* 0x0000000000117919 */ /* 0x000ea20000002100 */
[----:B------:R-:W-:Y:S02]  /*14930*/  IMAD.MOV.U32 R12, RZ, RZ, RZ ;  /* 0x000000ffff0c7224 */ /* 0x000fe400078e00ff */
[----:B------:R-:W-:Y:S02]  /*14940*/  IMAD.MOV.U32 R11, RZ, RZ, 0x1f ;  /* 0x0000001fff0b7424 */ /* 0x000fe400078e00ff */
[----:B------:R-:W-:Y:S01]  /*14950*/  IMAD.MOV.U32 R15, RZ, RZ, -0x1 ;  /* 0xffffffffff0f7424 */ /* 0x000fe200078e00ff */
[----:B--2---:R-:W-:-:S04]  /*14960*/  SHF.R.U32.HI R17, RZ, 0x5, R17 ;  /* 0x00000005ff117819 */ /* 0x004fc80000011611 */
[----:B------:R-:W-:-:S05]  /*14970*/  LOP3.LUT R17, R17, 0x3, RZ, 0xc0, !PT ;  /* 0x0000000311117812 */ /* 0x000fca00078ec0ff */
[----:B------:R-:W-:-:S07]  /*14980*/  IMAD.MOV.U32 R13, RZ, RZ, R17 ;  /* 0x000000ffff0d7224 */ /* 0x000fce00078e0011 */
[----:B01---5:R-:W-:Y:S05]  /*14990*/  WARPSYNC.COLLECTIVE R15, `(.L_x_1136) ;  /* 0x000000000f087348 */ /* 0x023fea0003c00000 */
[----:B------:R2:W3:Y:S02]  /*149a0*/  SHFL.IDX P6, R14, R13, R12, R11 ;  /* 0x0000000c0d0e7389 */ /* 0x0004e400000c000b */
[----:B0123-5:R-:W-:Y:S01]  /*149b0*/  ENDCOLLECTIVE ;  /* 0x000000000000791b */ /* 0x02ffe20003800000 */
.L_x_1136:
[----:B------:R-:W-:Y:S05]  /*149c0*/  BRA `(.L_x_1137) ;  /* 0xffffffc8008c7947 */ /* 0x000fea000383ffff */
.L_x_1086:
[----:B0-----:R0:W1:Y:S02]  /*149d0*/  SYNCS.PHASECHK.TRANS64.TRYWAIT P0, [R0+URZ+0x2a840], R3 ;  /* 0x02a84003000075a7 */ /* 0x001064000800017f */
[----:B-1----:R-:W-:Y:S05]  /*149e0*/  @!P0 NANOSLEEP.SYNCS 0x989680 ;  /* 0x009896800000895d */ /* 0x002fea0003900000 */
[----:B------:R-:W1:Y:S02]  /*149f0*/  @!P0 SYNCS.PHASECHK.TRANS64 P0, [R0+URZ+0x2a840], R3 ;  /* 0x02a84003000085a7 */ /* 0x000e64000800007f */
[----:B-1----:R-:W-:Y:S05]  /*14a00*/  @!P0 BRA `(.L_x_1086) ;  /* 0xfffffffc00f08947 */ /* 0x002fea000383ffff */
[----:B------:R-:W-:Y:S05]  /*14a10*/  BRA `(.L_x_1138) ;  /* 0xffffffcc00907947 */ /* 0x000fea000383ffff */
.L_x_1087:
[----:B------:R-:W-:Y:S01]  /*14a20*/  BSSY B0, `(.L_x_1139) ;  /* 0x0000008000007945 */ /* 0x000fe20003800000 */
[----:B------:R-:W-:Y:S02]  /*14a30*/  IMAD.MOV.U32 R13, RZ, RZ, R6 ;  /* 0x000000ffff0d7224 */ /* 0x000fe400078e0006 */
[----:B------:R-:W-:Y:S02]  /*14a40*/  IMAD.MOV.U32 R12, RZ, RZ, RZ ;  /* 0x000000ffff0c7224 */ /* 0x000fe400078e00ff */
[----:B------:R-:W-:Y:S02]  /*14a50*/  IMAD.MOV.U32 R11, RZ, RZ, 0x181f ;  /* 0x0000181fff0b7424 */ /* 0x000fe400078e00ff */
[----:B------:R-:W-:-:S07]  /*14a60*/  IMAD.MOV.U32 R15, RZ, RZ, -0x1 ;  /* 0xffffffffff0f7424 */ /* 0x000fce00078e00ff */
[----:B------:R-:W-:Y:S05]  /*14a70*/  WARPSYNC.COLLECTIVE R15, `(.L_x_1140) ;  /* 0x000000000f087348 */ /* 0x000fea0003c00000 */
[----:B------:R0:W1:Y:S02]  /*14a80*/  SHFL.IDX P6, R14, R13, R12, R11 ;  /* 0x0000000c0d0e7389 */ /* 0x00006400000c000b */
[----:B01----:R-:W-:Y:S01]  /*14a90*/  ENDCOLLECTIVE ;  /* 0x000000000000791b */ /* 0x003fe20003800000 */
.L_x_1140:
[----:B------:R-:W-:Y:S05]  /*14aa0*/  BSYNC B0 ;  /* 0x0000000000007941 */ /* 0x000fea0003800000 */
.L_x_1139:
[----:B------:R-:W-:Y:S02]  /*14ab0*/  IMAD.MOV.U32 R13, RZ, RZ, R4 ;  /* 0x000000ffff0d7224 */ /* 0x000fe400078e0004 */
[----:B------:R-:W-:Y:S02]  /*14ac0*/  IMAD.MOV.U32 R12, RZ, RZ, RZ ;  /* 0x000000ffff0c7224 */ /* 0x000fe400078e00ff */
[----:B------:R-:W-:Y:S02]  /*14ad0*/  IMAD.MOV.U32 R11, RZ, RZ, 0x181f ;  /* 0x0000181fff0b7424 */ /* 0x000fe400078e00ff */
[----:B------:R-:W-:Y:S02]  /*14ae0*/  IMAD.MOV.U32 R15, RZ, RZ, -0x1 ;  /* 0xffffffffff0f7424 */ /* 0x000fe400078e00ff */
[----:B------:R-:W-:Y:S02]  /*14af0*/  IMAD.MOV.U32 R2, RZ, RZ, R14 ;  /* 0x000000ffff027224 */ /* 0x000fe400078e000e */
[----:B------:R-:W-:-:S07]  /*14b00*/  @P0 IMAD R9, R5, 0x2, R16 ;  /* 0x0000000205090824 */ /* 0x000fce00078e0210 */
[----:B------:R-:W-:Y:S05]  /*14b10*/  WARPSYNC.COLLECTIVE R15, `(.L_x_1141) ;  /* 0x000000000f087348 */ /* 0x000fea0003c00000 */
[----:B------:R0:W1:Y:S02]  /*14b20*/  SHFL.IDX P6, R14, R13, R12, R11 ;  /* 0x0000000c0d0e7389 */ /* 0x00006400000c000b */
[----:B01----:R-:W-:Y:S01]  /*14b30*/  ENDCOLLECTIVE ;  /* 0x000000000000791b */ /* 0x003fe20003800000 */
.L_x_1141:
[----:B------:R-:W-:Y:S02]  /*14b40*/  IMAD.MOV.U32 R13, RZ, RZ, R6 ;  /* 0x000000ffff0d7224 */ /* 0x000fe400078e0006 */
[----:B------:R-:W-:Y:S01]  /*14b50*/  IMAD.MOV.U32 R12, RZ, RZ, 0x1 ;  /* 0x00000001ff0c7424 */ /* 0x000fe200078e00ff */
[----:B------:R-:W-:-:S05]  /*14b60*/  @P0 LEA R14, P1, R37, R14, 0x1 ;  /* 0x0000000e250e0211 */ /* 0x000fca00078208ff */
[----:B------:R-:W-:Y:S02]  /*14b70*/  @P0 IMAD.X R3, RZ, RZ, R2, P1 ;  /* 0x000000ffff030224 */ /* 0x000fe400008e0602 */
[----:B------:R-:W-:-:S07]  /*14b80*/  @P0 IMAD.MOV.U32 R2, RZ, RZ, R14 ;  /* 0x000000ffff020224 */ /* 0x000fce00078e000e */
[----:B------:R-:W-:Y:S05]  /*14b90*/  WARPSYNC.COLLECTIVE R15, `(.L_x_1142) ;  /* 0x000000000f087348 */ /* 0x000fea0003c00000 */
[----:B------:R0:W1:Y:S02]  /*14ba0*/  SHFL.IDX P6, R14, R13, R12, R11 ;  /* 0x0000000c0d0e7389 */ /* 0x00006400000c000b */
[----:B01----:R-:W-:Y:S01]  /*14bb0*/  ENDCOLLECTIVE ;  /* 0x000000000000791b */ /* 0x003fe20003800000 */
.L_x_1142:
[----:B------:R-:W-:Y:S01]  /*14bc0*/  @!PT LDS RZ, [RZ] ;  /* 0x00000000fffff984 */ /* 0x000fe20000000800 */
[----:B------:R-:W-:Y:S01]  /*14bd0*/  @!PT LDS RZ, [RZ] ;  /* 0x00000000fffff984 */ /* 0x000fe20000000800 */
[----:B------:R-:W-:Y:S01]  /*14be0*/  @!PT LDS RZ, [RZ] ;  /* 0x00000000fffff984 */ /* 0x000fe20000000800 */
[----:B------:R0:W-:Y:S04]  /*14bf0*/  @P0 LDGSTS.E.BYPASS.LTC128B.128 [R9+0x18400], desc[UR36][R2.64], !P4 ;  /* 0x1840000002090fae */ /* 0x0001e8000e101d64 */
[----:B------:R0:W-:Y:S04]  /*14c00*/  @P0 LDGSTS.E.BYPASS.LTC128B.128 [R9+0x1b400], desc[UR36][R2.64+0x80], !P3 ;  /* 0x1b40008002090fae */ /* 0x0001e8000d901d64 */
[----:B------:R0:W-:Y:S01]  /*14c10*/  @P0 LDGSTS.E.BYPASS.LTC128B.128 [R9+0x1e400], desc[UR36][R2.64+0x100], !P2 ;  /* 0x1e40010002090fae */ /* 0x0001e2000d101d64 */
[----:B------:R-:W-:Y:S01]  /*14c20*/  ISETP.GE.AND P0, PT, R7, 0x11, PT ;  /* 0x000000110700780c */ /* 0x000fe20003f06270 */
[----:B------:R-:W-:-:S02]  /*14c30*/  IMAD.MOV.U32 R13, RZ, RZ, R4 ;  /* 0x000000ffff0d7224 */ /* 0x000fc400078e0004 */
[----:B------:R-:W-:-:S10]  /*14c40*/  IMAD.MOV.U32 R8, RZ, RZ, R14 ;  /* 0x000000ffff087224 */ /* 0x000fd400078e000e */
[----:B0-----:R-:W-:Y:S05]  /*14c50*/  WARPSYNC.COLLECTIVE R15, `(.L_x_1143) ;  /* 0x000000000f087348 */ /* 0x001fea0003c00000 */
[----:B------:R1:W2:Y:S02]  /*14c60*/  SHFL.IDX P6, R14, R13, R12, R11 ;  /* 0x0000000c0d0e7389 */ /* 0x0002a400000c000b */
[----:B012---:R-:W-:Y:S01]  /*14c70*/  ENDCOLLECTIVE ;  /* 0x000000000000791b */ /* 0x007fe20003800000 */
.L_x_1143:
[----:B------:R-:W-:Y:S02]  /*14c80*/  @P0 IMAD R25, R5, 0x2, R16 ;  /* 0x0000000205190824 */ /* 0x000fe400078e0210 */
[----:B------:R-:W-:Y:S02]  /*14c90*/  IMAD.MOV.U32 R13, RZ, RZ, R6 ;  /* 0x000000ffff0d7224 */ /* 0x000fe400078e0006 */
[----:B------:R-:W-:Y:S01]  /*14ca0*/  IMAD.MOV.U32 R12, RZ, RZ, 0x2 ;  /* 0x00000002ff0c7424 */ /* 0x000fe200078e00ff */
[----:B------:R-:W-:-:S05]  /*14cb0*/  @P0 LEA R14, P1, R37, R14, 0x1 ;  /* 0x0000000e250e0211 */ /* 0x000fca00078208ff */
[----:B------:R-:W-:-:S08]  /*14cc0*/  @P0 IMAD.MOV.U32 R2, RZ, RZ, R14 ;  /* 0x000000ffff020224 */ /* 0x000fd000078e000e */
[----:B------:R-:W-:Y:S05]  /*14cd0*/  WARPSYNC.COLLECTIVE R15, `(.L_x_1144) ;  /* 0x000000000f087348 */ /* 0x000fea0003c00000 */
[----:B------:R0:W1:Y:S02]  /*14ce0*/  SHFL.IDX P6, R14, R13, R12, R11 ;  /* 0x0000000c0d0e7389 */ /* 0x00006400000c000b */
[----:B01----:R-:W-:Y:S01]  /*14cf0*/  ENDCOLLECTIVE ;  /* 0x000000000000791b */ /* 0x003fe20003800000 */
.L_x_1144:
[----:B------:R-:W-:-:S04]  /*14d00*/  @P0 IMAD.X R21, RZ, RZ, R8, P1 ;  /* 0x000000ffff150224 */ /* 0x000fc800008e0608 */
[----:B------:R-:W-:-:S05]  /*14d10*/  @P0 IMAD.MOV.U32 R3, RZ, RZ, R21 ;  /* 0x000000ffff030224 */ /* 0x000fca00078e0015 */
[----:B------:R-:W-:Y:S01]  /*14d20*/  @!PT LDS RZ, [RZ] ;  /* 0x00000000fffff984 */ /* 0x000fe20000000800 */
[----:B------:R-:W-:Y:S01]  /*14d30*/  @!PT LDS RZ, [RZ] ;  /* 0x00000000fffff984 */ /* 0x000fe20000000800 */
[----:B------:R-:W-:Y:S01]  /*14d40*/  @!PT LDS RZ, [RZ] ;  /* 0x00000000fffff984 */ /* 0x000fe20000000800 */
[----:B------:R0:W-:Y:S01]  /*14d50*/  @P0 LDGSTS.E.BYPASS.LTC128B.128 [R25+0x18c00], desc[UR36][R2.64], !P4 ;  /* 0x18c0000002190fae */ /* 0x0001e2000e101d64 */
[----:B------:R-:W-:-:S03]  /*14d60*/  IMAD.MOV.U32 R13, RZ, RZ, R4 ;  /* 0x000000ffff0d7224 */ /* 0x000fc600078e0004 */
[----:B------:R0:W-:Y:S04]  /*14d70*/  @P0 LDGSTS.E.BYPASS.LTC128B.128 [R25+0x1bc00], desc[UR36][R2.64+0x80], !P3 ;  /* 0x1bc0008002190fae */ /* 0x0001e8000d901d64 */
[----:B------:R0:W-:Y:S01]  /*14d80*/  @P0 LDGSTS.E.BYPASS.LTC128B.128 [R25+0x1ec00], desc[UR36][R2.64+0x100], !P2 ;  /* 0x1ec0010002190fae */ /* 0x0001e2000d101d64 */
[----:B------:R-:W-:Y:S01]  /*14d90*/  ISETP.GE.AND P0, PT, R7, 0x21, PT ;  /* 0x000000210700780c */ /* 0x000fe20003f06270 */
[----:B------:R-:W-:-:S12]  /*14da0*/  IMAD.MOV.U32 R8, RZ, RZ, R14 ;  /* 0x000000ffff087224 */ /* 0x000fd800078e000e */
[----:B0-----:R-:W-:Y:S05]  /*14db0*/  WARPSYNC.COLLECTIVE R15, `(.L_x_1145) ;  /* 0x000000000f087348 */ /* 0x001fea0003c00000 */
[----:B------:R1:W2:Y:S02]  /*14dc0*/  SHFL.IDX P6, R14, R13, R12, R11 ;  /* 0x0000000c0d0e7389 */ /* 0x0002a400000c000b */
[----:B012---:R-:W-:Y:S01]  /*14dd0*/  ENDCOLLECTIVE ;  /* 0x000000000000791b */ /* 0x007fe20003800000 */
.L_x_1145:
        /* <DEDUP_REMOVED lines=8> */
.L_x_1146:
        /* <DEDUP_REMOVED lines=14> */
.L_x_1147:
        /* <DEDUP_REMOVED lines=8> */
.L_x_1148:
        /* <DEDUP_REMOVED lines=14> */
.L_x_1149:
        /* <DEDUP_REMOVED lines=8> */
.L_x_1150:
        /* <DEDUP_REMOVED lines=9> */
[----:B------:R-:W-:-:S07]  /*151b0*/  IMAD.MOV.U32 R8, RZ, RZ, R14 ;  /* 0x000000ffff087224 */ /* 0x000fce00078e000e */
[----:B0-----:R-:W-:Y:S05]  /*151c0*/  WARPSYNC.COLLECTIVE R15, `(.L_x_1151) ;  /* 0x000000000f087348 */ /* 0x001fea0003c00000 */
[----:B------:R1:W2:Y:S02]  /*151d0*/  SHFL.IDX P6, R14, R13, R12, R11 ;  /* 0x0000000c0d0e7389 */ /* 0x0002a400000c000b */
[----:B012---:R-:W-:Y:S01]  /*151e0*/  ENDCOLLECTIVE ;  /* 0x000000000000791b */ /* 0x007fe20003800000 */
.L_x_1151:
[----:B------:R-:W-:Y:S05]  /*151f0*/  BRA `(.L_x_1152) ;  /* 0xffffffc800e87947 */ /* 0x000fea000383ffff */
.L_x_1092:
[----:B------:R-:W-:Y:S02]  /*15200*/  IMAD.MOV.U32 R13, RZ, RZ, R5 ;  /* 0x000000ffff0d7224 */ /* 0x000fe400078e0005 */
[----:B------:R-:W-:Y:S02]  /*15210*/  IMAD.MOV.U32 R12, RZ, RZ, RZ ;  /* 0x000000ffff0c7224 */ /* 0x000fe400078e00ff */
[----:B------:R-:W-:Y:S02]  /*15220*/  IMAD.MOV.U32 R11, RZ, RZ, 0x181f ;  /* 0x0000181fff0b7424 */ /* 0x000fe400078e00ff */
[----:B------:R-:W-:Y:S02]  /*15230*/  IMAD.MOV.U32 R15, RZ, RZ, -0x1 ;  /* 0xffffffffff0f7424 */ /* 0x000fe400078e00ff */
[----:B------:R-:W-:-:S07]  /*15240*/  VIADD R4, R36, UR44 ;  /* 0x0000002c24047c36 */ /* 0x000fce0008000000 */
[----:B------:R-:W-:Y:S05]  /*15250*/  WARPSYNC.COLLECTIVE R15, `(.L_x_1153) ;  /* 0x000000000f087348 */ /* 0x000fea0003c00000 */
[----:B------:R0:W1:Y:S02]  /*15260*/  SHFL.IDX P6, R14, R13, R12, R11 ;  /* 0x0000000c0d0e7389 */ /* 0x00006400000c000b */
[----:B01----:R-:W-:Y:S01]  /*15270*/  ENDCOLLECTIVE ;  /* 0x000000000000791b */ /* 0x003fe20003800000 */
.L_x_1153:
[C---:B------:R-:W-:Y:S01]  /*15280*/  VIADD R6, R4.reuse, 0x10 ;  /* 0x0000001004067836 */ /* 0x040fe20000000000 */
[----:B------:R-:W-:Y:S01]  /*15290*/  ISETP.GE.AND P0, PT, R4, UR39, PT ;  /* 0x0000002704007c0c */ /* 0x000fe2000bf06270 */
[----:B------:R-:W-:Y:S02]  /*152a0*/  IMAD.MOV.U32 R13, RZ, RZ, R0 ;  /* 0x000000ffff0d7224 */ /* 0x000fe400078e0000 */
[----:B------:R-:W-:-:S10]  /*152b0*/  IMAD.MOV.U32 R2, RZ, RZ, R14 ;  /* 0x000000ffff027224 */ /* 0x000fd400078e000e */
[----:B------:R-:W-:Y:S05]  /*152c0*/  WARPSYNC.COLLECTIVE R15, `(.L_x_1154) ;  /* 0x000000000f087348 */ /* 0x000fea0003c00000 */
[----:B------:R0:W1:Y:S02]  /*152d0*/  SHFL.IDX P6, R14, R13, R12, R11 ;  /* 0x0000000c0d0e7389 */ /* 0x00006400000c000b */
[----:B01----:R-:W-:Y:S01]  /*152e0*/  ENDCOLLECTIVE ;  /* 0x000000000000791b */ /* 0x003fe20003800000 */
.L_x_1154:
[----:B------:R-:W-:Y:S02]  /*152f0*/  IMAD.MOV.U32 R13, RZ, RZ, R5 ;  /* 0x000000ffff0d7224 */ /* 0x000fe400078e0005 */
[----:B------:R-:W-:Y:S01]  /*15300*/  IMAD.MOV.U32 R12, RZ, RZ, 0x1 ;  /* 0x00000001ff0c7424 */ /* 0x000fe200078e00ff */
[----:B------:R-:W-:-:S05]  /*15310*/  @!P0 LEA R14, P1, R37, R14, 0x1 ;  /* 0x0000000e250e8211 */ /* 0x000fca00078208ff */
[----:B------:R-:W-:Y:S02]  /*15320*/  @!P0 IMAD.X R3, RZ, RZ, R2, P1 ;  /* 0x000000ffff038224 */ /* 0x000fe400008e0602 */
[----:B------:R-:W-:-:S07]  /*15330*/  @!P0 IMAD.MOV.U32 R2, RZ, RZ, R14 ;  /* 0x000000ffff028224 */ /* 0x000fce00078e000e */
[----:B------:R-:W-:Y:S05]  /*15340*/  WARPSYNC.COLLECTIVE R15, `(.L_x_1155) ;  /* 0x000000000f087348 */ /* 0x000fea0003c00000 */
[----:B------:R0:W1:Y:S02]  /*15350*/  SHFL.IDX P6, R14, R13, R12, R11 ;  /* 0x0000000c0d0e7389 */ /* 0x00006400000c000b */
[----:B01----:R-:W-:Y:S01]  /*15360*/  ENDCOLLECTIVE ;  /* 0x000000000000791b */ /* 0x003fe20003800000 */
.L_x_1155:
[----:B------:R-:W-:Y:S01]  /*15370*/  @!PT LDS RZ, [RZ] ;  /* 0x00000000fffff984 */ /* 0x000fe20000000800 */
[----:B------:R-:W-:Y:S01]  /*15380*/  @!PT LDS RZ, [RZ] ;  /* 0x00000000fffff984 */ /* 0x000fe20000000800 */
[----:B------:R-:W-:Y:S01]  /*15390*/  @!PT LDS RZ, [RZ] ;  /* 0x00000000fffff984 */ /* 0x000fe20000000800 */
[----:B------:R0:W-:Y:S04]  /*153a0*/  @!P0 LDGSTS.E.BYPASS.LTC128B.128 [R31+0xc400], desc[UR36][R2.64], !P3 ;  /* 0x0c400000021f8fae */ /* 0x0001e8000d901d64 */
[----:B------:R0:W-:Y:S04]  /*153b0*/  @!P0 LDGSTS.E.BYPASS.LTC128B.128 [R31+0x10400], desc[UR36][R2.64+0x80], !P4 ;  /* 0x10400080021f8fae */ /* 0x0001e8000e101d64 */
[----:B------:R0:W-:Y:S01]  /*153c0*/  @!P0 LDGSTS.E.BYPASS.LTC128B.128 [R31+0x14400], desc[UR36][R2.64+0x100], !P5 ;  /* 0x14400100021f8fae */ /* 0x0001e2000e901d64 */
[----:B------:R-:W-:Y:S01]  /*153d0*/  ISETP.GE.AND P0, PT, R6, UR39, PT ;  /* 0x0000002706007c0c */ /* 0x000fe2000bf06270 */
[----:B------:R-:W-:-:S02]  /*153e0*/  IMAD.MOV.U32 R13, RZ, RZ, R0 ;  /* 0x000000ffff0d7224 */ /* 0x000fc400078e0000 */
[----:B------:R-:W-:-:S10]  /*153f0*/  IMAD.MOV.U32 R6, RZ, RZ, R14 ;  /* 0x000000ffff067224 */ /* 0x000fd400078e000e */
[----:B0-----:R-:W-:Y:S05]  /*15400*/  WARPSYNC.COLLECTIVE R15, `(.L_x_1156) ;  /* 0x000000000f087348 */ /* 0x001fea0003c00000 */
[----:B------:R1:W2:Y:S02]  /*15410*/  SHFL.IDX P6, R14, R13, R12, R11 ;  /* 0x0000000c0d0e7389 */ /* 0x0002a400000c000b */
[----:B012---:R-:W-:Y:S01]  /*15420*/  ENDCOLLECTIVE ;  /* 0x000000000000791b */ /* 0x007fe20003800000 */
.L_x_1156:
[----:B------:R-:W-:Y:S02]  /*15430*/  IMAD.MOV.U32 R13, RZ, RZ, R5 ;  /* 0x000000ffff0d7224 */ /* 0x000fe400078e0005 */
[----:B------:R-:W-:Y:S01]  /*15440*/  IMAD.MOV.U32 R12, RZ, RZ, 0x2 ;  /* 0x00000002ff0c7424 */ /* 0x000fe200078e00ff */
[----:B------:R-:W-:-:S05]  /*15450*/  @!P0 LEA R14, P1, R37, R14, 0x1 ;  /* 0x0000000e250e8211 */ /* 0x000fca00078208ff */
[----:B------:R-:W-:-:S08]  /*15460*/  @!P0 IMAD.MOV.U32 R2, RZ, RZ, R14 ;  /* 0x000000ffff028224 */ /* 0x000fd000078e000e */
[----:B------:R-:W-:Y:S05]  /*15470*/  WARPSYNC.COLLECTIVE R15, `(.L_x_1157) ;  /* 0x000000000f087348 */ /* 0x000fea0003c00000 */
[----:B------:R0:W1:Y:S02]  /*15480*/  SHFL.IDX P6, R14, R13, R12, R11 ;  /* 0x0000000c0d0e7389 */ /* 0x00006400000c000b */
[----:B01----:R-:W-:Y:S01]  /*15490*/  ENDCOLLECTIVE ;  /* 0x000000000000791b */ /* 0x003fe20003800000 */
.L_x_1157:
[----:B------:R-:W-:Y:S02]  /*154a0*/  @!P0 IMAD.X R7, RZ, RZ, R6, P1 ;  /* 0x000000ffff078224 */ /* 0x000fe400008e0606 */
[----:B------:R-:W-:Y:S02]  /*154b0*/  VIADD R6, R4, 0x20 ;  /* 0x0000002004067836 */ /* 0x000fe40000000000 */
[----:B------:R-:W-:-:S05]  /*154c0*/  @!P0 IMAD.MOV.U32 R3, RZ, RZ, R7 ;  /* 0x000000ffff038224 */ /* 0x000fca00078e0007 */
        /* <DEDUP_REMOVED lines=12> */
.L_x_1158:
[----:B------:R-:W-:Y:S02]  /*15590*/  IMAD.MOV.U32 R13, RZ, RZ, R5 ;  /* 0x000000ffff0d7224 */ /* 0x000fe400078e0005 */
[----:B------:R-:W-:Y:S01]  /*155a0*/  IMAD.MOV.U32 R12, RZ, RZ, 0x3 ;  /* 0x00000003ff0c7424 */ /* 0x000fe200078e00ff */
[----:B------:R-:W-:-:S05]  /*155b0*/  @!P0 LEA R14, P1, R37, R14, 0x1 ;  /* 0x0000000e250e8211 */ /* 0x000fca00078208ff */
[----:B------:R-:W-:-:S08]  /*155c0*/  @!P0 IMAD.MOV.U32 R2, RZ, RZ, R14 ;  /* 0x000000ffff028224 */ /* 0x000fd000078e000e */
[----:B------:R-:W-:Y:S05]  /*155d0*/  WARPSYNC.COLLECTIVE R15, `(.L_x_1159) ;  /* 0x000000000f087348 */ /* 0x000fea0003c00000 */
[----:B------:R0:W1:Y:S02]  /*155e0*/  SHFL.IDX P6, R14, R13, R12, R11 ;  /* 0x0000000c0d0e7389 */ /* 0x00006400000c000b */
[----:B01----:R-:W-:Y:S01]  /*155f0*/  ENDCOLLECTIVE ;  /* 0x000000000000791b */ /* 0x003fe20003800000 */
.L_x_1159:
        /* <DEDUP_REMOVED lines=15> */
.L_x_1160:
[----:B------:R-:W-:Y:S02]  /*156f0*/  IMAD.MOV.U32 R13, RZ, RZ, R5 ;  /* 0x000000ffff0d7224 */ /* 0x000fe400078e0005 */
[----:B------:R-:W-:Y:S01]  /*15700*/  IMAD.MOV.U32 R12, RZ, RZ, 0x4 ;  /* 0x00000004ff0c7424 */ /* 0x000fe200078e00ff */
[----:B------:R-:W-:-:S05]  /*15710*/  @!P0 LEA R14, P1, R37, R14, 0x1 ;  /* 0x0000000e250e8211 */ /* 0x000fca00078208ff */
[----:B------:R-:W-:-:S08]  /*15720*/  @!P0 IMAD.MOV.U32 R2, RZ, RZ, R14 ;  /* 0x000000ffff028224 */ /* 0x000fd000078e000e */
[----:B------:R-:W-:Y:S05]  /*15730*/  WARPSYNC.COLLECTIVE R15, `(.L_x_1161) ;  /* 0x000000000f087348 */ /* 0x000fea0003c00000 */
[----:B------:R0:W1:Y:S02]  /*15740*/  SHFL.IDX P6, R14, R13, R12, R11 ;  /* 0x0000000c0d0e7389 */ /* 0x00006400000c000b */
[----:B01----:R-:W-:Y:S01]  /*15750*/  ENDCOLLECTIVE ;  /* 0x000000000000791b */ /* 0x003fe20003800000 */
.L_x_1161:
        /* <DEDUP_REMOVED lines=15> */
.L_x_1162:
[----:B------:R-:W-:Y:S02]  /*15850*/  IMAD.MOV.U32 R13, RZ, RZ, R5 ;  /* 0x000000ffff0d7224 */ /* 0x000fe400078e0005 */
[----:B------:R-:W-:Y:S01]  /*15860*/  IMAD.MOV.U32 R12, RZ, RZ, 0x5 ;  /* 0x00000005ff0c7424 */ /* 0x000fe200078e00ff */
[----:B------:R-:W-:-:S05]  /*15870*/  @!P0 LEA R14, P1, R37, R14, 0x1 ;  /* 0x0000000e250e8211 */ /* 0x000fca00078208ff */
[----:B------:R-:W-:-:S08]  /*15880*/  @!P0 IMAD.MOV.U32 R2, RZ, RZ, R14 ;  /* 0x000000ffff028224 */ /* 0x000fd000078e000e */
[----:B------:R-:W-:Y:S05]  /*15890*/  WARPSYNC.COLLECTIVE R15, `(.L_x_1163) ;  /* 0x000000000f087348 */ /* 0x000fea0003c00000 */
[----:B------:R0:W1:Y:S02]  /*158a0*/  SHFL.IDX P6, R14, R13, R12, R11 ;  /* 0x0000000c0d0e7389 */ /* 0x00006400000c000b */
[----:B01----:R-:W-:Y:S01]  /*158b0*/  ENDCOLLECTIVE ;  /* 0x000000000000791b */ /* 0x003fe20003800000 */
.L_x_1163:
        /* <DEDUP_REMOVED lines=15> */
.L_x_1164:
[----:B------:R-:W-:Y:S02]  /*159b0*/  IMAD.MOV.U32 R13, RZ, RZ, R5 ;  /* 0x000000ffff0d7224 */ /* 0x000fe400078e0005 */
[----:B------:R-:W-:Y:S01]  /*159c0*/  IMAD.MOV.U32 R12, RZ, RZ, 0x6 ;  /* 0x00000006ff0c7424 */ /* 0x000fe200078e00ff */
[----:B------:R-:W-:-:S05]  /*159d0*/  @!P0 LEA R14, P1, R37, R14, 0x1 ;  /* 0x0000000e250e8211 */ /* 0x000fca00078208ff */
[----:B------:R-:W-:-:S08]  /*159e0*/  @!P0 IMAD.MOV.U32 R2, RZ, RZ, R14 ;  /* 0x000000ffff028224 */ /* 0x000fd000078e000e */
[----:B------:R-:W-:Y:S05]  /*159f0*/  WARPSYNC.COLLECTIVE R15, `(.L_x_1165) ;  /* 0x000000000f087348 */ /* 0x000fea0003c00000 */
[----:B------:R0:W1:Y:S02]  /*15a00*/  SHFL.IDX P6, R14, R13, R12, R11 ;  /* 0x0000000c0d0e7389 */ /* 0x00006400000c000b */
[----:B01----:R-:W-:Y:S01]  /*15a10*/  ENDCOLLECTIVE ;  /* 0x000000000000791b */ /* 0x003fe20003800000 */
.L_x_1165:
        /* <DEDUP_REMOVED lines=15> */
.L_x_1166:
[----:B------:R-:W-:Y:S02]  /*15b10*/  IMAD.MOV.U32 R13, RZ, RZ, R5 ;  /* 0x000000ffff0d7224 */ /* 0x000fe400078e0005 */
[----:B------:R-:W-:Y:S01]  /*15b20*/  IMAD.MOV.U32 R12, RZ, RZ, 0x7 ;  /* 0x00000007ff0c7424 */ /* 0x000fe200078e00ff */
[----:B------:R-:W-:-:S05]  /*15b30*/  @!P0 LEA R14, P1, R37, R14, 0x1 ;  /* 0x0000000e250e8211 */ /* 0x000fca00078208ff */
[----:B------:R-:W-:-:S08]  /*15b40*/  @!P0 IMAD.MOV.U32 R2, RZ, RZ, R14 ;  /* 0x000000ffff028224 */ /* 0x000fd000078e000e */
[----:B------:R-:W-:Y:S05]  /*15b50*/  WARPSYNC.COLLECTIVE R15, `(.L_x_1167) ;  /* 0x000000000f087348 */ /* 0x000fea0003c00000 */
[----:B------:R0:W1:Y:S02]  /*15b60*/  SHFL.IDX P6, R14, R13, R12, R11 ;  /* 0x0000000c0d0e7389 */ /* 0x00006400000c000b */
[----:B01----:R-:W-:Y:S01]  /*15b70*/  ENDCOLLECTIVE ;  /* 0x000000000000791b */ /* 0x003fe20003800000 */
.L_x_1167:
[----:B------:R-:W-:-:S04]  /*15b80*/  @!P0 IMAD.X R7, RZ, RZ, R6, P1 ;  /* 0x000000ffff078224 */ /* 0x000fc800008e0606 */
        /* <DEDUP_REMOVED lines=8> */
[----:B------:R-:W-:-:S07]  /*15c10*/  IMAD.MOV.U32 R6, RZ, RZ, R14 ;  /* 0x000000ffff067224 */ /* 0x000fce00078e000e */
[----:B0-----:R-:W-:Y:S05]  /*15c20*/  WARPSYNC.COLLECTIVE R15, `(.L_x_1168) ;  /* 0x000000000f087348 */ /* 0x001fea0003c00000 */
[----:B------:R1:W2:Y:S02]  /*15c30*/  SHFL.IDX P6, R14, R13, R12, R11 ;  /* 0x0000000c0d0e7389 */ /* 0x0002a400000c000b */
[----:B012---:R-:W-:Y:S01]  /*15c40*/  ENDCOLLECTIVE ;  /* 0x000000000000791b */ /* 0x007fe20003800000 */
.L_x_1168:
[----:B------:R-:W-:Y:S05]  /*15c50*/  BRA `(.L_x_1169) ;  /* 0xffffffcc00087947 */ /* 0x000fea000383ffff */
.L_x_1095:
[----:B0-----:R0:W1:Y:S02]  /*15c60*/  SYNCS.PHASECHK.TRANS64.TRYWAIT P0, [R16+URZ+0x2a820], R3 ;  /* 0x02a82003100075a7 */ /* 0x001064000800017f */
[----:B-1----:R-:W-:Y:S05]  /*15c70*/  @!P0 NANOSLEEP.SYNCS 0x989680 ;  /* 0x009896800000895d */ /* 0x002fea0003900000 */
[----:B------:R-:W1:Y:S02]  /*15c80*/  @!P0 SYNCS.PHASECHK.TRANS64 P0, [R16+URZ+0x2a820], R3 ;  /* 0x02a82003100085a7 */ /* 0x000e64000800007f */
[----:B-1----:R-:W-:Y:S05]  /*15c90*/  @!P0 BRA `(.L_x_1095) ;  /* 0xfffffffc00f08947 */ /* 0x002fea000383ffff */
[----:B------:R-:W-:Y:S05]  /*15ca0*/  BRA `(.L_x_1170) ;  /* 0xffffffcc006c7947 */ /* 0x000fea000383ffff */
.L_x_1099:
[----:B0-----:R0:W1:Y:S02]  /*15cb0*/  SYNCS.PHASECHK.TRANS64.TRYWAIT P0, [R6+URZ+0x2a840], R3 ;  /* 0x02a84003060075a7 */ /* 0x001064000800017f */
[----:B-1----:R-:W-:Y:S05]  /*15cc0*/  @!P0 NANOSLEEP.SYNCS 0x989680 ;  /* 0x009896800000895d */ /* 0x002fea0003900000 */
[----:B------:R-:W1:Y:S02]  /*15cd0*/  @!P0 SYNCS.PHASECHK.TRANS64 P0, [R6+URZ+0x2a840], R3 ;  /* 0x02a84003060085a7 */ /* 0x000e64000800007f */
[----:B-1----:R-:W-:Y:S05]  /*15ce0*/  @!P0 BRA `(.L_x_1099) ;  /* 0xfffffffc00f08947 */ /* 0x002fea000383ffff */
[----:B------:R-:W-:Y:S05]  /*15cf0*/  BRA `(.L_x_1171) ;  /* 0xffffffd0002c7947 */ /* 0x000fea000383ffff */
.L_x_1100:
        /* <DEDUP_REMOVED lines=8> */
.L_x_1173:
[----:B------:R-:W-:Y:S05]  /*15d80*/  BSYNC B1 ;  /* 0x0000000000017941 */ /* 0x000fea0003800000 */
.L_x_1172:
[----:B------:R-:W-:Y:S02]  /*15d90*/  IMAD.MOV.U32 R13, RZ, RZ, R7 ;  /* 0x000000ffff0d7224 */ /* 0x000fe400078e0007 */
[----:B------:R-:W-:Y:S02]  /*15da0*/  IMAD.MOV.U32 R12, RZ, RZ, RZ ;  /* 0x000000ffff0c7224 */ /* 0x000fe400078e00ff */
[----:B------:R-:W-:Y:S02]  /*15db0*/  IMAD.MOV.U32 R11, RZ, RZ, 0x181f ;  /* 0x0000181fff0b7424 */ /* 0x000fe400078e00ff */
[----:B------:R-:W-:Y:S02]  /*15dc0*/  IMAD.MOV.U32 R15, RZ, RZ, -0x1 ;  /* 0xffffffffff0f7424 */ /* 0x000fe400078e00ff */
[----:B------:R-:W-:Y:S02]  /*15dd0*/  IMAD.MOV.U32 R3, RZ, RZ, R14 ;  /* 0x000000ffff037224 */ /* 0x000fe400078e000e */
[----:B------:R-:W-:-:S07]  /*15de0*/  IMAD.SHL.U32 R5, R37, 0x2, RZ ;  /* 0x0000000225057824 */ /* 0x000fce00078e00ff */
[----:B------:R-:W-:Y:S05]  /*15df0*/  WARPSYNC.COLLECTIVE R15, `(.L_x_1174) ;  /* 0x000000000f087348 */ /* 0x000fea0003c00000 */
[----:B------:R0:W1:Y:S02]  /*15e00*/  SHFL.IDX P6, R14, R13, R12, R11 ;  /* 0x0000000c0d0e7389 */ /* 0x00006400000c000b */
[----:B01----:R-:W-:Y:S01]  /*15e10*/  ENDCOLLECTIVE ;  /* 0x000000000000791b */ /* 0x003fe20003800000 */
.L_x_1174:
[----:B------:R-:W-:Y:S02]  /*15e20*/  IMAD R8, R8, 0x2, R16 ;  /* 0x0000000208087824 */ /* 0x000fe400078e0210 */
[----:B------:R-:W-:Y:S02]  /*15e30*/  IMAD.MOV.U32 R13, RZ, RZ, R10 ;  /* 0x000000ffff0d7224 */ /* 0x000fe400078e000a */
[----:B------:R-:W-:Y:S01]  /*15e40*/  IMAD.MOV.U32 R12, RZ, RZ, 0x1 ;  /* 0x00000001ff0c7424 */ /* 0x000fe200078e00ff */
[----:B------:R-:W-:-:S13]  /*15e50*/  IADD3 R2, P0, R14, R5, RZ ;  /* 0x000000050e027210 */ /* 0x000fda0007f1e0ff */
[----:B------:R-:W-:Y:S05]  /*15e60*/  WARPSYNC.COLLECTIVE R15, `(.L_x_1175) ;  /* 0x000000000f087348 */ /* 0x000fea0003c00000 */
[----:B------:R0:W1:Y:S02]  /*15e70*/  SHFL.IDX P6, R14, R13, R12, R11 ;  /* 0x0000000c0d0e7389 */ /* 0x00006400000c000b */
[----:B01----:R-:W-:Y:S01]  /*15e80*/  ENDCOLLECTIVE ;  /* 0x000000000000791b */ /* 0x003fe20003800000 */
.L_x_1175:
[----:B------:R-:W-:-:S05]  /*15e90*/  IMAD.X R3, RZ, RZ, R3, P0 ;  /* 0x000000ffff037224 */ /* 0x000fca00000e0603 */
[----:B------:R-:W-:Y:S01]  /*15ea0*/  @!PT LDS RZ, [RZ] ;  /* 0x00000000fffff984 */ /* 0x000fe20000000800 */
[----:B------:R-:W-:Y:S01]  /*15eb0*/  @!PT LDS RZ, [RZ] ;  /* 0x00000000fffff984 */ /* 0x000fe20000000800 */
[----:B------:R-:W-:Y:S01]  /*15ec0*/  @!PT LDS RZ, [RZ] ;  /* 0x00000000fffff984 */ /* 0x000fe20000000800 */
[----:B------:R-:W-:Y:S04]  /*15ed0*/  LDGSTS.E.BYPASS.LTC128B.128 [R8+0x18400], desc[UR36][R2.64], !P3 ;  /* 0x1840000002087fae */ /* 0x000fe8000d901d64 */
[----:B------:R-:W-:Y:S01]  /*15ee0*/  LDGSTS.E.BYPASS.LTC128B.128 [R8+0x1b400], desc[UR36][R2.64+0x80], !P2 ;  /* 0x1b40008002087fae */ /* 0x000fe2000d101d64 */
[----:B------:R-:W-:-:S03]  /*15ef0*/  IMAD.MOV.U32 R13, RZ, RZ, R7 ;  /* 0x000000ffff0d7224 */ /* 0x000fc600078e0007 */
[----:B------:R0:W-:Y:S02]  /*15f00*/  LDGSTS.E.BYPASS.LTC128B.128 [R8+0x1e400], desc[UR36][R2.64+0x100], !P1 ;  /* 0x1e40010002087fae */ /* 0x0001e4000c901d64 */
[----:B0-----:R-:W-:-:S07]  /*15f10*/  IMAD.MOV.U32 R3, RZ, RZ, R14 ;  /* 0x000000ffff037224 */ /* 0x001fce00078e000e */
[----:B------:R-:W-:Y:S05]  /*15f20*/  WARPSYNC.COLLECTIVE R15, `(.L_x_1176) ;  /* 0x000000000f087348 */ /* 0x000fea0003c00000 */
[----:B------:R0:W1:Y:S02]  /*15f30*/  SHFL.IDX P6, R14, R13, R12, R11 ;  /* 0x0000000c0d0e7389 */ /* 0x00006400000c000b */
[----:B01----:R-:W-:Y:S01]  /*15f40*/  ENDCOLLECTIVE ;  /* 0x000000000000791b */ /* 0x003fe20003800000 */
.L_x_1176:
[----:B------:R-:W-:Y:S02]  /*15f50*/  IMAD.MOV.U32 R13, RZ, RZ, R10 ;  /* 0x000000ffff0d7224 */ /* 0x000fe400078e000a */
[----:B------:R-:W-:Y:S01]  /*15f60*/  IMAD.MOV.U32 R12, RZ, RZ, 0x2 ;  /* 0x00000002ff0c7424 */ /* 0x000fe200078e00ff */
[----:B------:R-:W-:-:S13]  /*15f70*/  IADD3 R2, P0, R14, R5, RZ ;  /* 0x000000050e027210 */ /* 0x000fda0007f1e0ff */
[----:B------:R-:W-:Y:S05]  /*15f80*/  WARPSYNC.COLLECTIVE R15, `(.L_x_1177) ;  /* 0x000000000f087348 */ /* 0x000fea0003c00000 */
[----:B------:R0:W1:Y:S02]  /*15f90*/  SHFL.IDX P6, R14, R13, R12, R11 ;  /* 0x0000000c0d0e7389 */ /* 0x00006400000c000b */
[----:B01----:R-:W-:Y:S01]  /*15fa0*/  ENDCOLLECTIVE ;  /* 0x000000000000791b */ /* 0x003fe20003800000 */
.L_x_1177:
        /* <DEDUP_REMOVED lines=12> */
.L_x_1178:
[----:B------:R-:W-:Y:S02]  /*16070*/  IMAD.MOV.U32 R13, RZ, RZ, R10 ;  /* 0x000000ffff0d7224 */ /* 0x000fe400078e000a */
[----:B------:R-:W-:Y:S01]  /*16080*/  IMAD.MOV.U32 R12, RZ, RZ, 0x3 ;  /* 0x00000003ff0c7424 */ /* 0x000fe200078e00ff */
[----:B------:R-:W-:-:S13]  /*16090*/  IADD3 R2, P0, R14, R5, RZ ;  /* 0x000000050e027210 */ /* 0x000fda0007f1e0ff */
[----:B------:R-:W-:Y:S05]  /*160a0*/  WARPSYNC.COLLECTIVE R15, `(.L_x_1179) ;  /* 0x000000000f087348 */ /* 0x000fea0003c00000 */
[----:B------:R0:W1:Y:S02]  /*160b0*/  SHFL.IDX P6, R14, R13, R12, R11 ;  /* 0x0000000c0d0e7389 */ /* 0x00006400000c000b */
[----:B01----:R-:W-:Y:S01]  /*160c0*/  ENDCOLLECTIVE ;  /* 0x000000000000791b */ /* 0x003fe20003800000 */
.L_x_1179:
        /* <DEDUP_REMOVED lines=12> */
.L_x_1180:
[----:B------:R-:W-:Y:S02]  /*16190*/  IMAD.MOV.U32 R13, RZ, RZ, R10 ;  /* 0x000000ffff0d7224 */ /* 0x000fe400078e000a */
[----:B------:R-:W-:Y:S01]  /*161a0*/  IMAD.MOV.U32 R12, RZ, RZ, 0x4 ;  /* 0x00000004ff0c7424 */ /* 0x000fe200078e00ff */
[----:B------:R-:W-:-:S13]  /*161b0*/  IADD3 R2, P0, R14, R5, RZ ;  /* 0x000000050e027210 */ /* 0x000fda0007f1e0ff */
[----:B------:R-:W-:Y:S05]  /*161c0*/  WARPSYNC.COLLECTIVE R15, `(.L_x_1181) ;  /* 0x000000000f087348 */ /* 0x000fea0003c00000 */
[----:B------:R0:W1:Y:S02]  /*161d0*/  SHFL.IDX P6, R14, R13, R12, R11 ;  /* 0x0000000c0d0e7389 */ /* 0x00006400000c000b */
[----:B01----:R-:W-:Y:S01]  /*161e0*/  ENDCOLLECTIVE ;  /* 0x000000000000791b */ /* 0x003fe20003800000 */
.L_x_1181:
        /* <DEDUP_REMOVED lines=12> */
.L_x_1182:
[----:B------:R-:W-:Y:S02]  /*162b0*/  IMAD.MOV.U32 R13, RZ, RZ, R10 ;  /* 0x000000ffff0d7224 */ /* 0x000fe400078e000a */
[----:B------:R-:W-:Y:S01]  /*162c0*/  IMAD.MOV.U32 R12, RZ, RZ, 0x5 ;  /* 0x00000005ff0c7424 */ /* 0x000fe200078e00ff */
[----:B------:R-:W-:-:S13]  /*162d0*/  IADD3 R2, P0, R14, R5, RZ ;  /* 0x000000050e027210 */ /* 0x000fda0007f1e0ff */
[----:B------:R-:W-:Y:S05]  /*162e0*/  WARPSYNC.COLLECTIVE R15, `(.L_x_1183) ;  /* 0x000000000f087348 */ /* 0x000fea0003c00000 */
[----:B------:R0:W1:Y:S02]  /*162f0*/  SHFL.IDX P6, R14, R13, R12, R11 ;  /* 0x0000000c0d0e7389 */ /* 0x00006400000c000b */
[----:B01----:R-:W-:Y:S01]  /*16300*/  ENDCOLLECTIVE ;  /* 0x000000000000791b */ /* 0x003fe20003800000 */
.L_x_1183:
        /* <DEDUP_REMOVED lines=12> */
.L_x_1184:
[----:B------:R-:W-:Y:S05]  /*163d0*/  BRA `(.L_x_1185) ;  /* 0xffffffcc007c7947 */ /* 0x000fea000383ffff */
.L_x_1105:
[----:B0-----:R0:W1:Y:S02]  /*163e0*/  SYNCS.PHASECHK.TRANS64.TRYWAIT P0, [R6+URZ+0x2a860], R3 ;  /* 0x02a86003060075a7 */ /* 0x001064000800017f */
[----:B-1----:R-:W-:Y:S05]  /*163f0*/  @!P0 NANOSLEEP.SYNCS 0x989680 ;  /* 0x009896800000895d */ /* 0x002fea0003900000 */
[----:B------:R-:W1:Y:S02]  /*16400*/  @!P0 SYNCS.PHASECHK.TRANS64 P0, [R6+URZ+0x2a860], R3 ;  /* 0x02a86003060085a7 */ /* 0x000e64000800007f */
[----:B-1----:R-:W-:Y:S05]  /*16410*/  @!P0 BRA `(.L_x_1105) ;  /* 0xfffffffc00f08947 */ /* 0x002fea000383ffff */
[----:B------:R-:W-:Y:S05]  /*16420*/  BRA `(.L_x_1186) ;  /* 0xffffffcc00d87947 */ /* 0x000fea000383ffff */
.L_x_1106:
        /* <DEDUP_REMOVED lines=8> */
.L_x_1188:
[----:B------:R-:W-:Y:S05]  /*164b0*/  BSYNC B1 ;  /* 0x0000000000017941 */ /* 0x000fea0003800000 */
.L_x_1187:
[----:B------:R-:W-:Y:S02]  /*164c0*/  IMAD.MOV.U32 R13, RZ, RZ, R17 ;  /* 0x000000ffff0d7224 */ /* 0x000fe400078e0011 */
[----:B------:R-:W-:Y:S02]  /*164d0*/  IMAD.MOV.U32 R12, RZ, RZ, RZ ;  /* 0x000000ffff0c7224 */ /* 0x000fe400078e00ff */
[----:B------:R-:W-:Y:S02]  /*164e0*/  IMAD.MOV.U32 R11, RZ, RZ, 0x181f ;  /* 0x0000181fff0b7424 */ /* 0x000fe400078e00ff */
[----:B------:R-:W-:Y:S02]  /*164f0*/  IMAD.MOV.U32 R15, RZ, RZ, -0x1 ;  /* 0xffffffffff0f7424 */ /* 0x000fe400078e00ff */
[----:B------:R-:W-:Y:S02]  /*16500*/  IMAD.MOV.U32 R3, RZ, RZ, R14 ;  /* 0x000000ffff037224 */ /* 0x000fe400078e000e */
[----:B------:R-:W-:-:S07]  /*16510*/  IMAD R7, R7, 0x2, R16 ;  /* 0x0000000207077824 */ /* 0x000fce00078e0210 */
[----:B------:R-:W-:Y:S05]  /*16520*/  WARPSYNC.COLLECTIVE R15, `(.L_x_1189) ;  /* 0x000000000f087348 */ /* 0x000fea0003c00000 */
[----:B------:R0:W1:Y:S02]  /*16530*/  SHFL.IDX P6, R14, R13, R12, R11 ;  /* 0x0000000c0d0e7389 */ /* 0x00006400000c000b */
[----:B01----:R-:W-:Y:S01]  /*16540*/  ENDCOLLECTIVE ;  /* 0x000000000000791b */ /* 0x003fe20003800000 */
.L_x_1189:
[----:B------:R-:W-:Y:S02]  /*16550*/  IMAD.MOV.U32 R13, RZ, RZ, R18 ;  /* 0x000000ffff0d7224 */ /* 0x000fe400078e0012 */
[----:B------:R-:W-:Y:S01]  /*16560*/  IMAD.MOV.U32 R12, RZ, RZ, 0x1 ;  /* 0x00000001ff0c7424 */ /* 0x000fe200078e00ff */
[----:B------:R-:W-:-:S13]  /*16570*/  IADD3 R2, P0, R14, R5, RZ ;  /* 0x000000050e027210 */ /* 0x000fda0007f1e0ff */
[----:B------:R-:W-:Y:S05]  /*16580*/  WARPSYNC.COLLECTIVE R15, `(.L_x_1190) ;  /* 0x000000000f087348 */ /* 0x000fea0003c00000 */
[----:B------:R0:W1:Y:S02]  /*16590*/  SHFL.IDX P6, R14, R13, R12, R11 ;  /* 0x0000000c0d0e7389 */ /* 0x00006400000c000b */
[----:B01----:R-:W-:Y:S01]  /*165a0*/  ENDCOLLECTIVE ;  /* 0x000000000000791b */ /* 0x003fe20003800000 */
.L_x_1190:
        /* <DEDUP_REMOVED lines=13> */
.L_x_1191:
[----:B------:R-:W-:Y:S02]  /*16680*/  IMAD.MOV.U32 R13, RZ, RZ, R18 ;  /* 0x000000ffff0d7224 */ /* 0x000fe400078e0012 */
[----:B------:R-:W-:Y:S01]  /*16690*/  IMAD.MOV.U32 R12, RZ, RZ, 0x2 ;  /* 0x00000002ff0c7424 */ /* 0x000fe200078e00ff */
[----:B------:R-:W-:-:S13]  /*166a0*/  IADD3 R2, P0, R14, R5, RZ ;  /* 0x000000050e027210 */ /* 0x000fda0007f1e0ff */
[----:B------:R-:W-:Y:S05]  /*166b0*/  WARPSYNC.COLLECTIVE R15, `(.L_x_1192) ;  /* 0x000000000f087348 */ /* 0x000fea0003c00000 */
[----:B------:R0:W1:Y:S02]  /*166c0*/  SHFL.IDX P6, R14, R13, R12, R11 ;  /* 0x0000000c0d0e7389 */ /* 0x00006400000c000b */
[----:B01----:R-:W-:Y:S01]  /*166d0*/  ENDCOLLECTIVE ;  /* 0x000000000000791b */ /* 0x003fe20003800000 */
.L_x_1192:
        /* <DEDUP_REMOVED lines=13> */
.L_x_1193:
[----:B------:R-:W-:Y:S02]  /*167b0*/  IMAD.MOV.U32 R13, RZ, RZ, R18 ;  /* 0x000000ffff0d7224 */ /* 0x000fe400078e0012 */
[----:B------:R-:W-:Y:S01]  /*167c0*/  IMAD.MOV.U32 R12, RZ, RZ, 0x3 ;  /* 0x00000003ff0c7424 */ /* 0x000fe200078e00ff */
[----:B------:R-:W-:-:S13]  /*167d0*/  IADD3 R2, P0, R14, R5, RZ ;  /* 0x000000050e027210 */ /* 0x000fda0007f1e0ff */
[----:B------:R-:W-:Y:S05]  /*167e0*/  WARPSYNC.COLLECTIVE R15, `(.L_x_1194) ;  /* 0x000000000f087348 */ /* 0x000fea0003c00000 */
[----:B------:R0:W1:Y:S02]  /*167f0*/  SHFL.IDX P6, R14, R13, R12, R11 ;  /* 0x0000000c0d0e7389 */ /* 0x00006400000c000b */
[----:B01----:R-:W-:Y:S01]  /*16800*/  ENDCOLLECTIVE ;  /* 0x000000000000791b */ /* 0x003fe20003800000 */
.L_x_1194:
        /* <DEDUP_REMOVED lines=13> */
.L_x_1195:
[----:B------:R-:W-:Y:S02]  /*168e0*/  IMAD.MOV.U32 R13, RZ, RZ, R18 ;  /* 0x000000ffff0d7224 */ /* 0x000fe400078e0012 */
[----:B------:R-:W-:Y:S01]  /*168f0*/  IMAD.MOV.U32 R12, RZ, RZ, 0x4 ;  /* 0x00000004ff0c7424 */ /* 0x000fe200078e00ff */
[----:B------:R-:W-:-:S13]  /*16900*/  IADD3 R2, P0, R14, R5, RZ ;  /* 0x000000050e027210 */ /* 0x000fda0007f1e0ff */
[----:B------:R-:W-:Y:S05]  /*16910*/  WARPSYNC.COLLECTIVE R15, `(.L_x_1196) ;  /* 0x000000000f087348 */ /* 0x000fea0003c00000 */
[----:B------:R0:W1:Y:S02]  /*16920*/  SHFL.IDX P6, R14, R13, R12, R11 ;  /* 0x0000000c0d0e7389 */ /* 0x00006400000c000b */
[----:B01----:R-:W-:Y:S01]  /*16930*/  ENDCOLLECTIVE ;  /* 0x000000000000791b */ /* 0x003fe20003800000 */
.L_x_1196:
        /* <DEDUP_REMOVED lines=13> */
.L_x_1197:
[----:B------:R-:W-:Y:S02]  /*16a10*/  IMAD.MOV.U32 R13, RZ, RZ, R18 ;  /* 0x000000ffff0d7224 */ /* 0x000fe400078e0012 */
[----:B------:R-:W-:Y:S01]  /*16a20*/  IMAD.MOV.U32 R12, RZ, RZ, 0x5 ;  /* 0x00000005ff0c7424 */ /* 0x000fe200078e00ff */
[----:B------:R-:W-:-:S13]  /*16a30*/  IADD3 R2, P0, R14, R5, RZ ;  /* 0x000000050e027210 */ /* 0x000fda0007f1e0ff */
[----:B------:R-:W-:Y:S05]  /*16a40*/  WARPSYNC.COLLECTIVE R15, `(.L_x_1198) ;  /* 0x000000000f087348 */ /* 0x000fea0003c00000 */
[----:B------:R0:W1:Y:S02]  /*16a50*/  SHFL.IDX P6, R14, R13, R12, R11 ;  /* 0x0000000c0d0e7389 */ /* 0x00006400000c000b */
[----:B01----:R-:W-:Y:S01]  /*16a60*/  ENDCOLLECTIVE ;  /* 0x000000000000791b */ /* 0x003fe20003800000 */
.L_x_1198:
        /* <DEDUP_REMOVED lines=12> */
.L_x_1199:
[----:B------:R-:W-:Y:S01]  /*16b30*/  @!PT LDS RZ, [RZ] ;  /* 0x00000000fffff984 */ /* 0x000fe20000000800 */
[----:B------:R-:W-:Y:S01]  /*16b40*/  @!PT LDS RZ, [RZ] ;  /* 0x00000000fffff984 */ /* 0x000fe20000000800 */
[----:B------:R-:W-:Y:S01]  /*16b50*/  @!PT LDS RZ, [RZ] ;  /* 0x00000000fffff984 */ /* 0x000fe20000000800 */
[----:B------:R0:W-:Y:S01]  /*16b60*/  LDGSTS.E.BYPASS.LTC128B.128 [R7+0x5400], desc[UR36][R2.64+0x80], !P0 ;  /* 0x0540008002077fae */ /* 0x0001e2000c101d64 */
[----:B------:R-:W-:Y:S05]  /*16b70*/  BRA `(.L_x_1200) ;  /* 0xffffffc800d47947 */ /* 0x000fea000383ffff */
.L_x_1114:
[----:B0-----:R0:W1:Y:S02]  /*16b80*/  SYNCS.PHASECHK.TRANS64.TRYWAIT P0, [R4+URZ+0x2a860], R3 ;  /* 0x02a86003040075a7 */ /* 0x001064000800017f */
[----:B-1----:R-:W-:Y:S05]  /*16b90*/  @!P0 NANOSLEEP.SYNCS 0x989680 ;  /* 0x009896800000895d */ /* 0x002fea0003900000 */
[----:B------:R-:W1:Y:S02]  /*16ba0*/  @!P0 SYNCS.PHASECHK.TRANS64 P0, [R4+URZ+0x2a860], R3 ;  /* 0x02a86003040085a7 */ /* 0x000e64000800007f */
[----:B-1----:R-:W-:Y:S05]  /*16bb0*/  @!P0 BRA `(.L_x_1114) ;  /* 0xfffffffc00f08947 */ /* 0x002fea000383ffff */
[----:B------:R-:W-:Y:S05]  /*16bc0*/  BRA `(.L_x_1201) ;  /* 0xffffffcc00f07947 */ /* 0x000fea000383ffff */
.L_x_1115:
[----:B------:R-:W-:Y:S01]  /*16bd0*/  BSSY B0, `(.L_x_1202) ;  /* 0x0000008000007945 */ /* 0x000fe20003800000 */
[----:B------:R-:W-:Y:S02]  /*16be0*/  IMAD.MOV.U32 R13, RZ, RZ, R18 ;  /* 0x000000ffff0d7224 */ /* 0x000fe400078e0012 */
[----:B------:R-:W-:Y:S02]  /*16bf0*/  IMAD.MOV.U32 R12, RZ, RZ, RZ ;  /* 0x000000ffff0c7224 */ /* 0x000fe400078e00ff */
[----:B------:R-:W-:Y:S02]  /*16c00*/  IMAD.MOV.U32 R11, RZ, RZ, 0x181f ;  /* 0x0000181fff0b7424 */ /* 0x000fe400078e00ff */
[----:B------:R-:W-:-:S07]  /*16c10*/  IMAD.MOV.U32 R15, RZ, RZ, -0x1 ;  /* 0xffffffffff0f7424 */ /* 0x000fce00078e00ff */
[----:B0-----:R-:W-:Y:S05]  /*16c20*/  WARPSYNC.COLLECTIVE R15, `(.L_x_1203) ;  /* 0x000000000f087348 */ /* 0x001fea0003c00000 */
[----:B------:R1:W2:Y:S02]  /*16c30*/  SHFL.IDX P6, R14, R13, R12, R11 ;  /* 0x0000000c0d0e7389 */ /* 0x0002a400000c000b */
[----:B012---:R-:W-:Y:S01]  /*16c40*/  ENDCOLLECTIVE ;  /* 0x000000000000791b */ /* 0x007fe20003800000 */
.L_x_1203:
[----:B------:R-:W-:Y:S05]  /*16c50*/  BSYNC B0 ;  /* 0x0000000000007941 */ /* 0x000fea0003800000 */
.L_x_1202:
        /* <DEDUP_REMOVED lines=9> */
.L_x_1204:
[----:B------:R-:W-:Y:S02]  /*16cf0*/  IMAD.MOV.U32 R13, RZ, RZ, R18 ;  /* 0x000000ffff0d7224 */ /* 0x000fe400078e0012 */
[----:B------:R-:W-:Y:S01]  /*16d00*/  IMAD.MOV.U32 R12, RZ, RZ, 0x1 ;  /* 0x00000001ff0c7424 */ /* 0x000fe200078e00ff */
[----:B------:R-:W-:-:S13]  /*16d10*/  IADD3 R2, P0, R14, R6, RZ ;  /* 0x000000060e027210 */ /* 0x000fda0007f1e0ff */
[----:B------:R-:W-:Y:S05]  /*16d20*/  WARPSYNC.COLLECTIVE R15, `(.L_x_1205) ;  /* 0x000000000f087348 */ /* 0x000fea0003c00000 */
[----:B------:R0:W1:Y:S02]  /*16d30*/  SHFL.IDX P6, R14, R13, R12, R11 ;  /* 0x0000000c0d0e7389 */ /* 0x00006400000c000b */
[----:B01----:R-:W-:Y:S01]  /*16d40*/  ENDCOLLECTIVE ;  /* 0x000000000000791b */ /* 0x003fe20003800000 */
.L_x_1205:
[----:B------:R-:W-:Y:S01]  /*16d50*/  IMAD.X R3, RZ, RZ, R0, P0 ;  /* 0x000000ffff037224 */ /* 0x000fe200000e0600 */
[----:B------:R-:W-:Y:S01]  /*16d60*/  ISETP.LT.OR P0, PT, R5, 0x1, P3 ;  /* 0x000000010500780c */ /* 0x000fe20001f01670 */
[----:B------:R-:W-:Y:S02]  /*16d70*/  IMAD R0, R7, 0x2, R16 ;  /* 0x0000000207007824 */ /* 0x000fe400078e0210 */
[----:B------:R-:W-:-:S10]  /*16d80*/  IMAD.MOV.U32 R13, RZ, RZ, R17 ;  /* 0x000000ffff0d7224 */ /* 0x000fd400078e0011 */
        /* <DEDUP_REMOVED lines=9> */
.L_x_1206:
        /* <DEDUP_REMOVED lines=10> */
.L_x_1207:
        /* <DEDUP_REMOVED lines=12> */
.L_x_1208:
        /* <DEDUP_REMOVED lines=10> */
.L_x_1209:
        /* <DEDUP_REMOVED lines=12> */
.L_x_1210:
        /* <DEDUP_REMOVED lines=10> */
.L_x_1211:
        /* <DEDUP_REMOVED lines=12> */
.L_x_1212:
        /* <DEDUP_REMOVED lines=10> */
.L_x_1213:
        /* <DEDUP_REMOVED lines=12> */
.L_x_1214:
[----:B------:R-:W-:Y:S01]  /*173a0*/  @!PT LDS RZ, [RZ] ;  /* 0x00000000fffff984 */ /* 0x000fe20000000800 */
[----:B------:R-:W-:Y:S01]  /*173b0*/  @!PT LDS RZ, [RZ] ;  /* 0x00000000fffff984 */ /* 0x000fe20000000800 */
[----:B------:R-:W-:Y:S01]  /*173c0*/  @!PT LDS RZ, [RZ] ;  /* 0x00000000fffff984 */ /* 0x000fe20000000800 */
[----:B------:R0:W-:Y:S01]  /*173d0*/  LDGSTS.E.BYPASS.LTC128B.128 [R0+0x5400], desc[UR36][R2.64+0x80], !P0 ;  /* 0x0540008002007fae */ /* 0x0001e2000c101d64 */
[----:B------:R-:W-:Y:S05]  /*173e0*/  BRA `(.L_x_1215) ;  /* 0xffffffc800b47947 */ /* 0x000fea000383ffff */
.L_x_1120:
[----:B------:R-:W-:Y:S01]  /*173f0*/  BSSY B0, `(.L_x_1216) ;  /* 0x0000008000007945 */ /* 0x000fe20003800000 */
[----:B------:R-:W-:Y:S02]  /*17400*/  IMAD.MOV.U32 R13, RZ, RZ, R34 ;  /* 0x000000ffff0d7224 */ /* 0x000fe400078e0022 */
[----:B------:R-:W-:Y:S02]  /*17410*/  IMAD.MOV.U32 R12, RZ, RZ, RZ ;  /* 0x000000ffff0c7224 */ /* 0x000fe400078e00ff */
[----:B------:R-:W-:Y:S02]  /*17420*/  IMAD.MOV.U32 R11, RZ, RZ, 0x1f ;  /* 0x0000001fff0b7424 */ /* 0x000fe400078e00ff */
[----:B------:R-:W-:-:S07]  /*17430*/  IMAD.MOV.U32 R15, RZ, RZ, -0x1 ;  /* 0xffffffffff0f7424 */ /* 0x000fce00078e00ff */
[----:B-----5:R-:W-:Y:S05]  /*17440*/  WARPSYNC.COLLECTIVE R15, `(.L_x_1217) ;  /* 0x000000000f087348 */ /* 0x020fea0003c00000 */
[----:B------:R0:W1:Y:S02]  /*17450*/  SHFL.IDX P6, R14, R13, R12, R11 ;  /* 0x0000000c0d0e7389 */ /* 0x00006400000c000b */
[----:B01---5:R-:W-:Y:S01]  /*17460*/  ENDCOLLECTIVE ;  /* 0x000000000000791b */ /* 0x023fe20003800000 */
.L_x_1217:
[----:B------:R-:W-:Y:S05]  /*17470*/  BSYNC B0 ;  /* 0x0000000000007941 */ /* 0x000fea0003800000 */
.L_x_1216:
[----:B------:R-:W-:Y:S05]  /*17480*/  BRA `(.L_x_1218) ;  /* 0xffffffcc00347947 */ /* 0x000fea000383ffff */
.L_x_1123:
[----:B-1----:R1:W2:Y:S02]  /*17490*/  SYNCS.PHASECHK.TRANS64.TRYWAIT P0, [R4+URZ+0x2a820], R0 ;  /* 0x02a82000040075a7 */ /* 0x0022a4000800017f */
[----:B--2---:R-:W-:Y:S05]  /*174a0*/  @!P0 NANOSLEEP.SYNCS 0x989680 ;  /* 0x009896800000895d */ /* 0x004fea0003900000 */
[----:B------:R-:W2:Y:S02]  /*174b0*/  @!P0 SYNCS.PHASECHK.TRANS64 P0, [R4+URZ+0x2a820], R0 ;  /* 0x02a82000040085a7 */ /* 0x000ea4000800007f */
[----:B--2---:R-:W-:Y:S05]  /*174c0*/  @!P0 BRA `(.L_x_1123) ;  /* 0xfffffffc00f08947 */ /* 0x004fea000383ffff */
[----:B------:R-:W-:Y:S05]  /*174d0*/  BRA `(.L_x_1219) ;  /* 0xffffffcc007c7947 */ /* 0x000fea000383ffff */
.L_x_1124:
[----:B------:R-:W2:Y:S01]  /*174e0*/  S2R R2, SR_TID.X ;  /* 0x0000000000027919 */ /* 0x000ea20000002100 */
[----:B------:R-:W-:Y:S01]  /*174f0*/  BSSY B0, `(.L_x_1220) ;  /* 0x000000a000007945 */ /* 0x000fe20003800000 */
        /* <DEDUP_REMOVED lines=9> */
.L_x_1221:
[----:B------:R-:W-:Y:S05]  /*17590*/  BSYNC B0 ;  /* 0x0000000000007941 */ /* 0x000fea0003800000 */
.L_x_1220:
[----:B------:R-:W-:Y:S05]  /*175a0*/  BRA `(.L_x_1222) ;  /* 0xffffffcc00647947 */ /* 0x000fea000383ffff */
.L_x_1127:
[----:B------:R-:W-:Y:S01]  /*175b0*/  BSSY B1, `(.L_x_1223) ;  /* 0x0000006000017945 */ /* 0x000fe20003800000 */
[----:B------:R-:W-:-:S07]  /*175c0*/  IMAD.MOV.U32 R15, RZ, RZ, -0x1 ;  /* 0xffffffffff0f7424 */ /* 0x000fce00078e00ff */
[----:B01---5:R-:W-:Y:S05]  /*175d0*/  WARPSYNC.COLLECTIVE R15, `(.L_x_1224) ;  /* 0x000000000f0c7348 */ /* 0x023fea0003c00000 */
[----:B------:R-:W-:Y:S02]  /*175e0*/  ELECT P6, UR62, PT ;  /* 0x00000000003e782f */ /* 0x000fe400038c0000 */
[----:B------:R-:W-:Y:S01]  /*175f0*/  MOV R14, UR62 ;  /* 0x0000003e000e7c02 */ /* 0x000fe20008000f00 */
[----:B01---5:R-:W-:Y:S10]  /*17600*/  ENDCOLLECTIVE ;  /* 0x000000000000791b */ /* 0x023ff40003800000 */
.L_x_1224:
[----:B------:R-:W-:Y:S05]  /*17610*/  BSYNC B1 ;  /* 0x0000000000017941 */ /* 0x000fea0003800000 */
.L_x_1223:
[----:B------:R-:W-:Y:S05]  /*17620*/  BRA `(.L_x_1225) ;  /* 0xffffffcc005c7947 */ /* 0x000fea000383ffff */
.L_x_1129:
[----:B-1----:R1:W2:Y:S02]  /*17630*/  SYNCS.PHASECHK.TRANS64.TRYWAIT P1, [R5+URZ+0x2a840], R0 ;  /* 0x02a84000050075a7 */ /* 0x0022a4000802017f */
[----:B--2---:R-:W-:Y:S05]  /*17640*/  @!P1 NANOSLEEP.SYNCS 0x989680 ;  /* 0x009896800000995d */ /* 0x004fea0003900000 */
[----:B------:R-:W2:Y:S02]  /*17650*/  @!P1 SYNCS.PHASECHK.TRANS64 P1, [R5+URZ+0x2a840], R0 ;  /* 0x02a84000050095a7 */ /* 0x000ea4000802007f */
[----:B--2---:R-:W-:Y:S05]  /*17660*/  @!P1 BRA `(.L_x_1129) ;  /* 0xfffffffc00f09947 */ /* 0x004fea000383ffff */
[----:B------:R-:W-:Y:S05]  /*17670*/  BRA `(.L_x_1226) ;  /* 0xffffffcc00847947 */ /* 0x000fea000383ffff */
.L_x_1131:
[----:B--2---:R2:W3:Y:S02]  /*17680*/  SYNCS.PHASECHK.TRANS64.TRYWAIT P1, [R23+URZ+0x2a840], R2 ;  /* 0x02a84002170075a7 */ /* 0x0044e4000802017f */
[----:B---3--:R-:W-:Y:S05]  /*17690*/  @!P1 NANOSLEEP.SYNCS 0x989680 ;  /* 0x009896800000995d */ /* 0x008fea0003900000 */
[----:B------:R-:W3:Y:S02]  /*176a0*/  @!P1 SYNCS.PHASECHK.TRANS64 P1, [R23+URZ+0x2a840], R2 ;  /* 0x02a84002170095a7 */ /* 0x000ee4000802007f */
[----:B---3--:R-:W-:Y:S05]  /*176b0*/  @!P1 BRA `(.L_x_1131) ;  /* 0xfffffffc00f09947 */ /* 0x008fea000383ffff */
[----:B------:R-:W-:Y:S05]  /*176c0*/  BRA `(.L_x_1227) ;  /* 0xffffffcc00907947 */ /* 0x000fea000383ffff */
.L_x_1133:
[----:B---3--:R3:W4:Y:S02]  /*176d0*/  SYNCS.PHASECHK.TRANS64.TRYWAIT P1, [R5+URZ+0x2a860], R0 ;  /* 0x02a86000050075a7 */ /* 0x008724000802017f */
[----:B----4-:R-:W-:Y:S05]  /*176e0*/  @!P1 NANOSLEEP.SYNCS 0x989680 ;  /* 0x009896800000995d */ /* 0x010fea0003900000 */
[----:B------:R-:W4:Y:S02]  /*176f0*/  @!P1 SYNCS.PHASECHK.TRANS64 P1, [R5+URZ+0x2a860], R0 ;  /* 0x02a86000050095a7 */ /* 0x000f24000802007f */
[----:B----4-:R-:W-:Y:S05]  /*17700*/  @!P1 BRA `(.L_x_1133) ;  /* 0xfffffffc00f09947 */ /* 0x010fea000383ffff */
[----:B------:R-:W-:Y:S05]  /*17710*/  BRA `(.L_x_1228) ;  /* 0xffffffcc008c7947 */ /* 0x000fea000383ffff */
.L_x_1229:
        /* <DEDUP_REMOVED lines=14> */
.L_x_3229:


//--------------------- .text._ZN7cutlass13device_kernelIN5flash11enable_sm90INS1_16FlashAttnFwdSm90INS1_25CollectiveMainloopFwdSm90ILi2EN4cute5tupleIJNS5_1CILi1EEES8_S8_EEENS6_IJNS7_ILi128EEENS7_ILi96EEENS7_ILi192EEEEEELi128ENS_6half_tEfNS_4arch4Sm90ELb0ELb1ELb1ELb1ELb1ELb0ELb0ELb1ELb1ELb1ELb0ELb0EEENS1_21CollectiveEpilogueFwdINS6_IJSA_SA_SB_EEES9_SE_SG_Li256ELb1ELb1ELb0ELb0EEENS1_36VarlenDynamicPersistentTileSchedulerILi128ELi96ELi256ELi128ELb0ELb1ELb1ELb1ELb0ELb1EEEEEEEEEvNT_6ParamsE --------------------------
	.section	.text._ZN7cutlass13device_kernelIN5flash11enable_sm90INS1_16FlashAttnFwdSm90INS1_25CollectiveMainloopFwdSm90ILi2EN4cute5tupleIJNS5_1CILi1EEES8_S8_EEENS6_IJNS7_ILi128EEENS7_ILi96EEENS7_ILi192EEEEEELi128ENS_6half_tEfNS_4arch4Sm90ELb0ELb1ELb1ELb1ELb1ELb0ELb0ELb1ELb1ELb1ELb0ELb0EEENS1_21CollectiveEpilogueFwdINS6_IJSA_SA_SB_EEES9_SE_SG_Li256ELb1ELb1ELb0ELb0EEENS1_36VarlenDynamicPersistentTileSchedulerILi128ELi96ELi256ELi128ELb0ELb1ELb1ELb1ELb0ELb1EEEEEEEEEvNT_6ParamsE,"ax",@progbits
	.align	128
.text._ZN7cutlass13device_kernelIN5flash11enable_sm90INS1_16FlashAttnFwdSm90INS1_25CollectiveMainloopFwdSm90ILi2EN4cute5tupleIJNS5_1CILi1EEES8_S8_EEENS6_IJNS7_ILi128EEENS7_ILi96EEENS7_ILi192EEEEEELi128ENS_6half_tEfNS_4arch4Sm90ELb0ELb1ELb1ELb1ELb1ELb0ELb0ELb1ELb1ELb1ELb0ELb0EEENS1_21CollectiveEpilogueFwdINS6_IJSA_SA_SB_EEES9_SE_SG_Li256ELb1ELb1ELb0ELb0EEENS1_36VarlenDynamicPersistentTileSchedulerILi128ELi96ELi256ELi128ELb0ELb1ELb1ELb1ELb0ELb1EEEEEEEEEvNT_6ParamsE:
        .type           _ZN7cutlass13device_kernelIN5flash11enable_sm90INS1_16FlashAttnFwdSm90INS1_25CollectiveMainloopFwdSm90ILi2EN4cute5tupleIJNS5_1CILi1EEES8_S8_EEENS6_IJNS7_ILi128EEENS7_ILi96EEENS7_ILi192EEEEEELi128ENS_6half_tEfNS_4arch4Sm90ELb0ELb1ELb1ELb1ELb1ELb0ELb0ELb1ELb1ELb1ELb0ELb0EEENS1_21CollectiveEpilogueFwdINS6_IJSA_SA_SB_EEES9_SE_SG_Li256ELb1ELb1ELb0ELb0EEENS1_36VarlenDynamicPersistentTileSchedulerILi128ELi96ELi256ELi128ELb0ELb1ELb1ELb1ELb0ELb1EEEEEEEEEvNT_6ParamsE,@function
        .size           _ZN7cutlass13device_kernelIN5flash11enable_sm90INS1_16FlashAttnFwdSm90INS1_25CollectiveMainloopFwdSm90ILi2EN4cute5tupleIJNS5_1CILi1EEES8_S8_EEENS6_IJNS7_ILi128EEENS7_ILi96EEENS7_ILi192EEEEEELi128ENS_6half_tEfNS_4arch4Sm90ELb0ELb1ELb1ELb1ELb1ELb0ELb0ELb1ELb1ELb1ELb0ELb0EEENS1_21CollectiveEpilogueFwdINS6_IJSA_SA_SB_EEES9_SE_SG_Li256ELb1ELb1ELb0ELb0EEENS1_36VarlenDynamicPersistentTileSchedulerILi128ELi96ELi256ELi128ELb0ELb1ELb1ELb1ELb0ELb1EEEEEEEEEvNT_6ParamsE,(.L_x_3230 - _ZN7cutlass13device_kernelIN5flash11enable_sm90INS1_16FlashAttnFwdSm90INS1_25CollectiveMainloopFwdSm90ILi2EN4cute5tupleIJNS5_1CILi1EEES8_S8_EEENS6_IJNS7_ILi128EEENS7_ILi96EEENS7_ILi192EEEEEELi128ENS_6half_tEfNS_4arch4Sm90ELb0ELb1ELb1ELb1ELb1ELb0ELb0ELb1ELb1ELb1ELb0ELb0EEENS1_21CollectiveEpilogueFwdINS6_IJSA_SA_SB_EEES9_SE_SG_Li256ELb1ELb1ELb0ELb0EEENS1_36VarlenDynamicPersistentTileSchedulerILi128ELi96ELi256ELi128ELb0ELb1ELb1ELb1ELb0ELb1EEEEEEEEEvNT_6ParamsE)
        .other          _ZN7cutlass13device_kernelIN5flash11enable_sm90INS1_16FlashAttnFwdSm90INS1_25CollectiveMainloopFwdSm90ILi2EN4cute5tupleIJNS5_1CILi1EEES8_S8_EEENS6_IJNS7_ILi128EEENS7_ILi96EEENS7_ILi192EEEEEELi128ENS_6half_tEfNS_4arch4Sm90ELb0ELb1ELb1ELb1ELb1ELb0ELb0ELb1ELb1ELb1ELb0ELb0EEENS1_21CollectiveEpilogueFwdINS6_IJSA_SA_SB_EEES9_SE_SG_Li256ELb1ELb1ELb0ELb0EEENS1_36VarlenDynamicPersistentTileSchedulerILi128ELi96ELi256ELi128ELb0ELb1ELb1ELb1ELb0ELb1EEEEEEEEEvNT_6ParamsE,@"STO_CUDA_ENTRY STV_DEFAULT"
_ZN7cutlass13device_kernelIN5flash11enable_sm90INS1_16FlashAttnFwdSm90INS1_25CollectiveMainloopFwdSm90ILi2EN4cute5tupleIJNS5_1CILi1EEES8_S8_EEENS6_IJNS7_ILi128EEENS7_ILi96EEENS7_ILi192EEEEEELi128ENS_6half_tEfNS_4arch4Sm90ELb0ELb1ELb1ELb1ELb1ELb0ELb0ELb1ELb1ELb1ELb0ELb0EEENS1_21CollectiveEpilogueFwdINS6_IJSA_SA_SB_EEES9_SE_SG_Li256ELb1ELb1ELb0ELb0EEENS1_36VarlenDynamicPersistentTileSchedulerILi128ELi96ELi256ELi128ELb0ELb1ELb1ELb1ELb0ELb1EEEEEEEEEvNT_6ParamsE:
        /* <DEDUP_REMOVED lines=45> */
.L_x_1230:
        /* <DEDUP_REMOVED lines=22> */
.L_x_1231:
        /* <DEDUP_REMOVED lines=18> */
.L_x_1232:
        /* <DEDUP_REMOVED lines=22> */
.L_x_1233:
        /* <DEDUP_REMOVED lines=23> */
.L_x_1234:
        /* <DEDUP_REMOVED lines=10> */
.L_x_1236:
[----:B------:R-:W-:-:S08]  /*08c0*/  NOP ;  /* 0x0000000000007918 */ /* 0x000fd00000000000 */
[----:B------:R-:W1:Y:S02]  /*08d0*/  USETMAXREG.TRY_ALLOC.CTAPOOL UP0, 0xe8 ;  /* 0x000000e8000079c8 */ /* 0x000e640008000600 */
[----:B-1----:R-:W-:-:S13]  /*08e0*/  PLOP3.LUT P0, PT, PT, PT, UP0, 0x80, 0x0 ;  /* 0x000000000000781c */ /* 0x002fda0003f0f008 */
[----:B------:R-:W-:Y:S05]  /*08f0*/  @!P0 BRA `(.L_x_1236) ;  /* 0xfffffffc00f08947 */ /* 0x000fea000383ffff */
[----:B------:R-:W1:Y:S08]  /*0900*/  S2UR UR5, SR_CgaCtaId ;  /* 0x00000000000579c3 */ /* 0x000e700000008800 */
[----:B------:R-:W-:Y:S06]  /*0910*/  BAR.ARV 0x8, 0x180 ;  /* 0x0206000000007b1d */ /* 0x000fec0000002000 */
[----:B------:R-:W-:-:S02]  /*0920*/  UMOV UR4, 0x400 ;  /* 0x0000040000047882 */ /* 0x000fc40000000000 */
[----:B------:R-:W-:Y:S01]  /*0930*/  BAR.SYNC.DEFER_BLOCKING 0x5, 0x180 ;  /* 0x0146000000007b1d */ /* 0x000fe20000010000 */
[----:B-1----:R-:W-:-:S09]  /*0940*/  ULEA UR4, UR5, UR4, 0x18 ;  /* 0x0000000405047291 */ /* 0x002fd2000f8ec03f */
[----:B------:R-:W1:Y:S01]  /*0950*/  LDS.128 R44, [UR4+0x2a8d0] ;  /* 0x02a8d004ff2c7984 */ /* 0x000e620008000c00 */
[----:B------:R-:W-:Y:S01]  /*0960*/  ULDC UR4, c[0x0][0xc3c] ;  /* 0x00030f0000047ab9 */ /* 0x000fe20000000800 */
[----:B------:R-:W-:Y:S06]  /*0970*/  BAR.ARV 0x4, 0x180 ;  /* 0x0106000000007b1d */ /* 0x000fec0000002000 */
[----:B-1----:R-:W-:-:S13]  /*0980*/  ISETP.GE.AND P0, PT, R47, UR4, PT ;  /* 0x000000042f007c0c */ /* 0x002fda000bf06270 */
[----:B------:R-:W-:Y:S05]  /*0990*/  @P0 EXIT ;  /* 0x000000000000094d */ /* 0x000fea0003800000 */
[----:B0-----:R-:W2:Y:S01]  /*09a0*/  LDL R2, [R1+0x18] ;  /* 0x0000180001027983 */ /* 0x001ea20000100800 */
[----:B------:R-:W-:Y:S01]  /*09b0*/  IMAD.MOV.U32 R166, RZ, RZ, RZ ;  /* 0x000000ffffa67224 */ /* 0x000fe200078e00ff */
[----:B------:R-:W-:Y:S01]  /*09c0*/  UMOV UR39, URZ ;  /* 0x0000003f00277c82 */ /* 0x000fe20008000000 */
[----:B------:R-:W-:Y:S01]  /*09d0*/  UMOV UR38, URZ ;  /* 0x0000003f00267c82 */ /* 0x000fe20008000000 */
[----:B------:R-:W0:Y:S02]  /*09e0*/  S2R R0, SR_TID.X ;  /* 0x0000000000007919 */ /* 0x000e240000002100 */
[----:B0-----:R-:W-:-:S05]  /*09f0*/  VIADD R174, R0, 0xffffff80 ;  /* 0xffffff8000ae7836 */ /* 0x001fca0000000000 */
[----:B------:R-:W-:-:S04]  /*0a00*/  SHF.R.S32.HI R3, RZ, 0x1f, R174 ;  /* 0x0000001fff037819 */ /* 0x000fc800000114ae */
[CC--:B------:R-:W-:Y:S02]  /*0a10*/  LEA.HI R0, R3.reuse, R174.reuse, RZ, 0x7 ;  /* 0x000000ae03007211 */ /* 0x0c0fe400078f38ff */
[CC--:B------:R-:W-:Y:S02]  /*0a20*/  LEA.HI R4, R3.reuse, R174.reuse, RZ, 0x5 ;  /* 0x000000ae03047211 */ /* 0x0c0fe400078f28ff */
[----:B------:R-:W-:Y:S02]  /*0a30*/  LOP3.LUT R167, R0, 0xffffff80, RZ, 0xc0, !PT ;  /* 0xffffff8000a77812 */ /* 0x000fe400078ec0ff */
[----:B------:R-:W-:Y:S01]  /*0a40*/  LEA.HI R11, R3, R174, RZ, 0x2 ;  /* 0x000000ae030b7211 */ /* 0x000fe200078f10ff */
[----:B------:R-:W-:Y:S01]  /*0a50*/  IMAD.SHL.U32 R4, R4, 0x20, RZ ;  /* 0x0000002004047824 */ /* 0x000fe200078e00ff */
[----:B------:R-:W-:Y:S01]  /*0a60*/  SHF.R.S32.HI R169, RZ, 0x7, R0 ;  /* 0x00000007ffa97819 */ /* 0x000fe20000011400 */
[----:B------:R-:W-:Y:S01]  /*0a70*/  IMAD.IADD R167, R174, 0x1, -R167 ;  /* 0x00000001aea77824 */ /* 0x000fe200078e0aa7 */
[----:B------:R-:W-:-:S02]  /*0a80*/  LOP3.LUT R11, R11, 0xfffffffc, RZ, 0xc0, !PT ;  /* 0xfffffffc0b0b7812 */ /* 0x000fc400078ec0ff */
[----:B------:R-:W-:Y:S02]  /*0a90*/  LOP3.LUT R4, R4, 0xfffffc00, RZ, 0xc0, !PT ;  /* 0xfffffc0004047812 */ /* 0x000fe400078ec0ff */
[----:B------:R-:W-:Y:S01]  /*0aa0*/  SHF.R.S32.HI R6, RZ, 0x1f, R167 ;  /* 0x0000001fff067819 */ /* 0x000fe200000114a7 */
[----:B------:R-:W-:Y:S01]  /*0ab0*/  IMAD.IADD R11, R174, 0x1, -R11 ;  /* 0x00000001ae0b7824 */ /* 0x000fe200078e0a0b */
[----:B------:R-:W-:Y:S02]  /*0ac0*/  LEA.HI R0, R0, R169, RZ, 0x1 ;  /* 0x000000a900007211 */ /* 0x000fe400078f08ff */
[CC--:B------:R-:W-:Y:S02]  /*0ad0*/  LEA.HI R8, R6.reuse, R167.reuse, RZ, 0x2 ;  /* 0x000000a706087211 */ /* 0x0c0fe400078f10ff */
[----:B------:R-:W-:Y:S02]  /*0ae0*/  LEA.HI R6, R6, R167, RZ, 0x5 ;  /* 0x000000a706067211 */ /* 0x000fe400078f28ff */
[----:B------:R-:W-:-:S02]  /*0af0*/  SHF.R.S32.HI R9, RZ, 0x2, R8 ;  /* 0x00000002ff097819 */ /* 0x000fc40000011408 */
[----:B------:R-:W-:Y:S02]  /*0b00*/  SHF.R.S32.HI R10, RZ, 0x1f, R8 ;  /* 0x0000001fff0a7819 */ /* 0x000fe40000011408 */
[----:B------:R-:W-:Y:S02]  /*0b10*/  SHF.R.S32.HI R6, RZ, 0x5, R6 ;  /* 0x00000005ff067819 */ /* 0x000fe40000011406 */
[----:B------:R-:W-:Y:S02]  /*0b20*/  LEA.HI R10, R10, R9, RZ, 0x3 ;  /* 0x000000090a0a7211 */ /* 0x000fe400078f18ff */
[----:B------:R-:W-:Y:S02]  /*0b30*/  LOP3.LUT R0, R0, 0x3fffffe, RZ, 0xc0, !PT ;  /* 0x03fffffe00007812 */ /* 0x000fe400078ec0ff */
[----:B------:R-:W-:Y:S02]  /*0b40*/  LOP3.LUT R10, R10, 0xfffffff8, RZ, 0xc0, !PT ;  /* 0xfffffff80a0a7812 */ /* 0x000fe400078ec0ff */
[----:B------:R-:W-:Y:S01]  /*0b50*/  LOP3.LUT R8, R8, 0x7ffffffc, RZ, 0xc0, !PT ;  /* 0x7ffffffc08087812 */ /* 0x000fe200078ec0ff */
[----:B------:R-:W-:-:S02]  /*0b60*/  IMAD.IADD R0, R169, 0x1, -R0 ;  /* 0x00000001a9007824 */ /* 0x000fc400078e0a00 */
[----:B------:R-:W-:Y:S02]  /*0b70*/  IMAD.IADD R9, R9, 0x1, -R10 ;  /* 0x0000000109097824 */ /* 0x000fe400078e0a0a */
[----:B------:R-:W-:Y:S02]  /*0b80*/  IMAD.IADD R19, R167, 0x1, -R8 ;  /* 0x00000001a7137824 */ /* 0x000fe400078e0a08 */
[----:B------:R-:W-:-:S04]  /*0b90*/  IMAD R9, R6, 0x10, R9 ;  /* 0x0000001006097824 */ /* 0x000fc800078e0209 */
[----:B------:R-:W-:Y:S01]  /*0ba0*/  IMAD R170, R0, 0x40, R9 ;  /* 0x0000004000aa7824 */ /* 0x000fe200078e0209 */
[----:B--2---:R-:W-:Y:S02]  /*0bb0*/  R2UR UR4, R2 ;  /* 0x00000000020472ca */ /* 0x004fe400000e0000 */
[CC--:B------:R-:W-:Y:S02]  /*0bc0*/  LEA.HI R2, R3.reuse, R174.reuse, RZ, 0x4 ;  /* 0x000000ae03027211 */ /* 0x0c0fe400078f20ff */
[----:B------:R-:W-:Y:S02]  /*0bd0*/  LEA.HI R3, R3, R174, RZ, 0x3 ;  /* 0x000000ae03037211 */ /* 0x000fe400078f18ff */
[----:B------:R-:W-:Y:S02]  /*0be0*/  SHF.R.S32.HI R7, RZ, 0x4, R2 ;  /* 0x00000004ff077819 */ /* 0x000fe40000011402 */
[C---:B------:R-:W-:Y:S02]  /*0bf0*/  LOP3.LUT R5, R2.reuse, 0x3fffff0, RZ, 0xc0, !PT ;  /* 0x03fffff002057812 */ /* 0x040fe400078ec0ff */
[----:B------:R-:W-:-:S02]  /*0c00*/  LEA.HI R2, R2, R7, RZ, 0x1 ;  /* 0x0000000702027211 */ /* 0x000fc400078f08ff */
[----:B------:R-:W-:Y:S01]  /*0c10*/  SHF.R.S32.HI R165, RZ, 0x3, R3 ;  /* 0x00000003ffa57819 */ /* 0x000fe20000011403 */
[----:B------:R-:W-:Y:S01]  /*0c20*/  IMAD.IADD R5, R174, 0x1, -R5 ;  /* 0x00000001ae057824 */ /* 0x000fe200078e0a05 */
[----:B------:R-:W-:Y:S01]  /*0c30*/  LOP3.LUT R2, R2, 0x1ffffffe, RZ, 0xc0, !PT ;  /* 0x1ffffffe02027812 */ /* 0x000fe200078ec0ff */
[----:B------:R-:W-:Y:S02]  /*0c40*/  ULOP3.LUT UR61, UR4, 0x1, URZ, 0xfc, !UPT ;  /* 0x00000001043d7892 */ /* 0x000fe4000f8efc3f */
[----:B------:R-:W-:Y:S01]  /*0c50*/  IMAD R5, R5, 0x40, R4 ;  /* 0x0000004005057824 */ /* 0x000fe200078e0204 */
[----:B------:R-:W-:Y:S01]  /*0c60*/  LEA.HI R4, R11, R11, RZ, 0x1 ;  /* 0x0000000b0b047211 */ /* 0x000fe200078f08ff */
[----:B------:R-:W-:Y:S01]  /*0c70*/  IMAD.IADD R2, R7, 0x1, -R2 ;  /* 0x0000000107027824 */ /* 0x000fe200078e0a02 */
[----:B------:R-:W-:Y:S02]  /*0c80*/  LOP3.LUT R7, R3, 0xfffffff8, RZ, 0xc0, !PT ;  /* 0xfffffff803077812 */ /* 0x000fe400078ec0ff */
[----:B------:R-:W-:Y:S01]  /*0c90*/  LOP3.LUT R4, R4, 0x1ffffffe, RZ, 0xc0, !PT ;  /* 0x1ffffffe04047812 */ /* 0x000fe200078ec0ff */
[----:B------:R-:W-:-:S02]  /*0ca0*/  IMAD R171, R2, 0x8, R5 ;  /* 0x0000000802ab7824 */ /* 0x000fc400078e0205 */
[----:B------:R-:W-:Y:S02]  /*0cb0*/  IMAD.IADD R162, R174, 0x1, -R7 ;  /* 0x00000001aea27824 */ /* 0x000fe400078e0a07 */
[----:B------:R-:W-:Y:S02]  /*0cc0*/  IMAD.IADD R11, R11, 0x1, -R4 ;  /* 0x000000010b0b7824 */ /* 0x000fe400078e0a04 */
[----:B------:R-:W-:Y:S02]  /*0cd0*/  IMAD.SHL.U32 R160, R162, 0x8, RZ ;  /* 0x00000008a2a07824 */ /* 0x000fe400078e00ff */
[----:B------:R-:W-:Y:S02]  /*0ce0*/  IMAD R22, R11, 0x8, R170 ;  /* 0x000000080b167824 */ /* 0x000fe400078e02aa */
[----:B------:R-:W-:Y:S01]  /*0cf0*/  VIADD R161, R160, 0x40 ;  /* 0x00000040a0a17836 */ /* 0x000fe20000000000 */
[----:B------:R-:W-:-:S04]  /*0d00*/  SHF.R.S32.HI R173, RZ, 0x1f, R160 ;  /* 0x0000001fffad7819 */ /* 0x000fc800000114a0 */
[----:B------:R-:W-:-:S07]  /*0d10*/  SHF.R.S32.HI R172, RZ, 0x1f, R161 ;  /* 0x0000001fffac7819 */ /* 0x000fce00000114a1 */
.L_x_1344:
[----:B0--34-:R-:W0:Y:S01]  /*0d20*/  LDC.64 R2, c[0x0][0xa28] ;  /* 0x00028a00ff027b82 */ /* 0x019e220000000a00 */
[----:B------:R-:W-:Y:S01]  /*0d30*/  IMAD.MOV.U32 R7, RZ, RZ, RZ ;  /* 0x000000ffff077224 */ /* 0x000fe200078e00ff */
[----:B------:R-:W-:Y:S01]  /*0d40*/  ULDC.64 UR4, c[0x0][0x418] ;  /* 0x0001060000047ab9 */ /* 0x000fe20000000a00 */
[----:B------:R-:W-:-:S05]  /*0d50*/  ULDC.64 UR6, c[0x0][0xa20] ;  /* 0x0002880000067ab9 */ /* 0x000fca0000000a00 */
[----:B--2---:R-:W1:Y:S01]  /*0d60*/  LDC.64 R4, c[0x0][0xa18] ;  /* 0x00028600ff047b82 */ /* 0x004e620000000a00 */
[----:B0-----:R-:W-:-:S04]  /*0d70*/  ISETP.NE.U32.AND P0, PT, R2, RZ, PT ;  /* 0x000000ff0200720c */ /* 0x001fc80003f05070 */
[----:B------:R-:W-:Y:S02]  /*0d80*/  ISETP.NE.AND.EX P0, PT, R3, RZ, PT, P0 ;  /* 0x000000ff0300720c */ /* 0x000fe40003f05300 */
[----:B-1----:R-:W-:-:S04]  /*0d90*/  ISETP.NE.U32.AND P1, PT, R4, RZ, PT ;  /* 0x000000ff0400720c */ /* 0x002fc80003f25070 */
[----:B------:R-:W-:-:S07]  /*0da0*/  ISETP.NE.AND.EX P1, PT, R5, RZ, PT, P1 ;  /* 0x000000ff0500720c */ /* 0x000fce0003f25310 */
[----:B------:R-:W0:Y:S08]  /*0db0*/  @P0 LDC.64 R2, c[0x0][0xa28] ;  /* 0x00028a00ff020b82 */ /* 0x000e300000000a00 */
[----:B------:R-:W1:Y:S01]  /*0dc0*/  @P1 LDC.64 R4, c[0x0][0xa18] ;  /* 0x00028600ff041b82 */ /* 0x000e620000000a00 */
[----:B0-----:R-:W-:-:S05]  /*0dd0*/  @P0 IMAD.WIDE R2, R47, 0x4, R2 ;  /* 0x000000042f020825 */ /* 0x001fca00078e0202 */
[----:B------:R0:W5:Y:S01]  /*0de0*/  @P0 LDG.E R7, desc[UR36][R2.64] ;  /* 0x0000002402070981 */ /* 0x000162000c1e1900 */
[----:B-1----:R-:W-:-:S05]  /*0df0*/  @P1 IMAD.WIDE R4, R47, 0x4, R4 ;  /* 0x000000042f041825 */ /* 0x002fca00078e0204 */
[----:B------:R0:W5:Y:S01]  /*0e00*/  @P1 LDG.E R17, desc[UR36][R4.64] ;  /* 0x0000002404111981 */ /* 0x000162000c1e1900 */
[----:B------:R-:W-:Y:S01]  /*0e10*/  UISETP.NE.U32.AND UP0, UPT, UR4, URZ, UPT ;  /* 0x0000003f0400728c */ /* 0x000fe2000bf05070 */
[----:B------:R-:W-:Y:S01]  /*0e20*/  ISETP.NE.U32.AND P2, PT, RZ, UR6, PT ;  /* 0x00000006ff007c0c */ /* 0x000fe2000bf45070 */
[----:B------:R-:W-:Y:S01]  /*0e30*/  IMAD.MOV.U32 R163, RZ, RZ, R46 ;  /* 0x000000ffffa37224 */ /* 0x000fe200078e002e */
[----:B------:R-:W-:Y:S01]  /*0e40*/  ULDC UR4, c[0x0][0x424] ;  /* 0x0001090000047ab9 */ /* 0x000fe20000000800 */
[----:B------:R-:W-:Y:S01]  /*0e50*/  UISETP.NE.AND.EX UP0, UPT, UR5, URZ, UPT, UP0 ;  /* 0x0000003f0500728c */ /* 0x000fe2000bf05300 */
[----:B------:R-:W-:Y:S02]  /*0e60*/  ISETP.NE.AND.EX P2, PT, RZ, UR7, PT, P2 ;  /* 0x00000007ff007c0c */ /* 0x000fe4000bf45320 */
[----:B------:R-:W-:Y:S01]  /*0e70*/  ULDC UR5, c[0x0][0x2f0] ;  /* 0x0000bc0000057ab9 */ /* 0x000fe20000000800 */
[----:B------:R-:W-:-:S04]  /*0e80*/  USEL UR4, UR4, 0x1, UP0 ;  /* 0x0000000104047887 */ /* 0x000fc80008000000 */
[----:B------:R-:W-:Y:S01]  /*0e90*/  UIMAD UR4, UR4, UR5, URZ ;  /* 0x00000005040472a4 */ /* 0x000fe2000f8e023f */
[----:B0-----:R-:W-:Y:S11]  /*0ea0*/  @P1 BRA `(.L_x_1237) ;  /* 0x0000000000281947 */ /* 0x001ff60003800000 */
[----:B------:R-:W-:Y:S01]  /*0eb0*/  ULDC.64 UR6, c[0x0][0xa00] ;  /* 0x0002800000067ab9 */ /* 0x000fe20000000a00 */
[----:B-----5:R-:W0:Y:S01]  /*0ec0*/  LDC R17, c[0x0][0x288] ;  /* 0x0000a200ff117b82 */ /* 0x020e220000000800 */
[----:B------:R-:W-:-:S04]  /*0ed0*/  ISETP.NE.U32.AND P0, PT, RZ, UR6, PT ;  /* 0x00000006ff007c0c */ /* 0x000fc8000bf05070 */
[----:B------:R-:W-:-:S13]  /*0ee0*/  ISETP.NE.AND.EX P0, PT, RZ, UR7, PT, P0 ;  /* 0x00000007ff007c0c */ /* 0x000fda000bf05300 */
[----:B------:R-:W-:Y:S05]  /*0ef0*/  @!P0 BRA `(.L_x_1237) ;  /* 0x0000000000148947 */ /* 0x000fea0003800000 */
[----:B------:R-:W1:Y:S02]  /*0f00*/  LDC.64 R2, c[0x0][0xa00] ;  /* 0x00028000ff027b82 */ /* 0x000e640000000a00 */
[----:B-1----:R-:W-:-:S05]  /*0f10*/  IMAD.WIDE R2, R47, 0x4, R2 ;  /* 0x000000042f027825 */ /* 0x002fca00078e0202 */
[----:B0-----:R-:W2:Y:S04]  /*0f20*/  LDG.E R17, desc[UR36][R2.64] ;  /* 0x0000002402117981 */ /* 0x001ea8000c1e1900 */
[----:B------:R-:W2:Y:S02]  /*0f30*/  LDG.E R0, desc[UR36][R2.64+0x4] ;  /* 0x0000042402007981 */ /* 0x000ea4000c1e1900 */
[----:B--2---:R-:W-:-:S07]  /*0f40*/  IMAD.IADD R17, R0, 0x1, -R17 ;  /* 0x0000000100117824 */ /* 0x004fce00078e0a11 */
.L_x_1237:
[----:B------:R-:W-:Y:S02]  /*0f50*/  IMAD.U32 R16, RZ, RZ, UR4 ;  /* 0x00000004ff107e24 */ /* 0x000fe4000f8e00ff */
[----:B------:R-:W-:Y:S01]  /*0f60*/  IMAD.MOV.U32 R164, RZ, RZ, R47 ;  /* 0x000000ffffa47224 */ /* 0x000fe200078e002f */
[----:B------:R-:W-:Y:S06]  /*0f70*/  @!P2 BRA `(.L_x_1238) ;  /* 0x000000000010a947 */ /* 0x000fec0003800000 */
[----:B------:R-:W1:Y:S02]  /*0f80*/  LDC.64 R2, c[0x0][0xa20] ;  /* 0x00028800ff027b82 */ /* 0x000e640000000a00 */
[----:B-1----:R-:W-:-:S05]  /*0f90*/  IMAD.WIDE R2, R47, 0x4, R2 ;  /* 0x000000042f027825 */ /* 0x002fca00078e0202 */
[----:B------:R1:W5:Y:S01]  /*0fa0*/  LDG.E R16, desc[UR36][R2.64] ;  /* 0x0000002402107981 */ /* 0x000362000c1e1900 */
[----:B------:R-:W-:Y:S05]  /*0fb0*/  BRA `(.L_x_1239) ;  /* 0x0000000000247947 */ /* 0x000fea0003800000 */
.L_x_1238:
[----:B------:R-:W-:Y:S02]  /*0fc0*/  ULDC.64 UR4, c[0x0][0xa08] ;  /* 0x0002820000047ab9 */ /* 0x000fe40000000a00 */
[----:B------:R-:W-:-:S04]  /*0fd0*/  ISETP.NE.U32.AND P0, PT, RZ, UR4, PT ;  /* 0x00000004ff007c0c */ /* 0x000fc8000bf05070 */
[----:B------:R-:W-:-:S13]  /*0fe0*/  ISETP.NE.AND.EX P0, PT, RZ, UR5, PT, P0 ;  /* 0x00000005ff007c0c */ /* 0x000fda000bf05300 */
[----:B------:R-:W-:Y:S05]  /*0ff0*/  @!P0 BRA `(.L_x_1239) ;  /* 0x0000000000148947 */ /* 0x000fea0003800000 */
[----:B------:R-:W1:Y:S02]  /*1000*/  LDC.64 R2, c[0x0][0xa08] ;  /* 0x00028200ff027b82 */ /* 0x000e640000000a00 */
[----:B-1----:R-:W-:-:S05]  /*1010*/  IMAD.WIDE R2, R47, 0x4, R2 ;  /* 0x000000042f027825 */ /* 0x002fca00078e0202 */
[----:B------:R-:W2:Y:S04]  /*1020*/  LDG.E R16, desc[UR36][R2.64] ;  /* 0x0000002402107981 */ /* 0x000ea8000c1e1900 */
[----:B------:R-:W2:Y:S02]  /*1030*/  LDG.E R5, desc[UR36][R2.64+0x4] ;  /* 0x0000042402057981 */ /* 0x000ea4000c1e1900 */
[----:B--2---:R-:W-:-:S07]  /*1040*/  IMAD.IADD R16, R5, 0x1, -R16 ;  /* 0x0000000105107824 */ /* 0x004fce00078e0a10 */
.L_x_1239:
[----:B------:R-:W2:Y:S01]  /*1050*/  LDL.LU R4, [R1] ;  /* 0x0000000001047983 */ /* 0x000ea20000300800 */
[----:B------:R-:W3:Y:S01]  /*1060*/  LDC R168, c[0x0][0x448] ;  /* 0x00011200ffa87b82 */ /* 0x000ee20000000800 */
[----:B------:R-:W-:Y:S02]  /*1070*/  IMAD.SHL.U32 R18, R45, 0x80, RZ ;  /* 0x000000802d127824 */ /* 0x000fe400078e00ff */
[----:B-----5:R-:W-:Y:S02]  /*1080*/  IMAD.IADD R16, R16, 0x1, -R7 ;  /* 0x0000000110107824 */ /* 0x020fe400078e0a07 */
[----:B------:R-:W-:-:S03]  /*1090*/  VIADD R0, R18, 0x7f ;  /* 0x0000007f12007836 */ /* 0x000fc60000000000 */
[----:B------:R-:W4:Y:S01]  /*10a0*/  LDC.64 R8, c[0x0][0x9e0] ;  /* 0x00027800ff087b82 */ /* 0x000f220000000a00 */
[----:B---3--:R-:W-:Y:S02]  /*10b0*/  ISETP.NE.AND P2, PT, R168, 0x1, PT ;  /* 0x00000001a800780c */ /* 0x008fe40003f45270 */
[----:B----4-:R-:W-:-:S11]  /*10c0*/  ISETP.GE.AND P1, PT, R9, 0x1, PT ;  /* 0x000000010900780c */ /* 0x010fd60003f26270 */
[----:B-1----:R-:W1:Y:S08]  /*10d0*/  @P2 LDC R3, c[0x0][0x44c] ;  /* 0x00011300ff032b82 */ /* 0x002e700000000800 */
[----:B------:R-:W3:Y:S01]  /*10e0*/  @P2 LDC R5, c[0x0][0x450] ;  /* 0x00011400ff052b82 */ /* 0x000ee20000000800 */
[----:B-1----:R-:W-:Y:S01]  /*10f0*/  @P2 IMAD.HI.U32 R2, R0, R3, RZ ;  /* 0x0000000300022227 */ /* 0x002fe200078e00ff */
[----:B0-----:R-:W-:-:S04]  /*1100*/  IADD3 R3, R16, 0x1, -R17 ;  /* 0x0000000110037810 */ /* 0x001fc80007ffe811 */
[----:B---3--:R-:W-:-:S05]  /*1110*/  @P2 SHF.R.U32.HI R0, RZ, R5, R2 ;  /* 0x00000005ff002219 */ /* 0x008fca0000011602 */
[----:B------:R-:W-:-:S04]  /*1120*/  IMAD.IADD R3, R3, 0x1, R0 ;  /* 0x0000000103037824 */ /* 0x000fc800078e0200 */
[----:B------:R-:W-:Y:S01]  /*1130*/  IMAD.IADD R0, R3, 0x1, R8 ;  /* 0x0000000103007824 */ /* 0x000fe200078e0208 */
[----:B--2---:R-:W-:-:S04]  /*1140*/  LOP3.LUT R4, R4, 0xffefffff, RZ, 0xc0, !PT ;  /* 0xffefffff04047812 */ /* 0x004fc800078ec0ff */
[----:B------:R-:W-:-:S04]  /*1150*/  @P2 LOP3.LUT R4, R4, 0x100000, RZ, 0xfc, !PT ;  /* 0x0010000004042812 */ /* 0x000fc800078efcff */
[----:B------:R-:W-:-:S04]  /*1160*/  LOP3.LUT R4, R4, 0xfff7ffff, RZ, 0xc0, !PT ;  /* 0xfff7ffff04047812 */ /* 0x000fc800078ec0ff */
[----:B------:R-:W-:-:S05]  /*1170*/  @P1 LOP3.LUT R4, R4, 0x80000, RZ, 0xfc, !PT ;  /* 0x0008000004041812 */ /* 0x000fca00078efcff */
[----:B------:R0:W-:Y:S01]  /*1180*/  STL [R1], R4 ;  /* 0x0000000401007387 */ /* 0x0001e20000100800 */
[----:B------:R-:W-:Y:S05]  /*1190*/  @!P1 BRA `(.L_x_1240) ;  /* 0x0000000000409947 */ /* 0x000fea0003800000 */
[C---:B------:R-:W-:Y:S01]  /*11a0*/  ISETP.GT.AND P0, PT, R3.reuse, RZ, PT ;  /* 0x000000ff0300720c */ /* 0x040fe20003f04270 */
[----:B------:R-:W-:-:S12]  /*11b0*/  VIADD R2, R3, 0xffffffff ;  /* 0xffffffff03027836 */ /* 0x000fd80000000000 */
[----:B------:R-:W-:Y:S05]  /*11c0*/  @P0 BRA `(.L_x_1241) ;  /* 0x00000000001c0947 */ /* 0x000fea0003800000 */
[----:B------:R-:W-:Y:S01]  /*11d0*/  ISETP.NE.AND P0, PT, R9, 0x1, PT ;  /* 0x000000010900780c */ /* 0x000fe20003f05270 */
[----:B------:R-:W-:-:S12]  /*11e0*/  IMAD.MOV R3, RZ, RZ, -R3 ;  /* 0x000000ffff037224 */ /* 0x000fd800078e0a03 */
[----:B0-----:R-:W0:Y:S02]  /*11f0*/  @P0 LDC.64 R4, c[0x0][0x9e8] ;  /* 0x00027a00ff040b82 */ /* 0x001e240000000a00 */
[----:B0-----:R-:W-:-:S05]  /*1200*/  @P0 IMAD.HI.U32 R2, R3, R4, RZ ;  /* 0x0000000403020227 */ /* 0x001fca00078e00ff */
[----:B------:R-:W-:-:S04]  /*1210*/  @P0 SHF.R.U32.HI R3, RZ, R5, R2 ;  /* 0x00000005ff030219 */ /* 0x000fc80000011602 */
[----:B------:R-:W-:Y:S01]  /*1220*/  LOP3.LUT R2, RZ, R3, RZ, 0x33, !PT ;  /* 0x00000003ff027212 */ /* 0x000fe200078e33ff */
[----:B------:R-:W-:Y:S06]  /*1230*/  BRA `(.L_x_1242) ;  /* 0x0000000000107947 */ /* 0x000fec0003800000 */
.L_x_1241:
[----:B------:R-:W-:-:S13]  /*1240*/  ISETP.NE.AND P0, PT, R9, 0x1, PT ;  /* 0x000000010900780c */ /* 0x000fda0003f05270 */
[----:B0-----:R-:W0:Y:S02]  /*1250*/  @P0 LDC.64 R4, c[0x0][0x9e8] ;  /* 0x00027a00ff040b82 */ /* 0x001e240000000a00 */
[----:B0-----:R-:W-:-:S05]  /*1260*/  @P0 IMAD.HI.U32 R4, R2, R4, RZ ;  /* 0x0000000402040227 */ /* 0x001fca00078e00ff */
[----:B------:R-:W-:-:S07]  /*1270*/  @P0 SHF.R.U32.HI R2, RZ, R5, R4 ;  /* 0x00000005ff020219 */ /* 0x000fce0000011604 */
.L_x_1242:
[----:B------:R-:W-:-:S05]  /*1280*/  IMAD R3, R2, R9, R9 ;  /* 0x0000000902037224 */ /* 0x000fca00078e0209 */
[----:B------:R-:W-:-:S07]  /*1290*/  VIMNMX R0, R0, R3, PT ;  /* 0x0000000300007248 */ /* 0x000fce0003fe0100 */
.L_x_1240:
[----:B------:R-:W1:Y:S01]  /*12a0*/  @P2 LDC R3, c[0x0][0x44c] ;  /* 0x00011300ff032b82 */ /* 0x000e620000000800 */
[----:B------:R-:W-:Y:S01]  /*12b0*/  VIADD R2, R0, 0x5f ;  /* 0x0000005f00027836 */ /* 0x000fe20000000000 */
[----:B------:R-:W-:Y:S01]  /*12c0*/  ULDC UR4, c[0x0][0x9dc] ;  /* 0x0002770000047ab9 */ /* 0x000fe20000000800 */
[----:B------:R-:W-:Y:S02]  /*12d0*/  VIADD R0, R16, 0x5f ;  /* 0x0000005f10007836 */ /* 0x000fe40000000000 */
[----:B0-----:R-:W-:Y:S02]  /*12e0*/  IMAD.MOV.U32 R4, RZ, RZ, R18 ;  /* 0x000000ffff047224 */ /* 0x001fe400078e0012 */
[----:B------:R-:W-:Y:S01]  /*12f0*/  IMAD.HI R0, R0, 0x2aaaaaab, RZ ;  /* 0x2aaaaaab00007827 */ /* 0x000fe200078e02ff */
[----:B------:R-:W0:Y:S03]  /*1300*/  @P2 LDC R6, c[0x0][0x450] ;  /* 0x00011400ff062b82 */ /* 0x000e260000000800 */
[----:B------:R-:W-:-:S04]  /*1310*/  IMAD.HI R2, R2, 0x2aaaaaab, RZ ;  /* 0x2aaaaaab02027827 */ /* 0x000fc800078e02ff */
[----:B------:R-:W-:Y:S01]  /*1320*/  IMAD.IADD R73, R16, 0x1, -R17 ;  /* 0x0000000110497824 */ /* 0x000fe200078e0a11 */
[----:B------:R-:W-:-:S04]  /*1330*/  SHF.R.U32.HI R5, RZ, 0x1f, R2 ;  /* 0x0000001fff057819 */ /* 0x000fc80000011602 */
[----:B------:R-:W-:Y:S01]  /*1340*/  LEA.HI.SX32 R72, R2, R5, 0x1c ;  /* 0x0000000502487211 */ /* 0x000fe200078fe2ff */
[----:B-1----:R-:W-:-:S05]  /*1350*/  @P2 IMAD.HI.U32 R3, R18, R3, RZ ;  /* 0x0000000312032227 */ /* 0x002fca00078e00ff */
[----:B0-----:R-:W-:Y:S02]  /*1360*/  @P2 SHF.R.U32.HI R4, RZ, R6, R3 ;  /* 0x00000006ff042219 */ /* 0x001fe40000011603 */
[----:B------:R-:W-:-:S04]  /*1370*/  SHF.R.U32.HI R3, RZ, 0x1f, R0 ;  /* 0x0000001fff037819 */ /* 0x000fc80000011600 */
[----:B------:R-:W-:Y:S01]  /*1380*/  LEA.HI.SX32 R3, R0, R3, 0x1c ;  /* 0x0000000300037211 */ /* 0x000fe200078fe2ff */
[----:B------:R-:W-:-:S03]  /*1390*/  IMAD.IADD R0, R73, 0x1, R4 ;  /* 0x0000000149007824 */ /* 0x000fc600078e0204 */
[----:B------:R-:W-:Y:S01]  /*13a0*/  VIMNMX R72, R3, R72, PT ;  /* 0x0000004803487248 */ /* 0x000fe20003fe0100 */
        /* <DEDUP_REMOVED lines=11> */
.L_x_1244:
[----:B------:R-:W-:-:S13]  /*1460*/  ISETP.NE.AND P0, PT, R9, 0x1, PT ;  /* 0x000000010900780c */ /* 0x000fda0003f05270 */
[----:B------:R-:W0:Y:S02]  /*1470*/  @P0 LDC.64 R4, c[0x0][0x9e8] ;  /* 0x00027a00ff040b82 */ /* 0x000e240000000a00 */
[----:B0-----:R-:W-:-:S05]  /*1480*/  @P0 IMAD.HI.U32 R4, R0, R4, RZ ;  /* 0x0000000400040227 */ /* 0x001fca00078e00ff */
[----:B------:R-:W-:-:S07]  /*1490*/  @P0 SHF.R.U32.HI R0, RZ, R5, R4 ;  /* 0x00000005ff000219 */ /* 0x000fce0000011604 */
.L_x_1245:
[----:B------:R-:W-:-:S05]  /*14a0*/  IMAD R3, R0, R9, RZ ;  /* 0x0000000900037224 */ /* 0x000fca00078e02ff */
[----:B------:R-:W-:-:S07]  /*14b0*/  VIMNMX R2, R2, R3, !PT ;  /* 0x0000000302027248 */ /* 0x000fce0007fe0100 */
.L_x_1243:
        /* <DEDUP_REMOVED lines=37> */
[----:B------:R-:W-:Y:S02]  /*1710*/  IMAD.MOV.U32 R8, RZ, RZ, RZ ;  /* 0x000000ffff087224 */ /* 0x000fe400078e00ff */
[----:B------:R-:W-:Y:S02]  /*1720*/  IMAD.MOV.U32 R91, RZ, RZ, RZ ;  /* 0x000000ffff5b7224 */ /* 0x000fe400078e00ff */
[----:B------:R-:W-:-:S02]  /*1730*/  IMAD.MOV.U32 R10, RZ, RZ, RZ ;  /* 0x000000ffff0a7224 */ /* 0x000fc400078e00ff */
        /* <DEDUP_REMOVED lines=35> */
.L_x_1247:
        /* <DEDUP_REMOVED lines=8> */
.L_x_1439:
[----:B------:R-:W-:Y:S05]  /*19f0*/  @!P0 BRA `(.L_x_1249) ;  /* 0x0000000000048947 */ /* 0x000fea0003800000 */
[----:B------:R-:W-:Y:S01]  /*1a00*/  BPT.TRAP 0x1 ;  /* 0x000000040000795c */ /* 0x000fe20000300000 */
.L_x_1249:
[----:B------:R-:W-:Y:S02]  /*1a10*/  IMAD.U32 R15, RZ, RZ, UR38 ;  /* 0x00000026ff0f7e24 */ /* 0x000fe4000f8e00ff */
[----:B0-----:R-:W-:-:S03]  /*1a20*/  IMAD.U32 R0, RZ, RZ, UR39 ;  /* 0x00000027ff007e24 */ /* 0x001fc6000f8e00ff */
[----:B------:R-:W-:Y:S02]  /*1a30*/  LEA R15, R15, UR40, 0x3 ;  /* 0x000000280f0f7c11 */ /* 0x000fe4000f8e18ff */
[----:B------:R-:W-:-:S04]  /*1a40*/  SHF.L.U32 R0, R0, 0x1f, RZ ;  /* 0x0000001f00007819 */ /* 0x000fc800000006ff */
[----:B------:R0:W1:Y:S01]  /*1a50*/  SYNCS.PHASECHK.TRANS64.TRYWAIT P1, [R15+URZ+0x2a830], R0 ;  /* 0x02a830000f0075a7 */ /* 0x000062000802017f */
[----:B------:R-:W-:Y:S05]  /*1a60*/  @!P0 BRA `(.L_x_1250) ;  /* 0x0000000000048947 */ /* 0x000fea0003800000 */
[----:B------:R-:W-:Y:S01]  /*1a70*/  BPT.TRAP 0x1 ;  /* 0x000000040000795c */ /* 0x000fe20000300000 */
.L_x_1250:
[----:B-1----:R-:W-:Y:S05]  /*1a80*/  @P1 BRA `(.L_x_1251) ;  /* 0x0000000000081947 */ /* 0x002fea0003800000 */
[----:B------:R-:W1:Y:S02]  /*1a90*/  SYNCS.PHASECHK.TRANS64.TRYWAIT P1, [R15+URZ+0x2a830], R0 ;  /* 0x02a830000f0075a7 */ /* 0x000e64000802017f */
[----:B-1----:R-:W-:Y:S05]  /*1aa0*/  @!P1 BRA `(.L_x_1252) ;  /* 0x0000014400f09947 */ /* 0x002fea0003800000 */
.L_x_1251:
        /* <DEDUP_REMOVED lines=99> */
.L_x_1253:
[----:B------:R-:W2:Y:S01]  /*20e0*/  LDL R90, [R1] ;  /* 0x00000000015a7983 */ /* 0x000ea20000100800 */
[----:B------:R-:W-:Y:S01]  /*20f0*/  ISETP.NE.AND P2, PT, R168, 0x1, PT ;  /* 0x00000001a800780c */ /* 0x000fe20003f45270 */
[----:B------:R-:W-:Y:S01]  /*2100*/  ULDC UR5, c[0x0][0x9d8] ;  /* 0x0002760000057ab9 */ /* 0x000fe20000000800 */
[----:B------:R-:W-:Y:S01]  /*2110*/  R2UR UR4, R15 ;  /* 0x000000000f0472ca */ /* 0x000fe200000e0000 */
[----:B------:R-:W-:Y:S01]  /*2120*/  FMUL.FTZ R3, R27, UR5 ;  /* 0x000000051b037c20 */ /* 0x000fe20008410000 */
[----:B------:R-:W-:Y:S01]  /*2130*/  FMUL.FTZ R25, R25, UR5 ;  /* 0x0000000519197c20 */ /* 0x000fe20008410000 */
[----:B------:R-:W-:Y:S01]  /*2140*/  FMUL.FTZ R9, R30, UR5 ;  /* 0x000000051e097c20 */ /* 0x000fe20008410000 */
[----:B------:R-:W-:Y:S01]  /*2150*/  FMUL.FTZ R28, R28, UR5 ;  /* 0x000000051c1c7c20 */ /* 0x000fe20008410000 */
[----:B01----:R-:W-:Y:S01]  /*2160*/  IMAD.MOV.U32 R15, RZ, RZ, -0x60 ;  /* 0xffffffa0ff0f7424 */ /* 0x003fe200078e00ff */
[----:B------:R0:W1:Y:S01]  /*2170*/  MUFU.TANH R74, R25 ;  /* 0x00000019004a7308 */ /* 0x0000620000002400 */
[----:B------:R-:W-:Y:S01]  /*2180*/  FMUL.FTZ R13, R24, UR5 ;  /* 0x00000005180d7c20 */ /* 0x000fe20008410000 */
[----:B------:R-:W-:Y:S01]  /*2190*/  FMUL.FTZ R0, R26, UR5 ;  /* 0x000000051a007c20 */ /* 0x000fe20008410000 */
[----:B------:R-:W-:Y:S01]  /*21a0*/  FMUL.FTZ R29, R29, UR5 ;  /* 0x000000051d1d7c20 */ /* 0x000fe20008410000 */
[----:B------:R-:W-:Y:S01]  /*21b0*/  FMUL.FTZ R11, R31, UR5 ;  /* 0x000000051f0b7c20 */ /* 0x000fe20008410000 */
[----:B------:R-:W3:Y:S01]  /*21c0*/  @P2 LDC R10, c[0x0][0x44c] ;  /* 0x00011300ff0a2b82 */ /* 0x000ee20000000800 */
[----:B------:R-:W-:Y:S01]  /*21d0*/  FMUL.FTZ R32, R32, UR5 ;  /* 0x0000000520207c20 */ /* 0x000fe20008410000 */
[----:B------:R-:W-:Y:S01]  /*21e0*/  UIADD3 UR4, UR4, 0x2a840, URZ ;  /* 0x0002a84004047890 */ /* 0x000fe2000fffe03f */
[----:B------:R4:W1:Y:S01]  /*21f0*/  MUFU.TANH R75, R28 ;  /* 0x0000001c004b7308 */ /* 0x0008620000002400 */
[----:B0-----:R-:W-:-:S02]  /*2200*/  IMAD.IADD R25, R22, 0x1, R18 ;  /* 0x0000000116197824 */ /* 0x001fc400078e0212 */
[----:B------:R-:W-:Y:S01]  /*2210*/  FMUL.FTZ R33, R33, UR5 ;  /* 0x0000000521217c20 */ /* 0x000fe20008410000 */
[----:B------:R-:W-:Y:S01]  /*2220*/  UPRMT UR4, UR60, 0x654, UR4 ;  /* 0x000006543c047896 */ /* 0x000fe20008000004 */
[----:B------:R-:W-:Y:S01]  /*2230*/  FMUL.FTZ R14, R34, UR5 ;  /* 0x00000005220e7c20 */ /* 0x000fe20008410000 */
[----:B------:R-:W0:Y:S01]  /*2240*/  @P2 LDC R27, c[0x0][0x450] ;  /* 0x00011400ff1b2b82 */ /* 0x000e220000000800 */
[----:B------:R-:W-:Y:S01]  /*2250*/  FMUL.FTZ R20, R35, UR5 ;  /* 0x0000000523147c20 */ /* 0x000fe20008410000 */
[----:B------:R-:W-:Y:S01]  /*2260*/  FMUL.FTZ R36, R36, UR5 ;  /* 0x0000000524247c20 */ /* 0x000fe20008410000 */
[----:B------:R-:W-:Y:S01]  /*2270*/  FMUL.FTZ R37, R37, UR5 ;  /* 0x0000000525257c20 */ /* 0x000fe20008410000 */
[----:B----4-:R-:W-:Y:S02]  /*2280*/  IMAD R28, R72, R15, 0x61 ;  /* 0x00000061481c7424 */ /* 0x010fe400078e020f */
        /* <DEDUP_REMOVED lines=30> */
[----:B------:R-:W-:Y:S01]  /*2470*/  FMUL.FTZ R63, R63, UR5 ;  /* 0x000000053f3f7c20 */ /* 0x000fe20008410000 */
[----:B------:R-:W-:Y:S01]  /*2480*/  IMAD R15, R72, -0x60, R16 ;  /* 0xffffffa0480f7824 */ /* 0x000fe200078e0210 */
[----:B------:R-:W3:Y:S01]  /*2490*/  MUFU.TANH R13, R13 ;  /* 0x0000000d000d7308 */ /* 0x000ee20000002400 */
[----:B------:R-:W-:Y:S01]  /*24a0*/  IMAD R27, R19, -0x2, R28 ;  /* 0xfffffffe131b7824 */ /* 0x000fe200078e021c */
[----:B------:R-:W-:Y:S01]  /*24b0*/  ULDC UR50, c[0x0][0x9dc] ;  /* 0x0002770000327ab9 */ /* 0x000fe20000000800 */
[----:B------:R-:W-:Y:S01]  /*24c0*/  FMUL.FTZ R43, R43, UR5 ;  /* 0x000000052b2b7c20 */ /* 0x000fe20008410000 */
[----:B------:R-:W-:Y:S01]  /*24d0*/  SYNCS.ARRIVE.TRANS64.RED.A1T0 RZ, [UR4], RZ ;  /* 0x000000ffffff79a7 */ /* 0x000fe20008100404 */
[----:B------:R-:W-:-:S02]  /*24e0*/  VIADD R26, R15, 0x60 ;  /* 0x000000600f1a7836 */ /* 0x000fc40000000000 */
[----:B------:R-:W-:Y:S01]  /*24f0*/  FMUL.FTZ R51, R51, UR5 ;  /* 0x0000000533337c20 */ /* 0x000fe20008410000 */
[----:B------:R-:W-:Y:S01]  /*2500*/  FMUL.FTZ R56, R56, UR5 ;  /* 0x0000000538387c20 */ /* 0x000fe20008410000 */
[----:B------:R-:W4:Y:S01]  /*2510*/  MUFU.TANH R0, R0 ;  /* 0x0000000000007308 */ /* 0x000f220000002400 */
[----:B------:R-:W-:Y:S01]  /*2520*/  ULOP3.LUT UR4, URZ, UR50, URZ, 0x33, !UPT ;  /* 0x000000323f047292 */ /* 0x000fe2000f8e333f */
[----:B------:R-:W-:Y:S01]  /*2530*/  IADD3 R15, -R17, R27, R16 ;  /* 0x0000001b110f7210 */ /* 0x000fe20007ffe110 */
[----:B------:R-:W-:Y:S01]  /*2540*/  FMUL.FTZ R53, R53, UR5 ;  /* 0x0000000535357c20 */ /* 0x000fe20008410000 */
[----:B------:R-:W-:Y:S01]  /*2550*/  FMUL.FTZ R59, R59, UR5 ;  /* 0x000000053b3b7c20 */ /* 0x000fe20008410000 */
[----:B------:R-:W-:Y:S01]  /*2560*/  FMUL.FTZ R60, R60, UR5 ;  /* 0x000000053c3c7c20 */ /* 0x000fe20008410000 */
[----:B------:R-:W-:Y:S02]  /*2570*/  ULDC UR5, c[0x0][0x9e0] ;  /* 0x0002780000057ab9 */ /* 0x000fe40000000800 */
        /* <DEDUP_REMOVED lines=28> */
[----:B------:R-:W0:Y:S01]  /*2740*/  MUFU.TANH R62, R62 ;  /* 0x0000003e003e7308 */ /* 0x000e220000002400 */
[----:B--2---:R-:W-:-:S07]  /*2750*/  LOP3.LUT P1, RZ, R90, 0x80000, RZ, 0xc0, !PT ;  /* 0x000800005aff7812 */ /* 0x004fce000782c0ff */
[----:B------:R-:W2:Y:S08]  /*2760*/  MUFU.TANH R81, R63 ;  /* 0x0000003f00517308 */ /* 0x000eb00000002400 */
        /* <DEDUP_REMOVED lines=10> */
[----:B------:R1:W2:Y:S01]  /*2810*/  MUFU.TANH R39, R56 ;  /* 0x0000003800277308 */ /* 0x0002a20000002400 */
[----:B-----5:R-:W-:-:S07]  /*2820*/  IMAD R51, R19, -0x2, R26 ;  /* 0xfffffffe13337824 */ /* 0x020fce00078e021a */
[----:B------:R5:W2:Y:S01]  /*2830*/  MUFU.TANH R43, R53 ;  /* 0x00000035002b7308 */ /* 0x000aa20000002400 */
[----:B-1----:R-:W-:-:S05]  /*2840*/  VIADD R56, R15, UR5 ;  /* 0x000000050f387c36 */ /* 0x002fca0008000000 */
[----:B0-----:R-:W-:Y:S02]  /*2850*/  VIADDMNMX R26, R30, R56, R51, PT ;  /* 0x000000381e1a7246 */ /* 0x001fe40003800133 */
[----:B------:R0:W1:Y:S01]  /*2860*/  MUFU.TANH R78, R59 ;  /* 0x0000003b004e7308 */ /* 0x0000620000002400 */
[----:B-----5:R-:W-:-:S07]  /*2870*/  VIADD R53, R15, UR4 ;  /* 0x000000040f357c36 */ /* 0x020fce0008000000 */
[----:B------:R5:W1:Y:S01]  /*2880*/  MUFU.TANH R35, R60 ;  /* 0x0000003c00237308 */ /* 0x000a620000002400 */
[----:B0-----:R-:W-:Y:S02]  /*2890*/  VIADD R59, R28, 0xffffffff ;  /* 0xffffffff1c3b7836 */ /* 0x001fe40000000000 */
[----:B------:R-:W-:Y:S02]  /*28a0*/  IMAD.IADD R28, R53, 0x1, R30 ;  /* 0x00000001351c7824 */ /* 0x000fe400078e021e */
[----:B-----5:R-:W-:Y:S01]  /*28b0*/  VIADD R60, R27, 0xffffffff ;  /* 0xffffffff1b3c7836 */ /* 0x020fe20000000000 */
[----:B--234-:R-:W-:Y:S06]  /*28c0*/  @!P1 BRA `(.L_x_1254) ;  /* 0x00000000005c9947 */ /* 0x01cfec0003800000 */
[----:B------:R-:W-:Y:S01]  /*28d0*/  IADD3 R15, -R17, R16, R30 ;  /* 0x00000010110f7210 */ /* 0x000fe20007ffe11e */
        /* <DEDUP_REMOVED lines=12> */
.L_x_1256:
[----:B------:R-:W-:Y:S02]  /*29a0*/  ULDC UR4, c[0x0][0x9e4] ;  /* 0x0002790000047ab9 */ /* 0x000fe40000000800 */
[----:B------:R-:W-:-:S05]  /*29b0*/  IMAD.U32 R27, RZ, RZ, UR4 ;  /* 0x00000004ff1b7e24 */ /* 0x000fca000f8e00ff */
[----:B------:R-:W-:-:S13]  /*29c0*/  ISETP.NE.AND P1, PT, R27, 0x1, PT ;  /* 0x000000011b00780c */ /* 0x000fda0003f25270 */
[----:B------:R-:W0:Y:S02]  /*29d0*/  @P1 LDC.64 R66, c[0x0][0x9e8] ;  /* 0x00027a00ff421b82 */ /* 0x000e240000000a00 */
[----:B0-----:R-:W-:-:S05]  /*29e0*/  @P1 IMAD.HI.U32 R30, R15, R66, RZ ;  /* 0x000000420f1e1227 */ /* 0x001fca00078e00ff */
[----:B------:R-:W-:-:S07]  /*29f0*/  @P1 SHF.R.U32.HI R15, RZ, R67, R30 ;  /* 0x00000043ff0f1219 */ /* 0x000fce000001161e */
.L_x_1257:
[----:B------:R-:W-:Y:S05]  /*2a00*/  BSYNC B0 ;  /* 0x0000000000007941 */ /* 0x000fea0003800000 */
.L_x_1255:
[----:B------:R-:W-:-:S05]  /*2a10*/  IMAD R15, R15, R27, R60 ;  /* 0x0000001b0f0f7224 */ /* 0x000fca00078e023c */
[----:B------:R-:W-:Y:S02]  /*2a20*/  VIADDMNMX R26, R15, R27, R26, PT ;  /* 0x0000001b0f1a7246 */ /* 0x000fe4000380011a */
[----:B------:R-:W-:-:S07]  /*2a30*/  VIMNMX R28, R28, R15, !PT ;  /* 0x0000000f1c1c7248 */ /* 0x000fce0007fe0100 */
.L_x_1254:
[C---:B------:R-:W-:Y:S01]  /*2a40*/  ISETP.GE.AND P6, PT, R59.reuse, 0x9, PT ;  /* 0x000000093b00780c */ /* 0x040fe20003fc6270 */
[----:B------:R-:W0:Y:S01]  /*2a50*/  SHFL.IDX PT, R30, R25, 0x1, 0x1c1f ;  /* 0x003c1f00191e7f89 */ /* 0x000e2200000e0000 */
[C---:B------:R-:W-:Y:S02]  /*2a60*/  ISETP.GE.AND P1, PT, R59.reuse, 0x2, PT ;  /* 0x000000023b00780c */ /* 0x040fe40003f26270 */
        /* <DEDUP_REMOVED lines=34> */
[C---:B------:R-:W-:Y:S02]  /*2c90*/  ISETP.GE.AND P3, PT, R59.reuse, 0x22, PT ;  /* 0x000000223b00780c */ /* 0x040fe40003f66270 */
        /* <DEDUP_REMOVED lines=50> */
[----:B-1----:R-:W-:Y:S02]  /*2fc0*/  FSEL R35, R35, -INF , !P2 ;  /* 0xff80000023237808 */ /* 0x002fe40005000000 */
        /* <DEDUP_REMOVED lines=24> */
[----:B------:R-:W-:Y:S01]  /*3150*/  ISETP.GT.AND P5, PT, R28, 0x59, !P5 ;  /* 0x000000591c00780c */ /* 0x000fe20006fa4270 */
[----:B0-----:R-:W-:-:S03]  /*3160*/  IMAD.IADD R28, R53, 0x1, R30 ;  /* 0x00000001351c7824 */ /* 0x001fc600078e021e */
[----:B------:R-:W-:Y:S02]  /*3170*/  ISETP.LT.OR P5, PT, R26, 0x5a, P5 ;  /* 0x0000005a1a00780c */ /* 0x000fe40002fa1670 */
[----:B------:R-:W-:Y:S02]  /*3180*/  VIADDMNMX R26, R30, R56, R51, PT ;  /* 0x000000381e1a7246 */ /* 0x000fe40003800133 */
[----:B------:R-:W-:Y:S02]  /*3190*/  FSEL R29, R69, -INF , !P5 ;  /* 0xff800000451d7808 */ /* 0x000fe40006800000 */
[----:B------:R-:W-:-:S13]  /*31a0*/  LOP3.LUT P5, RZ, R90, 0x80000, RZ, 0xc0, !PT ;  /* 0x000800005aff7812 */ /* 0x000fda00078ac0ff */
[----:B------:R-:W-:Y:S05]  /*31b0*/  @!P5 BRA `(.L_x_1258) ;  /* 0x00000000005cd947 */ /* 0x000fea0003800000 */
        /* <DEDUP_REMOVED lines=13> */
.L_x_1260:
[----:B------:R-:W-:Y:S02]  /*3290*/  ULDC UR4, c[0x0][0x9e4] ;  /* 0x0002790000047ab9 */ /* 0x000fe40000000800 */
[----:B------:R-:W-:-:S05]  /*32a0*/  IMAD.U32 R25, RZ, RZ, UR4 ;  /* 0x00000004ff197e24 */ /* 0x000fca000f8e00ff */
[----:B------:R-:W-:-:S13]  /*32b0*/  ISETP.NE.AND P5, PT, R25, 0x1, PT ;  /* 0x000000011900780c */ /* 0x000fda0003fa5270 */
[----:B------:R-:W0:Y:S02]  /*32c0*/  @P5 LDC.64 R40, c[0x0][0x9e8] ;  /* 0x00027a00ff285b82 */ /* 0x000e240000000a00 */
[----:B0-----:R-:W-:-:S05]  /*32d0*/  @P5 IMAD.HI.U32 R30, R13, R40, RZ ;  /* 0x000000280d1e5227 */ /* 0x001fca00078e00ff */
[----:B------:R-:W-:-:S07]  /*32e0*/  @P5 SHF.R.U32.HI R13, RZ, R41, R30 ;  /* 0x00000029ff0d5219 */ /* 0x000fce000001161e */
.L_x_1261:
[----:B------:R-:W-:Y:S05]  /*32f0*/  BSYNC B0 ;  /* 0x0000000000007941 */ /* 0x000fea0003800000 */
.L_x_1259:
[----:B------:R-:W-:-:S05]  /*3300*/  IMAD R13, R13, R25, R60 ;  /* 0x000000190d0d7224 */ /* 0x000fca00078e023c */
[----:B------:R-:W-:Y:S02]  /*3310*/  VIADDMNMX R26, R13, R25, R26, PT ;  /* 0x000000190d1a7246 */ /* 0x000fe4000380011a */
[----:B------:R-:W-:-:S07]  /*3320*/  VIMNMX R28, R28, R13, !PT ;  /* 0x0000000d1c1c7248 */ /* 0x000fce0007fe0100 */
.L_x_1258:
        /* <DEDUP_REMOVED lines=56> */
[----:B------:R-:W-:Y:S02]  /*36b0*/  ISETP.NE.AND P6, PT, R75, RZ, PT ;  /* 0x000000ff4b00720c */ /* 0x000fe40003fc5270 */
[----:B------:R-:W-:Y:S01]  /*36c0*/  FSEL R75, R46, -INF , !P1 ;  /* 0xff8000002e4b7808 */ /* 0x000fe20004800000 */
[----:B------:R-:W-:Y:S01]  /*36d0*/  IMAD.MOV.U32 R46, RZ, RZ, R18 ;  /* 0x000000ffff2e7224 */ /* 0x000fe200078e0012 */
        /* <DEDUP_REMOVED lines=17> */
[----:B------:R-:W-:Y:S02]  /*37f0*/  ISETP.NE.AND P1, PT, R48, RZ, PT ;  /* 0x000000ff3000720c */ /* 0x000fe40003f25270 */
        /* <DEDUP_REMOVED lines=90> */
[----:B------:R-:W-:Y:S01]  /*3da0*/  MUFU.EX2 R158, R158 ;  /* 0x0000009e009e7308 */ /* 0x000fe20000000800 */
[-CC-:B------:R-:W-:Y:S01]  /*3db0*/  FFMA.FTZ R43, R43, R14.reuse, -R30.reuse ;  /* 0x0000000e2b2b7223 */ /* 0x180fe2000001081e */
[--C-:B------:R-:W-:Y:S01]  /*3dc0*/  FFMA.FTZ R39, R39, R14, -R30.reuse ;  /* 0x0000000e27277223 */ /* 0x100fe2000001081e */
[----:B------:R-:W-:Y:S01]  /*3dd0*/  FMNMX.FTZ R20, R89, R20, !PT ;  /* 0x0000001459147209 */ /* 0x000fe20007810000 */
[-CC-:B------:R-:W-:Y:S01]  /*3de0*/  FFMA.FTZ R37, R37, R14.reuse, -R30.reuse ;  /* 0x0000000e25257223 */ /* 0x180fe2000001081e */
[-CC-:B------:R-:W-:Y:S01]  /*3df0*/  FFMA.FTZ R35, R35, R14.reuse, -R30.reuse ;  /* 0x0000000e23237223 */ /* 0x180fe2000001081e */
[-CC-:B------:R-:W-:Y:S01]  /*3e00*/  FFMA.FTZ R31, R31, R14.reuse, -R30.reuse ;  /* 0x0000000e1f1f7223 */ /* 0x180fe2000001081e */
[----:B------:R-:W-:Y:S01]  /*3e10*/  FFMA.FTZ R27, R27, R14, -R30 ;  /* 0x0000000e1b1b7223 */ /* 0x000fe2000001081e */
[----:B------:R-:W1:Y:S01]  /*3e20*/  SHFL.BFLY PT, R55, R20, 0x2, 0x1f ;  /* 0x0c401f0014377f89 */ /* 0x000e6200000e0000 */
[----:B------:R2:W-:Y:S01]  /*3e30*/  MUFU.EX2 R99, R10 ;  /* 0x0000000a00637308 */ /* 0x0005e20000000800 */
[----:B------:R-:W-:-:S07]  /*3e40*/  ISETP.NE.AND P5, PT, R168, 0x1, PT ;  /* 0x00000001a800780c */ /* 0x000fce0003fa5270 */
[----:B------:R-:W-:Y:S01]  /*3e50*/  MUFU.EX2 R32, R32 ;  /* 0x0000002000207308 */ /* 0x000fe20000000800 */
[----:B--2---:R-:W-:-:S05]  /*3e60*/  FFMA.FTZ R10, R15, R14, -R30 ;  /* 0x0000000e0f0a7223 */ /* 0x004fca000001081e */
[----:B------:R-:W2:Y:S02]  /*3e70*/  @P5 LDC R48, c[0x0][0x450] ;  /* 0x00011400ff305b82 */ /* 0x000ea40000000800 */
[----:B------:R-:W3:Y:S01]  /*3e80*/  MUFU.EX2 R93, R34 ;  /* 0x00000022005d7308 */ /* 0x000ee20000000800 */
[----:B-1----:R-:W-:-:S07]  /*3e90*/  FMNMX.FTZ R55, R20, R55, !PT ;  /* 0x0000003714377209 */ /* 0x002fce0007810000 */
[----:B------:R0:W-:Y:S01]  /*3ea0*/  MUFU.EX2 R138, R29 ;  /* 0x0000001d008a7308 */ /* 0x0001e20000000800 */
[----:B------:R-:W1:Y:S07]  /*3eb0*/  SHFL.BFLY PT, R2, R55, 0x1, 0x1f ;  /* 0x0c201f0037027f89 */ /* 0x000e6e00000e0000 */
[----:B------:R-:W-:Y:S01]  /*3ec0*/  MUFU.EX2 R36, R36 ;  /* 0x0000002400247308 */ /* 0x000fe20000000800 */
[----:B0-----:R-:W-:Y:S01]  /*3ed0*/  FADD.FTZ R29, R156, R25 ;  /* 0x000000199c1d7221 */ /* 0x001fe20000010000 */
[----:B---3--:R-:W-:-:S02]  /*3ee0*/  F2FP.F16.F32.PACK_AB R152, R93, R32 ;  /* 0x000000205d98723e */ /* 0x008fc400000000ff */
[----:B------:R-:W-:Y:S01]  /*3ef0*/  F2FP.F16.F32.PACK_AB R156, R25, R156 ;  /* 0x0000009c199c723e */ /* 0x000fe200000000ff */
[----:B------:R-:W-:Y:S01]  /*3f00*/  FADD.FTZ R38, R158, R29 ;  /* 0x0000001d9e267221 */ /* 0x000fe20000010000 */
[C---:B------:R-:W-:Y:S02]  /*3f10*/  F2FP.F16.F32.PACK_AB R158, R91.reuse, R158 ;  /* 0x0000009e5b9e723e */ /* 0x040fe400000000ff */
[----:B------:R-:W0:Y:S01]  /*3f20*/  MUFU.EX2 R95, R24 ;  /* 0x00000018005f7308 */ /* 0x000e220000000800 */
[----:B------:R-:W-:-:S04]  /*3f30*/  FADD.FTZ R29, R91, R38 ;  /* 0x000000265b1d7221 */ /* 0x000fc80000010000 */
[----:B------:R-:W-:-:S03]  /*3f40*/  FADD.FTZ R40, R32, R29 ;  /* 0x0000001d20287221 */ /* 0x000fc60000010000 */
[----:B------:R-:W3:Y:S01]  /*3f50*/  MUFU.EX2 R28, R28 ;  /* 0x0000001c001c7308 */ /* 0x000ee20000000800 */
[----:B-1----:R-:W-:-:S04]  /*3f60*/  FMNMX.FTZ R15, R55, R2, !PT ;  /* 0x00000002370f7209 */ /* 0x002fc80007810000 */
[C---:B------:R-:W-:Y:S01]  /*3f70*/  FSETP.NEU.FTZ.AND P1, PT, R15.reuse, -INF , PT ;  /* 0xff8000000f00780b */ /* 0x040fe20003f3d000 */
[----:B------:R-:W-:Y:S02]  /*3f80*/  FMUL.FTZ R2, R15, R14 ;  /* 0x0000000e0f027220 */ /* 0x000fe40000410000 */
[----:B------:R1:W-:Y:S01]  /*3f90*/  MUFU.EX2 R142, R33 ;  /* 0x00000021008e7308 */ /* 0x0003e20000000800 */
[----:B0-----:R-:W-:Y:S02]  /*3fa0*/  F2FP.F16.F32.PACK_AB R154, R95, R36 ;  /* 0x000000245f9a723e */ /* 0x001fe400000000ff */
[----:B------:R-:W-:Y:S02]  /*3fb0*/  FSEL R2, R2, RZ, P1 ;  /* 0x000000ff02027208 */ /* 0x000fe40000800000 */
[----:B---3--:R-:W-:-:S03]  /*3fc0*/  F2FP.F16.F32.PACK_AB R148, R97, R28 ;  /* 0x0000001c6194723e */ /* 0x008fc600000000ff */
        /* <DEDUP_REMOVED lines=9> */
[-C--:B------:R-:W-:Y:S01]  /*4060*/  FFMA.FTZ R67, R67, R14.reuse, -R2 ;  /* 0x0000000e43437223 */ /* 0x080fe20000010802 */
[----:B-1----:R-:W-:Y:S01]  /*4070*/  FADD.FTZ R33, R93, R40 ;  /* 0x000000285d217221 */ /* 0x002fe20000010000 */
[-CC-:B------:R-:W-:Y:S01]  /*4080*/  FFMA.FTZ R69, R69, R14.reuse, -R2.reuse ;  /* 0x0000000e45457223 */ /* 0x180fe20000010802 */
[-CC-:B------:R-:W-:Y:S01]  /*4090*/  FFMA.FTZ R71, R71, R14.reuse, -R2.reuse ;  /* 0x0000000e47477223 */ /* 0x180fe20000010802 */
[-CC-:B------:R-:W-:Y:S01]  /*40a0*/  FFMA.FTZ R75, R75, R14.reuse, -R2.reuse ;  /* 0x0000000e4b4b7223 */ /* 0x180fe20000010802 */
[----:B------:R-:W-:Y:S01]  /*40b0*/  FADD.FTZ R42, R36, R33 ;  /* 0x00000021242a7221 */ /* 0x000fe20000010000 */
[-CC-:B------:R-:W-:Y:S01]  /*40c0*/  FFMA.FTZ R21, R21, R14.reuse, -R2.reuse ;  /* 0x0000000e15157223 */ /* 0x180fe20000010802 */
[----:B------:R-:W0:Y:S01]  /*40d0*/  MUFU.EX2 R57, R57 ;  /* 0x0000003900397308 */ /* 0x000e220000000800 */
[-C--:B------:R-:W-:Y:S01]  /*40e0*/  FFMA.FTZ R77, R77, R14.reuse, -R2 ;  /* 0x0000000e4d4d7223 */ /* 0x080fe20000010802 */
[----:B------:R-:W-:Y:S01]  /*40f0*/  FADD.FTZ R33, R95, R42 ;  /* 0x0000002a5f217221 */ /* 0x000fe20000010000 */
[-CC-:B------:R-:W-:Y:S01]  /*4100*/  FFMA.FTZ R79, R79, R14.reuse, -R2.reuse ;  /* 0x0000000e4f4f7223 */ /* 0x180fe20000010802 */
[-CC-:B------:R-:W-:Y:S01]  /*4110*/  FFMA.FTZ R53, R53, R14.reuse, -R2.reuse ;  /* 0x0000000e35357223 */ /* 0x180fe20000010802 */
[-CC-:B------:R-:W-:Y:S01]  /*4120*/  FFMA.FTZ R41, R41, R14.reuse, -R2.reuse ;  /* 0x0000000e29297223 */ /* 0x180fe20000010802 */
[----:B------:R-:W-:Y:S01]  /*4130*/  FADD.FTZ R42, R28, R33 ;  /* 0x000000211c2a7221 */ /* 0x000fe20000010000 */
        /* <DEDUP_REMOVED lines=8> */
[----:B------:R-:W-:Y:S01]  /*41c0*/  FFMA.FTZ R89, R89, R14, -R2 ;  /* 0x0000000e59597223 */ /* 0x000fe20000010802 */
[----:B------:R-:W3:Y:S01]  /*41d0*/  MUFU.EX2 R12, R61 ;  /* 0x0000003d000c7308 */ /* 0x000ee20000000800 */
[----:B0-----:R-:W-:Y:S01]  /*41e0*/  FADD.FTZ R38, R0, R57 ;  /* 0x0000003900267221 */ /* 0x001fe20000010000 */
[----:B------:R-:W-:-:S02]  /*41f0*/  F2FP.F16.F32.PACK_AB R150, R99, R8 ;  /* 0x000000086396723e */ /* 0x000fc400000000ff */
[----:B------:R-:W-:-:S04]  /*4200*/  F2FP.F16.F32.PACK_AB R157, R57, R0 ;  /* 0x00000000399d723e */ /* 0x000fc800000000ff */
[----:B------:R-:W0:Y:S01]  /*4210*/  MUFU.EX2 R63, R63 ;  /* 0x0000003f003f7308 */ /* 0x000e220000000800 */
[----:B-1----:R-:W-:-:S07]  /*4220*/  FADD.FTZ R29, R59, R38 ;  /* 0x000000263b1d7221 */ /* 0x002fce0000010000 */
[----:B------:R-:W1:Y:S01]  /*4230*/  MUFU.EX2 R20, R65 ;  /* 0x0000004100147308 */ /* 0x000e620000000800 */
[C---:B---3--:R-:W-:Y:S01]  /*4240*/  FADD.FTZ R40, R12.reuse, R29 ;  /* 0x0000001d0c287221 */ /* 0x048fe20000010000 */
[----:B------:R-:W-:Y:S01]  /*4250*/  F2FP.F16.F32.PACK_AB R159, R12, R59 ;  /* 0x0000003b0c9f723e */ /* 0x000fe200000000ff */
[----:B------:R-:W-:-:S05]  /*4260*/  VIADD R12, R72, 0xfffffffe ;  /* 0xfffffffe480c7836 */ /* 0x000fca0000000000 */
[----:B------:R-:W-:Y:S01]  /*4270*/  MUFU.EX2 R51, R51 ;  /* 0x0000003300337308 */ /* 0x000fe20000000800 */
[----:B0-----:R-:W-:-:S07]  /*4280*/  FADD.FTZ R29, R63, R40 ;  /* 0x000000283f1d7221 */ /* 0x001fce0000010000 */
[----:B------:R-:W0:Y:S01]  /*4290*/  MUFU.EX2 R24, R67 ;  /* 0x0000004300187308 */ /* 0x000e220000000800 */
[C---:B-1----:R-:W-:Y:S01]  /*42a0*/  FADD.FTZ R40, R20.reuse, R29 ;  /* 0x0000001d14287221 */ /* 0x042fe20000010000 */
[----:B------:R-:W-:Y:S01]  /*42b0*/  FADD.FTZ R29, R97, R42 ;  /* 0x0000002a611d7221 */ /* 0x000fe20000010000 */
[----:B------:R-:W-:-:S03]  /*42c0*/  F2FP.F16.F32.PACK_AB R153, R20, R63 ;  /* 0x0000003f1499723e */ /* 0x000fc600000000ff */
[----:B------:R-:W-:Y:S02]  /*42d0*/  FADD.FTZ R44, R8, R29 ;  /* 0x0000001d082c7221 */ /* 0x000fe40000010000 */
[----:B------:R-:W-:Y:S02]  /*42e0*/  MUFU.EX2 R69, R69 ;  /* 0x0000004500457308 */ /* 0x000fe40000000800 */
[----:B------:R-:W-:-:S06]  /*42f0*/  FADD.FTZ R44, R99, R44 ;  /* 0x0000002c632c7221 */ /* 0x000fcc0000010000 */
[----:B------:R-:W1:Y:S01]  /*4300*/  MUFU.EX2 R49, R49 ;  /* 0x0000003100317308 */ /* 0x000e620000000800 */
[----:B0-----:R-:W-:-:S07]  /*4310*/  F2FP.F16.F32.PACK_AB R155, R24, R51 ;  /* 0x00000033189b723e */ /* 0x001fce00000000ff */
[----:B------:R-:W0:Y:S08]  /*4320*/  MUFU.EX2 R26, R71 ;  /* 0x00000047001a7308 */ /* 0x000e300000000800 */
[----:B------:R-:W3:Y:S01]  /*4330*/  MUFU.EX2 R144, R47 ;  /* 0x0000002f00907308 */ /* 0x000ee20000000800 */
[----:B-1----:R-:W-:-:S07]  /*4340*/  FADD.FTZ R29, R49, R44 ;  /* 0x0000002c311d7221 */ /* 0x002fce0000010000 */
[----:B------:R-:W-:Y:S01]  /*4350*/  MUFU.EX2 R75, R75 ;  /* 0x0000004b004b7308 */ /* 0x000fe20000000800 */
[----:B0-----:R-:W-:-:S07]  /*4360*/  F2FP.F16.F32.PACK_AB R149, R26, R69 ;  /* 0x000000451a95723e */ /* 0x001fce00000000ff */
[----:B------:R0:W-:Y:S01]  /*4370*/  MUFU.EX2 R38, R21 ;  /* 0x0000001500267308 */ /* 0x0001e20000000800 */
[C---:B---3--:R-:W-:Y:S01]  /*4380*/  FADD.FTZ R44, R144.reuse, R29 ;  /* 0x0000001d902c7221 */ /* 0x048fe20000010000 */
[----:B------:R-:W-:-:S06]  /*4390*/  F2FP.F16.F32.PACK_AB R144, R144, R49 ;  /* 0x000000319090723e */ /* 0x000fcc00000000ff */
[----:B------:R-:W1:Y:S01]  /*43a0*/  MUFU.EX2 R45, R45 ;  /* 0x0000002d002d7308 */ /* 0x000e620000000800 */
[----:B0-----:R-:W-:-:S04]  /*43b0*/  FADD.FTZ R21, R51, R40 ;  /* 0x0000002833157221 */ /* 0x001fc80000010000 */
[----:B------:R-:W-:-:S03]  /*43c0*/  FADD.FTZ R42, R24, R21 ;  /* 0x00000015182a7221 */ /* 0x000fc60000010000 */
[----:B------:R-:W0:Y:S01]  /*43d0*/  MUFU.EX2 R30, R77 ;  /* 0x0000004d001e7308 */ /* 0x000e220000000800 */
[----:B------:R-:W-:-:S04]  /*43e0*/  FADD.FTZ R21, R69, R42 ;  /* 0x0000002a45157221 */ /* 0x000fc80000010000 */
[----:B------:R-:W-:-:S03]  /*43f0*/  FADD.FTZ R42, R26, R21 ;  /* 0x000000151a2a7221 */ /* 0x000fc60000010000 */
[----:B------:R-:W3:Y:S01]  /*4400*/  MUFU.EX2 R146, R43 ;  /* 0x0000002b00927308 */ /* 0x000ee20000000800 */
[----:B-1----:R-:W-:-:S07]  /*4410*/  FADD.FTZ R21, R45, R44 ;  /* 0x0000002c2d157221 */ /* 0x002fce0000010000 */
[----:B------:R-:W-:Y:S01]  /*4420*/  MUFU.EX2 R79, R79 ;  /* 0x0000004f004f7308 */ /* 0x000fe20000000800 */
[----:B0-----:R-:W-:-:S07]  /*4430*/  F2FP.F16.F32.PACK_AB R151, R30, R75 ;  /* 0x0000004b1e97723e */ /* 0x001fce00000000ff */
[----:B------:R-:W0:Y:S01]  /*4440*/  MUFU.EX2 R39, R39 ;  /* 0x0000002700277308 */ /* 0x000e220000000800 */
[C---:B---3--:R-:W-:Y:S01]  /*4450*/  FADD.FTZ R44, R146.reuse, R21 ;  /* 0x00000015922c7221 */ /* 0x048fe20000010000 */
[----:B------:R-:W-:-:S06]  /*4460*/  F2FP.F16.F32.PACK_AB R146, R146, R45 ;  /* 0x0000002d9292723e */ /* 0x000fcc00000000ff */
[----:B------:R-:W1:Y:S08]  /*4470*/  MUFU.EX2 R34, R53 ;  /* 0x0000003500227308 */ /* 0x000e700000000800 */
[----:B------:R3:W4:Y:S01]  /*4480*/  MUFU.EX2 R140, R37 ;  /* 0x00000025008c7308 */ /* 0x0007220000000800 */
[----:B0-----:R-:W-:-:S07]  /*4490*/  FADD.FTZ R21, R39, R44 ;  /* 0x0000002c27157221 */ /* 0x001fce0000010000 */
[----:B------:R-:W0:Y:S01]  /*44a0*/  MUFU.EX2 R41, R41 ;  /* 0x0000002900297308 */ /* 0x000e220000000800 */
[----:B---3--:R-:W3:Y:S01]  /*44b0*/  @P5 LDC R37, c[0x0][0x44c] ;  /* 0x00011300ff255b82 */ /* 0x008ee20000000800 */
[----:B-1----:R-:W-:-:S06]  /*44c0*/  F2FP.F16.F32.PACK_AB R145, R34, R79 ;  /* 0x0000004f2291723e */ /* 0x002fcc00000000ff */
[----:B------:R1:W-:Y:S01]  /*44d0*/  MUFU.EX2 R40, R9 ;  /* 0x0000000900287308 */ /* 0x0003e20000000800 */
[C---:B----4-:R-:W-:Y:S01]  /*44e0*/  FADD.FTZ R44, R140.reuse, R21 ;  /* 0x000000158c2c7221 */ /* 0x050fe20000010000 */
[----:B------:R-:W-:-:S06]  /*44f0*/  F2FP.F16.F32.PACK_AB R140, R140, R39 ;  /* 0x000000278c8c723e */ /* 0x000fcc00000000ff */
[----:B------:R-:W4:Y:S01]  /*4500*/  MUFU.EX2 R35, R35 ;  /* 0x0000002300237308 */ /* 0x000f220000000800 */
[----:B-1----:R-:W-:Y:S01]  /*4510*/  FADD.FTZ R9, R75, R42 ;  /* 0x0000002a4b097221 */ /* 0x002fe20000010000 */
[----:B0-----:R-:W-:-:S03]  /*4520*/  F2FP.F16.F32.PACK_AB R147, R38, R41 ;  /* 0x000000292693723e */ /* 0x001fc600000000ff */
[----:B------:R-:W-:-:S03]  /*4530*/  FADD.FTZ R42, R30, R9 ;  /* 0x000000091e2a7221 */ /* 0x000fc60000010000 */
[----:B------:R-:W0:Y:S01]  /*4540*/  MUFU.EX2 R11, R11 ;  /* 0x0000000b000b7308 */ /* 0x000e220000000800 */
[----:B------:R-:W-:Y:S01]  /*4550*/  FADD.FTZ R9, R79, R42 ;  /* 0x0000002a4f097221 */ /* 0x000fe20000010000 */
[----:B---3--:R-:W-:-:S04]  /*4560*/  @P5 IMAD.HI.U32 R37, R18, R37, RZ ;  /* 0x0000002512255227 */ /* 0x008fc800078e00ff */
[----:B------:R-:W-:Y:S01]  /*4570*/  FADD.FTZ R42, R34, R9 ;  /* 0x00000009222a7221 */ /* 0x000fe20000010000 */
[----:B--2---:R-:W-:Y:S01]  /*4580*/  @P5 SHF.R.U32.HI R46, RZ, R48, R37 ;  /* 0x00000030ff2e5219 */ /* 0x004fe20000011625 */
[----:B------:R-:W1:Y:S02]  /*4590*/  MUFU.EX2 R31, R31 ;  /* 0x0000001f001f7308 */ /* 0x000e640000000800 */
[----:B------:R-:W-:Y:S01]  /*45a0*/  FADD.FTZ R9, R41, R42 ;  /* 0x0000002a29097221 */ /* 0x000fe20000010000 */
[----:B----4-:R-:W-:Y:S01]  /*45b0*/  FADD.FTZ R21, R35, R44 ;  /* 0x0000002c23157221 */ /* 0x010fe20000010000 */
[----:B------:R-:W-:Y:S01]  /*45c0*/  LOP3.LUT P5, RZ, R90, 0x80000, RZ, 0xc0, !PT ;  /* 0x000800005aff7812 */ /* 0x000fe200078ac0ff */
[----:B------:R-:W-:Y:S02]  /*45d0*/  IMAD.IADD R73, R73, 0x1, R46 ;  /* 0x0000000149497824 */ /* 0x000fe400078e022e */
        /* <DEDUP_REMOVED lines=15> */
[----:B-1----:R-:W-:-:S04]  /*46d0*/  FADD.FTZ R21, R27, R32 ;  /* 0x000000201b157221 */ /* 0x002fc80000010000 */
[C---:B------:R-:W-:Y:S01]  /*46e0*/  FADD.FTZ R8, R138.reuse, R21 ;  /* 0x000000158a087221 */ /* 0x040fe20000010000 */
[----:B------:R-:W-:Y:S02]  /*46f0*/  F2FP.F16.F32.PACK_AB R138, R138, R27 ;  /* 0x0000001b8a8a723e */ /* 0x000fe400000000ff */
[----:B------:R-:W1:Y:S01]  /*4700*/  MUFU.EX2 R28, R85 ;  /* 0x00000055001c7308 */ /* 0x000e620000000800 */
[C---:B--2---:R-:W-:Y:S01]  /*4710*/  FADD.FTZ R32, R2.reuse, R9 ;  /* 0x0000000902207221 */ /* 0x044fe20000010000 */
[----:B------:R-:W-:-:S06]  /*4720*/  F2FP.F16.F32.PACK_AB R143, R2, R3 ;  /* 0x00000003028f723e */ /* 0x000fcc00000000ff */
[----:B------:R-:W2:Y:S01]  /*4730*/  MUFU.EX2 R87, R87 ;  /* 0x0000005700577308 */ /* 0x000ea20000000800 */
[----:B0-----:R-:W-:-:S07]  /*4740*/  FADD.FTZ R9, R83, R32 ;  /* 0x0000002053097221 */ /* 0x001fce0000010000 */
[----:B------:R-:W0:Y:S01]  /*4750*/  MUFU.EX2 R10, R89 ;  /* 0x00000059000a7308 */ /* 0x000e220000000800 */
[C---:B-1----:R-:W-:Y:S01]  /*4760*/  FADD.FTZ R0, R28.reuse, R9 ;  /* 0x000000091c007221 */ /* 0x042fe20000010000 */
[----:B------:R-:W-:-:S03]  /*4770*/  F2FP.F16.F32.PACK_AB R137, R28, R83 ;  /* 0x000000531c89723e */ /* 0x000fc600000000ff */
[----:B--2---:R-:W-:Y:S01]  /*4780*/  FADD.FTZ R9, R87, R0 ;  /* 0x0000000057097221 */ /* 0x004fe20000010000 */
[----:B------:R-:W-:-:S03]  /*4790*/  VIADD R0, R73, UR5 ;  /* 0x0000000549007c36 */ /* 0x000fc60008000000 */
[C---:B0-----:R-:W-:Y:S01]  /*47a0*/  FADD.FTZ R3, R10.reuse, R9 ;  /* 0x000000090a037221 */ /* 0x041fe20000010000 */
        /* <DEDUP_REMOVED lines=13> */
.L_x_1263:
[----:B------:R-:W0:Y:S02]  /*4880*/  LDC R10, c[0x0][0x9e4] ;  /* 0x00027900ff0a7b82 */ /* 0x000e240000000800 */
[----:B0-----:R-:W-:-:S13]  /*4890*/  ISETP.NE.AND P1, PT, R10, 0x1, PT ;  /* 0x000000010a00780c */ /* 0x001fda0003f25270 */
[----:B------:R-:W0:Y:S02]  /*48a0*/  @P1 LDC.64 R20, c[0x0][0x9e8] ;  /* 0x00027a00ff141b82 */ /* 0x000e240000000a00 */
[----:B0-----:R-:W-:-:S05]  /*48b0*/  @P1 IMAD.HI.U32 R2, R9, R20, RZ ;  /* 0x0000001409021227 */ /* 0x001fca00078e00ff */
[----:B------:R-:W-:-:S07]  /*48c0*/  @P1 SHF.R.U32.HI R9, RZ, R21, R2 ;  /* 0x00000015ff091219 */ /* 0x000fce0000011602 */
.L_x_1264:
[----:B------:R-:W-:-:S05]  /*48d0*/  IMAD R9, R9, R10, R10 ;  /* 0x0000000a09097224 */ /* 0x000fca00078e020a */
[----:B------:R-:W-:-:S07]  /*48e0*/  VIMNMX R0, R0, R9, PT ;  /* 0x0000000900007248 */ /* 0x000fce0003fe0100 */
.L_x_1262:
        /* <DEDUP_REMOVED lines=50> */
.L_x_1284:
[----:B------:R-:W-:-:S04]  /*4c10*/  UISETP.NE.AND UP0, UPT, UR4, 0x1, UPT ;  /* 0x000000010400788c */ /* 0x000fc8000bf05270 */
[----:B------:R-:W-:-:S04]  /*4c20*/  USEL UR39, URZ, 0x1, UP0 ;  /* 0x000000013f277887 */ /* 0x000fc80008000000 */
[----:B------:R-:W-:Y:S01]  /*4c30*/  ULOP3.LUT UR39, UR41, UR39, URZ, 0x3c, !UPT ;  /* 0x0000002729277292 */ /* 0x000fe2000f8e3c3f */
[----:B------:R-:W-:Y:S11]  /*4c40*/  @!P0 BRA `(.L_x_1266) ;  /* 0x0000000000048947 */ /* 0x000ff60003800000 */
[----:B------:R-:W-:Y:S01]  /*4c50*/  BPT.TRAP 0x1 ;  /* 0x000000040000795c */ /* 0x000fe20000300000 */
.L_x_1266:
        /* <DEDUP_REMOVED lines=9> */
.L_x_1267:
[----:B-1----:R-:W-:Y:S05]  /*4cf0*/  @P1 BRA `(.L_x_1268) ;  /* 0x0000000000081947 */ /* 0x002fea0003800000 */
[----:B------:R-:W1:Y:S02]  /*4d00*/  SYNCS.PHASECHK.TRANS64.TRYWAIT P1, [UR7+0x2a830], R13 ;  /* 0x02a8300dff0075a7 */ /* 0x000e640008020147 */
[----:B-1----:R-:W-:Y:S05]  /*4d10*/  @!P1 BRA `(.L_x_1269) ;  /* 0x0000011400689947 */ /* 0x002fea0003800000 */
.L_x_1268:
        /* <DEDUP_REMOVED lines=137> */
.L_x_1270:
[----:B------:R-:W-:Y:S01]  /*55b0*/  ULEA UR6, UR4, UR40, 0x3 ;  /* 0x0000002804067291 */ /* 0x000fe2000f8e183f */
[----:B------:R-:W-:-:S05]  /*55c0*/  IMAD.U32 R0, RZ, RZ, UR41 ;  /* 0x00000029ff007e24 */ /* 0x000fca000f8e00ff */
[----:B------:R-:W-:-:S04]  /*55d0*/  SHF.L.U32 R0, R0, 0x1f, RZ ;  /* 0x0000001f00007819 */ /* 0x000fc800000006ff */
[----:B------:R2:W3:Y:S01]  /*55e0*/  SYNCS.PHASECHK.TRANS64.TRYWAIT P1, [UR6+0x2a850], R0 ;  /* 0x02a85000ff0075a7 */ /* 0x0004e20008020146 */
[----:B------:R-:W-:Y:S05]  /*55f0*/  @!P0 BRA `(.L_x_1271) ;  /* 0x0000000000048947 */ /* 0x000fea0003800000 */
[----:B------:R-:W-:Y:S01]  /*5600*/  BPT.TRAP 0x1 ;  /* 0x000000040000795c */ /* 0x000fe20000300000 */
.L_x_1271:
[----:B---3--:R-:W-:Y:S05]  /*5610*/  @P1 BRA `(.L_x_1272) ;  /* 0x0000000000081947 */ /* 0x008fea0003800000 */
[----:B------:R-:W3:Y:S02]  /*5620*/  SYNCS.PHASECHK.TRANS64.TRYWAIT P1, [UR6+0x2a850], R0 ;  /* 0x02a85000ff0075a7 */ /* 0x000ee40008020146 */
[----:B---3--:R-:W-:Y:S05]  /*5630*/  @!P1 BRA `(.L_x_1273) ;  /* 0x0000010c00389947 */ /* 0x008fea0003800000 */
.L_x_1272:
        /* <DEDUP_REMOVED lines=37> */
.L_x_1274:
[----:B------:R-:W3:Y:S01]  /*5890*/  LDL R157, [R1] ;  /* 0x00000000019d7983 */ /* 0x000ee20000100800 */
[----:B------:R-:W-:Y:S01]  /*58a0*/  ISETP.NE.AND P2, PT, R168, 0x1, PT ;  /* 0x00000001a800780c */ /* 0x000fe20003f45270 */
[----:B------:R-:W-:Y:S01]  /*58b0*/  FMUL.FTZ R153, R105, UR5 ;  /* 0x0000000569997c20 */ /* 0x000fe20008410000 */
[----:B------:R-:W-:Y:S01]  /*58c0*/  FMUL.FTZ R15, R92, UR5 ;  /* 0x000000055c0f7c20 */ /* 0x000fe20008410000 */
[----:B------:R-:W-:Y:S01]  /*58d0*/  FMUL.FTZ R92, R106, UR5 ;  /* 0x000000056a5c7c20 */ /* 0x000fe20008410000 */
[----:B------:R-:W-:Y:S01]  /*58e0*/  FMUL.FTZ R20, R94, UR5 ;  /* 0x000000055e147c20 */ /* 0x000fe20008410000 */
[----:B------:R-:W-:Y:S01]  /*58f0*/  FMUL.FTZ R94, R110, UR5 ;  /* 0x000000056e5e7c20 */ /* 0x000fe20008410000 */
[----:B------:R-:W-:Y:S01]  /*5900*/  FMUL.FTZ R110, R112, UR5 ;  /* 0x00000005706e7c20 */ /* 0x000fe20008410000 */
[----:B------:R-:W-:Y:S01]  /*5910*/  FMUL.FTZ R112, R116, UR5 ;  /* 0x0000000574707c20 */ /* 0x000fe20008410000 */
[----:B------:R-:W-:Y:S02]  /*5920*/  IMAD.IADD R116, R22, 0x1, R18 ;  /* 0x0000000116747824 */ /* 0x000fe400078e0212 */
[----:B------:R-:W-:Y:S01]  /*5930*/  FMUL.FTZ R21, R95, UR5 ;  /* 0x000000055f157c20 */ /* 0x000fe20008410000 */
[----:B------:R-:W-:Y:S01]  /*5940*/  FMUL.FTZ R95, R111, UR5 ;  /* 0x000000056f5f7c20 */ /* 0x000fe20008410000 */
[----:B------:R-:W-:Y:S01]  /*5950*/  FMUL.FTZ R111, R113, UR5 ;  /* 0x00000005716f7c20 */ /* 0x000fe20008410000 */
[----:B------:R-:W-:Y:S01]  /*5960*/  FMUL.FTZ R113, R117, UR5 ;  /* 0x0000000575717c20 */ /* 0x000fe20008410000 */
[----:B------:R-:W4:Y:S01]  /*5970*/  @P2 LDC R105, c[0x0][0x44c] ;  /* 0x00011300ff692b82 */ /* 0x000f220000000800 */
[----:B------:R-:W-:Y:S01]  /*5980*/  FMUL.FTZ R136, R93, UR5 ;  /* 0x000000055d887c20 */ /* 0x000fe20008410000 */
[----:B01----:R-:W-:Y:S01]  /*5990*/  FMUL.FTZ R13, R88, UR5 ;  /* 0x00000005580d7c20 */ /* 0x003fe20008410000 */
[----:B------:R-:W-:Y:S01]  /*59a0*/  FMUL.FTZ R14, R89, UR5 ;  /* 0x00000005590e7c20 */ /* 0x000fe20008410000 */
[----:B--2---:R-:W-:Y:S01]  /*59b0*/  FMUL.FTZ R0, R90, UR5 ;  /* 0x000000055a007c20 */ /* 0x004fe20008410000 */
[----:B------:R-:W-:Y:S01]  /*59c0*/  FMUL.FTZ R2, R91, UR5 ;  /* 0x000000055b027c20 */ /* 0x000fe20008410000 */
        /* <DEDUP_REMOVED lines=18> */
[----:B----4-:R-:W-:-:S04]  /*5af0*/  @P2 IMAD.HI.U32 R105, R116, R105, RZ ;  /* 0x0000006974692227 */ /* 0x010fc800078e00ff */
        /* <DEDUP_REMOVED lines=9> */
[----:B------:R-:W-:Y:S02]  /*5b90*/  IMAD R134, R12, -0x60, RZ ;  /* 0xffffffa00c867824 */ /* 0x000fe400078e02ff */
[----:B------:R-:W-:Y:S01]  /*5ba0*/  FMUL.FTZ R181, R130, UR5 ;  /* 0x0000000582b57c20 */ /* 0x000fe20008410000 */
[----:B------:R-:W-:Y:S01]  /*5bb0*/  FMUL.FTZ R103, R131, UR5 ;  /* 0x0000000583677c20 */ /* 0x000fe20008410000 */
[----:B------:R-:W0:Y:S01]  /*5bc0*/  SHFL.IDX PT, R117, R116, RZ, 0x1c1f ;  /* 0x001c1fff74757589 */ /* 0x000e2200000e0000 */
[----:B------:R-:W-:Y:S01]  /*5bd0*/  FMUL.FTZ R132, R132, UR5 ;  /* 0x0000000584847c20 */ /* 0x000fe20008410000 */
[----:B------:R-:W-:-:S02]  /*5be0*/  VIADD R108, R134, 0x1 ;  /* 0x00000001866c7836 */ /* 0x000fc40000000000 */
[----:B------:R-:W-:Y:S01]  /*5bf0*/  FMUL.FTZ R106, R135, UR5 ;  /* 0x00000005876a7c20 */ /* 0x000fe20008410000 */
[----:B------:R-:W-:Y:S01]  /*5c00*/  FMUL.FTZ R125, R125, UR5 ;  /* 0x000000057d7d7c20 */ /* 0x000fe20008410000 */
[----:B------:R-:W-:Y:S01]  /*5c10*/  FMUL.FTZ R129, R129, UR5 ;  /* 0x0000000581817c20 */ /* 0x000fe20008410000 */
[----:B------:R-:W-:Y:S01]  /*5c20*/  FMUL.FTZ R133, R133, UR5 ;  /* 0x0000000585857c20 */ /* 0x000fe20008410000 */
[----:B------:R-:W-:Y:S01]  /*5c30*/  UIADD3 UR7, UR7, 0x2a840, URZ ;  /* 0x0002a84007077890 */ /* 0x000fe2000fffe03f */
[----:B------:R-:W-:Y:S01]  /*5c40*/  IMAD R108, R19, -0x2, R108 ;  /* 0xfffffffe136c7824 */ /* 0x000fe200078e026c */
[----:B------:R-:W1:Y:S01]  /*5c50*/  MUFU.TANH R13, R13 ;  /* 0x0000000d000d7308 */ /* 0x000e620000002400 */
[----:B------:R-:W-:Y:S02]  /*5c60*/  ULOP3.LUT UR4, URZ, UR50, URZ, 0x33, !UPT ;  /* 0x000000323f047292 */ /* 0x000fe4000f8e333f */
[----:B------:R-:W-:Y:S01]  /*5c70*/  UPRMT UR7, UR60, 0x654, UR7 ;  /* 0x000006543c077896 */ /* 0x000fe20008000007 */
[----:B------:R-:W-:Y:S01]  /*5c80*/  IADD3 R109, -R17, R108, R16 ;  /* 0x0000006c116d7210 */ /* 0x000fe20007ffe110 */
[----:B------:R-:W-:-:S03]  /*5c90*/  VIADD R144, R108, 0xffffffff ;  /* 0xffffffff6c907836 */ /* 0x000fc60000000000 */
[----:B------:R-:W2:Y:S01]  /*5ca0*/  MUFU.TANH R14, R14 ;  /* 0x0000000e000e7308 */ /* 0x000ea20000002400 */
[C---:B------:R-:W-:Y:S02]  /*5cb0*/  VIADD R141, R109.reuse, UR51 ;  /* 0x000000336d8d7c36 */ /* 0x040fe40008000000 */
[----:B------:R-:W-:Y:S01]  /*5cc0*/  VIADD R142, R109, UR4 ;  /* 0x000000046d8e7c36 */ /* 0x000fe20008000000 */
[----:B------:R-:W-:Y:S01]  /*5cd0*/  SYNCS.ARRIVE.TRANS64.RED.A1T0 RZ, [UR7], RZ ;  /* 0x000000ffffff79a7 */ /* 0x000fe20008100407 */
[----:B0-----:R-:W-:-:S03]  /*5ce0*/  IMAD.IADD R118, R141, 0x1, R117 ;  /* 0x000000018d767824 */ /* 0x001fc600078e0275 */
[----:B------:R-:W0:Y:S01]  /*5cf0*/  MUFU.TANH R0, R0 ;  /* 0x0000000000007308 */ /* 0x000e220000002400 */
[----:B------:R-:W-:-:S07]  /*5d00*/  IMAD.IADD R120, R142, 0x1, R117 ;  /* 0x000000018e787824 */ /* 0x000fce00078e0275 */
        /* <DEDUP_REMOVED lines=27> */
[----:B---3--:R-:W-:-:S07]  /*5ec0*/  LOP3.LUT P1, RZ, R157, 0x80000, RZ, 0xc0, !PT ;  /* 0x000800009dff7812 */ /* 0x008fce000782c0ff */
[----:B------:R-:W3:Y:S08]  /*5ed0*/  MUFU.TANH R98, R98 ;  /* 0x0000006200627308 */ /* 0x000ef00000002400 */
        /* <DEDUP_REMOVED lines=18> */
[----:B------:R-:W-:Y:S01]  /*6000*/  IADD3 R117, -R17, R16, R117 ;  /* 0x0000001011757210 */ /* 0x000fe20007ffe175 */
[----:B------:R-:W-:Y:S03]  /*6010*/  BSSY B0, `(.L_x_1276) ;  /* 0x0000010000007945 */ /* 0x000fe60003800000 */
[----:B------:R-:W-:-:S13]  /*6020*/  ISETP.GT.AND P1, PT, R117, -0x1, PT ;  /* 0xffffffff7500780c */ /* 0x000fda0003f24270 */
[----:B------:R-:W-:Y:S05]  /*6030*/  @P1 BRA `(.L_x_1277) ;  /* 0x0000000000201947 */ /* 0x000fea0003800000 */
[----:B------:R-:W-:Y:S02]  /*6040*/  MOV R119, UR43 ;  /* 0x0000002b00777c02 */ /* 0x000fe40008000f00 */
[----:B------:R-:W-:Y:S02]  /*6050*/  LOP3.LUT R117, RZ, R117, RZ, 0x33, !PT ;  /* 0x00000075ff757212 */ /* 0x000fe400078e33ff */
[----:B------:R-:W-:-:S13]  /*6060*/  ISETP.NE.AND P1, PT, R119, 0x1, PT ;  /* 0x000000017700780c */ /* 0x000fda0003f25270 */
[----:B------:R-:W1:Y:S02]  /*6070*/  @P1 LDC.64 R108, c[0x0][0x9e8] ;  /* 0x00027a00ff6c1b82 */ /* 0x000e640000000a00 */
[----:B-1----:R-:W-:-:S05]  /*6080*/  @P1 IMAD.HI.U32 R108, R117, R108, RZ ;  /* 0x0000006c756c1227 */ /* 0x002fca00078e00ff */
[----:B------:R-:W-:-:S04]  /*6090*/  @P1 SHF.R.U32.HI R117, RZ, R109, R108 ;  /* 0x0000006dff751219 */ /* 0x000fc8000001166c */
[----:B------:R-:W-:Y:S01]  /*60a0*/  LOP3.LUT R117, RZ, R117, RZ, 0x33, !PT ;  /* 0x00000075ff757212 */ /* 0x000fe200078e33ff */
[----:B------:R-:W-:Y:S06]  /*60b0*/  BRA `(.L_x_1278) ;  /* 0x0000000000147947 */ /* 0x000fec0003800000 */
.L_x_1277:
[----:B------:R-:W-:-:S05]  /*60c0*/  IMAD.U32 R119, RZ, RZ, UR43 ;  /* 0x0000002bff777e24 */ /* 0x000fca000f8e00ff */
[----:B------:R-:W-:-:S13]  /*60d0*/  ISETP.NE.AND P1, PT, R119, 0x1, PT ;  /* 0x000000017700780c */ /* 0x000fda0003f25270 */
[----:B------:R-:W1:Y:S02]  /*60e0*/  @P1 LDC.64 R108, c[0x0][0x9e8] ;  /* 0x00027a00ff6c1b82 */ /* 0x000e640000000a00 */
[----:B-1----:R-:W-:-:S05]  /*60f0*/  @P1 IMAD.HI.U32 R108, R117, R108, RZ ;  /* 0x0000006c756c1227 */ /* 0x002fca00078e00ff */
[----:B------:R-:W-:-:S07]  /*6100*/  @P1 SHF.R.U32.HI R117, RZ, R109, R108 ;  /* 0x0000006dff751219 */ /* 0x000fce000001166c */
.L_x_1278:
[----:B------:R-:W-:Y:S05]  /*6110*/  BSYNC B0 ;  /* 0x0000000000007941 */ /* 0x000fea0003800000 */
.L_x_1276:
[----:B------:R-:W-:-:S05]  /*6120*/  IMAD R117, R117, R119, R144 ;  /* 0x0000007775757224 */ /* 0x000fca00078e0290 */
[----:B------:R-:W-:Y:S02]  /*6130*/  VIADDMNMX R118, R117, R119, R118, PT ;  /* 0x0000007775767246 */ /* 0x000fe40003800176 */
[----:B------:R-:W-:-:S07]  /*6140*/  VIMNMX R120, R120, R117, !PT ;  /* 0x0000007578787248 */ /* 0x000fce0007fe0100 */
.L_x_1275:
[C---:B------:R-:W-:Y:S02]  /*6150*/  ISETP.GE.AND P2, PT, R134.reuse, 0x9, PT ;  /* 0x000000098600780c */ /* 0x040fe40003f46270 */
[----:B------:R-:W-:Y:S02]  /*6160*/  ISETP.GE.AND P1, PT, R134, 0x2, PT ;  /* 0x000000028600780c */ /* 0x000fe40003f26270 */
[C---:B------:R-:W-:Y:S02]  /*6170*/  ISETP.GT.AND P3, PT, R120.reuse, 0x8, !P2 ;  /* 0x000000087800780c */ /* 0x040fe40005764270 */
[----:B------:R-:W-:Y:S02]  /*6180*/  ISETP.GT.AND P4, PT, R120, 0x1, !P1 ;  /* 0x000000017800780c */ /* 0x000fe40004f84270 */
[----:B------:R-:W-:Y:S02]  /*6190*/  ISETP.LT.OR P3, PT, R118, 0x9, P3 ;  /* 0x000000097600780c */ /* 0x000fe40001f61670 */
[----:B------:R-:W-:-:S02]  /*61a0*/  ISETP.GE.AND P5, PT, R134, 0xa, PT ;  /* 0x0000000a8600780c */ /* 0x000fc40003fa6270 */
[----:B0-----:R-:W-:Y:S02]  /*61b0*/  FSEL R187, R15, -INF , !P3 ;  /* 0xff8000000fbb7808 */ /* 0x001fe40005800000 */
        /* <DEDUP_REMOVED lines=113> */
[----:B------:R-:W-:Y:S01]  /*68d0*/  IADD3 R13, -R17, R16, R13 ;  /* 0x00000010110d7210 */ /* 0x000fe20007ffe10d */
        /* <DEDUP_REMOVED lines=11> */
.L_x_1281:
[----:B------:R-:W-:-:S05]  /*6990*/  IMAD.U32 R110, RZ, RZ, UR43 ;  /* 0x0000002bff6e7e24 */ /* 0x000fca000f8e00ff */
[----:B------:R-:W-:-:S13]  /*69a0*/  ISETP.NE.AND P6, PT, R110, 0x1, PT ;  /* 0x000000016e00780c */ /* 0x000fda0003fc5270 */
[----:B------:R-:W0:Y:S02]  /*69b0*/  @P6 LDC.64 R14, c[0x0][0x9e8] ;  /* 0x00027a00ff0e6b82 */ /* 0x000e240000000a00 */
[----:B0-----:R-:W-:-:S05]  /*69c0*/  @P6 IMAD.HI.U32 R14, R13, R14, RZ ;  /* 0x0000000e0d0e6227 */ /* 0x001fca00078e00ff */
[----:B------:R-:W-:-:S07]  /*69d0*/  @P6 SHF.R.U32.HI R13, RZ, R15, R14 ;  /* 0x0000000fff0d6219 */ /* 0x000fce000001160e */
.L_x_1282:
[----:B------:R-:W-:Y:S05]  /*69e0*/  BSYNC B0 ;  /* 0x0000000000007941 */ /* 0x000fea0003800000 */
.L_x_1280:
[----:B------:R-:W-:-:S05]  /*69f0*/  IMAD R13, R13, R110, R144 ;  /* 0x0000006e0d0d7224 */ /* 0x000fca00078e0290 */
[----:B------:R-:W-:Y:S02]  /*6a00*/  VIADDMNMX R100, R13, R110, R100, PT ;  /* 0x0000006e0d647246 */ /* 0x000fe40003800164 */
[----:B------:R-:W-:-:S07]  /*6a10*/  VIMNMX R108, R108, R13, !PT ;  /* 0x0000000d6c6c7248 */ /* 0x000fce0007fe0100 */
.L_x_1279:
        /* <DEDUP_REMOVED lines=207> */
[-C--:B------:R-:W-:Y:S01]  /*7710*/  FMUL.FTZ R93, R93, R14.reuse ;  /* 0x0000000e5d5d7220 */ /* 0x080fe20000410000 */
[-CC-:B------:R-:W-:Y:S01]  /*7720*/  FFMA.FTZ R89, R89, R14.reuse, -R94.reuse ;  /* 0x0000000e59597223 */ /* 0x180fe2000001085e */
[-CC-:B------:R-:W-:Y:S01]  /*7730*/  FFMA.FTZ R155, R145, R14.reuse, -R94.reuse ;  /* 0x0000000e919b7223 */ /* 0x180fe2000001085e */
[--C-:B------:R-:W-:Y:S01]  /*7740*/  FFMA.FTZ R145, R21, R14, -R94.reuse ;  /* 0x0000000e15917223 */ /* 0x100fe2000001085e */
[----:B-1----:R-:W-:Y:S01]  /*7750*/  FFMA.FTZ R21, R0, R8, R191 ;  /* 0x0000000800157223 */ /* 0x002fe200000100bf */
[----:B------:R-:W0:Y:S01]  /*7760*/  MUFU.EX2 R2, R93 ;  /* 0x0000005d00027308 */ /* 0x000e220000000800 */
[-CC-:B------:R-:W-:Y:S01]  /*7770*/  FFMA.FTZ R90, R147, R14.reuse, -R94.reuse ;  /* 0x0000000e935a7223 */ /* 0x180fe2000001085e */
[-CC-:B------:R-:W-:Y:S01]  /*7780*/  FFMA.FTZ R149, R149, R14.reuse, -R94.reuse ;  /* 0x0000000e95957223 */ /* 0x180fe2000001085e */
[----:B--2---:R-:W-:Y:S01]  /*7790*/  FADD.FTZ R21, R156, R21 ;  /* 0x000000159c157221 */ /* 0x004fe20000010000 */
[-CC-:B------:R-:W-:Y:S01]  /*77a0*/  FFMA.FTZ R96, R95, R14.reuse, -R94.reuse ;  /* 0x0000000e5f607223 */ /* 0x180fe2000001085e */
[-CC-:B------:R-:W-:Y:S01]  /*77b0*/  FFMA.FTZ R97, R97, R14.reuse, -R94.reuse ;  /* 0x0000000e61617223 */ /* 0x180fe2000001085e */
[-CC-:B------:R-:W-:Y:S01]  /*77c0*/  FFMA.FTZ R151, R151, R14.reuse, -R94.reuse ;  /* 0x0000000e97977223 */ /* 0x180fe2000001085e */
[----:B---3--:R-:W-:Y:S01]  /*77d0*/  FADD.FTZ R8, R158, R21 ;  /* 0x000000159e087221 */ /* 0x008fe20000010000 */
        /* <DEDUP_REMOVED lines=38> */
[----:B------:R-:W-:-:S06]  /*7a40*/  FADD.FTZ R21, R105, R8 ;  /* 0x0000000869157221 */ /* 0x000fcc0000010000 */
[----:B------:R-:W0:Y:S01]  /*7a50*/  MUFU.EX2 R145, R145 ;  /* 0x0000009100917308 */ /* 0x000e220000000800 */
[----:B-1----:R-:W-:Y:S01]  /*7a60*/  FADD.FTZ R3, R11, R98 ;  /* 0x000000620b037221 */ /* 0x002fe20000010000 */
[----:B------:R-:W-:-:S06]  /*7a70*/  FADD.FTZ R98, R144, R21 ;  /* 0x0000001590627221 */ /* 0x000fcc0000010000 */
        /* <DEDUP_REMOVED lines=46> */
.L_x_1283:
        /* <DEDUP_REMOVED lines=34> */
.L_x_1265:
[----:B------:R-:W2:Y:S01]  /*7f80*/  LDL R9, [R1] ;  /* 0x0000000001097983 */ /* 0x000ea20000100800 */
[----:B------:R-:W-:Y:S02]  /*7f90*/  ISETP.NE.AND P2, PT, R168, 0x1, PT ;  /* 0x00000001a800780c */ /* 0x000fe40003f45270 */
[----:B------:R-:W-:-:S11]  /*7fa0*/  IADD3 R20, R16, 0x1, -R17 ;  /* 0x0000000110147810 */ /* 0x000fd60007ffe811 */
[----:B------:R-:W0:Y:S08]  /*7fb0*/  @P2 LDC R10, c[0x0][0x44c] ;  /* 0x00011300ff0a2b82 */ /* 0x000e300000000800 */
[----:B------:R-:W1:Y:S01]  /*7fc0*/  @P2 LDC R11, c[0x0][0x450] ;  /* 0x00011400ff0b2b82 */ /* 0x000e620000000800 */
[----:B--2---:R-:W-:Y:S01]  /*7fd0*/  LOP3.LUT P1, RZ, R9, 0x80000, RZ, 0xc0, !PT ;  /* 0x0008000009ff7812 */ /* 0x004fe2000782c0ff */
[----:B------:R-:W-:-:S04]  /*7fe0*/  VIADD R9, R18, 0x7f ;  /* 0x0000007f12097836 */ /* 0x000fc80000000000 */
[----:B0-----:R-:W-:-:S05]  /*7ff0*/  @P2 IMAD.HI.U32 R10, R9, R10, RZ ;  /* 0x0000000a090a2227 */ /* 0x001fca00078e00ff */
        /* <DEDUP_REMOVED lines=14> */
.L_x_1286:
[----:B------:R-:W0:Y:S02]  /*80e0*/  LDC R88, c[0x0][0x9e4] ;  /* 0x00027900ff587b82 */ /* 0x000e240000000800 */
[----:B0-----:R-:W-:-:S13]  /*80f0*/  ISETP.NE.AND P1, PT, R88, 0x1, PT ;  /* 0x000000015800780c */ /* 0x001fda0003f25270 */
[----:B------:R-:W0:Y:S02]  /*8100*/  @P1 LDC.64 R20, c[0x0][0x9e8] ;  /* 0x00027a00ff141b82 */ /* 0x000e240000000a00 */
[----:B0-----:R-:W-:-:S05]  /*8110*/  @P1 IMAD.HI.U32 R20, R9, R20, RZ ;  /* 0x0000001409141227 */ /* 0x001fca00078e00ff */
[----:B------:R-:W-:-:S07]  /*8120*/  @P1 SHF.R.U32.HI R9, RZ, R21, R20 ;  /* 0x00000015ff091219 */ /* 0x000fce0000011614 */
.L_x_1287:
[----:B------:R-:W-:-:S05]  /*8130*/  IMAD R9, R9, R88, RZ ;  /* 0x0000005809097224 */ /* 0x000fca00078e02ff */
[----:B------:R-:W-:-:S07]  /*8140*/  VIMNMX R10, R10, R9, !PT ;  /* 0x000000090a0a7248 */ /* 0x000fce0007fe0100 */
.L_x_1285:
        /* <DEDUP_REMOVED lines=13> */
.L_x_1299:
[----:B------:R-:W-:-:S04]  /*8220*/  UISETP.NE.AND UP0, UPT, UR4, 0x1, UPT ;  /* 0x000000010400788c */ /* 0x000fc8000bf05270 */
[----:B------:R-:W-:-:S04]  /*8230*/  USEL UR39, URZ, 0x1, UP0 ;  /* 0x000000013f277887 */ /* 0x000fc80008000000 */
[----:B------:R-:W-:Y:S01]  /*8240*/  ULOP3.LUT UR39, UR41, UR39, URZ, 0x3c, !UPT ;  /* 0x0000002729277292 */ /* 0x000fe2000f8e3c3f */
[----:B------:R-:W-:Y:S11]  /*8250*/  @!P0 BRA `(.L_x_1289) ;  /* 0x0000000000048947 */ /* 0x000ff60003800000 */
[----:B------:R-:W-:Y:S01]  /*8260*/  BPT.TRAP 0x1 ;  /* 0x000000040000795c */ /* 0x000fe20000300000 */
.L_x_1289:
        /* <DEDUP_REMOVED lines=9> */
.L_x_1290:
[----:B-1----:R-:W-:Y:S05]  /*8300*/  @P1 BRA `(.L_x_1291) ;  /* 0x0000000000081947 */ /* 0x002fea0003800000 */
[----:B------:R-:W1:Y:S02]  /*8310*/  SYNCS.PHASECHK.TRANS64.TRYWAIT P1, [UR7+0x2a830], R11 ;  /* 0x02a8300bff0075a7 */ /* 0x000e640008020147 */
[----:B-1----:R-:W-:Y:S05]  /*8320*/  @!P1 BRA `(.L_x_1292) ;  /* 0x000000e000149947 */ /* 0x002fea0003800000 */
.L_x_1291:
        /* <DEDUP_REMOVED lines=137> */
.L_x_1293:
[----:B------:R-:W-:Y:S01]  /*8bc0*/  ULEA UR6, UR4, UR40, 0x3 ;  /* 0x0000002804067291 */ /* 0x000fe2000f8e183f */
[----:B------:R-:W-:-:S05]  /*8bd0*/  IMAD.U32 R0, RZ, RZ, UR41 ;  /* 0x00000029ff007e24 */ /* 0x000fca000f8e00ff */
[----:B------:R-:W-:-:S04]  /*8be0*/  SHF.L.U32 R0, R0, 0x1f, RZ ;  /* 0x0000001f00007819 */ /* 0x000fc800000006ff */
[----:B------:R2:W3:Y:S01]  /*8bf0*/  SYNCS.PHASECHK.TRANS64.TRYWAIT P1, [UR6+0x2a850], R0 ;  /* 0x02a85000ff0075a7 */ /* 0x0004e20008020146 */
[----:B------:R-:W-:Y:S05]  /*8c00*/  @!P0 BRA `(.L_x_1294) ;  /* 0x0000000000048947 */ /* 0x000fea0003800000 */
[----:B------:R-:W-:Y:S01]  /*8c10*/  BPT.TRAP 0x1 ;  /* 0x000000040000795c */ /* 0x000fe20000300000 */
.L_x_1294:
[----:B---3--:R-:W-:Y:S05]  /*8c20*/  @P1 BRA `(.L_x_1295) ;  /* 0x0000000000081947 */ /* 0x008fea0003800000 */
[----:B------:R-:W3:Y:S02]  /*8c30*/  SYNCS.PHASECHK.TRANS64.TRYWAIT P1, [UR6+0x2a850], R0 ;  /* 0x02a85000ff0075a7 */ /* 0x000ee40008020146 */
[----:B---3--:R-:W-:Y:S05]  /*8c40*/  @!P1 BRA `(.L_x_1296) ;  /* 0x000000d400e49947 */ /* 0x008fea0003800000 */
.L_x_1295:
        /* <DEDUP_REMOVED lines=38> */
.L_x_1297:
        /* <DEDUP_REMOVED lines=310> */
.L_x_1298:
        /* <DEDUP_REMOVED lines=35> */
.L_x_1288:
        /* <DEDUP_REMOVED lines=9> */
[----:B------:R-:W-:-:S05]  /*a4d0*/  ULDC UR50, c[0x0][0x9e0] ;  /* 0x0002780000327ab9 */ /* 0x000fca0000000800 */
.L_x_1319:
[----:B------:R-:W-:-:S04]  /*a4e0*/  UIADD3 UR38, UR4, 0x1, URZ ;  /* 0x0000000104267890 */ /* 0x000fc8000fffe03f */
[----:B------:R-:W-:-:S04]  /*a4f0*/  UISETP.NE.AND UP0, UPT, UR38, 0x2, UPT ;  /* 0x000000022600788c */ /* 0x000fc8000bf05270 */
[----:B------:R-:W-:Y:S02]  /*a500*/  USEL UR39, URZ, 0x1, UP0 ;  /* 0x000000013f277887 */ /* 0x000fe40008000000 */
[----:B------:R-:W-:Y:S02]  /*a510*/  USEL UR38, UR38, URZ, UP0 ;  /* 0x0000003f26267287 */ /* 0x000fe40008000000 */
[----:B------:R-:W-:Y:S01]  /*a520*/  ULOP3.LUT UR39, UR7, UR39, URZ, 0x3c, !UPT ;  /* 0x0000002707277292 */ /* 0x000fe2000f8e3c3f */
[----:B------:R-:W-:Y:S11]  /*a530*/  @!P0 BRA `(.L_x_1301) ;  /* 0x0000000000048947 */ /* 0x000ff60003800000 */
[----:B------:R-:W-:Y:S01]  /*a540*/  BPT.TRAP 0x1 ;  /* 0x000000040000795c */ /* 0x000fe20000300000 */
.L_x_1301:
[----:B------:R-:W-:Y:S01]  /*a550*/  ULEA UR6, UR38, UR40, 0x3 ;  /* 0x0000002826067291 */ /* 0x000fe2000f8e183f */
[----:B------:R-:W-:-:S05]  /*a560*/  IMAD.U32 R11, RZ, RZ, UR39 ;  /* 0x00000027ff0b7e24 */ /* 0x000fca000f8e00ff */
[----:B------:R-:W-:-:S04]  /*a570*/  SHF.L.U32 R11, R11, 0x1f, RZ ;  /* 0x0000001f0b0b7819 */ /* 0x000fc800000006ff */
[----:B------:R0:W1:Y:S01]  /*a580*/  SYNCS.PHASECHK.TRANS64.TRYWAIT P1, [UR6+0x2a830], R11 ;  /* 0x02a8300bff0075a7 */ /* 0x0000620008020146 */
[----:B------:R-:W-:Y:S05]  /*a590*/  @!P0 BRA `(.L_x_1302) ;  /* 0x0000000000048947 */ /* 0x000fea0003800000 */
[----:B------:R-:W-:Y:S01]  /*a5a0*/  BPT.TRAP 0x1 ;  /* 0x000000040000795c */ /* 0x000fe20000300000 */
.L_x_1302:
[----:B-1----:R-:W-:Y:S05]  /*a5b0*/  @P1 BRA `(.L_x_1303) ;  /* 0x0000000000081947 */ /* 0x002fea0003800000 */
[----:B------:R-:W1:Y:S02]  /*a5c0*/  SYNCS.PHASECHK.TRANS64.TRYWAIT P1, [UR6+0x2a830], R11 ;  /* 0x02a8300bff0075a7 */ /* 0x000e640008020146 */
[----:B-1----:R-:W-:Y:S05]  /*a5d0*/  @!P1 BRA `(.L_x_1304) ;  /* 0x000000bc00989947 */ /* 0x002fea0003800000 */
.L_x_1303:
        /* <DEDUP_REMOVED lines=137> */
.L_x_1305:
[----:B------:R-:W-:Y:S01]  /*ae70*/  ULEA UR10, UR4, UR40, 0x3 ;  /* 0x00000028040a7291 */ /* 0x000fe2000f8e183f */
[----:B------:R-:W-:-:S05]  /*ae80*/  IMAD.U32 R0, RZ, RZ, UR7 ;  /* 0x00000007ff007e24 */ /* 0x000fca000f8e00ff */
[----:B------:R-:W-:-:S04]  /*ae90*/  SHF.L.U32 R0, R0, 0x1f, RZ ;  /* 0x0000001f00007819 */ /* 0x000fc800000006ff */
[----:B------:R2:W3:Y:S01]  /*aea0*/  SYNCS.PHASECHK.TRANS64.TRYWAIT P1, [UR10+0x2a850], R0 ;  /* 0x02a85000ff0075a7 */ /* 0x0004e2000802014a */
[----:B------:R-:W-:Y:S05]  /*aeb0*/  @!P0 BRA `(.L_x_1306) ;  /* 0x0000000000048947 */ /* 0x000fea0003800000 */
[----:B------:R-:W-:Y:S01]  /*aec0*/  BPT.TRAP 0x1 ;  /* 0x000000040000795c */ /* 0x000fe20000300000 */
.L_x_1306:
[----:B---3--:R-:W-:Y:S05]  /*aed0*/  @P1 BRA `(.L_x_1307) ;  /* 0x0000000000081947 */ /* 0x008fea0003800000 */
[----:B------:R-:W3:Y:S02]  /*aee0*/  SYNCS.PHASECHK.TRANS64.TRYWAIT P1, [UR10+0x2a850], R0 ;  /* 0x02a85000ff0075a7 */ /* 0x000ee4000802014a */
[----:B---3--:R-:W-:Y:S05]  /*aef0*/  @!P1 BRA `(.L_x_1308) ;  /* 0x000000b400689947 */ /* 0x008fea0003800000 */
.L_x_1307:
        /* <DEDUP_REMOVED lines=37> */
.L_x_1309:
[----:B------:R-:W3:Y:S01]  /*b150*/  LDL R154, [R1] ;  /* 0x00000000019a7983 */ /* 0x000ee20000100800 */
        /* <DEDUP_REMOVED lines=13> */
[----:B------:R-:W4:Y:S01]  /*b230*/  @P2 LDC R101, c[0x0][0x44c] ;  /* 0x00011300ff652b82 */ /* 0x000f220000000800 */
        /* <DEDUP_REMOVED lines=45> */
[----:B------:R-:W1:Y:S01]  /*b510*/  MUFU.TANH R11, R11 ;  /* 0x0000000b000b7308 */ /* 0x000e620000002400 */
[----:B------:R-:W-:Y:S01]  /*b520*/  IMAD R104, R19, -0x2, R104 ;  /* 0xfffffffe13687824 */ /* 0x000fe200078e0268 */
[----:B------:R-:W-:Y:S01]  /*b530*/  SYNCS.ARRIVE.TRANS64.RED.A1T0 RZ, [UR4], RZ ;  /* 0x000000ffffff79a7 */ /* 0x000fe20008100404 */
[----:B------:R-:W-:Y:S01]  /*b540*/  ULOP3.LUT UR4, URZ, UR43, URZ, 0x33, !UPT ;  /* 0x0000002b3f047292 */ /* 0x000fe2000f8e333f */
[----:B------:R-:W-:Y:S01]  /*b550*/  FMUL.FTZ R120, R120, UR5 ;  /* 0x0000000578787c20 */ /* 0x000fe20008410000 */
[----:B------:R-:W-:Y:S01]  /*b560*/  VIADD R126, R104, 0xffffffff ;  /* 0xffffffff687e7836 */ /* 0x000fe20000000000 */
[----:B------:R-:W-:Y:S02]  /*b570*/  IADD3 R105, -R17, R104, R16 ;  /* 0x0000006811697210 */ /* 0x000fe40007ffe110 */
[----:B------:R-:W2:Y:S03]  /*b580*/  MUFU.TANH R136, R136 ;  /* 0x0000008800887308 */ /* 0x000ea60000002400 */
[----:B------:R-:W-:-:S04]  /*b590*/  VIADD R122, R105, UR4 ;  /* 0x00000004697a7c36 */ /* 0x000fc80008000000 */
[----:B0-----:R-:W-:Y:S01]  /*b5a0*/  IMAD.IADD R114, R122, 0x1, R111 ;  /* 0x000000017a727824 */ /* 0x001fe200078e026f */
[----:B------:R-:W0:Y:S08]  /*b5b0*/  MUFU.TANH R0, R0 ;  /* 0x0000000000007308 */ /* 0x000e300000002400 */
        /* <DEDUP_REMOVED lines=49> */
[----:B------:R-:W-:Y:S01]  /*b8d0*/  IADD3 R111, -R17, R16, R111 ;  /* 0x00000010116f7210 */ /* 0x000fe20007ffe16f */
        /* <DEDUP_REMOVED lines=11> */
.L_x_1312:
[----:B------:R-:W-:-:S05]  /*b990*/  IMAD.U32 R115, RZ, RZ, UR41 ;  /* 0x00000029ff737e24 */ /* 0x000fca000f8e00ff */
[----:B------:R-:W-:-:S13]  /*b9a0*/  ISETP.NE.AND P1, PT, R115, 0x1, PT ;  /* 0x000000017300780c */ /* 0x000fda0003f25270 */
[----:B------:R-:W1:Y:S02]  /*b9b0*/  @P1 LDC.64 R104, c[0x0][0x9e8] ;  /* 0x00027a00ff681b82 */ /* 0x000e640000000a00 */
[----:B-1----:R-:W-:-:S05]  /*b9c0*/  @P1 IMAD.HI.U32 R104, R111, R104, RZ ;  /* 0x000000686f681227 */ /* 0x002fca00078e00ff */
[----:B------:R-:W-:-:S07]  /*b9d0*/  @P1 SHF.R.U32.HI R111, RZ, R105, R104 ;  /* 0x00000069ff6f1219 */ /* 0x000fce0000011668 */
.L_x_1313:
[----:B------:R-:W-:Y:S05]  /*b9e0*/  BSYNC B0 ;  /* 0x0000000000007941 */ /* 0x000fea0003800000 */
.L_x_1311:
[----:B------:R-:W-:-:S05]  /*b9f0*/  IMAD R111, R111, R115, R126 ;  /* 0x000000736f6f7224 */ /* 0x000fca00078e027e */
[----:B------:R-:W-:Y:S02]  /*ba00*/  VIADDMNMX R112, R111, R115, R112, PT ;  /* 0x000000736f707246 */ /* 0x000fe40003800170 */
[----:B------:R-:W-:-:S07]  /*ba10*/  VIMNMX R114, R114, R111, !PT ;  /* 0x0000006f72727248 */ /* 0x000fce0007fe0100 */
.L_x_1310:
        /* <DEDUP_REMOVED lines=132> */
.L_x_1316:
[----:B------:R-:W-:-:S05]  /*c260*/  IMAD.U32 R110, RZ, RZ, UR41 ;  /* 0x00000029ff6e7e24 */ /* 0x000fca000f8e00ff */
[----:B------:R-:W-:-:S13]  /*c270*/  ISETP.NE.AND P6, PT, R110, 0x1, PT ;  /* 0x000000016e00780c */ /* 0x000fda0003fc5270 */
[----:B------:R-:W0:Y:S02]  /*c280*/  @P6 LDC.64 R96, c[0x0][0x9e8] ;  /* 0x00027a00ff606b82 */ /* 0x000e240000000a00 */
[----:B0-----:R-:W-:-:S05]  /*c290*/  @P6 IMAD.HI.U32 R96, R125, R96, RZ ;  /* 0x000000607d606227 */ /* 0x001fca00078e00ff */
[----:B------:R-:W-:-:S07]  /*c2a0*/  @P6 SHF.R.U32.HI R125, RZ, R97, R96 ;  /* 0x00000061ff7d6219 */ /* 0x000fce0000011660 */
.L_x_1317:
[----:B------:R-:W-:Y:S05]  /*c2b0*/  BSYNC B0 ;  /* 0x0000000000007941 */ /* 0x000fea0003800000 */
.L_x_1315:
[----:B------:R-:W-:-:S05]  /*c2c0*/  IMAD R125, R125, R110, R126 ;  /* 0x0000006e7d7d7224 */ /* 0x000fca00078e027e */
[----:B------:R-:W-:Y:S02]  /*c2d0*/  VIADDMNMX R104, R125, R110, R104, PT ;  /* 0x0000006e7d687246 */ /* 0x000fe40003800168 */
[----:B------:R-:W-:-:S07]  /*c2e0*/  VIMNMX R106, R106, R125, !PT ;  /* 0x0000007d6a6a7248 */ /* 0x000fce0007fe0100 */
.L_x_1314:
        /* <DEDUP_REMOVED lines=72> */
[----:B------:R-:W-:-:S02]  /*c770*/  ISETP.NE.AND P1, PT, R144, RZ, PT ;  /* 0x000000ff9000720c */ /* 0x000fc40003f25270 */
[----:B------:R-:W-:Y:S02]  /*c780*/  FMNMX.FTZ R2, R11, R2, !PT ;  /* 0x000000020b027209 */ /* 0x000fe40007810000 */
[C---:B------:R-:W-:Y:S02]  /*c790*/  ISETP.GT.AND P1, PT, R106.reuse, 0x31, !P1 ;  /* 0x000000316a00780c */ /* 0x040fe40004f24270 */
[----:B------:R-:W-:Y:S01]  /*c7a0*/  ISETP.GT.AND P3, PT, R106, 0x50, !P3 ;  /* 0x000000506a00780c */ /* 0x000fe20005f64270 */
[----:B------:R-:W1:Y:S01]  /*c7b0*/  SHFL.BFLY PT, R13, R2, 0x2, 0x1f ;  /* 0x0c401f00020d7f89 */ /* 0x000e6200000e0000 */
[C---:B------:R-:W-:Y:S02]  /*c7c0*/  ISETP.LT.OR P1, PT, R104.reuse, 0x32, P1 ;  /* 0x000000326800780c */ /* 0x040fe40000f21670 */
[----:B------:R-:W-:Y:S02]  /*c7d0*/  ISETP.LT.OR P3, PT, R104, 0x51, P3 ;  /* 0x000000516800780c */ /* 0x000fe40001f61670 */
[----:B------:R-:W-:-:S02]  /*c7e0*/  FSEL R95, R95, -INF , !P1 ;  /* 0xff8000005f5f7808 */ /* 0x000fc40004800000 */
[----:B------:R-:W-:Y:S02]  /*c7f0*/  ISETP.NE.AND P1, PT, R146, RZ, PT ;  /* 0x000000ff9200720c */ /* 0x000fe40003f25270 */
[C---:B------:R-:W-:Y:S02]  /*c800*/  ISETP.GT.AND P4, PT, R106.reuse, 0x51, !P4 ;  /* 0x000000516a00780c */ /* 0x040fe40006784270 */
[----:B------:R-:W-:Y:S02]  /*c810*/  ISETP.GT.AND P1, PT, R106, 0x38, !P1 ;  /* 0x000000386a00780c */ /* 0x000fe40004f24270 */
[----:B------:R-:W-:Y:S02]  /*c820*/  FSEL R159, R159, -INF , !P3 ;  /* 0xff8000009f9f7808 */ /* 0x000fe40005800000 */
[----:B------:R-:W-:Y:S02]  /*c830*/  ISETP.LT.OR P1, PT, R104, 0x39, P1 ;  /* 0x000000396800780c */ /* 0x000fe40000f21670 */
[----:B------:R-:W-:-:S02]  /*c840*/  ISETP.GT.AND P5, PT, R106, 0x58, !P5 ;  /* 0x000000586a00780c */ /* 0x000fc40006fa4270 */
[----:B------:R-:W-:Y:S02]  /*c850*/  FSEL R141, R98, -INF , !P1 ;  /* 0xff800000628d7808 */ /* 0x000fe40004800000 */
[----:B------:R-:W-:Y:S02]  /*c860*/  ISETP.NE.AND P1, PT, R148, RZ, PT ;  /* 0x000000ff9400720c */ /* 0x000fe40003f25270 */
[----:B------:R-:W-:Y:S02]  /*c870*/  ISETP.LT.OR P4, PT, R104, 0x52, P4 ;  /* 0x000000526800780c */ /* 0x000fe40002781670 */
[----:B------:R-:W-:Y:S02]  /*c880*/  ISETP.GT.AND P1, PT, R106, 0x39, !P1 ;  /* 0x000000396a00780c */ /* 0x000fe40004f24270 */
[----:B-1----:R-:W-:Y:S02]  /*c890*/  FMNMX.FTZ R15, R2, R13, !PT ;  /* 0x0000000d020f7209 */ /* 0x002fe40007810000 */
[----:B------:R-:W-:-:S02]  /*c8a0*/  ISETP.LT.OR P1, PT, R104, 0x3a, P1 ;  /* 0x0000003a6800780c */ /* 0x000fc40000f21670 */
[----:B------:R-:W-:Y:S01]  /*c8b0*/  ISETP.LT.OR P5, PT, R104, 0x59, P5 ;  /* 0x000000596800780c */ /* 0x000fe20002fa1670 */
[----:B------:R-:W1:Y:S01]  /*c8c0*/  SHFL.BFLY PT, R20, R15, 0x1, 0x1f ;  /* 0x0c201f000f147f89 */ /* 0x000e6200000e0000 */
[----:B------:R-:W-:Y:S02]  /*c8d0*/  FSEL R99, R99, -INF , !P1 ;  /* 0xff80000063637808 */ /* 0x000fe40004800000 */
[----:B------:R-:W-:-:S04]  /*c8e0*/  ISETP.NE.AND P1, PT, R150, RZ, PT ;  /* 0x000000ff9600720c */ /* 0x000fc80003f25270 */
[----:B------:R-:W-:-:S04]  /*c8f0*/  ISETP.GT.AND P1, PT, R106, 0x40, !P1 ;  /* 0x000000406a00780c */ /* 0x000fc80004f24270 */
[----:B------:R-:W-:-:S04]  /*c900*/  ISETP.LT.OR P1, PT, R104, 0x41, P1 ;  /* 0x000000416800780c */ /* 0x000fc80000f21670 */
[----:B------:R-:W-:Y:S02]  /*c910*/  FSEL R147, R147, -INF , !P1 ;  /* 0xff80000093937808 */ /* 0x000fe40004800000 */
[----:B------:R-:W-:-:S04]  /*c920*/  ISETP.NE.AND P1, PT, R152, RZ, PT ;  /* 0x000000ff9800720c */ /* 0x000fc80003f25270 */
[----:B------:R-:W-:Y:S02]  /*c930*/  ISETP.GT.AND P1, PT, R106, 0x41, !P1 ;  /* 0x000000416a00780c */ /* 0x000fe40004f24270 */
[----:B-1----:R-:W-:Y:S02]  /*c940*/  FMNMX.FTZ R13, R15, R20, !PT ;  /* 0x000000140f0d7209 */ /* 0x002fe40007810000 */
        /* <DEDUP_REMOVED lines=132> */
[----:B------:R-:W0:Y:S08]  /*d190*/  MUFU.EX2 R90, R90 ;  /* 0x0000005a005a7308 */ /* 0x000e300000000800 */
[----:B------:R-:W3:Y:S08]  /*d1a0*/  MUFU.EX2 R97, R97 ;  /* 0x0000006100617308 */ /* 0x000ef00000000800 */
[----:B------:R-:W4:Y:S08]  /*d1b0*/  MUFU.EX2 R92, R92 ;  /* 0x0000005c005c7308 */ /* 0x000f300000000800 */
[----:B------:R2:W-:Y:S08]  /*d1c0*/  MUFU.EX2 R10, R98 ;  /* 0x00000062000a7308 */ /* 0x0005f00000000800 */
[----:B------:R-:W5:Y:S01]  /*d1d0*/  MUFU.EX2 R105, R105 ;  /* 0x0000006900697308 */ /* 0x000f620000000800 */
[----:B--2---:R-:W-:Y:S01]  /*d1e0*/  FADD.FTZ R98, R88, R3 ;  /* 0x0000000358627221 */ /* 0x004fe20000010000 */
[----:B------:R-:W-:-:S03]  /*d1f0*/  FADD.FTZ R3, R181, R8 ;  /* 0x00000008b5037221 */ /* 0x000fc60000010000 */
[----:B-1----:R-:W-:Y:S01]  /*d200*/  FADD.FTZ R89, R93, R98 ;  /* 0x000000625d597221 */ /* 0x002fe20000010000 */
[----:B------:R-:W-:Y:S02]  /*d210*/  FADD.FTZ R8, R152, R3 ;  /* 0x0000000398087221 */ /* 0x000fe40000010000 */
[----:B------:R-:W1:Y:S01]  /*d220*/  MUFU.EX2 R94, R94 ;  /* 0x0000005e005e7308 */ /* 0x000e620000000800 */
[----:B0-----:R-:W-:Y:S01]  /*d230*/  FADD.FTZ R98, R90, R89 ;  /* 0x000000595a627221 */ /* 0x001fe20000010000 */
[----:B------:R-:W-:-:S03]  /*d240*/  FADD.FTZ R3, R177, R8 ;  /* 0x00000008b1037221 */ /* 0x000fc60000010000 */
[----:B---3--:R-:W-:Y:S01]  /*d250*/  FADD.FTZ R89, R97, R98 ;  /* 0x0000006261597221 */ /* 0x008fe20000010000 */
[----:B------:R-:W-:Y:S02]  /*d260*/  FADD.FTZ R8, R154, R3 ;  /* 0x000000039a087221 */ /* 0x000fe40000010000 */
[----:B------:R-:W0:Y:S01]  /*d270*/  MUFU.EX2 R109, R109 ;  /* 0x0000006d006d7308 */ /* 0x000e220000000800 */
[----:B----4-:R-:W-:Y:S01]  /*d280*/  FADD.FTZ R98, R92, R89 ;  /* 0x000000595c627221 */ /* 0x010fe20000010000 */
[----:B------:R-:W-:-:S03]  /*d290*/  FADD.FTZ R3, R151, R8 ;  /* 0x0000000897037221 */ /* 0x000fc60000010000 */
[----:B-----5:R-:W-:Y:S01]  /*d2a0*/  FADD.FTZ R89, R105, R98 ;  /* 0x0000006269597221 */ /* 0x020fe20000010000 */
[----:B------:R-:W-:Y:S02]  /*d2b0*/  FADD.FTZ R8, R148, R3 ;  /* 0x0000000394087221 */ /* 0x000fe40000010000 */
[----:B------:R-:W2:Y:S01]  /*d2c0*/  MUFU.EX2 R91, R91 ;  /* 0x0000005b005b7308 */ /* 0x000ea20000000800 */
[----:B-1----:R-:W-:Y:S01]  /*d2d0*/  FADD.FTZ R98, R94, R89 ;  /* 0x000000595e627221 */ /* 0x002fe20000010000 */
[----:B------:R-:W-:-:S04]  /*d2e0*/  FADD.FTZ R3, R145, R8 ;  /* 0x0000000891037221 */ /* 0x000fc80000010000 */
[----:B------:R-:W-:Y:S02]  /*d2f0*/  FADD.FTZ R8, R150, R3 ;  /* 0x0000000396087221 */ /* 0x000fe40000010000 */
[----:B------:R-:W1:Y:S01]  /*d300*/  MUFU.EX2 R21, R21 ;  /* 0x0000001500157308 */ /* 0x000e620000000800 */
[----:B0-----:R-:W-:Y:S01]  /*d310*/  FADD.FTZ R89, R109, R98 ;  /* 0x000000626d597221 */ /* 0x001fe20000010000 */
[----:B------:R-:W-:-:S03]  /*d320*/  FADD.FTZ R3, R101, R8 ;  /* 0x0000000865037221 */ /* 0x000fc60000010000 */
[----:B------:R-:W-:Y:S01]  /*d330*/  FADD.FTZ R98, R10, R89 ;  /* 0x000000590a627221 */ /* 0x000fe20000010000 */
[----:B------:R-:W-:Y:S02]  /*d340*/  FADD.FTZ R8, R144, R3 ;  /* 0x0000000390087221 */ /* 0x000fe40000010000 */
[----:B------:R-:W0:Y:S01]  /*d350*/  MUFU.EX2 R95, R95 ;  /* 0x0000005f005f7308 */ /* 0x000e220000000800 */
[----:B--2---:R-:W-:Y:S01]  /*d360*/  FADD.FTZ R98, R91, R98 ;  /* 0x000000625b627221 */ /* 0x004fe20000010000 */
[----:B------:R-:W-:-:S04]  /*d370*/  FADD.FTZ R3, R115, R8 ;  /* 0x0000000873037221 */ /* 0x000fc80000010000 */
[----:B------:R-:W-:Y:S02]  /*d380*/  FADD.FTZ R8, R146, R3 ;  /* 0x0000000392087221 */ /* 0x000fe40000010000 */
        /* <DEDUP_REMOVED lines=37> */
[----:B-1----:R-:W-:Y:S01]  /*d5e0*/  FADD.FTZ R98, R139, R98 ;  /* 0x000000628b627221 */ /* 0x002fe20000010000 */
[----:B0-----:R-:W-:-:S03]  /*d5f0*/  FADD.FTZ R8, R9, R8 ;  /* 0x0000000809087221 */ /* 0x001fc60000010000 */
[----:B--2---:R-:W-:Y:S01]  /*d600*/  FADD.FTZ R3, R96, R98 ;  /* 0x0000006260037221 */ /* 0x004fe20000010000 */
[----:B------:R-:W-:Y:S06]  /*d610*/  @!P0 BRA `(.L_x_1318) ;  /* 0x0000000000048947 */ /* 0x000fec0003800000 */
[----:B------:R-:W-:Y:S01]  /*d620*/  BPT.TRAP 0x1 ;  /* 0x000000040000795c */ /* 0x000fe20000300000 */
.L_x_1318:
        /* <DEDUP_REMOVED lines=10> */
[----:B------:R-:W-:-:S02]  /*d6d0*/  F2FP.F16.F32.PACK_AB R147, R99, R141 ;  /* 0x0000008d6393723e */ /* 0x000fc400000000ff */
[----:B------:R-:W-:Y:S01]  /*d6e0*/  SYNCS.ARRIVE.TRANS64.RED.A1T0 RZ, [UR10], RZ ;  /* 0x000000ffffff79a7 */ /* 0x000fe2000810040a */
[----:B------:R-:W-:Y:S01]  /*d6f0*/  F2FP.F16.F32.PACK_AB R138, R9, R138 ;  /* 0x0000008a098a723e */ /* 0x000fe200000000ff */
[----:B------:R-:W-:Y:S01]  /*d700*/  IMAD.MOV.U32 R9, RZ, RZ, R13 ;  /* 0x000000ffff097224 */ /* 0x000fe200078e000d */
        /* <DEDUP_REMOVED lines=20> */
.L_x_1300:
        /* <DEDUP_REMOVED lines=67> */
.L_x_1320:
[----:B------:R-:W-:Y:S01]  /*dc80*/  ULEA UR5, UR38, UR40, 0x3 ;  /* 0x0000002826057291 */ /* 0x000fe2000f8e183f */
[----:B------:R-:W-:-:S05]  /*dc90*/  IMAD.U32 R0, RZ, RZ, UR39 ;  /* 0x00000027ff007e24 */ /* 0x000fca000f8e00ff */
[----:B------:R-:W-:-:S04]  /*dca0*/  SHF.L.U32 R0, R0, 0x1f, RZ ;  /* 0x0000001f00007819 */ /* 0x000fc800000006ff */
[----:B------:R0:W1:Y:S01]  /*dcb0*/  SYNCS.PHASECHK.TRANS64.TRYWAIT P1, [UR5+0x2a850], R0 ;  /* 0x02a85000ff0075a7 */ /* 0x0000620008020145 */
[----:B------:R-:W-:Y:S05]  /*dcc0*/  @!P0 BRA `(.L_x_1321) ;  /* 0x0000000000048947 */ /* 0x000fea0003800000 */
[----:B------:R-:W-:Y:S01]  /*dcd0*/  BPT.TRAP 0x1 ;  /* 0x000000040000795c */ /* 0x000fe20000300000 */
.L_x_1321:
[----:B-1----:R-:W-:Y:S05]  /*dce0*/  @P1 BRA `(.L_x_1322) ;  /* 0x0000000000081947 */ /* 0x002fea0003800000 */
[----:B------:R-:W1:Y:S02]  /*dcf0*/  SYNCS.PHASECHK.TRANS64.TRYWAIT P1, [UR5+0x2a850], R0 ;  /* 0x02a85000ff0075a7 */ /* 0x000e640008020145 */
[----:B-1----:R-:W-:Y:S05]  /*dd00*/  @!P1 BRA `(.L_x_1323) ;  /* 0x0000008400fc9947 */ /* 0x002fea0003800000 */
.L_x_1322:
[----:B------:R-:W-:Y:S01]  /*dd10*/  UIADD3 UR40, UR40, 0x400, URZ ;  /* 0x0000040028287890 */ /* 0x000fe2000fffe03f */
[----:B------:R-:W-:Y:S01]  /*dd20*/  WARPGROUP.ARRIVE ;  /* 0x00000000000079c5 */ /* 0x000fe20000000000 */
[----:B------:R-:W-:Y:S01]  /*dd30*/  UMOV UR7, 0x40000040 ;  /* 0x4000004000077882 */ /* 0x000fe20000000000 */
[----:B-1----:R-:W1:Y:S01]  /*dd40*/  SHFL.BFLY PT, R5, R8, 0x2, 0x1f ;  /* 0x0c401f0008057f89 */ /* 0x002e6200000e0000 */
[----:B------:R-:W-:Y:S01]  /*dd50*/  USHF.R.U32.HI UR40, URZ, 0x4, UR40 ;  /* 0x000000043f287899 */ /* 0x000fe20008011628 */
[----:B------:R-:W-:Y:S02]  /*dd60*/  IMAD.MOV.U32 R9, RZ, RZ, RZ ;  /* 0x000000ffff097224 */ /* 0x000fe400078e00ff */
[----:B0-----:R-:W0:Y:S01]  /*dd70*/  SHFL.BFLY PT, R0, R3, 0x2, 0x1f ;  /* 0x0c401f0003007f89 */ /* 0x001e2200000e0000 */
[----:B------:R-:W-:-:S04]  /*dd80*/  ULOP3.LUT UR40, UR40, 0x3fff, URZ, 0xc0, !UPT ;  /* 0x00003fff28287892 */ /* 0x000fc8000f8ec03f */
[----:B------:R-:W-:-:S04]  /*dd90*/  ULOP3.LUT UR4, UR40, 0x3000000, URZ, 0xfc, !UPT ;  /* 0x0300000028047892 */ /* 0x000fc8000f8efc3f */
[----:B------:R-:W-:-:S07]  /*dda0*/  UIMAD UR4, UR38, 0x600, UR4 ;  /* 0x00000600260478a4 */ /* 0x000fce000f8e0204 */
[----:B------:R-:W-:Y:S02]  /*ddb0*/  UMOV UR6, UR4 ;  /* 0x0000000400067c82 */ /* 0x000fe40008000000 */
[----:B------:R-:W-:Y:S01]  /*ddc0*/  HGMMA.64x128x16.F32 R24, R156, gdesc[UR4].tnspB, R24, gsb0 ;  /* 0x41e000049c187df0 */ /* 0x000fe20008000818 */
[----:B------:R-:W-:Y:S01]  /*ddd0*/  UIADD3 UR6, UR4, 0x80, URZ ;  /* 0x0000008004067890 */ /* 0x000fe2000fffe03f */
[----:B-1----:R-:W-:Y:S01]  /*dde0*/  FADD.FTZ R5, R5, R8 ;  /* 0x0000000805057221 */ /* 0x002fe20000010000 */
[----:B------:R-:W-:Y:S01]  /*ddf0*/  UMOV UR7, 0x40000040 ;  /* 0x4000004000077882 */ /* 0x000fe20000000000 */
[----:B0-----:R-:W-:Y:S01]  /*de00*/  FADD.FTZ R2, R0, R3 ;  /* 0x0000000300027221 */ /* 0x001fe20000010000 */
[----:B------:R-:W-:Y:S02]  /*de10*/  IMAD.MOV.U32 R3, RZ, RZ, RZ ;  /* 0x000000ffff037224 */ /* 0x000fe400078e00ff */
[----:B------:R-:W0:Y:S04]  /*de20*/  SHFL.BFLY PT, R0, R5, 0x1, 0x1f ;  /* 0x0c201f0005007f89 */ /* 0x000e2800000e0000 */
[----:B------:R-:W1:Y:S01]  /*de30*/  SHFL.BFLY PT, R7, R2, 0x1, 0x1f ;  /* 0x0c201f0002077f89 */ /* 0x000e6200000e0000 */
[----:B0-----:R-:W-:Y:S01]  /*de40*/  FADD.FTZ R10, R5, R0 ;  /* 0x00000000050a7221 */ /* 0x001fe20000010000 */
[----:B------:R-:W-:-:S02]  /*de50*/  IMAD.MOV.U32 R0, RZ, RZ, -0x800000 ;  /* 0xff800000ff007424 */ /* 0x000fc400078e00ff */
[----:B-1----:R-:W-:Y:S02]  /*de60*/  FADD.FTZ R11, R2, R7 ;  /* 0x00000007020b7221 */ /* 0x002fe40000010000 */
[----:B------:R-:W-:Y:S01]  /*de70*/  FSETP.NE.FTZ.AND P1, PT, R10, RZ, PT ;  /* 0x000000ff0a00720b */ /* 0x000fe20003f35000 */
[----:B------:R-:W-:Y:S02]  /*de80*/  IMAD.MOV.U32 R2, RZ, RZ, -0x800000 ;  /* 0xff800000ff027424 */ /* 0x000fe400078e00ff */
        /* <DEDUP_REMOVED lines=38> */
.L_x_1324:
        /* <DEDUP_REMOVED lines=9> */
[----:B------:R-:W-:Y:S01]  /*e180*/  FMUL.FTZ R7, R31, R9 ;  /* 0x000000091f077220 */ /* 0x000fe20000410000 */
[-C--:B------:R-:W-:Y:S01]  /*e190*/  FMUL.FTZ R95, R24, R3.reuse ;  /* 0x00000003185f7220 */ /* 0x080fe20000410000 */
[-C--:B------:R-:W-:Y:S01]  /*e1a0*/  FMUL.FTZ R12, R25, R3.reuse ;  /* 0x00000003190c7220 */ /* 0x080fe20000410000 */
        /* <DEDUP_REMOVED lines=62> */
.L_x_1246:
        /* <DEDUP_REMOVED lines=9> */
[----:B------:R-:W-:Y:S02]  /*e620*/  F2FP.F16.F32.PACK_AB R7, R7, R8 ;  /* 0x000000080707723e */ /* 0x000fe400000000ff */
[----:B------:R-:W-:Y:S01]  /*e630*/  F2FP.F16.F32.PACK_AB R6, R6, R91 ;  /* 0x0000005b0606723e */ /* 0x000fe200000000ff */
[----:B------:R-:W-:Y:S01]  /*e640*/  BAR.SYNC.DEFER_BLOCKING 0x1, 0x100 ;  /* 0x0044000000007b1d */ /* 0x000fe20000010000 */
        /* <DEDUP_REMOVED lines=10> */
[----:B------:R-:W-:Y:S02]  /*e6f0*/  MOV R16, R3 ;  /* 0x0000000300107202 */ /* 0x000fe40000000f00 */
[----:B--2---:R-:W-:-:S03]  /*e700*/  MOV R17, R4 ;  /* 0x0000000400117202 */ /* 0x004fc60000000f00 */
[----:B------:R-:W-:-:S03]  /*e710*/  IMAD.WIDE R4, R171, 0x2, R16 ;  /* 0x00000002ab047825 */ /* 0x000fc600078e0210 */
[C---:B------:R-:W-:Y:S02]  /*e720*/  LOP3.LUT R9, R4.reuse, 0x380, RZ, 0xc0, !PT ;  /* 0x0000038004097812 */ /* 0x040fe400078ec0ff */
[C---:B------:R-:W-:Y:S02]  /*e730*/  IADD3 R23, P6, R4.reuse, 0x20, RZ ;  /* 0x0000002004177810 */ /* 0x040fe40007fde0ff */
[----:B------:R-:W-:Y:S02]  /*e740*/  IADD3 R97, P4, R4, 0x60, RZ ;  /* 0x0000006004617810 */ /* 0x000fe40007f9e0ff */
[----:B------:R-:W-:Y:S01]  /*e750*/  SHF.R.U64 R9, R9, 0x3, RZ ;  /* 0x0000000309097819 */ /* 0x000fe200000012ff */
[--C-:B------:R-:W-:Y:S01]  /*e760*/  IMAD.X R27, RZ, RZ, R5.reuse, P6 ;  /* 0x000000ffff1b7224 */ /* 0x100fe200030e0605 */
[----:B------:R-:W-:Y:S01]  /*e770*/  LOP3.LUT R14, R23, 0x380, RZ, 0xc0, !PT ;  /* 0x00000380170e7812 */ /* 0x000fe200078ec0ff */
[----:B------:R-:W-:Y:S01]  /*e780*/  IMAD.X R15, RZ, RZ, R5, P4 ;  /* 0x000000ffff0f7224 */ /* 0x000fe200020e0605 */
[----:B-1----:R-:W-:-:S02]  /*e790*/  LOP3.LUT R44, R97, 0x380, RZ, 0xc0, !PT ;  /* 0x00000380612c7812 */ /* 0x002fc400078ec0ff */
[C---:B------:R-:W-:Y:S02]  /*e7a0*/  IADD3 R73, P5, R4.reuse, 0x40, RZ ;  /* 0x0000004004497810 */ /* 0x040fe40007fbe0ff */
[C---:B------:R-:W-:Y:S02]  /*e7b0*/  IADD3 R99, P3, R4.reuse, 0x4000, RZ ;  /* 0x0000400004637810 */ /* 0x040fe40007f7e0ff */
[C---:B------:R-:W-:Y:S02]  /*e7c0*/  IADD3 R101, P2, R4.reuse, 0x4020, RZ ;  /* 0x0000402004657810 */ /* 0x040fe40007f5e0ff */
[C---:B------:R-:W-:Y:S01]  /*e7d0*/  IADD3 R90, P1, R4.reuse, 0x4040, RZ ;  /* 0x00004040045a7810 */ /* 0x040fe20007f3e0ff */
[--C-:B------:R-:W-:Y:S01]  /*e7e0*/  IMAD.X R21, RZ, RZ, R5.reuse, P3 ;  /* 0x000000ffff157224 */ /* 0x100fe200018e0605 */
[----:B------:R-:W-:Y:S01]  /*e7f0*/  IADD3 R103, P0, R4, 0x4060, RZ ;  /* 0x0000406004677810 */ /* 0x000fe20007f1e0ff */
[--C-:B------:R-:W-:Y:S01]  /*e800*/  IMAD.X R13, RZ, RZ, R5.reuse, P2 ;  /* 0x000000ffff0d7224 */ /* 0x100fe200010e0605 */
        /* <DEDUP_REMOVED lines=10> */
[----:B------:R-:W-:Y:S01]  /*e8b0*/  LOP3.LUT R10, R101, 0x380, RZ, 0xc0, !PT ;  /* 0x00000380650a7812 */ /* 0x000fe200078ec0ff */
[----:B------:R-:W1:Y:S01]  /*e8c0*/  LDC.64 R96, c[0x0][0xc00] ;  /* 0x00030000ff607b82 */ /* 0x000e620000000a00 */
[----:B------:R-:W-:-:S02]  /*e8d0*/  LOP3.LUT R23, R90, 0x380, RZ, 0xc0, !PT ;  /* 0x000003805a177812 */ /* 0x000fc400078ec0ff */
[----:B------:R-:W-:Y:S02]  /*e8e0*/  LOP3.LUT R44, R103, 0x380, RZ, 0xc0, !PT ;  /* 0x00000380672c7812 */ /* 0x000fe400078ec0ff */
[----:B------:R-:W-:Y:S02]  /*e8f0*/  LOP3.LUT R20, R73, 0x380, RZ, 0xc0, !PT ;  /* 0x0000038049147812 */ /* 0x000fe400078ec0ff */
[----:B------:R-:W-:Y:S02]  /*e900*/  LOP3.LUT R72, R99, 0x380, RZ, 0xc0, !PT ;  /* 0x0000038063487812 */ /* 0x000fe400078ec0ff */
[----:B------:R-:W-:Y:S02]  /*e910*/  SHF.R.U64 R10, R10, 0x3, RZ ;  /* 0x000000030a0a7819 */ /* 0x000fe400000012ff */
[----:B------:R-:W-:Y:S02]  /*e920*/  SHF.R.U64 R23, R23, 0x3, RZ ;  /* 0x0000000317177819 */ /* 0x000fe400000012ff */
[----:B------:R-:W-:-:S02]  /*e930*/  SHF.R.U64 R44, R44, 0x3, RZ ;  /* 0x000000032c2c7819 */ /* 0x000fc400000012ff */
[----:B------:R-:W-:Y:S02]  /*e940*/  SHF.R.U64 R20, R20, 0x3, RZ ;  /* 0x0000000314147819 */ /* 0x000fe400000012ff */
[----:B------:R-:W-:Y:S02]  /*e950*/  F2FP.F16.F32.PACK_AB R4, R12, R95 ;  /* 0x0000005f0c04723e */ /* 0x000fe400000000ff */
[----:B------:R-:W-:Y:S02]  /*e960*/  SHF.R.U64 R72, R72, 0x3, RZ ;  /* 0x0000000348487819 */ /* 0x000fe400000012ff */
[----:B------:R-:W-:Y:S01]  /*e970*/  LOP3.LUT R12, R10, R101, RZ, 0x3c, !PT ;  /* 0x000000650a0c7212 */ /* 0x000fe200078e3cff */
[----:B------:R2:W-:Y:S01]  /*e980*/  STSM.16.M88.4 [R94], R4 ;  /* 0x000000045e007844 */ /* 0x0005e20000000200 */
[----:B------:R-:W-:Y:S02]  /*e990*/  LOP3.LUT R10, R23, R90, RZ, 0x3c, !PT ;  /* 0x0000005a170a7212 */ /* 0x000fe400078e3cff */
[----:B------:R-:W-:-:S02]  /*e9a0*/  LOP3.LUT R8, R44, R103, RZ, 0x3c, !PT ;  /* 0x000000672c087212 */ /* 0x000fc400078e3cff */
[----:B------:R-:W-:Y:S02]  /*e9b0*/  LOP3.LUT R24, R20, R73, RZ, 0x3c, !PT ;  /* 0x0000004914187212 */ /* 0x000fe400078e3cff */
[----:B------:R-:W-:Y:S02]  /*e9c0*/  LOP3.LUT R20, R72, R99, RZ, 0x3c, !PT ;  /* 0x0000006348147212 */ /* 0x000fe400078e3cff */
[----:B------:R-:W-:Y:S02]  /*e9d0*/  MOV R72, R10 ;  /* 0x0000000a00487202 */ /* 0x000fe40000000f00 */
[----:B------:R-:W-:Y:S02]  /*e9e0*/  MOV R44, R8 ;  /* 0x00000008002c7202 */ /* 0x000fe40000000f00 */
[----:B------:R-:W-:Y:S02]  /*e9f0*/  MOV R92, R26 ;  /* 0x0000001a005c7202 */ /* 0x000fe40000000f00 */
[----:B------:R-:W-:-:S02]  /*ea00*/  F2FP.F16.F32.PACK_AB R8, R88, R89 ;  /* 0x000000595808723e */ /* 0x000fc400000000ff */
[----:B------:R-:W-:Y:S02]  /*ea10*/  F2FP.F16.F32.PACK_AB R9, R35, R34 ;  /* 0x000000222309723e */ /* 0x000fe400000000ff */
[----:B------:R-:W-:Y:S02]  /*ea20*/  F2FP.F16.F32.PACK_AB R10, R37, R36 ;  /* 0x00000024250a723e */ /* 0x000fe400000000ff */
[----:B------:R-:W-:Y:S02]  /*ea30*/  F2FP.F16.F32.PACK_AB R11, R39, R38 ;  /* 0x00000026270b723e */ /* 0x000fe400000000ff */
[----:B------:R-:W-:Y:S02]  /*ea40*/  MOV R91, R24 ;  /* 0x00000018005b7202 */ /* 0x000fe40000000f00 */
[----:B--2---:R-:W-:Y:S01]  /*ea50*/  F2FP.F16.F32.PACK_AB R4, R41, R40 ;  /* 0x000000282904723e */ /* 0x004fe200000000ff */
[----:B------:R-:W-:Y:S01]  /*ea60*/  STSM.16.M88.4 [R92], R8 ;  /* 0x000000085c007844 */ /* 0x000fe20000000200 */
[----:B------:R-:W-:-:S02]  /*ea70*/  F2FP.F16.F32.PACK_AB R5, R43, R42 ;  /* 0x0000002a2b05723e */ /* 0x000fc400000000ff */
[----:B------:R-:W-:Y:S02]  /*ea80*/  F2FP.F16.F32.PACK_AB R6, R32, R33 ;  /* 0x000000212006723e */ /* 0x000fe400000000ff */
[----:B------:R-:W-:Y:S02]  /*ea90*/  F2FP.F16.F32.PACK_AB R7, R30, R31 ;  /* 0x0000001f1e07723e */ /* 0x000fe400000000ff */
[----:B------:R-:W-:Y:S02]  /*eaa0*/  MOV R90, R14 ;  /* 0x0000000e005a7202 */ /* 0x000fe40000000f00 */
[----:B------:R-:W-:Y:S01]  /*eab0*/  MOV R73, R12 ;  /* 0x0000000c00497202 */ /* 0x000fe20000000f00 */
[----:B------:R2:W-:Y:S01]  /*eac0*/  STSM.16.M88.4 [R91], R4 ;  /* 0x000000045b007844 */ /* 0x0005e20000000200 */
[----:B------:R-:W-:Y:S02]  /*ead0*/  F2FP.F16.F32.PACK_AB R12, R49, R48 ;  /* 0x00000030310c723e */ /* 0x000fe400000000ff */
[----:B------:R-:W-:-:S02]  /*eae0*/  F2FP.F16.F32.PACK_AB R13, R51, R50 ;  /* 0x00000032330d723e */ /* 0x000fc400000000ff */
[----:B------:R-:W-:Y:S02]  /*eaf0*/  F2FP.F16.F32.PACK_AB R14, R53, R52 ;  /* 0x00000034350e723e */ /* 0x000fe400000000ff */
[----:B------:R-:W-:Y:S01]  /*eb00*/  F2FP.F16.F32.PACK_AB R15, R55, R54 ;  /* 0x00000036370f723e */ /* 0x000fe200000000ff */
[----:B------:R-:W-:Y:S01]  /*eb10*/  ULDC UR4, c[0x0][0xa88] ;  /* 0x0002a20000047ab9 */ /* 0x000fe20000000800 */
[----:B------:R-:W-:Y:S01]  /*eb20*/  MOV R23, R20 ;  /* 0x0000001400177202 */ /* 0x000fe20000000f00 */
[----:B------:R-:W3:Y:S01]  /*eb30*/  LDC R52, c[0x0][0xbe8] ;  /* 0x0002fa00ff347b82 */ /* 0x000ee20000000800 */
[----:B------:R-:W-:Y:S01]  /*eb40*/  F2FP.F16.F32.PACK_AB R24, R57, R56 ;  /* 0x000000383918723e */ /* 0x000fe200000000ff */
[----:B------:R-:W-:Y:S01]  /*eb50*/  STSM.16.M88.4 [R90], R12 ;  /* 0x0000000c5a007844 */ /* 0x000fe20000000200 */
[----:B------:R-:W-:Y:S02]  /*eb60*/  F2FP.F16.F32.PACK_AB R25, R59, R58 ;  /* 0x0000003a3b19723e */ /* 0x000fe400000000ff */
[----:B------:R-:W-:-:S02]  /*eb70*/  F2FP.F16.F32.PACK_AB R26, R61, R60 ;  /* 0x0000003c3d1a723e */ /* 0x000fc400000000ff */
[----:B------:R-:W-:Y:S01]  /*eb80*/  F2FP.F16.F32.PACK_AB R27, R63, R62 ;  /* 0x0000003e3f1b723e */ /* 0x000fe200000000ff */
[----:B--2---:R-:W2:Y:S01]  /*eb90*/  LDC.64 R4, c[0x0][0xc08] ;  /* 0x00030200ff047b82 */ /* 0x004ea20000000a00 */
[----:B------:R-:W-:Y:S02]  /*eba0*/  F2FP.F16.F32.PACK_AB R30, R77, R76 ;  /* 0x0000004c4d1e723e */ /* 0x000fe400000000ff */
[----:B------:R-:W-:Y:S01]  /*ebb0*/  F2FP.F16.F32.PACK_AB R31, R79, R78 ;  /* 0x0000004e4f1f723e */ /* 0x000fe200000000ff */
[----:B------:R4:W-:Y:S01]  /*ebc0*/  STSM.16.M88.4 [R23], R24 ;  /* 0x0000001817007844 */ /* 0x0009e20000000200 */
[----:B-1----:R-:W-:-:S03]  /*ebd0*/  ISETP.NE.U32.AND P0, PT, R96, RZ, PT ;  /* 0x000000ff6000720c */ /* 0x002fc60003f05070 */
[----:B------:R-:W1:Y:S01]  /*ebe0*/  LDC.64 R20, c[0x0][0xc00] ;  /* 0x00030000ff147b82 */ /* 0x000e620000000a00 */
[----:B------:R0:W-:Y:S01]  /*ebf0*/  STSM.16.M88.4 [R73], R64 ;  /* 0x0000004049007844 */ /* 0x0001e20000000200 */
[----:B------:R-:W-:-:S03]  /*ec00*/  ISETP.NE.AND.EX P0, PT, R97, RZ, PT, P0 ;  /* 0x000000ff6100720c */ /* 0x000fc60003f05300 */
[----:B------:R0:W-:Y:S04]  /*ec10*/  STSM.16.M88.4 [R72], R28 ;  /* 0x0000001c48007844 */ /* 0x0001e80000000200 */
[----:B------:R0:W-:Y:S01]  /*ec20*/  STSM.16.M88.4 [R44], R80 ;  /* 0x000000502c007844 */ /* 0x0001e20000000200 */
[----:B------:R-:W-:Y:S02]  /*ec30*/  IMAD.U32 R7, RZ, RZ, UR4 ;  /* 0x00000004ff077e24 */ /* 0x000fe4000f8e00ff */
[----:B----4-:R-:W-:Y:S01]  /*ec40*/  IMAD.MOV.U32 R23, RZ, RZ, RZ ;  /* 0x000000ffff177224 */ /* 0x010fe200078e00ff */
[----:B------:R-:W-:Y:S01]  /*ec50*/  BAR.SYNC.DEFER_BLOCKING 0x1, 0x100 ;  /* 0x0044000000007b1d */ /* 0x000fe20000010000 */
[----:B--2---:R-:W-:-:S04]  /*ec60*/  ISETP.NE.U32.AND P2, PT, R4, RZ, PT ;  /* 0x000000ff0400720c */ /* 0x004fc80003f45070 */
[----:B------:R-:W-:Y:S01]  /*ec70*/  ISETP.NE.AND.EX P2, PT, R5, RZ, PT, P2 ;  /* 0x000000ff0500720c */ /* 0x000fe20003f45320 */
[----:B-1----:R-:W-:-:S12]  /*ec80*/  IMAD.WIDE R20, R164, 0x4, R20 ;  /* 0x00000004a4147825 */ /* 0x002fd800078e0214 */
[----:B------:R-:W1:Y:S01]  /*ec90*/  @P2 LDC.64 R4, c[0x0][0xc08] ;  /* 0x00030200ff042b82 */ /* 0x000e620000000a00 */
[----:B------:R0:W5:Y:S01]  /*eca0*/  @P0 LDG.E R23, desc[UR36][R20.64] ;  /* 0x0000002414170981 */ /* 0x000162000c1e1900 */
[----:B---3--:R-:W-:-:S13]  /*ecb0*/  ISETP.NE.AND P1, PT, R52, 0x1, PT ;  /* 0x000000013400780c */ /* 0x008fda0003f25270 */
[----:B------:R-:W2:Y:S01]  /*ecc0*/  @P1 LDC R6, c[0x0][0xbec] ;  /* 0x0002fb00ff061b82 */ /* 0x000ea20000000800 */
[----:B-1----:R-:W-:-:S07]  /*ecd0*/  @P2 IMAD.WIDE R4, R164, 0x4, R4 ;  /* 0x00000004a4042825 */ /* 0x002fce00078e0204 */
[----:B------:R-:W1:Y:S01]  /*ece0*/  @P1 LDC R11, c[0x0][0xbf0] ;  /* 0x0002fc00ff0b1b82 */ /* 0x000e620000000800 */
[----:B------:R0:W5:Y:S01]  /*ecf0*/  @P2 LDG.E R7, desc[UR36][R4.64] ;  /* 0x0000002404072981 */ /* 0x000162000c1e1900 */
[----:B------:R-:W-:Y:S05]  /*ed00*/  @P2 BRA `(.L_x_1327) ;  /* 0x0000000000102947 */ /* 0x000fea0003800000 */
[----:B------:R-:W-:Y:S05]  /*ed10*/  @!P0 BRA `(.L_x_1327) ;  /* 0x00000000000c8947 */ /* 0x000fea0003800000 */
[----:B0-----:R-:W3:Y:S04]  /*ed20*/  LDG.E R4, desc[UR36][R20.64] ;  /* 0x0000002414047981 */ /* 0x001ee8000c1e1900 */
[----:B-----5:R-:W3:Y:S02]  /*ed30*/  LDG.E R7, desc[UR36][R20.64+0x4] ;  /* 0x0000042414077981 */ /* 0x020ee4000c1e1900 */
[----:B---3--:R-:W-:-:S07]  /*ed40*/  IMAD.IADD R7, R7, 0x1, -R4 ;  /* 0x0000000107077824 */ /* 0x008fce00078e0a04 */
.L_x_1327:
[----:B0-----:R-:W-:Y:S01]  /*ed50*/  SHF.R.S32.HI R44, RZ, 0x1f, R163 ;  /* 0x0000001fff2c7819 */ /* 0x001fe200000114a3 */
[----:B------:R-:W-:Y:S01]  /*ed60*/  IMAD.IADD R15, R22, 0x1, R18 ;  /* 0x00000001160f7824 */ /* 0x000fe200078e0212 */
[----:B------:R-:W-:Y:S01]  /*ed70*/  ULDC.64 UR4, c[0x0][0xb90] ;  /* 0x0002e40000047ab9 */ /* 0x000fe20000000a00 */
[--C-:B-----5:R-:W-:Y:S01]  /*ed80*/  SHF.R.S32.HI R21, RZ, 0x1f, R23.reuse ;  /* 0x0000001fff157819 */ /* 0x120fe20000011417 */
[----:B------:R-:W-:Y:S01]  /*ed90*/  IMAD.MOV.U32 R20, RZ, RZ, R23 ;  /* 0x000000ffff147224 */ /* 0x000fe200078e0017 */
[----:B------:R-:W-:Y:S01]  /*eda0*/  SHF.R.S32.HI R8, RZ, 0x1f, R164 ;  /* 0x0000001fff087819 */ /* 0x000fe200000114a4 */
[----:B------:R-:W-:Y:S01]  /*edb0*/  IMAD R4, R44, UR4, RZ ;  /* 0x000000042c047c24 */ /* 0x000fe2000f8e02ff */
[----:B------:R-:W-:Y:S01]  /*edc0*/  SEL R53, R164, RZ, !P0 ;  /* 0x000000ffa4357207 */ /* 0x000fe20004000000 */
[----:B--2---:R-:W-:-:S04]  /*edd0*/  @P1 IMAD.HI.U32 R6, R15, R6, RZ ;  /* 0x000000060f061227 */ /* 0x004fc800078e00ff */
[----:B------:R-:W-:Y:S01]  /*ede0*/  IMAD.MOV.U32 R9, RZ, RZ, R15 ;  /* 0x000000ffff097224 */ /* 0x000fe200078e000f */
[----:B-1----:R-:W-:Y:S01]  /*edf0*/  @P1 SHF.R.U32.HI R9, RZ, R11, R6 ;  /* 0x0000000bff091219 */ /* 0x002fe20000011606 */
[C---:B------:R-:W-:Y:S02]  /*ee00*/  IMAD R13, R163.reuse, UR5, R4 ;  /* 0x00000005a30d7c24 */ /* 0x040fe4000f8e0204 */
[----:B------:R-:W-:Y:S01]  /*ee10*/  IMAD.WIDE.U32 R4, R163, UR4, R20 ;  /* 0x00000004a3047c25 */ /* 0x000fe2000f8e0014 */
[----:B------:R-:W-:Y:S01]  /*ee20*/  SEL R20, R8, RZ, !P0 ;  /* 0x000000ff08147207 */ /* 0x000fe20004000000 */
[----:B------:R-:W-:Y:S02]  /*ee30*/  ULDC.64 UR4, c[0x0][0xb98] ;  /* 0x0002e60000047ab9 */ /* 0x000fe40000000a00 */
[----:B------:R-:W-:Y:S02]  /*ee40*/  IMAD R11, R165, 0x40, R160 ;  /* 0x00000040a50b7824 */ /* 0x000fe400078e02a0 */
[----:B------:R-:W-:-:S02]  /*ee50*/  IMAD.IADD R5, R5, 0x1, R13 ;  /* 0x0000000105057824 */ /* 0x000fc400078e020d */
[----:B------:R-:W-:Y:S02]  /*ee60*/  IMAD.MOV R13, RZ, RZ, -R9 ;  /* 0x000000ffff0d7224 */ /* 0x000fe400078e0a09 */
[----:B------:R-:W-:-:S04]  /*ee70*/  IMAD.WIDE R16, R11, 0x2, R16 ;  /* 0x000000020b107825 */ /* 0x000fc800078e0210 */
[----:B------:R-:W-:Y:S01]  /*ee80*/  IMAD R6, R20, UR4, RZ ;  /* 0x0000000414067c24 */ /* 0x000fe2000f8e02ff */
[C---:B------:R-:W-:Y:S01]  /*ee90*/  IADD3 R41, P6, R16.reuse, 0x4000, RZ ;  /* 0x0000400010297810 */ /* 0x040fe20007fde0ff */
[----:B------:R-:W-:Y:S01]  /*eea0*/  IMAD.WIDE.U32 R4, R53, UR4, R4 ;  /* 0x0000000435047c25 */ /* 0x000fe2000f8e0004 */
[----:B------:R-:W-:Y:S02]  /*eeb0*/  IADD3 R37, P5, R16, 0x5000, RZ ;  /* 0x0000500010257810 */ /* 0x000fe40007fbe0ff */
[----:B------:R-:W-:Y:S01]  /*eec0*/  LOP3.LUT R40, R41, 0x380, RZ, 0xc0, !PT ;  /* 0x0000038029287812 */ /* 0x000fe200078ec0ff */
[----:B------:R-:W-:Y:S01]  /*eed0*/  IMAD R11, R52, R13, R15 ;  /* 0x0000000d340b7224 */ /* 0x000fe200078e020f */
[----:B------:R-:W-:Y:S01]  /*eee0*/  SHF.R.S32.HI R13, RZ, 0x1f, R9 ;  /* 0x0000001fff0d7819 */ /* 0x000fe20000011409 */
[----:B------:R-:W-:Y:S01]  /*eef0*/  IMAD R8, R53, UR5, R6 ;  /* 0x0000000535087c24 */ /* 0x000fe2000f8e0206 */
[----:B------:R-:W-:Y:S01]  /*ef00*/  IADD3 R4, P2, R9, R4, RZ ;  /* 0x0000000409047210 */ /* 0x000fe20007f5e0ff */
[----:B------:R-:W-:Y:S01]  /*ef10*/  ULDC.64 UR4, c[0x0][0xb88] ;  /* 0x0002e20000047ab9 */ /* 0x000fe20000000a00 */
[----:B------:R-:W-:Y:S01]  /*ef20*/  SHF.R.S32.HI R6, RZ, 0x1f, R11 ;  /* 0x0000001fff067819 */ /* 0x000fe2000001140b */
[----:B------:R-:W-:Y:S01]  /*ef30*/  IMAD.IADD R24, R170, 0x1, R18 ;  /* 0x00000001aa187824 */ /* 0x000fe200078e0212 */
[----:B------:R-:W-:Y:S01]  /*ef40*/  IADD3.X R5, R13, R5, R8, P2, !PT ;  /* 0x000000050d057210 */ /* 0x000fe200017fe408 */
[----:B------:R-:W-:Y:S01]  /*ef50*/  IMAD R55, R7, R52, RZ ;  /* 0x0000003407377224 */ /* 0x000fe200078e02ff */
[----:B------:R-:W-:Y:S01]  /*ef60*/  IADD3 R9, P3, R16, 0x2000, RZ ;  /* 0x0000200010097810 */ /* 0x000fe20007f7e0ff */
[----:B------:R-:W-:Y:S01]  /*ef70*/  IMAD R10, R6, UR4, RZ ;  /* 0x00000004060a7c24 */ /* 0x000fe2000f8e02ff */
[----:B------:R-:W-:Y:S01]  /*ef80*/  IADD3 R15, P0, R16, 0x1000, RZ ;  /* 0x00001000100f7810 */ /* 0x000fe20007f1e0ff */
[----:B------:R-:W-:Y:S01]  /*ef90*/  IMAD.WIDE.U32 R4, R11, UR4, R4 ;  /* 0x000000040b047c25 */ /* 0x000fe2000f8e0004 */
[----:B------:R-:W-:-:S02]  /*efa0*/  LOP3.LUT R8, R9, 0x380, RZ, 0xc0, !PT ;  /* 0x0000038009087812 */ /* 0x000fc400078ec0ff */
[----:B------:R-:W-:Y:S01]  /*efb0*/  LOP3.LUT R36, R37, 0x380, RZ, 0xc0, !PT ;  /* 0x0000038025247812 */ /* 0x000fe200078ec0ff */
[----:B------:R-:W-:Y:S01]  /*efc0*/  IMAD R13, R11, UR5, R10 ;  /* 0x000000050b0d7c24 */ /* 0x000fe2000f8e020a */
[----:B------:R-:W-:Y:S01]  /*efd0*/  ULDC.64 UR4, c[0x0][0xb50] ;  /* 0x0002d40000047ab9 */ /* 0x000fe20000000a00 */
[----:B------:R-:W-:Y:S01]  /*efe0*/  SHF.R.U64 R6, R8, 0x3, RZ ;  /* 0x0000000308067819 */ /* 0x000fe200000012ff */
[----:B------:R-:W-:Y:S01]  /*eff0*/  IMAD.X R7, RZ, RZ, R17, P3 ;  /* 0x000000ffff077224 */ /* 0x000fe200018e0611 */
[----:B------:R-:W-:Y:S01]  /*f000*/  LEA R10, P4, R4, UR4, 0x2 ;  /* 0x00000004040a7c11 */ /* 0x000fe2000f8810ff */
[----:B------:R-:W-:Y:S01]  /*f010*/  IMAD.IADD R5, R5, 0x1, R13 ;  /* 0x0000000105057824 */ /* 0x000fe200078e020d */
[----:B------:R-:W-:Y:S01]  /*f020*/  LOP3.LUT R6, R6, R9, RZ, 0x3c, !PT ;  /* 0x0000000906067212 */ /* 0x000fe200078e3cff */
[----:B------:R-:W-:Y:S01]  /*f030*/  IMAD.X R13, RZ, RZ, R17, P0 ;  /* 0x000000ffff0d7224 */ /* 0x000fe200000e0611 */
[----:B------:R-:W-:Y:S01]  /*f040*/  IADD3 R9, P2, R16, 0x3000, RZ ;  /* 0x0000300010097810 */ /* 0x000fe20007f5e0ff */
[----:B------:R-:W-:Y:S01]  /*f050*/  SHFL.IDX PT, R48, R10, RZ, 0x1c1f ;  /* 0x001c1fff0a307589 */ /* 0x000fe200000e0000 */
[----:B------:R-:W-:Y:S01]  /*f060*/  LEA.HI.X R14, R4, UR5, R5, 0x2, P4 ;  /* 0x00000005040e7c11 */ /* 0x000fe2000a0f1405 */
[----:B------:R-:W-:Y:S01]  /*f070*/  VIADD R4, R24, 0x8 ;  /* 0x0000000818047836 */ /* 0x000fe20000000000 */
[----:B------:R-:W-:Y:S01]  /*f080*/  LOP3.LUT R8, R9, 0x380, RZ, 0xc0, !PT ;  /* 0x0000038009087812 */ /* 0x000fe200078ec0ff */
[----:B------:R-:W-:Y:S01]  /*f090*/  SHFL.IDX PT, R50, R10, 0x1, 0x1c1f ;  /* 0x003c1f000a327f89 */ /* 0x000fe200000e0000 */
[----:B------:R-:W-:Y:S01]  /*f0a0*/  LOP3.LUT P0, RZ, R167, 0x3, RZ, 0xc0, !PT ;  /* 0x00000003a7ff7812 */ /* 0x000fe2000780c0ff */
[----:B------:R-:W-:Y:S01]  /*f0b0*/  ULDC.64 UR4, c[0x0][0xaa0] ;  /* 0x0002a80000047ab9 */ /* 0x000fe20000000a00 */
[----:B------:R-:W-:Y:S01]  /*f0c0*/  SHF.R.U64 R8, R8, 0x3, RZ ;  /* 0x0000000308087819 */ /* 0x000fe200000012ff */
[----:B------:R-:W0:Y:S01]  /*f0d0*/  SHFL.IDX PT, R49, R14, RZ, 0x1c1f ;  /* 0x001c1fff0e317589 */ /* 0x000e2200000e0000 */
[----:B------:R-:W-:-:S02]  /*f0e0*/  IADD3 R33, P4, R16, 0x6000, RZ ;  /* 0x0000600010217810 */ /* 0x000fc40007f9e0ff */
[----:B------:R-:W-:Y:S01]  /*f0f0*/  LOP3.LUT R8, R8, R9, RZ, 0x3c, !PT ;  /* 0x0000000908087212 */ /* 0x000fe200078e3cff */
[----:B------:R-:W1:Y:S01]  /*f100*/  SHFL.IDX PT, R51, R14, 0x1, 0x1c1f ;  /* 0x003c1f000e337f89 */ /* 0x000e6200000e0000 */
[----:B------:R-:W-:Y:S01]  /*f110*/  IMAD.X R9, RZ, RZ, R17, P2 ;  /* 0x000000ffff097224 */ /* 0x000fe200010e0611 */
[-C--:B------:R-:W-:Y:S02]  /*f120*/  ISETP.GE.OR P2, PT, R24, R55.reuse, P0 ;  /* 0x000000371800720c */ /* 0x080fe40000746670 */
[----:B------:R-:W-:Y:S02]  /*f130*/  ISETP.GE.OR P0, PT, R4, R55, P0 ;  /* 0x000000370400720c */ /* 0x000fe40000706670 */
[----:B------:R-:W-:Y:S02]  /*f140*/  LOP3.LUT R11, R16, 0x380, RZ, 0xc0, !PT ;  /* 0x00000380100b7812 */ /* 0x000fe400078ec0ff */
[----:B------:R-:W-:Y:S02]  /*f150*/  LOP3.LUT R32, R33, 0x380, RZ, 0xc0, !PT ;  /* 0x0000038021207812 */ /* 0x000fe400078ec0ff */
[----:B------:R-:W-:-:S02]  /*f160*/  SHF.R.U64 R11, R11, 0x3, RZ ;  /* 0x000000030b0b7819 */ /* 0x000fc400000012ff */
[----:B------:R-:W-:Y:S02]  /*f170*/  IADD3 R5, P3, R16, 0x7000, RZ ;  /* 0x0000700010057810 */ /* 0x000fe40007f7e0ff */
[----:B------:R-:W-:Y:S02]  /*f180*/  SHF.R.U64 R40, R40, 0x3, RZ ;  /* 0x0000000328287819 */ /* 0x000fe400000012ff */
[----:B------:R-:W-:Y:S01]  /*f190*/  SHF.R.U64 R36, R36, 0x3, RZ ;  /* 0x0000000324247819 */ /* 0x000fe200000012ff */
[--C-:B------:R-:W-:Y:S01]  /*f1a0*/  IMAD.X R29, RZ, RZ, R17.reuse, P3 ;  /* 0x000000ffff1d7224 */ /* 0x100fe200018e0611 */
[----:B------:R-:W-:Y:S02]  /*f1b0*/  SHF.R.U64 R32, R32, 0x3, RZ ;  /* 0x0000000320207819 */ /* 0x000fe400000012ff */
[----:B------:R-:W-:Y:S01]  /*f1c0*/  LOP3.LUT R16, R11, R16, RZ, 0x3c, !PT ;  /* 0x000000100b107212 */ /* 0x000fe200078e3cff */
[----:B0-----:R0:W-:Y:S01]  /*f1d0*/  @!P2 ST.E desc[UR36][R48.64], R2 ;  /* 0x000000023000a985 */ /* 0x0011e2000c101924 */
[----:B------:R-:W-:Y:S01]  /*f1e0*/  LOP3.LUT R40, R40, R41, RZ, 0x3c, !PT ;  /* 0x0000002928287212 */ /* 0x000fe200078e3cff */
[--C-:B------:R-:W-:Y:S01]  /*f1f0*/  IMAD.X R41, RZ, RZ, R17.reuse, P6 ;  /* 0x000000ffff297224 */ /* 0x100fe200030e0611 */
[----:B------:R-:W-:Y:S01]  /*f200*/  LOP3.LUT R36, R36, R37, RZ, 0x3c, !PT ;  /* 0x0000002524247212 */ /* 0x000fe200078e3cff */
[----:B-1----:R1:W-:Y:S01]  /*f210*/  @!P0 ST.E desc[UR36][R50.64], R0 ;  /* 0x0000000032008985 */ /* 0x0023e2000c101924 */
[----:B------:R-:W-:Y:S01]  /*f220*/  LOP3.LUT R32, R32, R33, RZ, 0x3c, !PT ;  /* 0x0000002120207212 */ /* 0x000fe200078e3cff */
[--C-:B------:R-:W-:Y:S01]  /*f230*/  IMAD.X R37, RZ, RZ, R17.reuse, P5 ;  /* 0x000000ffff257224 */ /* 0x100fe200028e0611 */
[----:B------:R-:W-:Y:S01]  /*f240*/  LOP3.LUT R12, R15, 0x380, RZ, 0xc0, !PT ;  /* 0x000003800f0c7812 */ /* 0x000fe200078ec0ff */
[----:B------:R-:W-:Y:S01]  /*f250*/  IMAD.X R33, RZ, RZ, R17, P4 ;  /* 0x000000ffff217224 */ /* 0x000fe200020e0611 */
[----:B------:R2:W5:Y:S01]  /*f260*/  LD.E.128 R24, desc[UR36][R16.64] ;  /* 0x0000002410187980 */ /* 0x000562000c101d00 */
[----:B------:R-:W-:Y:S01]  /*f270*/  LOP3.LUT R4, R5, 0x380, RZ, 0xc0, !PT ;  /* 0x0000038005047812 */ /* 0x000fe200078ec0ff */
[----:B0-----:R-:W0:Y:S01]  /*f280*/  @P1 LDC R49, c[0x0][0xbec] ;  /* 0x0002fb00ff311b82 */ /* 0x001e220000000800 */
[----:B------:R-:W-:Y:S01]  /*f290*/  SHF.R.U64 R12, R12, 0x3, RZ ;  /* 0x000000030c0c7819 */ /* 0x000fe200000012ff */
[----:B------:R-:W5:Y:S01]  /*f2a0*/  LD.E.128 R8, desc[UR36][R8.64] ;  /* 0x0000002408087980 */ /* 0x000f62000c101d00 */
[----:B------:R-:W-:Y:S01]  /*f2b0*/  SHF.R.U64 R4, R4, 0x3, RZ ;  /* 0x0000000304047819 */ /* 0x000fe200000012ff */
[----:B-1----:R-:W-:Y:S01]  /*f2c0*/  IMAD R0, R21, UR4, RZ ;  /* 0x0000000415007c24 */ /* 0x002fe2000f8e02ff */
[----:B------:R-:W-:Y:S01]  /*f2d0*/  LOP3.LUT R12, R12, R15, RZ, 0x3c, !PT ;  /* 0x0000000f0c0c7212 */ /* 0x000fe200078e3cff */
[----:B------:R-:W5:Y:S01]  /*f2e0*/  LD.E.128 R40, desc[UR36][R40.64] ;  /* 0x0000002428287980 */ /* 0x000f62000c101d00 */
[----:B--2---:R-:W-:Y:S01]  /*f2f0*/  IMAD.WIDE.U32 R16, R23, UR4, RZ ;  /* 0x0000000417107c25 */ /* 0x004fe2000f8e00ff */
[----:B------:R-:W-:-:S02]  /*f300*/  LOP3.LUT R28, R4, R5, RZ, 0x3c, !PT ;  /* 0x00000005041c7212 */ /* 0x000fc400078e3cff */
[----:B------:R-:W5:Y:S01]  /*f310*/  LD.E.128 R4, desc[UR36][R6.64] ;  /* 0x0000002406047980 */ /* 0x000f62000c101d00 */
[----:B------:R-:W-:Y:S01]  /*f320*/  IMAD R21, R23, UR5, R0 ;  /* 0x0000000517157c24 */ /* 0x000fe2000f8e0200 */
[----:B------:R-:W-:Y:S01]  /*f330*/  ULDC.64 UR4, c[0x0][0xae8] ;  /* 0x0002ba0000047ab9 */ /* 0x000fe20000000a00 */
[----:B------:R-:W1:Y:S01]  /*f340*/  @P1 LDC R23, c[0x0][0xbf0] ;  /* 0x0002fc00ff171b82 */ /* 0x000e620000000800 */
[----:B------:R-:W5:Y:S01]  /*f350*/  LD.E.128 R12, desc[UR36][R12.64] ;  /* 0x000000240c0c7980 */ /* 0x000f62000c101d00 */
[----:B------:R-:W-:Y:S02]  /*f360*/  IMAD.IADD R17, R17, 0x1, R21 ;  /* 0x0000000111117824 */ /* 0x000fe400078e0215 */
[----:B------:R-:W-:Y:S01]  /*f370*/  IMAD R21, R162, 0x20, R165 ;  /* 0x00000020a2157824 */ /* 0x000fe200078e02a5 */
[----:B------:R-:W5:Y:S01]  /*f380*/  LD.E.128 R36, desc[UR36][R36.64] ;  /* 0x0000002424247980 */ /* 0x000f62000c101d00 */
[----:B------:R-:W-:Y:S02]  /*f390*/  IMAD R0, R44, UR4, RZ ;  /* 0x000000042c007c24 */ /* 0x000fe4000f8e02ff */
[----:B------:R-:W-:Y:S01]  /*f3a0*/  IMAD.IADD R44, R18, 0x1, R21 ;  /* 0x00000001122c7824 */ /* 0x000fe200078e0215 */
[----:B------:R-:W5:Y:S01]  /*f3b0*/  LD.E.128 R32, desc[UR36][R32.64] ;  /* 0x0000002420207980 */ /* 0x000f62000c101d00 */
[----:B------:R-:W-:-:S02]  /*f3c0*/  IMAD R21, R163, UR5, R0 ;  /* 0x00000005a3157c24 */ /* 0x000fc4000f8e0200 */
[----:B------:R-:W-:Y:S01]  /*f3d0*/  IMAD.WIDE.U32 R16, R163, UR4, R16 ;  /* 0x00000004a3107c25 */ /* 0x000fe2000f8e0010 */
[----:B------:R-:W-:Y:S01]  /*f3e0*/  ULDC.64 UR4, c[0x0][0xaf0] ;  /* 0x0002bc0000047ab9 */ /* 0x000fe20000000a00 */
[----:B------:R-:W5:Y:S02]  /*f3f0*/  LD.E.128 R28, desc[UR36][R28.64] ;  /* 0x000000241c1c7980 */ /* 0x000f64000c101d00 */
[----:B0-----:R-:W-:Y:S01]  /*f400*/  @P1 IMAD.HI.U32 R0, R44, R49, RZ ;  /* 0x000000312c001227 */ /* 0x001fe200078e00ff */
[----:B------:R-:W-:Y:S01]  /*f410*/  @!PT LDS RZ, [RZ] ;  /* 0x00000000fffff984 */ /* 0x000fe20000000800 */
[----:B------:R-:W-:Y:S01]  /*f420*/  @!PT LDS RZ, [RZ] ;  /* 0x00000000fffff984 */ /* 0x000fe20000000800 */
[----:B------:R-:W-:Y:S01]  /*f430*/  @!PT LDS RZ, [RZ] ;  /* 0x00000000fffff984 */ /* 0x000fe20000000800 */
[----:B------:R-:W-:Y:S01]  /*f440*/  @!PT LDS RZ, [RZ] ;  /* 0x00000000fffff984 */ /* 0x000fe20000000800 */
[----:B------:R0:W-:Y:S06]  /*f450*/  MEMBAR.ALL.CTA ;  /* 0x0000000000007992 */ /* 0x0001ec0000008000 */
[----:B0-----:R-:W0:Y:S01]  /*f460*/  FENCE.VIEW.ASYNC.S ;  /* 0x00000000000073c6 */ /* 0x001e220000000000 */
[----:B------:R-:W-:-:S02]  /*f470*/  IMAD.IADD R17, R17, 0x1, R21 ;  /* 0x0000000111117824 */ /* 0x000fc400078e0215 */
[----:B------:R-:W-:Y:S02]  /*f480*/  IMAD.MOV.U32 R21, RZ, RZ, R44 ;  /* 0x000000ffff157224 */ /* 0x000fe400078e002c */
[----:B------:R-:W-:Y:S01]  /*f490*/  IMAD R2, R20, UR4, RZ ;  /* 0x0000000414027c24 */ /* 0x000fe2000f8e02ff */
[----:B-1----:R-:W-:Y:S01]  /*f4a0*/  @P1 SHF.R.U32.HI R21, RZ, R23, R0 ;  /* 0x00000017ff151219 */ /* 0x002fe20000011600 */
[----:B------:R-:W-:-:S03]  /*f4b0*/  IMAD.WIDE.U32 R16, R53, UR4, R16 ;  /* 0x0000000435107c25 */ /* 0x000fc6000f8e0010 */
[--C-:B------:R-:W-:Y:S01]  /*f4c0*/  SHF.R.S32.HI R0, RZ, 0x1f, R21.reuse ;  /* 0x0000001fff007819 */ /* 0x100fe20000011415 */
[----:B------:R-:W-:Y:S01]  /*f4d0*/  IMAD R23, R53, UR5, R2 ;  /* 0x0000000535177c24 */ /* 0x000fe2000f8e0202 */
[----:B------:R-:W-:Y:S01]  /*f4e0*/  ULDC.64 UR4, c[0x0][0xae0] ;  /* 0x0002b80000047ab9 */ /* 0x000fe20000000a00 */
[----:B------:R-:W-:Y:S02]  /*f4f0*/  IMAD.MOV R49, RZ, RZ, -R21 ;  /* 0x000000ffff317224 */ /* 0x000fe400078e0a15 */
[----:B------:R-:W-:Y:S02]  /*f500*/  IMAD.IADD R17, R17, 0x1, R23 ;  /* 0x0000000111117824 */ /* 0x000fe400078e0217 */
[----:B------:R-:W-:Y:S02]  /*f510*/  IMAD R0, R0, UR4, RZ ;  /* 0x0000000400007c24 */ /* 0x000fe4000f8e02ff */
[----:B------:R-:W-:Y:S02]  /*f520*/  IMAD R23, R52, R49, R44 ;  /* 0x0000003134177224 */ /* 0x000fe400078e022c */
[----:B------:R-:W-:-:S02]  /*f530*/  IMAD R49, R21, UR5, R0 ;  /* 0x0000000515317c24 */ /* 0x000fc4000f8e0200 */
[----:B------:R-:W-:Y:S01]  /*f540*/  IMAD.WIDE.U32 R16, R21, UR4, R16 ;  /* 0x0000000415107c25 */ /* 0x000fe2000f8e0010 */
[----:B------:R-:W-:Y:S01]  /*f550*/  SHF.R.S32.HI R0, RZ, 0x1f, R23 ;  /* 0x0000001fff007819 */ /* 0x000fe20000011417 */
[----:B------:R-:W-:Y:S02]  /*f560*/  ULDC.64 UR4, c[0x0][0xad8] ;  /* 0x0002b60000047ab9 */ /* 0x000fe40000000a00 */
[----:B------:R-:W-:Y:S02]  /*f570*/  IMAD.IADD R17, R17, 0x1, R49 ;  /* 0x0000000111117824 */ /* 0x000fe400078e0231 */
[----:B------:R-:W-:Y:S02]  /*f580*/  IMAD R2, R0, UR4, RZ ;  /* 0x0000000400027c24 */ /* 0x000fe4000f8e02ff */
[----:B------:R-:W-:Y:S02]  /*f590*/  IMAD.IADD R44, R165, 0x1, R18 ;  /* 0x00000001a52c7824 */ /* 0x000fe400078e0212 */
[----:B------:R-:W-:-:S02]  /*f5a0*/  IMAD R21, R23, UR5, R2 ;  /* 0x0000000517157c24 */ /* 0x000fc4000f8e0202 */
[----:B------:R-:W-:Y:S01]  /*f5b0*/  IMAD.WIDE.U32 R16, R23, UR4, R16 ;  /* 0x0000000417107c25 */ /* 0x000fe2000f8e0010 */
[CC--:B------:R-:W-:Y:S01]  /*f5c0*/  ISETP.GE.AND P2, PT, R44.reuse, R55.reuse, PT ;  /* 0x000000372c00720c */ /* 0x0c0fe20003f46270 */
[----:B------:R-:W-:Y:S02]  /*f5d0*/  ULDC.64 UR4, c[0x0][0xa80] ;  /* 0x0002a00000047ab9 */ /* 0x000fe40000000a00 */
[----:B------:R-:W-:Y:S01]  /*f5e0*/  VIADD R0, R44, 0x20 ;  /* 0x000000202c007836 */ /* 0x000fe20000000000 */
[----:B------:R-:W-:Y:S01]  /*f5f0*/  LEA R18, P3, R16, UR4, 0x1 ;  /* 0x0000000410127c11 */ /* 0x000fe2000f8608ff */
[----:B------:R-:W-:Y:S02]  /*f600*/  IMAD.IADD R17, R17, 0x1, R21 ;  /* 0x0000000111117824 */ /* 0x000fe400078e0215 */
[----:B------:R-:W-:Y:S01]  /*f610*/  VIADD R3, R3, 0x2a820 ;  /* 0x0002a82003037836 */ /* 0x000fe20000000000 */
[----:B------:R-:W-:Y:S01]  /*f620*/  ISETP.GE.AND P0, PT, R0, R55, PT ;  /* 0x000000370000720c */ /* 0x000fe20003f06270 */
[----:B------:R-:W-:Y:S01]  /*f630*/  VIADD R0, R44, 0x40 ;  /* 0x000000402c007836 */ /* 0x000fe20000000000 */
[----:B------:R-:W-:-:S02]  /*f640*/  LEA.HI.X R20, R16, UR5, R17, 0x1, P3 ;  /* 0x0000000510147c11 */ /* 0x000fc400098f0c11 */
[----:B------:R-:W-:Y:S01]  /*f650*/  PRMT R3, RZ, 0x654, R3 ;  /* 0x00000654ff037816 */ /* 0x000fe20000000003 */
[----:B0-----:R0:W1:Y:S01]  /*f660*/  SHFL.IDX PT, R16, R18, RZ, 0x181f ;  /* 0x00181fff12107589 */ /* 0x00106200000e0000 */
        /* <DEDUP_REMOVED lines=10> */
[-C--:B0-2---:R-:W-:Y:S02]  /*f710*/  @!P2 LEA.HI.X R3, R160, R0.reuse, R173, 0x1, P4 ;  /* 0x00000000a003a211 */ /* 0x085fe400020f0cad */
[----:B------:R-:W-:-:S03]  /*f720*/  @!P3 LEA.HI.X R17, R161, R0, R172, 0x1, P5 ;  /* 0x00000000a111b211 */ /* 0x000fc600028f0cac */
[----:B-----5:R3:W-:Y:S04]  /*f730*/  @!P2 ST.E.128 desc[UR36][R2.64], R24 ;  /* 0x000000180200a985 */ /* 0x0207e8000c101d24 */
[----:B------:R3:W-:Y:S02]  /*f740*/  @!P3 ST.E.128 desc[UR36][R16.64], R40 ;  /* 0x000000281000b985 */ /* 0x0007e4000c101d24 */
.L_x_1329:
[----:B------:R-:W-:Y:S05]  /*f750*/  BSYNC B1 ;  /* 0x0000000000017941 */ /* 0x000fea0003800000 */
.L_x_1328:
        /* <DEDUP_REMOVED lines=9> */
[-C--:B0---4-:R-:W-:Y:S02]  /*f7f0*/  @!P3 LEA.HI.X R3, R160, R0.reuse, R173, 0x1, P0 ;  /* 0x00000000a003b211 */ /* 0x091fe400000f0cad */
[----:B------:R-:W-:-:S03]  /*f800*/  @!P4 LEA.HI.X R17, R161, R0, R172, 0x1, P2 ;  /* 0x00000000a111c211 */ /* 0x000fc600010f0cac */
[----:B-----5:R3:W-:Y:S04]  /*f810*/  @!P3 ST.E.128 desc[UR36][R2.64], R12 ;  /* 0x0000000c0200b985 */ /* 0x0207e8000c101d24 */
[----:B------:R3:W-:Y:S02]  /*f820*/  @!P4 ST.E.128 desc[UR36][R16.64], R36 ;  /* 0x000000241000c985 */ /* 0x0007e4000c101d24 */
.L_x_1331:
[----:B------:R-:W-:Y:S05]  /*f830*/  BSYNC B1 ;  /* 0x0000000000017941 */ /* 0x000fea0003800000 */
.L_x_1330:
        /* <DEDUP_REMOVED lines=13> */
.L_x_1333:
[----:B------:R-:W-:Y:S05]  /*f910*/  BSYNC B1 ;  /* 0x0000000000017941 */ /* 0x000fea0003800000 */
.L_x_1332:
        /* <DEDUP_REMOVED lines=16> */
.L_x_1326:
[----:B------:R-:W2:Y:S08]  /*fa20*/  LDC.64 R4, c[0x0][0xc00] ;  /* 0x00030000ff047b82 */ /* 0x000eb00000000a00 */
[----:B0-----:R-:W0:Y:S01]  /*fa30*/  LDC.64 R2, c[0x0][0xc00] ;  /* 0x00030000ff027b82 */ /* 0x001e220000000a00 */
[----:B------:R-:W-:Y:S01]  /*fa40*/  ULDC UR4, c[0x0][0xa88] ;  /* 0x0002a20000047ab9 */ /* 0x000fe20000000800 */
[----:B------:R-:W-:-:S06]  /*fa50*/  IMAD.MOV.U32 R6, RZ, RZ, RZ ;  /* 0x000000ffff067224 */ /* 0x000fcc00078e00ff */
[----:B------:R-:W3:Y:S01]  /*fa60*/  LDC R17, c[0x0][0xbe8] ;  /* 0x0002fa00ff117b82 */ /* 0x000ee20000000800 */
[----:B--2---:R-:W-:-:S04]  /*fa70*/  ISETP.NE.U32.AND P0, PT, R4, RZ, PT ;  /* 0x000000ff0400720c */ /* 0x004fc80003f05070 */
[----:B------:R-:W-:-:S03]  /*fa80*/  ISETP.NE.AND.EX P0, PT, R5, RZ, PT, P0 ;  /* 0x000000ff0500720c */ /* 0x000fc60003f05300 */
[----:B------:R-:W2:Y:S01]  /*fa90*/  LDC.64 R4, c[0x0][0xc08] ;  /* 0x00030200ff047b82 */ /* 0x000ea20000000a00 */
[----:B0-----:R-:W-:-:S04]  /*faa0*/  IMAD.WIDE R2, R164, 0x4, R2 ;  /* 0x00000004a4027825 */ /* 0x001fc800078e0202 */
[----:B------:R-:W-:-:S05]  /*fab0*/  IMAD.U32 R0, RZ, RZ, UR4 ;  /* 0x00000004ff007e24 */ /* 0x000fca000f8e00ff */
[----:B------:R0:W5:Y:S01]  /*fac0*/  @P0 LDG.E R6, desc[UR36][R2.64] ;  /* 0x0000002402060981 */ /* 0x000162000c1e1900 */
[----:B--2---:R-:W-:-:S04]  /*fad0*/  ISETP.NE.U32.AND P1, PT, R4, RZ, PT ;  /* 0x000000ff0400720c */ /* 0x004fc80003f25070 */
[----:B------:R-:W-:-:S13]  /*fae0*/  ISETP.NE.AND.EX P1, PT, R5, RZ, PT, P1 ;  /* 0x000000ff0500720c */ /* 0x000fda0003f25310 */
[----:B------:R-:W2:Y:S02]  /*faf0*/  @P1 LDC.64 R4, c[0x0][0xc08] ;  /* 0x00030200ff041b82 */ /* 0x000ea40000000a00 */
[----:B--2---:R-:W-:-:S05]  /*fb00*/  @P1 IMAD.WIDE R4, R164, 0x4, R4 ;  /* 0x00000004a4041825 */ /* 0x004fca00078e0204 */
[----:B------:R0:W5:Y:S01]  /*fb10*/  @P1 LDG.E R0, desc[UR36][R4.64] ;  /* 0x0000002404001981 */ /* 0x000162000c1e1900 */
[----:B---3--:R-:W-:Y:S02]  /*fb20*/  ISETP.NE.AND P2, PT, R17, 0x1, PT ;  /* 0x000000011100780c */ /* 0x008fe40003f45270 */
[----:B------:R-:W-:Y:S02]  /*fb30*/  ISETP.GE.AND P3, PT, R174, 0x80, PT ;  /* 0x00000080ae00780c */ /* 0x000fe40003f66270 */
[----:B------:R-:W-:-:S09]  /*fb40*/  SHF.R.S32.HI R7, RZ, 0x1f, R164 ;  /* 0x0000001fff077819 */ /* 0x000fd200000114a4 */
[----:B------:R-:W2:Y:S08]  /*fb50*/  @P2 LDC R16, c[0x0][0xbec] ;  /* 0x0002fb00ff102b82 */ /* 0x000eb00000000800 */
[----:B------:R-:W3:Y:S01]  /*fb60*/  @P2 LDC R21, c[0x0][0xbf0] ;  /* 0x0002fc00ff152b82 */ /* 0x000ee20000000800 */
[----:B0-----:R-:W-:Y:S05]  /*fb70*/  @P1 BRA `(.L_x_1335) ;  /* 0x0000000000101947 */ /* 0x001fea0003800000 */
[----:B------:R-:W-:Y:S05]  /*fb80*/  @!P0 BRA `(.L_x_1335) ;  /* 0x00000000000c8947 */ /* 0x000fea0003800000 */
[----:B------:R-:W4:Y:S04]  /*fb90*/  LDG.E R5, desc[UR36][R2.64] ;  /* 0x0000002402057981 */ /* 0x000f28000c1e1900 */
[----:B-----5:R-:W4:Y:S02]  /*fba0*/  LDG.E R0, desc[UR36][R2.64+0x4] ;  /* 0x0000042402007981 */ /* 0x020f24000c1e1900 */
[----:B----4-:R-:W-:-:S07]  /*fbb0*/  IMAD.IADD R0, R0, 0x1, -R5 ;  /* 0x0000000100007824 */ /* 0x010fce00078e0a05 */
.L_x_1335:
[----:B------:R-:W-:Y:S01]  /*fbc0*/  BSSY B1, `(.L_x_1336) ;  /* 0x000002d000017945 */ /* 0x000fe20003800000 */
[----:B------:R-:W-:Y:S02]  /*fbd0*/  SHF.R.S32.HI R10, RZ, 0x1f, R163 ;  /* 0x0000001fff0a7819 */ /* 0x000fe400000114a3 */
[----:B------:R-:W-:Y:S02]  /*fbe0*/  SEL R13, R164, RZ, !P0 ;  /* 0x000000ffa40d7207 */ /* 0x000fe40004000000 */
[----:B------:R-:W-:Y:S02]  /*fbf0*/  SEL R12, R7, RZ, !P0 ;  /* 0x000000ff070c7207 */ /* 0x000fe40004000000 */
[----:B-----5:R-:W-:Y:S01]  /*fc00*/  SHF.R.S32.HI R11, RZ, 0x1f, R6 ;  /* 0x0000001fff0b7819 */ /* 0x020fe20000011406 */
[----:B------:R-:W-:Y:S06]  /*fc10*/  @P3 BRA `(.L_x_1337) ;  /* 0x00000000009c3947 */ /* 0x000fec0003800000 */
[----:B------:R-:W0:Y:S01]  /*fc20*/  S2R R3, SR_TID.X ;  /* 0x0000000000037919 */ /* 0x000e220000002100 */
[----:B------:R-:W4:Y:S02]  /*fc30*/  LDC R14, c[0x0][0xbe8] ;  /* 0x0002fa00ff0e7b82 */ /* 0x000f240000000800 */
[----:B----4-:R-:W-:Y:S01]  /*fc40*/  IMAD R2, R0, R14, RZ ;  /* 0x0000000e00027224 */ /* 0x010fe200078e02ff */
[----:B0-----:R-:W-:-:S04]  /*fc50*/  IADD3 R9, R18, -0x80, R3 ;  /* 0xffffff8012097810 */ /* 0x001fc80007ffe003 */
[----:B------:R-:W-:-:S13]  /*fc60*/  ISETP.GE.AND P0, PT, R9, R2, PT ;  /* 0x000000020900720c */ /* 0x000fda0003f06270 */
[----:B------:R-:W-:Y:S05]  /*fc70*/  @P0 BRA `(.L_x_1337) ;  /* 0x0000000000840947 */ /* 0x000fea0003800000 */
[----:B------:R-:W-:Y:S01]  /*fc80*/  ISETP.NE.AND P0, PT, R14, 0x1, PT ;  /* 0x000000010e00780c */ /* 0x000fe20003f05270 */
[----:B------:R-:W-:Y:S01]  /*fc90*/  ULDC.64 UR4, c[0x0][0xb90] ;  /* 0x0002e40000047ab9 */ /* 0x000fe20000000a00 */
[----:B------:R-:W-:Y:S02]  /*fca0*/  IMAD.MOV.U32 R2, RZ, RZ, R6 ;  /* 0x000000ffff027224 */ /* 0x000fe400078e0006 */
[----:B------:R-:W-:Y:S02]  /*fcb0*/  IMAD R8, R10, UR4, RZ ;  /* 0x000000040a087c24 */ /* 0x000fe4000f8e02ff */
[----:B------:R-:W-:Y:S02]  /*fcc0*/  IMAD.MOV.U32 R3, RZ, RZ, R11 ;  /* 0x000000ffff037224 */ /* 0x000fe400078e000b */
[----:B------:R-:W-:Y:S02]  /*fcd0*/  IMAD.MOV.U32 R5, RZ, RZ, R9 ;  /* 0x000000ffff057224 */ /* 0x000fe400078e0009 */
[----:B------:R-:W-:-:S03]  /*fce0*/  IMAD.WIDE.U32 R2, R163, UR4, R2 ;  /* 0x00000004a3027c25 */ /* 0x000fc6000f8e0002 */
[----:B------:R-:W0:Y:S01]  /*fcf0*/  @P0 LDC R4, c[0x0][0xbec] ;  /* 0x0002fb00ff040b82 */ /* 0x000e220000000800 */
[----:B------:R-:W-:Y:S01]  /*fd00*/  IMAD R7, R163, UR5, R8 ;  /* 0x00000005a3077c24 */ /* 0x000fe2000f8e0208 */
[----:B------:R-:W-:-:S03]  /*fd10*/  ULDC.64 UR4, c[0x0][0xb98] ;  /* 0x0002e60000047ab9 */ /* 0x000fc60000000a00 */
[----:B------:R-:W-:-:S03]  /*fd20*/  IMAD.IADD R3, R3, 0x1, R7 ;  /* 0x0000000103037824 */ /* 0x000fc600078e0207 */
[----:B------:R-:W4:Y:S01]  /*fd30*/  @P0 LDC R15, c[0x0][0xbf0] ;  /* 0x0002fc00ff0f0b82 */ /* 0x000f220000000800 */
[----:B------:R-:W-:-:S04]  /*fd40*/  IMAD.WIDE.U32 R2, R13, UR4, R2 ;  /* 0x000000040d027c25 */ /* 0x000fc8000f8e0002 */
[----:B0-----:R-:W-:-:S05]  /*fd50*/  @P0 IMAD.HI.U32 R4, R9, R4, RZ ;  /* 0x0000000409040227 */ /* 0x001fca00078e00ff */
[----:B----4-:R-:W-:Y:S01]  /*fd60*/  @P0 SHF.R.U32.HI R5, RZ, R15, R4 ;  /* 0x0000000fff050219 */ /* 0x010fe20000011604 */
[----:B------:R-:W-:-:S03]  /*fd70*/  IMAD R4, R12, UR4, RZ ;  /* 0x000000040c047c24 */ /* 0x000fc6000f8e02ff */
[----:B------:R-:W-:Y:S01]  /*fd80*/  IADD3 R2, P0, R5, R2, RZ ;  /* 0x0000000205027210 */ /* 0x000fe20007f1e0ff */
[----:B------:R-:W-:Y:S02]  /*fd90*/  IMAD.MOV R7, RZ, RZ, -R5 ;  /* 0x000000ffff077224 */ /* 0x000fe400078e0a05 */
[----:B------:R-:W-:Y:S01]  /*fda0*/  IMAD R8, R13, UR5, R4 ;  /* 0x000000050d087c24 */ /* 0x000fe2000f8e0204 */
[----:B------:R-:W-:Y:S01]  /*fdb0*/  ULDC.64 UR4, c[0x0][0xb88] ;  /* 0x0002e20000047ab9 */ /* 0x000fe20000000a00 */
[----:B------:R-:W-:Y:S01]  /*fdc0*/  IMAD R7, R14, R7, R9 ;  /* 0x000000070e077224 */ /* 0x000fe200078e0209 */
[----:B------:R-:W-:-:S04]  /*fdd0*/  SHF.R.S32.HI R9, RZ, 0x1f, R5 ;  /* 0x0000001fff097819 */ /* 0x000fc80000011405 */
        /* <DEDUP_REMOVED lines=11> */
.L_x_1337:
[----:B------:R-:W-:Y:S05]  /*fe90*/  BSYNC B1 ;  /* 0x0000000000017941 */ /* 0x000fea0003800000 */
.L_x_1336:
[----:B------:R-:W-:Y:S01]  /*fea0*/  ULDC.64 UR4, c[0x0][0xaa0] ;  /* 0x0002a80000047ab9 */ /* 0x000fe20000000a00 */
[----:B------:R-:W-:Y:S01]  /*feb0*/  LEA R7, R162, R165, 0x5 ;  /* 0x000000a5a2077211 */ /* 0x000fe200078e28ff */
[----:B0-----:R-:W-:Y:S01]  /*fec0*/  IMAD R3, R11, UR4, RZ ;  /* 0x000000040b037c24 */ /* 0x001fe2000f8e02ff */
[----:B------:R-:W-:Y:S03]  /*fed0*/  BSSY B1, `(.L_x_1338) ;  /* 0x0000036000017945 */ /* 0x000fe60003800000 */
[C---:B------:R-:W-:Y:S02]  /*fee0*/  IMAD R5, R6.reuse, UR5, R3 ;  /* 0x0000000506057c24 */ /* 0x040fe4000f8e0203 */
[----:B------:R-:W-:Y:S01]  /*fef0*/  IMAD.WIDE.U32 R2, R6, UR4, RZ ;  /* 0x0000000406027c25 */ /* 0x000fe2000f8e00ff */
[----:B------:R-:W-:-:S03]  /*ff00*/  ULDC.64 UR4, c[0x0][0xae8] ;  /* 0x0002ba0000047ab9 */ /* 0x000fc60000000a00 */
[----:B------:R-:W-:Y:S02]  /*ff10*/  IMAD.IADD R9, R18, 0x1, R7 ;  /* 0x0000000112097824 */ /* 0x000fe400078e0207 */
[----:B------:R-:W-:Y:S02]  /*ff20*/  IMAD.IADD R3, R3, 0x1, R5 ;  /* 0x0000000103037824 */ /* 0x000fe400078e0205 */
[----:B------:R-:W-:Y:S02]  /*ff30*/  IMAD R6, R10, UR4, RZ ;  /* 0x000000040a067c24 */ /* 0x000fe4000f8e02ff */
[----:B--2---:R-:W-:-:S04]  /*ff40*/  @P2 IMAD.HI.U32 R4, R9, R16, RZ ;  /* 0x0000001009042227 */ /* 0x004fc800078e00ff */
[C---:B------:R-:W-:Y:S02]  /*ff50*/  IMAD R7, R163.reuse, UR5, R6 ;  /* 0x00000005a3077c24 */ /* 0x040fe4000f8e0206 */
[----:B------:R-:W-:Y:S01]  /*ff60*/  IMAD.WIDE.U32 R2, R163, UR4, R2 ;  /* 0x00000004a3027c25 */ /* 0x000fe2000f8e0002 */
[----:B------:R-:W-:-:S03]  /*ff70*/  ULDC.64 UR4, c[0x0][0xaf0] ;  /* 0x0002bc0000047ab9 */ /* 0x000fc60000000a00 */
[----:B------:R-:W-:Y:S01]  /*ff80*/  IMAD.MOV.U32 R5, RZ, RZ, R9 ;  /* 0x000000ffff057224 */ /* 0x000fe200078e0009 */
[----:B---3--:R-:W-:Y:S01]  /*ff90*/  @P2 SHF.R.U32.HI R5, RZ, R21, R4 ;  /* 0x00000015ff052219 */ /* 0x008fe20000011604 */
[----:B------:R-:W-:Y:S02]  /*ffa0*/  IMAD R6, R12, UR4, RZ ;  /* 0x000000040c067c24 */ /* 0x000fe4000f8e02ff */
[----:B------:R-:W-:Y:S01]  /*ffb0*/  IMAD.IADD R3, R3, 0x1, R7 ;  /* 0x0000000103037824 */ /* 0x000fe200078e0207 */
[----:B------:R-:W-:Y:S01]  /*ffc0*/  SHF.R.S32.HI R4, RZ, 0x1f, R5 ;  /* 0x0000001fff047819 */ /* 0x000fe20000011405 */
[C---:B------:R-:W-:Y:S02]  /*ffd0*/  IMAD R7, R13.reuse, UR5, R6 ;  /* 0x000000050d077c24 */ /* 0x040fe4000f8e0206 */
[----:B------:R-:W-:Y:S01]  /*ffe0*/  IMAD.WIDE.U32 R2, R13, UR4, R2 ;  /* 0x000000040d027c25 */ /* 0x000fe2000f8e0002 */
[----:B------:R-:W-:-:S03]  /*fff0*/  ULDC.64 UR4, c[0x0][0xae0] ;  /* 0x0002b80000047ab9 */ /* 0x000fc60000000a00 */
[----:B------:R-:W-:Y:S02]  /*10000*/  IMAD.MOV R6, RZ, RZ, -R5 ;  /* 0x000000ffff067224 */ /* 0x000fe400078e0a05 */
        /* <DEDUP_REMOVED lines=9> */
[----:B------:R-:W-:Y:S02]  /*100a0*/  IMAD.IADD R18, R165, 0x1, R18 ;  /* 0x00000001a5127824 */ /* 0x000fe400078e0212 */
        /* <DEDUP_REMOVED lines=11> */
[----:B------:R0:W2:Y:S02]  /*10160*/  SHFL.IDX PT, R2, R4, RZ, 0x181f ;  /* 0x00181fff04027589 */ /* 0x0000a400000e0000 */
[----:B------:R-:W-:Y:S02]  /*10170*/  ISETP.GE.AND P0, PT, R0, R17, PT ;  /* 0x000000110000720c */ /* 0x000fe40003f06270 */
[----:B------:R0:W3:Y:S01]  /*10180*/  SHFL.IDX PT, R0, R5, RZ, 0x181f ;  /* 0x00181fff05007589 */ /* 0x0000e200000e0000 */
[----:B------:R-:W-:Y:S10]  /*10190*/  @P2 BRA `(.L_x_1339) ;  /* 0x0000000000242947 */ /* 0x000ff40003800000 */
        /* <DEDUP_REMOVED lines=9> */
.L_x_1339:
[----:B------:R-:W-:Y:S05]  /*10230*/  BSYNC B1 ;  /* 0x0000000000017941 */ /* 0x000fea0003800000 */
.L_x_1338:
[----:B---3--:R3:W0:Y:S01]  /*10240*/  SHFL.IDX PT, R0, R5, 0x1, 0x181f ;  /* 0x00381f0005007f89 */ /* 0x00862200000e0000 */
[----:B------:R-:W-:Y:S03]  /*10250*/  BSSY B1, `(.L_x_1340) ;  /* 0x000000c000017945 */ /* 0x000fe60003800000 */
[----:B--2-4-:R3:W2:Y:S01]  /*10260*/  SHFL.IDX PT, R2, R4, 0x1, 0x181f ;  /* 0x00381f0004027f89 */ /* 0x0146a200000e0000 */
        /* <DEDUP_REMOVED lines=10> */
.L_x_1341:
[----:B------:R-:W-:Y:S05]  /*10310*/  BSYNC B1 ;  /* 0x0000000000017941 */ /* 0x000fea0003800000 */
.L_x_1340:
[----:B0-----:R0:W0:Y:S01]  /*10320*/  SHFL.IDX PT, R0, R5, 0x2, 0x181f ;  /* 0x00581f0005007f89 */ /* 0x00102200000e0000 */
[----:B------:R-:W-:Y:S03]  /*10330*/  BSSY B1, `(.L_x_1342) ;  /* 0x000000c000017945 */ /* 0x000fe60003800000 */
[----:B--2-4-:R2:W4:Y:S01]  /*10340*/  SHFL.IDX PT, R2, R4, 0x2, 0x181f ;  /* 0x00581f0004027f89 */ /* 0x01452200000e0000 */
        /* <DEDUP_REMOVED lines=10> */
.L_x_1343:
[----:B------:R-:W-:Y:S05]  /*103f0*/  BSYNC B1 ;  /* 0x0000000000017941 */ /* 0x000fea0003800000 */
.L_x_1342:
[----:B0-----:R-:W-:Y:S01]  /*10400*/  VIADD R0, R18, 0x60 ;  /* 0x0000006012007836 */ /* 0x001fe20000000000 */
[----:B---3--:R-:W0:Y:S04]  /*10410*/  SHFL.IDX PT, R5, R5, 0x3, 0x181f ;  /* 0x00781f0005057f89 */ /* 0x008e2800000e0000 */
[----:B------:R-:W-:Y:S01]  /*10420*/  ISETP.GE.AND P0, PT, R0, R17, PT ;  /* 0x000000110000720c */ /* 0x000fe20003f06270 */
[----:B----4-:R3:W4:-:S12]  /*10430*/  SHFL.IDX PT, R2, R4, 0x3, 0x181f ;  /* 0x00781f0004027f89 */ /* 0x01071800000e0000 */
[----:B---3--:R-:W-:Y:S05]  /*10440*/  @P0 BRA `(.L_x_1334) ;  /* 0x0000000000240947 */ /* 0x008fea0003800000 */
        /* <DEDUP_REMOVED lines=9> */
.L_x_1334:
[----:B------:R-:W-:Y:S05]  /*104e0*/  BSYNC B0 ;  /* 0x0000000000007941 */ /* 0x000fea0003800000 */
.L_x_1325:
[----:B------:R-:W-:Y:S02]  /*104f0*/  ULDC UR4, c[0x0][0xc3c] ;  /* 0x00030f0000047ab9 */ /* 0x000fe40000000800 */
[----:B-1----:R-:W-:-:S13]  /*10500*/  ISETP.GE.AND P0, PT, R47, UR4, PT ;  /* 0x000000042f007c0c */ /* 0x002fda000bf06270 */
[----:B------:R-:W-:Y:S05]  /*10510*/  @!P0 BRA `(.L_x_1344) ;  /* 0xffffff0800008947 */ /* 0x000fea000383ffff */
[----:B------:R-:W-:Y:S05]  /*10520*/  EXIT ;  /* 0x000000000000794d */ /* 0x000fea0003800000 */
.L_x_1235:
[----:B------:R-:W-:-:S08]  /*10530*/  NOP ;  /* 0x0000000000007918 */ /* 0x000fd00000000000 */
[----:B0-----:R-:W0:-:S00]  /*10540*/  USETMAXREG.DEALLOC.CTAPOOL 0x28 ;  /* 0x00000028000079c8 */ /* 0x001e0000080e0500 */
[----:B0-----:R-:W2:Y:S01]  /*10550*/  LDL.LU R2, [R1] ;  /* 0x0000000001027983 */ /* 0x001ea20000300800 */
[----:B------:R-:W-:-:S06]  /*10560*/  LOP3.LUT R0, R0, 0x3, RZ, 0xc0, !PT ;  /* 0x0000000300007812 */ /* 0x000fcc00078ec0ff */
[----:B------:R-:W0:Y:S02]  /*10570*/  SHFL.IDX PT, R0, R0, RZ, 0x1f ;  /* 0x00001fff00007589 */ /* 0x000e2400000e0000 */
[----:B0-----:R-:W-:Y:S01]  /*10580*/  ISETP.NE.AND P0, PT, R0, RZ, PT ;  /* 0x000000ff0000720c */ /* 0x001fe20003f05270 */
[----:B------:R-:W-:Y:S01]  /*10590*/  IMAD.MOV.U32 R0, RZ, RZ, RZ ;  /* 0x000000ffff007224 */ /* 0x000fe200078e00ff */
[----:B--2---:R-:W-:-:S11]  /*105a0*/  LOP3.LUT R2, R2, 0xfffffeff, RZ, 0xc0, !PT ;  /* 0xfffffeff02027812 */ /* 0x004fd600078ec0ff */
[----:B------:R-:W-:-:S05]  /*105b0*/  @P0 LOP3.LUT R2, R2, 0x100, RZ, 0xfc, !PT ;  /* 0x0000010002020812 */ /* 0x000fca00078efcff */
[----:B------:R0:W-:Y:S01]  /*105c0*/  STL [R1], R2 ;  /* 0x0000000201007387 */ /* 0x0001e20000100800 */
[----:B------:R-:W-:Y:S05]  /*105d0*/  @!P0 BRA `(.L_x_1345) ;  /* 0x00000000001c8947 */ /* 0x000fea0003800000 */
[----:B------:R-:W1:Y:S08]  /*105e0*/  S2UR UR5, SR_CgaCtaId ;  /* 0x00000000000579c3 */ /* 0x000e700000008800 */
[----:B------:R-:W-:Y:S06]  /*105f0*/  BAR.SYNC.DEFER_BLOCKING 0x5, 0x180 ;  /* 0x0146000000007b1d */ /* 0x000fec0000010000 */
[----:B------:R-:W-:-:S02]  /*10600*/  UMOV UR4, 0x400 ;  /* 0x0000040000047882 */ /* 0x000fc40000000000 */
[----:B-1----:R-:W-:-:S09]  /*10610*/  ULEA UR4, UR5, UR4, 0x18 ;  /* 0x0000000405047291 */ /* 0x002fd2000f8ec03f */
[----:B------:R-:W1:Y:S01]  /*10620*/  LDS.128 R16, [UR4+0x2a8d0] ;  /* 0x02a8d004ff107984 */ /* 0x000e620008000c00 */
[----:B------:R-:W-:Y:S06]  /*10630*/  BAR.ARV 0x4, 0x180 ;  /* 0x0106000000007b1d */ /* 0x000fec0000002000 */
[----:B------:R-:W-:Y:S05]  /*10640*/  BRA `(.L_x_1346) ;  /* 0x00000008008c7947 */ /* 0x000fea0003800000 */
.L_x_1345:
[----:B0-----:R-:W0:Y:S01]  /*10650*/  S2R R2, SR_TID.X ;  /* 0x0000000000027919 */ /* 0x001e220000002100 */
        /* <DEDUP_REMOVED lines=36> */
[----:B------:R-:W-:Y:S01]  /*108a0*/  IMAD.MOV.U32 R4, RZ, RZ, R3 ;  /* 0x000000ffff047224 */ /* 0x000fe200078e0003 */
[----:B------:R-:W-:Y:S01]  /*108b0*/  UMOV UR4, URZ ;  /* 0x0000003f00047c82 */ /* 0x000fe20008000000 */
[----:B------:R-:W-:-:S05]  /*108c0*/  ULDC UR5, c[0x0][0xc38] ;  /* 0x00030e0000057ab9 */ /* 0x000fca0000000800 */
.L_x_1351:
        /* <DEDUP_REMOVED lines=12> */
.L_x_1350:
[----:B------:R-:W-:Y:S05]  /*10990*/  BSYNC B0 ;  /* 0x0000000000007941 */ /* 0x000fea0003800000 */
.L_x_1349:
[----:B0----5:R-:W0:Y:S02]  /*109a0*/  SHFL.UP PT, R2, R0, 0x1, RZ ;  /* 0x0420000000027989 */ /* 0x021e2400000e00ff */
        /* <DEDUP_REMOVED lines=16> */
[----:B------:R-:W-:-:S05]  /*10ab0*/  IMAD.IADD R4, R3, 0x1, R4 ;  /* 0x0000000103047824 */ /* 0x000fca00078e0204 */
[----:B------:R-:W-:-:S13]  /*10ac0*/  ISETP.GT.AND P6, PT, R4, UR6, PT ;  /* 0x0000000604007c0c */ /* 0x000fda000bfc4270 */
[----:B------:R-:W-:Y:S05]  /*10ad0*/  @!P6 BRA `(.L_x_1351) ;  /* 0xfffffffc007ce947 */ /* 0x000fea000383ffff */
.L_x_1347:
[----:B------:R-:W-:-:S04]  /*10ae0*/  IMAD.IADD R11, R4, 0x1, -R3 ;  /* 0x00000001040b7824 */ /* 0x000fc800078e0a03 */
[----:B------:R-:W-:-:S05]  /*10af0*/  IMAD R2, R6, UR5, R11 ;  /* 0x0000000506027c24 */ /* 0x000fca000f8e020b */
[----:B------:R-:W-:Y:S02]  /*10b00*/  ISETP.GT.AND P0, PT, R2, UR6, PT ;  /* 0x0000000602007c0c */ /* 0x000fe4000bf04270 */
[----:B------:R-:W0:Y:S11]  /*10b10*/  LDC.64 R2, c[0x0][0xc90] ;  /* 0x00032400ff027b82 */ /* 0x000e360000000a00 */
[----:B------:R-:W-:-:S04]  /*10b20*/  VOTE.ANY R8, PT, !P0 ;  /* 0x0000000000087806 */ /* 0x000fc800040e0100 */
[----:B------:R-:W1:Y:S02]  /*10b30*/  POPC R13, R8 ;  /* 0x00000008000d7309 */ /* 0x000e640000000000 */
[----:B-1----:R-:W-:-:S04]  /*10b40*/  VIADD R19, R13, UR4 ;  /* 0x000000040d137c36 */ /* 0x002fc80008000000 */
[----:B0-----:R-:W-:-:S05]  /*10b50*/  IMAD.WIDE R2, R19, 0x4, R2 ;  /* 0x0000000413027825 */ /* 0x001fca00078e0202 */
[----:B------:R-:W2:Y:S01]  /*10b60*/  LDG.E R7, desc[UR36][R2.64] ;  /* 0x0000002402077981 */ /* 0x000ea2000c1e1900 */
[----:B------:R-:W-:-:S03]  /*10b70*/  ISETP.NE.AND P0, PT, R8, RZ, PT ;  /* 0x000000ff0800720c */ /* 0x000fc60003f05270 */
[----:B------:R-:W2:Y:S02]  /*10b80*/  SHFL.IDX PT, R0, R0, R13, 0x1f ;  /* 0x00001f0d00007589 */ /* 0x000ea400000e0000 */
[----:B--2---:R-:W-:-:S05]  /*10b90*/  IMAD R4, R0, R7, RZ ;  /* 0x0000000700047224 */ /* 0x004fca00078e02ff */
[----:B------:R-:W-:-:S04]  /*10ba0*/  IABS R12, R4 ;  /* 0x00000004000c7213 */ /* 0x000fc80000000000 */
[----:B------:R-:W0:Y:S08]  /*10bb0*/  I2F.RP R9, R12 ;  /* 0x0000000c00097306 */ /* 0x000e300000209400 */
[----:B0-----:R-:W0:Y:S02]  /*10bc0*/  MUFU.RCP R9, R9 ;  /* 0x0000000900097308 */ /* 0x001e240000001000 */
[----:B0-----:R-:W-:-:S06]  /*10bd0*/  VIADD R10, R9, 0xffffffe ;  /* 0x0ffffffe090a7836 */ /* 0x001fcc0000000000 */
[----:B------:R0:W1:Y:S01]  /*10be0*/  F2I.FTZ.U32.TRUNC.NTZ R3, R10 ;  /* 0x0000000a00037305 */ /* 0x000062000021f000 */
[----:B------:R-:W-:Y:S05]  /*10bf0*/  @!P0 BRA `(.L_x_1352) ;  /* 0x0000000000088947 */ /* 0x000fea0003800000 */
[----:B------:R-:W-:-:S05]  /*10c00*/  VIADD R9, R13, 0xffffffff ;  /* 0xffffffff0d097836 */ /* 0x000fca0000000000 */
[----:B------:R2:W3:Y:S02]  /*10c10*/  SHFL.IDX PT, R16, R6, R9, 0x1f ;  /* 0x00001f0906107589 */ /* 0x0004e400000e0000 */
.L_x_1352:
[----:B-1----:R-:W-:Y:S02]  /*10c20*/  IMAD.MOV R2, RZ, RZ, -R3 ;  /* 0x000000ffff027224 */ /* 0x002fe400078e0a03 */
[----:B---3--:R-:W-:Y:S02]  /*10c30*/  IMAD R16, R16, UR5, R11 ;  /* 0x0000000510107c24 */ /* 0x008fe4000f8e020b */
[----:B------:R-:W-:Y:S01]  /*10c40*/  IMAD.MOV.U32 R11, RZ, RZ, R2 ;  /* 0x000000ffff0b7224 */ /* 0x000fe200078e0002 */
[----:B------:R-:W-:Y:S02]  /*10c50*/  IABS R2, R4 ;  /* 0x0000000400027213 */ /* 0x000fe40000000000 */
[----:B--2---:R-:W-:Y:S01]  /*10c60*/  IADD3 R9, -R16, UR6, RZ ;  /* 0x0000000610097c10 */ /* 0x004fe2000fffe1ff */
[----:B------:R-:W-:Y:S02]  /*10c70*/  IMAD R11, R11, R12, RZ ;  /* 0x0000000c0b0b7224 */ /* 0x000fe400078e02ff */
[----:B------:R-:W-:Y:S01]  /*10c80*/  IMAD.MOV R8, RZ, RZ, -R2 ;  /* 0x000000ffff087224 */ /* 0x000fe200078e0a02 */
[----:B------:R-:W-:Y:S01]  /*10c90*/  IABS R6, R9 ;  /* 0x0000000900067213 */ /* 0x000fe20000000000 */
[----:B------:R-:W-:-:S04]  /*10ca0*/  IMAD.MOV.U32 R2, RZ, RZ, RZ ;  /* 0x000000ffff027224 */ /* 0x000fc800078e00ff */
[----:B------:R-:W-:-:S04]  /*10cb0*/  IMAD.HI.U32 R2, R3, R11, R2 ;  /* 0x0000000b03027227 */ /* 0x000fc800078e0002 */
[----:B------:R-:W-:Y:S02]  /*10cc0*/  IMAD.MOV.U32 R3, RZ, RZ, R6 ;  /* 0x000000ffff037224 */ /* 0x000fe400078e0006 */
        /* <DEDUP_REMOVED lines=10> */
[----:B------:R-:W-:-:S06]  /*10d70*/  @P0 VIADD R2, R2, 0x1 ;  /* 0x0000000102020836 */ /* 0x000fcc0000000000 */
[----:B------:R-:W-:Y:S01]  /*10d80*/  @!P2 IMAD.MOV R2, RZ, RZ, -R2 ;  /* 0x000000ffff02a224 */ /* 0x000fe200078e0a02 */
[----:B------:R-:W-:-:S05]  /*10d90*/  @!P1 LOP3.LUT R2, RZ, R4, RZ, 0x33, !PT ;  /* 0x00000004ff029212 */ /* 0x000fca00078e33ff */
[----:B------:R-:W-:Y:S02]  /*10da0*/  IMAD R11, R7, R2, RZ ;  /* 0x00000002070b7224 */ /* 0x000fe400078e02ff */
[----:B------:R-:W-:Y:S02]  /*10db0*/  IMAD.MOV R2, RZ, RZ, -R2 ;  /* 0x000000ffff027224 */ /* 0x000fe400078e0a02 */
[----:B------:R-:W-:Y:S02]  /*10dc0*/  IMAD.MOV R6, RZ, RZ, -R11 ;  /* 0x000000ffff067224 */ /* 0x000fe400078e0a0b */
[----:B------:R-:W-:Y:S02]  /*10dd0*/  IMAD R4, R4, R2, R9 ;  /* 0x0000000204047224 */ /* 0x000fe400078e0209 */
[----:B------:R-:W-:Y:S01]  /*10de0*/  IMAD.MOV.U32 R2, RZ, RZ, RZ ;  /* 0x000000ffff027224 */ /* 0x000fe200078e00ff */
[----:B------:R-:W-:Y:S02]  /*10df0*/  VIADDMNMX R13, R6, UR5, R7, PT ;  /* 0x00000005060d7c46 */ /* 0x000fe4000b800107 */
[----:B------:R-:W-:-:S02]  /*10e00*/  IABS R9, R4 ;  /* 0x0000000400097213 */ /* 0x000fc40000000000 */
[-C--:B------:R-:W-:Y:S01]  /*10e10*/  IABS R8, R13.reuse ;  /* 0x0000000d00087213 */ /* 0x080fe20000000000 */
[----:B------:R-:W-:Y:S01]  /*10e20*/  IMAD.MOV R18, RZ, RZ, -R13 ;  /* 0x000000ffff127224 */ /* 0x000fe200078e0a0d */
[----:B0-----:R-:W-:Y:S02]  /*10e30*/  IABS R10, R13 ;  /* 0x0000000d000a7213 */ /* 0x001fe40000000000 */
[----:B------:R-:W0:Y:S08]  /*10e40*/  I2F.RP R6, R8 ;  /* 0x0000000800067306 */ /* 0x000e300000209400 */
[----:B0-----:R-:W0:Y:S02]  /*10e50*/  MUFU.RCP R6, R6 ;  /* 0x0000000600067308 */ /* 0x001e240000001000 */
[----:B0-----:R-:W-:-:S06]  /*10e60*/  VIADD R3, R6, 0xffffffe ;  /* 0x0ffffffe06037836 */ /* 0x001fcc0000000000 */
[----:B------:R-:W0:Y:S02]  /*10e70*/  F2I.FTZ.U32.TRUNC.NTZ R3, R3 ;  /* 0x0000000300037305 */ /* 0x000e24000021f000 */
[----:B0-----:R-:W-:-:S04]  /*10e80*/  IMAD.MOV R7, RZ, RZ, -R3 ;  /* 0x000000ffff077224 */ /* 0x001fc800078e0a03 */
[----:B------:R-:W-:-:S04]  /*10e90*/  IMAD R7, R7, R8, RZ ;  /* 0x0000000807077224 */ /* 0x000fc800078e02ff */
[----:B------:R-:W-:Y:S01]  /*10ea0*/  IMAD.HI.U32 R2, R3, R7, R2 ;  /* 0x0000000703027227 */ /* 0x000fe200078e0002 */
[----:B------:R-:W-:-:S05]  /*10eb0*/  IADD3 R3, RZ, -R10, RZ ;  /* 0x8000000aff037210 */ /* 0x000fca0007ffe0ff */
        /* <DEDUP_REMOVED lines=8> */
[----:B------:R-:W-:Y:S01]  /*10f40*/  ISETP.GE.AND P2, PT, R3, RZ, PT ;  /* 0x000000ff0300720c */ /* 0x000fe20003f46270 */
[----:B------:R-:W-:-:S06]  /*10f50*/  IMAD.IADD R3, R4, 0x1, R11 ;  /* 0x0000000104037824 */ /* 0x000fcc00078e020b */
[----:B------:R-:W-:-:S06]  /*10f60*/  @P0 VIADD R2, R2, 0x1 ;  /* 0x0000000102020836 */ /* 0x000fcc0000000000 */
[----:B------:R-:W-:Y:S01]  /*10f70*/  @!P2 IMAD.MOV R2, RZ, RZ, -R2 ;  /* 0x000000ffff02a224 */ /* 0x000fe200078e0a02 */
[----:B------:R-:W-:-:S04]  /*10f80*/  @!P1 LOP3.LUT R2, RZ, R13, RZ, 0x33, !PT ;  /* 0x0000000dff029212 */ /* 0x000fc800078e33ff */
[----:B------:R-:W-:Y:S01]  /*10f90*/  LOP3.LUT R17, RZ, R2, RZ, 0x33, !PT ;  /* 0x00000002ff117212 */ /* 0x000fe200078e33ff */
[----:B------:R-:W-:-:S04]  /*10fa0*/  IMAD R18, R2, R18, R3 ;  /* 0x0000001202127224 */ /* 0x000fc800078e0203 */
[----:B------:R-:W-:Y:S01]  /*10fb0*/  IMAD.IADD R17, R0, 0x1, R17 ;  /* 0x0000000100117824 */ /* 0x000fe200078e0211 */
[----:B------:R-:W-:Y:S06]  /*10fc0*/  BRA `(.L_x_1353) ;  /* 0x0000000000147947 */ /* 0x000fec0003800000 */
.L_x_1348:
[----:B------:R-:W-:Y:S01]  /*10fd0*/  ULDC UR4, c[0x0][0xc3c] ;  /* 0x00030f0000047ab9 */ /* 0x000fe20000000800 */
[----:B------:R-:W-:Y:S02]  /*10fe0*/  IMAD.MOV.U32 R17, RZ, RZ, RZ ;  /* 0x000000ffff117224 */ /* 0x000fe400078e00ff */
[----:B------:R-:W-:Y:S02]  /*10ff0*/  IMAD.U32 R16, RZ, RZ, UR6 ;  /* 0x00000006ff107e24 */ /* 0x000fe4000f8e00ff */
[----:B------:R-:W-:Y:S02]  /*11000*/  IMAD.MOV.U32 R18, RZ, RZ, RZ ;  /* 0x000000ffff127224 */ /* 0x000fe400078e00ff */
[----:B------:R-:W-:-:S07]  /*11010*/  IMAD.U32 R19, RZ, RZ, UR4 ;  /* 0x00000004ff137e24 */ /* 0x000fce000f8e00ff */
.L_x_1353:
[----:B------:R-:W-:-:S13]  /*11020*/  ISETP.NE.AND P0, PT, R5, RZ, PT ;  /* 0x000000ff0500720c */ /* 0x000fda0003f05270 */
[----:B------:R-:W0:Y:S01]  /*11030*/  @!P0 S2R R3, SR_CgaCtaId ;  /* 0x0000000000038919 */ /* 0x000e220000008800 */
[----:B------:R-:W-:-:S04]  /*11040*/  @!P0 MOV R0, 0x400 ;  /* 0x0000040000008802 */ /* 0x000fc80000000f00 */
[----:B0-----:R-:W-:-:S05]  /*11050*/  @!P0 LEA R0, R3, R0, 0x18 ;  /* 0x0000000003008211 */ /* 0x001fca00078ec0ff */
[----:B------:R2:W-:Y:S01]  /*11060*/  @!P0 STS.128 [R0+0x2a8d0], R16 ;  /* 0x02a8d01000008388 */ /* 0x0005e20000000c00 */
[----:B------:R-:W-:Y:S06]  /*11070*/  BAR.ARV 0x5, 0x180 ;  /* 0x0146000000007b1d */ /* 0x000fec0000002000 */
.L_x_1346:
[----:B------:R3:W-:Y:S01]  /*11080*/  STL [R1+0x14], RZ ;  /* 0x000014ff01007387 */ /* 0x0007e20000100800 */
[----:B------:R-:W-:Y:S01]  /*11090*/  ULDC UR4, c[0x0][0xc3c] ;  /* 0x00030f0000047ab9 */ /* 0x000fe20000000800 */
[----:B------:R-:W-:Y:S01]  /*110a0*/  IMAD.MOV.U32 R27, RZ, RZ, 0x1 ;  /* 0x00000001ff1b7424 */ /* 0x000fe200078e00ff */
[----:B-1----:R-:W-:Y:S01]  /*110b0*/  ISETP.GE.AND P0, PT, R19, UR4, PT ;  /* 0x0000000413007c0c */ /* 0x002fe2000bf06270 */
[----:B------:R-:W-:-:S12]  /*110c0*/  IMAD.MOV.U32 R25, RZ, RZ, RZ ;  /* 0x000000ffff197224 */ /* 0x000fd800078e00ff */
[----:B---3--:R-:W-:Y:S05]  /*110d0*/  @P0 BRA `(.L_x_1354) ;  /* 0x0000004c005c0947 */ /* 0x008fea0003800000 */
[----:B--2---:R-:W2:Y:S01]  /*110e0*/  LDL R0, [R1+0x18] ;  /* 0x0000180001007983 */ /* 0x004ea20000100800 */
[----:B------:R-:W1:Y:S01]  /*110f0*/  S2UR UR5, SR_CgaCtaId ;  /* 0x00000000000579c3 */ /* 0x000e620000008800 */
[----:B------:R-:W-:Y:S01]  /*11100*/  BSSY B8, `(.L_x_1354) ;  /* 0x00004d4000087945 */ /* 0x000fe20003800000 */
[----:B------:R-:W-:Y:S01]  /*11110*/  IMAD.MOV.U32 R27, RZ, RZ, 0x1 ;  /* 0x00000001ff1b7424 */ /* 0x000fe200078e00ff */
[----:B------:R-:W3:Y:S01]  /*11120*/  S2R R5, SR_TID.X ;  /* 0x0000000000057919 */ /* 0x000ee20000002100 */
[----:B------:R-:W-:Y:S01]  /*11130*/  IMAD.MOV.U32 R25, RZ, RZ, RZ ;  /* 0x000000ffff197224 */ /* 0x000fe200078e00ff */
[----:B------:R-:W-:Y:S01]  /*11140*/  ULDC UR39, c[0x0][0xc] ;  /* 0x0000030000277ab9 */ /* 0x000fe20000000800 */
[----:B------:R4:W-:Y:S01]  /*11150*/  STL [R1+0x14], RZ ;  /* 0x000014ff01007387 */ /* 0x0009e20000100800 */
[C---:B---3--:R-:W-:Y:S02]  /*11160*/  LOP3.LUT R4, R5.reuse, 0x7f, RZ, 0xc0, !PT ;  /* 0x0000007f05047812 */ /* 0x048fe400078ec0ff */
[----:B--2---:R-:W-:Y:S01]  /*11170*/  R2UR UR4, R0 ;  /* 0x00000000000472ca */ /* 0x004fe200000e0000 */
[----:B------:R-:W-:-:S05]  /*11180*/  IMAD.SHL.U32 R0, R5, 0x8, RZ ;  /* 0x0000000805007824 */ /* 0x000fca00078e00ff */
[----:B0-----:R-:W-:-:S04]  /*11190*/  LOP3.LUT R2, R0, 0x1f8, RZ, 0xc0, !PT ;  /* 0x000001f800027812 */ /* 0x001fc800078ec0ff */
[----:B------:R-:W-:Y:S01]  /*111a0*/  LOP3.LUT R3, R2, 0x38, R5, 0x78, !PT ;  /* 0x0000003802037812 */ /* 0x000fe200078e7805 */
[----:B------:R-:W-:Y:S01]  /*111b0*/  IMAD.SHL.U32 R2, R5, 0x10, RZ ;  /* 0x0000001005027824 */ /* 0x000fe200078e00ff */
[----:B------:R-:W-:Y:S01]  /*111c0*/  SHF.R.U32.HI R5, RZ, 0x3, R4 ;  /* 0x00000003ff057819 */ /* 0x000fe20000011604 */
[----:B------:R-:W-:Y:S01]  /*111d0*/  ULOP3.LUT UR38, UR4, 0x2, URZ, 0xfc, !UPT ;  /* 0x0000000204267892 */ /* 0x000fe2000f8efc3f */
[----:B------:R-:W-:Y:S02]  /*111e0*/  LOP3.LUT R32, R3, 0x200, R0, 0xf8, !PT ;  /* 0x0000020003207812 */ /* 0x000fe400078ef800 */
[----:B------:R-:W-:Y:S01]  /*111f0*/  UMOV UR4, 0x400 ;  /* 0x0000040000047882 */ /* 0x000fe20000000000 */
[----:B------:R-:W-:Y:S01]  /*11200*/  LOP3.LUT R4, R0, 0x38, RZ, 0xc0, !PT ;  /* 0x0000003800047812 */ /* 0x000fe200078ec0ff */
[----:B-1----:R-:W-:Y:S01]  /*11210*/  ULEA UR4, UR5, UR4, 0x18 ;  /* 0x0000000405047291 */ /* 0x002fe2000f8ec03f */
[----:B------:R-:W-:Y:S02]  /*11220*/  LOP3.LUT R3, R5, 0x70, R2, 0xf8, !PT ;  /* 0x0000007005037812 */ /* 0x000fe400078ef802 */
[----:B------:R-:W-:-:S02]  /*11230*/  LOP3.LUT R2, R4, 0x40, RZ, 0xfc, !PT ;  /* 0x0000004004027812 */ /* 0x000fc400078efcff */
[----:B------:R-:W-:Y:S01]  /*11240*/  LOP3.LUT R0, R4, 0x80, RZ, 0xfc, !PT ;  /* 0x0000008004007812 */ /* 0x000fe200078efcff */
[----:B------:R-:W-:-:S04]  /*11250*/  IMAD.U32 R22, RZ, RZ, UR4 ;  /* 0x00000004ff167e24 */ /* 0x000fc8000f8e00ff */
[----:B----4-:R-:W-:-:S07]  /*11260*/  IMAD R33, R32, 0x2, R22 ;  /* 0x0000000220217824 */ /* 0x010fce00078e0216 */
.L_x_1425:
[----:B------:R-:W-:Y:S05]  /*11270*/  YIELD ;  /* 0x0000000000007946 */ /* 0x000fea0003800000 */
[----:B------:R-:W-:Y:S01]  /*11280*/  ULDC.64 UR4, c[0x0][0xa28] ;  /* 0x00028a0000047ab9 */ /* 0x000fe20000000a00 */
[----:B-12---:R-:W2:Y:S01]  /*11290*/  LDL.LU R6, [R1] ;  /* 0x0000000001067983 */ /* 0x006ea20000300800 */
[----:B------:R-:W-:Y:S01]  /*112a0*/  ISETP.NE.U32.AND P0, PT, RZ, UR4, PT ;  /* 0x00000004ff007c0c */ /* 0x000fe2000bf05070 */
[----:B------:R-:W-:-:S03]  /*112b0*/  IMAD.MOV.U32 R36, RZ, RZ, RZ ;  /* 0x000000ffff247224 */ /* 0x000fc600078e00ff */
[----:B------:R-:W-:Y:S01]  /*112c0*/  ISETP.NE.AND.EX P0, PT, RZ, UR5, PT, P0 ;  /* 0x00000005ff007c0c */ /* 0x000fe2000bf05300 */
[----:B------:R-:W-:-:S12]  /*112d0*/  ULDC.64 UR4, c[0x0][0xa18] ;  /* 0x0002860000047ab9 */ /* 0x000fd80000000a00 */
[----:B0-----:R-:W0:Y:S02]  /*112e0*/  @P0 LDC.64 R2, c[0x0][0xa28] ;  /* 0x00028a00ff020b82 */ /* 0x001e240000000a00 */
[----:B0-----:R-:W-:-:S05]  /*112f0*/  @P0 IMAD.WIDE R2, R19, 0x4, R2 ;  /* 0x0000000413020825 */ /* 0x001fca00078e0202 */
[----:B------:R0:W5:Y:S01]  /*11300*/  @P0 LDG.E R36, desc[UR36][R2.64] ;  /* 0x0000002402240981 */ /* 0x000162000c1e1900 */
[----:B------:R-:W-:Y:S01]  /*11310*/  ISETP.NE.U32.AND P0, PT, RZ, UR4, PT ;  /* 0x00000004ff007c0c */ /* 0x000fe2000bf05070 */
[----:B------:R-:W-:-:S03]  /*11320*/  IMAD.MOV.U32 R34, RZ, RZ, RZ ;  /* 0x000000ffff227224 */ /* 0x000fc600078e00ff */
[----:B------:R-:W-:Y:S01]  /*11330*/  ISETP.NE.AND.EX P1, PT, RZ, UR5, PT, P0 ;  /* 0x00000005ff007c0c */ /* 0x000fe2000bf25300 */
[----:B------:R-:W-:Y:S02]  /*11340*/  ULDC.64 UR4, c[0x0][0xa00] ;  /* 0x0002800000047ab9 */ /* 0x000fe40000000a00 */
[----:B------:R-:W-:Y:S01]  /*11350*/  ISETP.NE.U32.AND P0, PT, RZ, UR4, PT ;  /* 0x00000004ff007c0c */ /* 0x000fe2000bf05070 */
[----:B0-----:R-:W0:Y:S03]  /*11360*/  LDC.64 R2, c[0x0][0xa00] ;  /* 0x00028000ff027b82 */ /* 0x001e260000000a00 */
[----:B------:R-:W-:Y:S01]  /*11370*/  ISETP.NE.AND.EX P2, PT, RZ, UR5, PT, P0 ;  /* 0x00000005ff007c0c */ /* 0x000fe2000bf45300 */
[----:B------:R-:W-:-:S05]  /*11380*/  ULDC.64 UR4, c[0x0][0x418] ;  /* 0x0001060000047ab9 */ /* 0x000fca0000000a00 */
[----:B------:R-:W1:Y:S01]  /*11390*/  @P1 LDC.64 R4, c[0x0][0xa18] ;  /* 0x00028600ff041b82 */ /* 0x000e620000000a00 */
[----:B0-----:R-:W-:-:S06]  /*113a0*/  IMAD.WIDE R2, R19, 0x4, R2 ;  /* 0x0000000413027825 */ /* 0x001fcc00078e0202 */
[----:B------:R0:W5:Y:S01]  /*113b0*/  @P2 LDG.E R34, desc[UR36][R2.64] ;  /* 0x0000002402222981 */ /* 0x000162000c1e1900 */
[----:B-1----:R-:W-:-:S05]  /*113c0*/  @P1 IMAD.WIDE R4, R19, 0x4, R4 ;  /* 0x0000000413041825 */ /* 0x002fca00078e0204 */
[----:B------:R0:W5:Y:S01]  /*113d0*/  @P1 LDG.E R29, desc[UR36][R4.64] ;  /* 0x00000024041d1981 */ /* 0x000162000c1e1900 */
[----:B------:R-:W-:-:S03]  /*113e0*/  UISETP.NE.U32.AND UP0, UPT, UR4, URZ, UPT ;  /* 0x0000003f0400728c */ /* 0x000fc6000bf05070 */
[----:B------:R-:W-:Y:S01]  /*113f0*/  ULDC UR4, c[0x0][0x424] ;  /* 0x0001090000047ab9 */ /* 0x000fe20000000800 */
[----:B------:R-:W-:-:S03]  /*11400*/  UISETP.NE.AND.EX UP0, UPT, UR5, URZ, UPT, UP0 ;  /* 0x0000003f0500728c */ /* 0x000fc6000bf05300 */
[----:B------:R-:W-:Y:S01]  /*11410*/  ULDC UR5, c[0x0][0x2f0] ;  /* 0x0000bc0000057ab9 */ /* 0x000fe20000000800 */
[----:B------:R-:W-:-:S04]  /*11420*/  USEL UR4, UR4, 0x1, UP0 ;  /* 0x0000000104047887 */ /* 0x000fc80008000000 */
[----:B------:R-:W-:-:S06]  /*11430*/  UIMAD UR4, UR4, UR5, URZ ;  /* 0x00000005040472a4 */ /* 0x000fcc000f8e023f */
[----:B------:R-:W-:Y:S01]  /*11440*/  IMAD.U32 R35, RZ, RZ, UR4 ;  /* 0x00000004ff237e24 */ /* 0x000fe2000f8e00ff */
[----:B--2---:R-:W-:-:S04]  /*11450*/  LOP3.LUT R6, R6, 0xffffff7f, RZ, 0xc0, !PT ;  /* 0xffffff7f06067812 */ /* 0x004fc800078ec0ff */
[----:B------:R-:W-:-:S05]  /*11460*/  @P2 LOP3.LUT R6, R6, 0x80, RZ, 0xfc, !PT ;  /* 0x0000008006062812 */ /* 0x000fca00078efcff */
[----:B------:R0:W-:Y:S01]  /*11470*/  STL [R1], R6 ;  /* 0x0000000601007387 */ /* 0x0001e20000100800 */
[----:B---3--:R-:W-:Y:S05]  /*11480*/  @P1 BRA `(.L_x_1355) ;  /* 0x0000000000181947 */ /* 0x008fea0003800000 */
[----:B------:R-:W-:Y:S02]  /*11490*/  ULDC UR4, c[0x0][0x288] ;  /* 0x0000a20000047ab9 */ /* 0x000fe40000000800 */
[----:B-----5:R-:W-:Y:S01]  /*114a0*/  IMAD.U32 R29, RZ, RZ, UR4 ;  /* 0x00000004ff1d7e24 */ /* 0x020fe2000f8e00ff */
[----:B------:R-:W-:Y:S06]  /*114b0*/  @!P2 BRA `(.L_x_1355) ;  /* 0x00000000000ca947 */ /* 0x000fec0003800000 */
[----:B------:R-:W2:Y:S04]  /*114c0*/  LDG.E R0, desc[UR36][R2.64] ;  /* 0x0000002402007981 */ /* 0x000ea8000c1e1900 */
[----:B------:R-:W2:Y:S02]  /*114d0*/  LDG.E R29, desc[UR36][R2.64+0x4] ;  /* 0x00000424021d7981 */ /* 0x000ea4000c1e1900 */
[----:B--2---:R-:W-:-:S07]  /*114e0*/  IMAD.IADD R29, R29, 0x1, -R0 ;  /* 0x000000011d1d7824 */ /* 0x004fce00078e0a00 */
.L_x_1355:
[----:B------:R-:W-:Y:S02]  /*114f0*/  ULDC.64 UR4, c[0x0][0xa20] ;  /* 0x0002880000047ab9 */ /* 0x000fe40000000a00 */
[----:B------:R-:W-:-:S04]  /*11500*/  ISETP.NE.U32.AND P0, PT, RZ, UR4, PT ;  /* 0x00000004ff007c0c */ /* 0x000fc8000bf05070 */
[----:B------:R-:W-:-:S13]  /*11510*/  ISETP.NE.AND.EX P0, PT, RZ, UR5, PT, P0 ;  /* 0x00000005ff007c0c */ /* 0x000fda000bf05300 */
[----:B------:R-:W-:Y:S05]  /*11520*/  @!P0 BRA `(.L_x_1356) ;  /* 0x0000000000108947 */ /* 0x000fea0003800000 */
[----:B0-----:R-:W0:Y:S02]  /*11530*/  LDC.64 R2, c[0x0][0xa20] ;  /* 0x00028800ff027b82 */ /* 0x001e240000000a00 */
[----:B0-----:R-:W-:-:S05]  /*11540*/  IMAD.WIDE R2, R19, 0x4, R2 ;  /* 0x0000000413027825 */ /* 0x001fca00078e0202 */
[----:B------:R1:W5:Y:S01]  /*11550*/  LDG.E R35, desc[UR36][R2.64] ;  /* 0x0000002402237981 */ /* 0x000362000c1e1900 */
[----:B------:R-:W-:Y:S05]  /*11560*/  BRA `(.L_x_1357) ;  /* 0x0000000000247947 */ /* 0x000fea0003800000 */
.L_x_1356:
        /* <DEDUP_REMOVED lines=8> */
[----:B--2---:R-:W-:-:S07]  /*115f0*/  IMAD.IADD R35, R0, 0x1, -R35 ;  /* 0x0000000100237824 */ /* 0x004fce00078e0a23 */
.L_x_1357:
[----:B------:R-:W2:Y:S01]  /*11600*/  LDC R0, c[0x0][0x448] ;  /* 0x00011200ff007b82 */ /* 0x000ea20000000800 */
[----:B------:R-:W-:Y:S02]  /*11610*/  IMAD.MOV.U32 R24, RZ, RZ, R6 ;  /* 0x000000ffff187224 */ /* 0x000fe400078e0006 */
[----:B------:R-:W-:Y:S02]  /*11620*/  IMAD.SHL.U32 R26, R17, 0x80, RZ ;  /* 0x00000080111a7824 */ /* 0x000fe400078e00ff */
[----:B-----5:R-:W-:Y:S01]  /*11630*/  IMAD.IADD R35, R35, 0x1, -R36 ;  /* 0x0000000123237824 */ /* 0x020fe200078e0a24 */
[----:B------:R-:W-:Y:S02]  /*11640*/  LOP3.LUT R24, R24, 0xffffffbf, RZ, 0xc0, !PT ;  /* 0xffffffbf18187812 */ /* 0x000fe400078ec0ff */
[----:B01----:R-:W0:Y:S01]  /*11650*/  LDC.64 R2, c[0x0][0x9e0] ;  /* 0x00027800ff027b82 */ /* 0x003e220000000a00 */
[----:B--2---:R-:W-:Y:S01]  /*11660*/  ISETP.NE.AND P2, PT, R0, 0x1, PT ;  /* 0x000000010000780c */ /* 0x004fe20003f45270 */
[----:B------:R-:W-:Y:S01]  /*11670*/  VIADD R0, R26, 0x7f ;  /* 0x0000007f1a007836 */ /* 0x000fe20000000000 */
[----:B0-----:R-:W-:-:S11]  /*11680*/  ISETP.GE.AND P1, PT, R3, 0x1, PT ;  /* 0x000000010300780c */ /* 0x001fd60003f26270 */
[----:B------:R-:W0:Y:S01]  /*11690*/  @P2 LDC R5, c[0x0][0x44c] ;  /* 0x00011300ff052b82 */ /* 0x000e220000000800 */
[----:B------:R-:W-:-:S05]  /*116a0*/  @P2 LOP3.LUT R24, R24, 0x40, RZ, 0xfc, !PT ;  /* 0x0000004018182812 */ /* 0x000fca00078efcff */
[----:B------:R1:W-:Y:S02]  /*116b0*/  STL [R1], R24 ;  /* 0x0000001801007387 */ /* 0x0003e40000100800 */
[----:B------:R-:W2:Y:S01]  /*116c0*/  @P2 LDC R7, c[0x0][0x450] ;  /* 0x00011400ff072b82 */ /* 0x000ea20000000800 */
[----:B0-----:R-:W-:Y:S01]  /*116d0*/  @P2 IMAD.HI.U32 R4, R0, R5, RZ ;  /* 0x0000000500042227 */ /* 0x001fe200078e00ff */
[----:B------:R-:W-:-:S04]  /*116e0*/  IADD3 R5, R35, 0x1, -R29 ;  /* 0x0000000123057810 */ /* 0x000fc80007ffe81d */
[----:B--2---:R-:W-:-:S05]  /*116f0*/  @P2 SHF.R.U32.HI R0, RZ, R7, R4 ;  /* 0x00000007ff002219 */ /* 0x004fca0000011604 */
[----:B------:R-:W-:-:S04]  /*11700*/  IMAD.IADD R7, R5, 0x1, R0 ;  /* 0x0000000105077824 */ /* 0x000fc800078e0200 */
[----:B------:R-:W-:Y:S01]  /*11710*/  IMAD.IADD R2, R7, 0x1, R2 ;  /* 0x0000000107027824 */ /* 0x000fe200078e0202 */
[----:B-1----:R-:W-:Y:S06]  /*11720*/  @!P1 BRA `(.L_x_1358) ;  /* 0x0000000000489947 */ /* 0x002fec0003800000 */
[C---:B------:R-:W-:Y:S01]  /*11730*/  ISETP.GT.AND P0, PT, R7.reuse, RZ, PT ;  /* 0x000000ff0700720c */ /* 0x040fe20003f04270 */
[----:B------:R-:W-:Y:S01]  /*11740*/  BSSY B0, `(.L_x_1359) ;  /* 0x000000e000007945 */ /* 0x000fe20003800000 */
[----:B------:R-:W-:-:S11]  /*11750*/  VIADD R0, R7, 0xffffffff ;  /* 0xffffffff07007836 */ /* 0x000fd60000000000 */
        /* <DEDUP_REMOVED lines=8> */
.L_x_1360:
[----:B------:R-:W-:-:S13]  /*117e0*/  ISETP.NE.AND P0, PT, R3, 0x1, PT ;  /* 0x000000010300780c */ /* 0x000fda0003f05270 */
[----:B------:R-:W0:Y:S02]  /*117f0*/  @P0 LDC.64 R4, c[0x0][0x9e8] ;  /* 0x00027a00ff040b82 */ /* 0x000e240000000a00 */
[----:B0-----:R-:W-:-:S05]  /*11800*/  @P0 IMAD.HI.U32 R4, R0, R4, RZ ;  /* 0x0000000400040227 */ /* 0x001fca00078e00ff */
[----:B------:R-:W-:-:S07]  /*11810*/  @P0 SHF.R.U32.HI R0, RZ, R5, R4 ;  /* 0x00000005ff000219 */ /* 0x000fce0000011604 */
.L_x_1361:
[----:B------:R-:W-:Y:S05]  /*11820*/  BSYNC B0 ;  /* 0x0000000000007941 */ /* 0x000fea0003800000 */
.L_x_1359:
[----:B------:R-:W-:-:S05]  /*11830*/  IMAD R5, R0, R3, R3 ;  /* 0x0000000300057224 */ /* 0x000fca00078e0203 */
[----:B------:R-:W-:-:S07]  /*11840*/  VIMNMX R2, R2, R5, PT ;  /* 0x0000000502027248 */ /* 0x000fce0003fe0100 */
.L_x_1358:
[----:B------:R-:W0:Y:S01]  /*11850*/  @P2 LDC R5, c[0x0][0x44c] ;  /* 0x00011300ff052b82 */ /* 0x000e220000000800 */
[----:B------:R-:W-:Y:S01]  /*11860*/  VIADD R2, R2, 0x5f ;  /* 0x0000005f02027836 */ /* 0x000fe20000000000 */
[----:B------:R-:W-:Y:S01]  /*11870*/  ULDC UR4, c[0x0][0x9dc] ;  /* 0x0002770000047ab9 */ /* 0x000fe20000000800 */
[----:B------:R-:W-:-:S05]  /*11880*/  IMAD.MOV.U32 R0, RZ, RZ, R26 ;  /* 0x000000ffff007224 */ /* 0x000fca00078e001a */
[----:B------:R-:W1:Y:S01]  /*11890*/  @P2 LDC R7, c[0x0][0x450] ;  /* 0x00011400ff072b82 */ /* 0x000e620000000800 */
[----:B0-----:R-:W-:-:S05]  /*118a0*/  @P2 IMAD.HI.U32 R4, R26, R5, RZ ;  /* 0x000000051a042227 */ /* 0x001fca00078e00ff */
[----:B-1----:R-:W-:Y:S01]  /*118b0*/  @P2 SHF.R.U32.HI R0, RZ, R7, R4 ;  /* 0x00000007ff002219 */ /* 0x002fe20000011604 */
[----:B------:R-:W-:-:S04]  /*118c0*/  IMAD.HI R4, R2, 0x2aaaaaab, RZ ;  /* 0x2aaaaaab02047827 */ /* 0x000fc800078e02ff */
[----:B------:R-:W-:Y:S01]  /*118d0*/  VIADD R2, R35, 0x5f ;  /* 0x0000005f23027836 */ /* 0x000fe20000000000 */
[----:B------:R-:W-:-:S03]  /*118e0*/  SHF.R.U32.HI R5, RZ, 0x1f, R4 ;  /* 0x0000001fff057819 */ /* 0x000fc60000011604 */
[----:B------:R-:W-:Y:S01]  /*118f0*/  IMAD.HI R2, R2, 0x2aaaaaab, RZ ;  /* 0x2aaaaaab02027827 */ /* 0x000fe200078e02ff */
[----:B------:R-:W-:-:S04]  /*11900*/  LEA.HI.SX32 R4, R4, R5, 0x1c ;  /* 0x0000000504047211 */ /* 0x000fc800078fe2ff */
[----:B------:R-:W-:-:S04]  /*11910*/  SHF.R.U32.HI R5, RZ, 0x1f, R2 ;  /* 0x0000001fff057819 */ /* 0x000fc80000011602 */
[----:B------:R-:W-:Y:S02]  /*11920*/  LEA.HI.SX32 R5, R2, R5, 0x1c ;  /* 0x0000000502057211 */ /* 0x000fe400078fe2ff */
[----:B------:R-:W-:Y:S02]  /*11930*/  IADD3 R2, R0, R35, -R29 ;  /* 0x0000002300027210 */ /* 0x000fe40007ffe81d */
[----:B------:R-:W-:-:S03]  /*11940*/  VIMNMX R23, R5, R4, PT ;  /* 0x0000000405177248 */ /* 0x000fc60003fe0100 */
[----:B------:R-:W-:Y:S02]  /*11950*/  VIADD R0, R2, -UR4 ;  /* 0x8000000402007c36 */ /* 0x000fe40008000000 */
[----:B------:R0:W-:Y:S01]  /*11960*/  STL [R1+0x10], R23 ;  /* 0x0000101701007387 */ /* 0x0001e20000100800 */
[----:B------:R-:W-:Y:S05]  /*11970*/  @!P1 BRA `(.L_x_1362) ;  /* 0x0000000000449947 */ /* 0x000fea0003800000 */
[----:B------:R-:W-:Y:S01]  /*11980*/  ISETP.GT.AND P0, PT, R2, -0x1, PT ;  /* 0xffffffff0200780c */ /* 0x000fe20003f04270 */
[----:B------:R-:W-:-:S12]  /*11990*/  BSSY B0, `(.L_x_1363) ;  /* 0x000000d000007945 */ /* 0x000fd80003800000 */
[----:B------:R-:W-:Y:S05]  /*119a0*/  @P0 BRA `(.L_x_1364) ;  /* 0x00000000001c0947 */ /* 0x000fea0003800000 */
[----:B------:R-:W-:Y:S02]  /*119b0*/  ISETP.NE.AND P0, PT, R3, 0x1, PT ;  /* 0x000000010300780c */ /* 0x000fe40003f05270 */
[----:B------:R-:W-:-:S11]  /*119c0*/  LOP3.LUT R7, RZ, R2, RZ, 0x33, !PT ;  /* 0x00000002ff077212 */ /* 0x000fd600078e33ff */
[----:B------:R-:W1:Y:S02]  /*119d0*/  @P0 LDC.64 R4, c[0x0][0x9e8] ;  /* 0x00027a00ff040b82 */ /* 0x000e640000000a00 */
[----:B-1----:R-:W-:-:S05]  /*119e0*/  @P0 IMAD.HI.U32 R4, R7, R4, RZ ;  /* 0x0000000407040227 */ /* 0x002fca00078e00ff */
[----:B------:R-:W-:-:S04]  /*119f0*/  @P0 SHF.R.U32.HI R7, RZ, R5, R4 ;  /* 0x00000005ff070219 */ /* 0x000fc80000011604 */
[----:B------:R-:W-:Y:S01]  /*11a00*/  LOP3.LUT R2, RZ, R7, RZ, 0x33, !PT ;  /* 0x00000007ff027212 */ /* 0x000fe200078e33ff */
[----:B------:R-:W-:Y:S06]  /*11a10*/  BRA `(.L_x_1365) ;  /* 0x0000000000107947 */ /* 0x000fec0003800000 */
.L_x_1364:
[----:B------:R-:W-:-:S13]  /*11a20*/  ISETP.NE.AND P0, PT, R3, 0x1, PT ;  /* 0x000000010300780c */ /* 0x000fda0003f05270 */
[----:B------:R-:W1:Y:S02]  /*11a30*/  @P0 LDC.64 R4, c[0x0][0x9e8] ;  /* 0x00027a00ff040b82 */ /* 0x000e640000000a00 */
[----:B-1----:R-:W-:-:S05]  /*11a40*/  @P0 IMAD.HI.U32 R4, R2, R4, RZ ;  /* 0x0000000402040227 */ /* 0x002fca00078e00ff */
[----:B------:R-:W-:-:S07]  /*11a50*/  @P0 SHF.R.U32.HI R2, RZ, R5, R4 ;  /* 0x00000005ff020219 */ /* 0x000fce0000011604 */
.L_x_1365:
[----:B------:R-:W-:Y:S05]  /*11a60*/  BSYNC B0 ;  /* 0x0000000000007941 */ /* 0x000fea0003800000 */
.L_x_1363:
[----:B------:R-:W-:-:S05]  /*11a70*/  IMAD R3, R2, R3, RZ ;  /* 0x0000000302037224 */ /* 0x000fca00078e02ff */
[----:B------:R-:W-:-:S07]  /*11a80*/  VIMNMX R0, R0, R3, !PT ;  /* 0x0000000300007248 */ /* 0x000fce0007fe0100 */
.L_x_1362:
[----:B------:R-:W-:Y:S01]  /*11a90*/  IMAD.HI R0, R0, 0x2aaaaaab, RZ ;  /* 0x2aaaaaab00007827 */ /* 0x000fe200078e02ff */
[----:B------:R-:W-:Y:S04]  /*11aa0*/  BSSY B7, `(.L_x_1366) ;  /* 0x0000377000077945 */ /* 0x000fe80003800000 */
[----:B------:R-:W-:-:S04]  /*11ab0*/  SHF.R.U32.HI R3, RZ, 0x1f, R0 ;  /* 0x0000001fff037819 */ /* 0x000fc80000011600 */
[----:B------:R-:W-:-:S04]  /*11ac0*/  LEA.HI.SX32 R3, R0, R3, 0x1c ;  /* 0x0000000300037211 */ /* 0x000fc800078fe2ff */
[----:B------:R-:W-:-:S04]  /*11ad0*/  VIMNMX R37, RZ, R3, !PT ;  /* 0x00000003ff257248 */ /* 0x000fc80007fe0100 */
[----:B------:R-:W-:-:S13]  /*11ae0*/  ISETP.GT.AND P0, PT, R23, R37, PT ;  /* 0x000000251700720c */ /* 0x000fda0003f04270 */
        /* <DEDUP_REMOVED lines=8> */
[----:B------:R-:W1:Y:S08]  /*11b70*/  FLO.U32 R0, UR4 ;  /* 0x0000000400007d00 */ /* 0x000e7000080e0000 */
[----:B------:R-:W2:Y:S01]  /*11b80*/  POPC R5, UR4 ;  /* 0x0000000400057d09 */ /* 0x000ea20008000000 */
[----:B-1----:R-:W-:-:S13]  /*11b90*/  ISETP.EQ.U32.AND P0, PT, R0, R7, PT ;  /* 0x000000070000720c */ /* 0x002fda0003f02070 */
[----:B--2---:R-:W2:Y:S01]  /*11ba0*/  @P0 ATOMG.E.ADD.STRONG.GPU PT, R3, desc[UR36][R2.64], R5 ;  /* 0x00000005020309a8 */ /* 0x004ea200081ee1e4 */
[----:B------:R-:W1:Y:S02]  /*11bb0*/  S2R R4, SR_LTMASK ;  /* 0x0000000000047919 */ /* 0x000e640000003900 */
[----:B-1----:R-:W-:-:S04]  /*11bc0*/  LOP3.LUT R4, R4, UR4, RZ, 0xc0, !PT ;  /* 0x0000000404047c12 */ /* 0x002fc8000f8ec0ff */
[----:B------:R-:W1:Y:S01]  /*11bd0*/  POPC R7, R4 ;  /* 0x0000000400077309 */ /* 0x000e620000000000 */
[----:B--2---:R-:W1:Y:S02]  /*11be0*/  SHFL.IDX PT, R0, R3, R0, 0x1f ;  /* 0x00001f0003007589 */ /* 0x004e6400000e0000 */
[----:B-1----:R-:W-:Y:S01]  /*11bf0*/  IADD3 R16, R0, UR39, R7 ;  /* 0x0000002700107c10 */ /* 0x002fe2000fffe007 */
[----:B------:R-:W-:Y:S06]  /*11c00*/  BRA `(.L_x_1368) ;  /* 0x0000003400807947 */ /* 0x000fec0003800000 */
.L_x_1367:
        /* <DEDUP_REMOVED lines=8> */
[----:B------:R-:W-:Y:S02]  /*11c90*/  IMAD.U32 R4, RZ, RZ, UR6 ;  /* 0x00000006ff047e24 */ /* 0x000fe4000f8e00ff */
[----:B------:R-:W1:Y:S01]  /*11ca0*/  LDC.64 R2, c[0x4][R2] ;  /* 0x0100000002027b82 */ /* 0x000e620000000a00 */
        /* <DEDUP_REMOVED lines=9> */
[----:B01----:R-:W-:Y:S05]  /*11d40*/  CALL.ABS.NOINC R2 ;  /* 0x0000000002007343 */ /* 0x003fea0003c00000 */
.L_x_1370:
[----:B------:R-:W-:Y:S05]  /*11d50*/  BSYNC B6 ;  /* 0x0000000000067941 */ /* 0x000fea0003800000 */
.L_x_1369:
        /* <DEDUP_REMOVED lines=9> */
[----:B------:R-:W-:Y:S01]  /*11df0*/  MOV R4, UR6 ;  /* 0x0000000600047c02 */ /* 0x000fe20008000f00 */
[----:B------:R-:W-:Y:S02]  /*11e00*/  IMAD.U32 R5, RZ, RZ, UR7 ;  /* 0x00000007ff057e24 */ /* 0x000fe4000f8e00ff */
[----:B------:R-:W-:Y:S02]  /*11e10*/  IMAD.U32 R6, RZ, RZ, UR8 ;  /* 0x00000008ff067e24 */ /* 0x000fe4000f8e00ff */
[----:B------:R-:W-:-:S02]  /*11e20*/  IMAD.U32 R7, RZ, RZ, UR9 ;  /* 0x00000009ff077e24 */ /* 0x000fc4000f8e00ff */
[----:B------:R-:W-:Y:S02]  /*11e30*/  IMAD.U32 R10, RZ, RZ, UR4 ;  /* 0x00000004ff0a7e24 */ /* 0x000fe4000f8e00ff */
[----:B------:R-:W-:Y:S02]  /*11e40*/  IMAD.U32 R11, RZ, RZ, UR5 ;  /* 0x00000005ff0b7e24 */ /* 0x000fe4000f8e00ff */
[----:B------:R-:W-:Y:S02]  /*11e50*/  IMAD.MOV.U32 R8, RZ, RZ, 0x70 ;  /* 0x00000070ff087424 */ /* 0x000fe400078e00ff */
[----:B------:R-:W-:Y:S02]  /*11e60*/  IMAD.MOV.U32 R12, RZ, RZ, 0x1 ;  /* 0x00000001ff0c7424 */ /* 0x000fe400078e00ff */
[----:B-1----:R-:W-:-:S07]  /*11e70*/  IMAD.MOV.U32 R13, RZ, RZ, RZ ;  /* 0x000000ffff0d7224 */ /* 0x002fce00078e00ff */
[----:B------:R-:W-:-:S07]  /*11e80*/  LEPC R20, `(.L_x_1373) ;  /* 0x000000001014794e */ /* 0x000fce0000000000 */
[----:B0-2---:R-:W-:Y:S05]  /*11e90*/  CALL.ABS.NOINC R2 ;  /* 0x0000000002007343 */ /* 0x005fea0003c00000 */
.L_x_1373:
[----:B------:R0:W1:Y:S01]  /*11ea0*/  LDC.64 R2, c[0x4][R17] ;  /* 0x0100000011027b82 */ /* 0x0000620000000a00 */
[----:B------:R-:W-:Y:S01]  /*11eb0*/  ULDC.64 UR6, c[0x4][0x90] ;  /* 0x0100240000067ab9 */ /* 0x000fe20000000a00 */
[----:B------:R-:W-:Y:S01]  /*11ec0*/  ULDC.64 UR8, c[0x4][0x98] ;  /* 0x0100260000087ab9 */ /* 0x000fe20000000a00 */
[----:B------:R-:W-:Y:S01]  /*11ed0*/  ULDC.64 UR4, c[0x4][0x18] ;  /* 0x0100060000047ab9 */ /* 0x000fe20000000a00 */
[----:B------:R-:W-:Y:S02]  /*11ee0*/  IMAD.U32 R4, RZ, RZ, UR6 ;  /* 0x00000006ff047e24 */ /* 0x000fe4000f8e00ff */
[----:B------:R-:W-:Y:S02]  /*11ef0*/  IMAD.U32 R5, RZ, RZ, UR7 ;  /* 0x00000007ff057e24 */ /* 0x000fe4000f8e00ff */
[----:B------:R-:W-:Y:S02]  /*11f00*/  IMAD.U32 R6, RZ, RZ, UR8 ;  /* 0x00000008ff067e24 */ /* 0x000fe4000f8e00ff */
[----:B------:R-:W-:-:S02]  /*11f10*/  IMAD.U32 R7, RZ, RZ, UR9 ;  /* 0x00000009ff077e24 */ /* 0x000fc4000f8e00ff */
[----:B------:R-:W-:Y:S02]  /*11f20*/  IMAD.U32 R10, RZ, RZ, UR4 ;  /* 0x00000004ff0a7e24 */ /* 0x000fe4000f8e00ff */
[----:B------:R-:W-:Y:S02]  /*11f30*/  IMAD.U32 R11, RZ, RZ, UR5 ;  /* 0x00000005ff0b7e24 */ /* 0x000fe4000f8e00ff */
[----:B------:R-:W-:Y:S02]  /*11f40*/  IMAD.MOV.U32 R8, RZ, RZ, 0x70 ;  /* 0x00000070ff087424 */ /* 0x000fe400078e00ff */
[----:B------:R-:W-:Y:S02]  /*11f50*/  IMAD.MOV.U32 R12, RZ, RZ, 0x1 ;  /* 0x00000001ff0c7424 */ /* 0x000fe400078e00ff */
[----:B0-----:R-:W-:-:S07]  /*11f60*/  IMAD.MOV.U32 R13, RZ, RZ, RZ ;  /* 0x000000ffff0d7224 */ /* 0x001fce00078e00ff */
[----:B------:R-:W-:-:S07]  /*11f70*/  LEPC R20, `(.L_x_1372) ;  /* 0x000000001014794e */ /* 0x000fce0000000000 */
[----:B-1----:R-:W-:Y:S05]  /*11f80*/  CALL.ABS.NOINC R2 ;  /* 0x0000000002007343 */ /* 0x002fea0003c00000 */
.L_x_1372:
[----:B------:R-:W-:Y:S05]  /*11f90*/  BSYNC B6 ;  /* 0x0000000000067941 */ /* 0x000fea0003800000 */
.L_x_1371:
[----:B------:R-:W1:Y:S01]  /*11fa0*/  S2R R2, SR_TID.X ;  /* 0x0000000000027919 */ /* 0x000e620000002100 */
[----:B------:R-:W-:Y:S01]  /*11fb0*/  ULDC.64 UR4, c[0x0][0x9f8] ;  /* 0x00027e0000047ab9 */ /* 0x000fe20000000a00 */
[----:B------:R-:W-:Y:S01]  /*11fc0*/  IMAD.MOV.U32 R31, RZ, RZ, R19 ;  /* 0x000000ffff1f7224 */ /* 0x000fe200078e0013 */
[----:B------:R-:W-:Y:S01]  /*11fd0*/  ISETP.NE.U32.AND P0, PT, RZ, UR4, PT ;  /* 0x00000004ff007c0c */ /* 0x000fe2000bf05070 */
[----:B------:R-:W2:Y:S01]  /*11fe0*/  S2R R21, SR_TID.X ;  /* 0x0000000000157919 */ /* 0x000ea20000002100 */
[----:B------:R-:W3:Y:S01]  /*11ff0*/  LDC R8, c[0x0][0x430] ;  /* 0x00010c00ff087b82 */ /* 0x000ee20000000800 */
[----:B------:R-:W-:Y:S01]  /*12000*/  IMAD.MOV.U32 R20, RZ, RZ, R24 ;  /* 0x000000ffff147224 */ /* 0x000fe200078e0018 */
[----:B------:R-:W-:Y:S01]  /*12010*/  ISETP.NE.AND.EX P0, PT, RZ, UR5, PT, P0 ;  /* 0x00000005ff007c0c */ /* 0x000fe2000bf05300 */
[----:B------:R-:W-:Y:S01]  /*12020*/  ULDC UR4, c[0x0][0x320] ;  /* 0x0000c80000047ab9 */ /* 0x000fe20000000800 */
[----:B-1----:R-:W-:-:S11]  /*12030*/  LOP3.LUT R17, R2, 0x7f, RZ, 0xc0, !PT ;  /* 0x0000007f02117812 */ /* 0x002fd600078ec0ff */
[----:B------:R-:W1:Y:S01]  /*12040*/  @P0 LDC.64 R2, c[0x0][0x9f8] ;  /* 0x00027e00ff020b82 */ /* 0x000e620000000a00 */
[----:B---3--:R-:W-:Y:S02]  /*12050*/  ISETP.NE.AND P1, PT, R8, 0x1, PT ;  /* 0x000000010800780c */ /* 0x008fe40003f25270 */
[----:B------:R-:W-:Y:S01]  /*12060*/  SHF.R.U32.HI R24, RZ, 0x3, R17 ;  /* 0x00000003ff187819 */ /* 0x000fe20000011611 */
[----:B-1----:R-:W-:-:S10]  /*12070*/  @P0 IMAD.WIDE R2, R19, 0x4, R2 ;  /* 0x0000000413020825 */ /* 0x002fd400078e0202 */
[----:B------:R-:W1:Y:S01]  /*12080*/  @P1 LDC R7, c[0x0][0x434] ;  /* 0x00010d00ff071b82 */ /* 0x000e620000000800 */
[----:B------:R3:W4:Y:S01]  /*12090*/  @P0 LDG.E R31, desc[UR36][R2.64] ;  /* 0x00000024021f0981 */ /* 0x000722000c1e1900 */
[----:B--2---:R-:W-:Y:S01]  /*120a0*/  IMAD.SHL.U32 R17, R21, 0x10, RZ ;  /* 0x0000001015117824 */ /* 0x004fe200078e00ff */
[----:B------:R-:W-:-:S05]  /*120b0*/  LOP3.LUT R20, R20, 0xffffffdf, RZ, 0xc0, !PT ;  /* 0xffffffdf14147812 */ /* 0x000fca00078ec0ff */
[----:B------:R-:W2:Y:S01]  /*120c0*/  @P1 LDC R5, c[0x0][0x438] ;  /* 0x00010e00ff051b82 */ /* 0x000ea20000000800 */
[----:B------:R-:W-:Y:S01]  /*120d0*/  LOP3.LUT R17, R24, 0x70, R17, 0xf8, !PT ;  /* 0x0000007018117812 */ /* 0x000fe200078ef811 */
[----:B------:R-:W-:Y:S01]  /*120e0*/  VIADD R24, R23, 0xffffffff ;  /* 0xffffffff17187836 */ /* 0x000fe20000000000 */
[----:B------:R-:W-:Y:S01]  /*120f0*/  @P1 LOP3.LUT R20, R20, 0x20, RZ, 0xfc, !PT ;  /* 0x0000002014141812 */ /* 0x000fe200078efcff */
[----:B0-----:R-:W0:Y:S02]  /*12100*/  S2R R23, SR_TID.X ;  /* 0x0000000000177919 */ /* 0x001e240000002100 */
[----:B------:R-:W-:-:S05]  /*12110*/  IMAD R0, R24, 0x60, R17 ;  /* 0x0000006018007824 */ /* 0x000fca00078e0211 */
[C---:B------:R-:W-:Y:S01]  /*12120*/  ISETP.GE.AND P0, PT, R0.reuse, R35, PT ;  /* 0x000000230000720c */ /* 0x040fe20003f06270 */
[----:B------:R-:W-:-:S03]  /*12130*/  IMAD.IADD R0, R0, 0x1, R36 ;  /* 0x0000000100007824 */ /* 0x000fc600078e0224 */
[----:B------:R-:W-:Y:S01]  /*12140*/  ISETP.GT.U32.OR P0, PT, R17, 0x5f, P0 ;  /* 0x0000005f1100780c */ /* 0x000fe20000704470 */
[----:B-1----:R-:W-:-:S04]  /*12150*/  @P1 IMAD.HI.U32 R6, R0, R7, RZ ;  /* 0x0000000700061227 */ /* 0x002fc800078e00ff */
[----:B------:R-:W-:Y:S01]  /*12160*/  IMAD.MOV.U32 R4, RZ, RZ, R0 ;  /* 0x000000ffff047224 */ /* 0x000fe200078e0000 */
[----:B--2---:R-:W-:-:S07]  /*12170*/  @P1 SHF.R.U32.HI R4, RZ, R5, R6 ;  /* 0x00000005ff041219 */ /* 0x004fce0000011606 */
[----:B---3--:R-:W1:Y:S01]  /*12180*/  @!P0 LDC.64 R2, c[0x0][0x428] ;  /* 0x00010a00ff028b82 */ /* 0x008e620000000a00 */
[----:B------:R-:W-:-:S04]  /*12190*/  IMAD.MOV R5, RZ, RZ, -R4 ;  /* 0x000000ffff057224 */ /* 0x000fc800078e0a04 */
[----:B------:R-:W-:Y:S01]  /*121a0*/  IMAD R0, R8, R5, R0 ;  /* 0x0000000508007224 */ /* 0x000fe200078e0200 */
[----:B------:R-:W-:Y:S01]  /*121b0*/  @!P0 SHF.R.S32.HI R5, RZ, 0x1f, R4 ;  /* 0x0000001fff058819 */ /* 0x000fe20000011404 */
[----:B0-----:R-:W-:-:S05]  /*121c0*/  IMAD.SHL.U32 R23, R23, 0x8, RZ ;  /* 0x0000000817177824 */ /* 0x001fca00078e00ff */
[----:B------:R-:W-:-:S04]  /*121d0*/  LOP3.LUT R23, R23, 0x38, RZ, 0xc0, !PT ;  /* 0x0000003817177812 */ /* 0x000fc800078ec0ff */
[C---:B------:R-:W-:Y:S02]  /*121e0*/  LOP3.LUT R9, R23.reuse, 0x40, RZ, 0xfc, !PT ;  /* 0x0000004017097812 */ /* 0x040fe400078efcff */
[----:B------:R-:W-:Y:S02]  /*121f0*/  ISETP.GE.AND P1, PT, R23, UR4, PT ;  /* 0x0000000417007c0c */ /* 0x000fe4000bf26270 */
[----:B------:R-:W-:Y:S01]  /*12200*/  ISETP.GE.AND P2, PT, R9, UR4, PT ;  /* 0x0000000409007c0c */ /* 0x000fe2000bf46270 */
[----:B------:R-:W-:Y:S01]  /*12210*/  ULDC UR4, c[0x0][0x2f4] ;  /* 0x0000bd0000047ab9 */ /* 0x000fe20000000800 */
[----:B------:R-:W-:Y:S02]  /*12220*/  SEL R28, RZ, 0x1, P1 ;  /* 0x00000001ff1c7807 */ /* 0x000fe40000800000 */
[----:B------:R-:W-:Y:S02]  /*12230*/  LOP3.LUT R20, R20, 0xfffffffb, RZ, 0xc0, !PT ;  /* 0xfffffffb14147812 */ /* 0x000fe400078ec0ff */
[----:B------:R-:W-:Y:S01]  /*12240*/  LOP3.LUT R8, R23, 0x80, RZ, 0xfc, !PT ;  /* 0x0000008017087812 */ /* 0x000fe200078efcff */
[----:B------:R-:W-:Y:S01]  /*12250*/  UMOV UR5, 0xffffffff ;  /* 0xffffffff00057882 */ /* 0x000fe20000000000 */
[----:B----4-:R-:W-:Y:S01]  /*12260*/  SHF.R.S32.HI R6, RZ, 0x1f, R31 ;  /* 0x0000001fff067819 */ /* 0x010fe2000001141f */
[----:B-1----:R-:W-:-:S04]  /*12270*/  @!P0 IMAD.WIDE.U32 R4, R31, R2, R4 ;  /* 0x000000021f048225 */ /* 0x002fc800078e0004 */
[----:B------:R0:W-:Y:S02]  /*12280*/  STL [R1+0x4], R6 ;  /* 0x0000040601007387 */ /* 0x0001e40000100800 */
[----:B0-----:R-:W-:Y:S01]  /*12290*/  @!P0 IMAD R6, R6, R2, RZ ;  /* 0x0000000206068224 */ /* 0x001fe200078e02ff */
[----:B------:R-:W-:-:S03]  /*122a0*/  SEL R2, RZ, 0xffffffff, P2 ;  /* 0xffffffffff027807 */ /* 0x000fc60001000000 */
[----:B------:R-:W-:Y:S02]  /*122b0*/  @!P0 IMAD R6, R31, R3, R6 ;  /* 0x000000031f068224 */ /* 0x000fe400078e0206 */
[----:B------:R-:W-:Y:S01]  /*122c0*/  IMAD.SHL.U32 R3, R2, 0x2, RZ ;  /* 0x0000000202037824 */ /* 0x000fe200078e00ff */
[----:B------:R-:W-:Y:S01]  /*122d0*/  ISETP.GE.AND P2, PT, R23, UR4, PT ;  /* 0x0000000417007c0c */ /* 0x000fe2000bf46270 */
[----:B------:R-:W-:-:S03]  /*122e0*/  @!P0 IMAD.IADD R6, R5, 0x1, R6 ;  /* 0x0000000105068824 */ /* 0x000fc600078e0206 */
[----:B------:R-:W-:Y:S02]  /*122f0*/  LOP3.LUT R28, R3, 0x2, R28, 0xe2, !PT ;  /* 0x00000002031c7812 */ /* 0x000fe400078ee21c */
[----:B------:R-:W0:Y:S07]  /*12300*/  @!P0 LDC.64 R2, c[0x0][0x418] ;  /* 0x00010600ff028b82 */ /* 0x000e2e0000000a00 */
[----:B------:R-:W-:Y:S02]  /*12310*/  @P2 LOP3.LUT R20, R20, 0x4, RZ, 0xfc, !PT ;  /* 0x0000000414142812 */ /* 0x000fe400078efcff */
[----:B0-----:R-:W-:-:S04]  /*12320*/  @!P0 LEA R2, P1, R4, R2, 0x2 ;  /* 0x0000000204028211 */ /* 0x001fc800078210ff */
[----:B------:R-:W-:Y:S01]  /*12330*/  @!P0 LEA.HI.X R3, R4, R3, R6, 0x2, P1 ;  /* 0x0000000304038211 */ /* 0x000fe200008f1406 */
[----:B------:R-:W-:Y:S01]  /*12340*/  IMAD.MOV.U32 R4, RZ, RZ, RZ ;  /* 0x000000ffff047224 */ /* 0x000fe200078e00ff */
[----:B------:R-:W-:Y:S02]  /*12350*/  ISETP.GE.AND P1, PT, R9, UR4, PT ;  /* 0x0000000409007c0c */ /* 0x000fe4000bf26270 */
[----:B------:R-:W-:-:S03]  /*12360*/  LOP3.LUT R20, R20, 0xfffffffd, RZ, 0xc0, !PT ;  /* 0xfffffffd14147812 */ /* 0x000fc600078ec0ff */
[----:B------:R0:W5:Y:S01]  /*12370*/  @!P0 LDG.E R4, desc[UR36][R2.64] ;  /* 0x0000002402048981 */ /* 0x000162000c1e1900 */
[----:B------:R-:W-:-:S07]  /*12380*/  ISETP.GE.AND P0, PT, R8, UR4, PT ;  /* 0x0000000408007c0c */ /* 0x000fce000bf06270 */
[----:B------:R-:W-:Y:S01]  /*12390*/  @P1 LOP3.LUT R20, R20, 0x2, RZ, 0xfc, !PT ;  /* 0x0000000214141812 */ /* 0x000fe200078efcff */
[----:B0-----:R-:W-:-:S03]  /*123a0*/  IMAD.U32 R2, RZ, RZ, UR38 ;  /* 0x00000026ff027e24 */ /* 0x001fc6000f8e00ff */
[----:B------:R-:W-:-:S04]  /*123b0*/  LOP3.LUT R20, R20, 0xfffffffe, RZ, 0xc0, !PT ;  /* 0xfffffffe14147812 */ /* 0x000fc800078ec0ff */
[----:B------:R-:W-:-:S05]  /*123c0*/  @P0 LOP3.LUT R20, R20, 0x1, RZ, 0xfc, !PT ;  /* 0x0000000114140812 */ /* 0x000fca00078efcff */
[----:B------:R0:W-:Y:S01]  /*123d0*/  STL [R1], R20 ;  /* 0x0000001401007387 */ /* 0x0001e20000100800 */
[----:B------:R-:W-:Y:S05]  /*123e0*/  BRA.DIV UR5, `(.L_x_1374) ;  /* 0x00000042055c7947 */ /* 0x000fea000b800000 */
.L_x_1442:
[----:B------:R-:W-:Y:S01]  /*123f0*/  ISETP.NE.AND P0, PT, R2, 0x3, PT ;  /* 0x000000030200780c */ /* 0x000fe20003f05270 */
[----:B------:R-:W-:Y:S01]  /*12400*/  IMAD.MOV.U32 R3, RZ, RZ, R20 ;  /* 0x000000ffff037224 */ /* 0x000fe200078e0014 */
[----:B------:R-:W-:Y:S02]  /*12410*/  ISETP.GT.U32.AND P1, PT, R17, 0x5f, PT ;  /* 0x0000005f1100780c */ /* 0x000fe40003f24070 */
[----:B------:R-:W-:Y:S02]  /*12420*/  SHF.R.S32.HI R30, RZ, 0x1f, R18 ;  /* 0x0000001fff1e7819 */ /* 0x000fe40000011412 */
[----:B------:R-:W-:-:S07]  /*12430*/  LOP3.LUT R3, R3, 0xffffffef, RZ, 0xc0, !PT ;  /* 0xffffffef03037812 */ /* 0x000fce00078ec0ff */
[----:B------:R-:W-:-:S04]  /*12440*/  @P0 LOP3.LUT R3, R3, 0x10, RZ, 0xfc, !PT ;  /* 0x0000001003030812 */ /* 0x000fc800078efcff */
[----:B------:R-:W-:-:S04]  /*12450*/  LOP3.LUT R3, R3, 0xfffffff7, RZ, 0xc0, !PT ;  /* 0xfffffff703037812 */ /* 0x000fc800078ec0ff */
[----:B------:R-:W-:-:S05]  /*12460*/  @P1 LOP3.LUT R3, R3, 0x8, RZ, 0xfc, !PT ;  /* 0x0000000803031812 */ /* 0x000fca00078efcff */
[----:B------:R1:W-:Y:S01]  /*12470*/  STL [R1], R3 ;  /* 0x0000000301007387 */ /* 0x0003e20000100800 */
[----:B------:R-:W-:Y:S05]  /*12480*/  @!P0 BRA `(.L_x_1375) ;  /* 0x0000000000048947 */ /* 0x000fea0003800000 */
[----:B------:R-:W-:Y:S01]  /*12490*/  BPT.TRAP 0x1 ;  /* 0x000000040000795c */ /* 0x000fe20000300000 */
.L_x_1375:
[----:B------:R-:W-:Y:S01]  /*124a0*/  SHF.R.S32.HI R5, RZ, 0x1f, R0 ;  /* 0x0000001fff057819 */ /* 0x000fe20000011400 */
[----:B------:R-:W-:Y:S01]  /*124b0*/  ULDC.64 UR4, c[0x0][0x328] ;  /* 0x0000ca0000047ab9 */ /* 0x000fe20000000a00 */
[----:B------:R-:W-:Y:S03]  /*124c0*/  BSSY B0, `(.L_x_1376) ;  /* 0x0000017000007945 */ /* 0x000fe60003800000 */
[----:B-1----:R-:W-:-:S04]  /*124d0*/  IMAD R3, R5, UR4, RZ ;  /* 0x0000000405037c24 */ /* 0x002fc8000f8e02ff */
[C---:B------:R-:W-:Y:S02]  /*124e0*/  IMAD R6, R0.reuse, UR5, R3 ;  /* 0x0000000500067c24 */ /* 0x040fe4000f8e0203 */
[----:B------:R-:W-:Y:S01]  /*124f0*/  IMAD.WIDE.U32 R2, R0, UR4, RZ ;  /* 0x0000000400027c25 */ /* 0x000fe2000f8e00ff */
        /* <DEDUP_REMOVED lines=14> */
[----:B------:R-:W-:Y:S01]  /*125e0*/  LEA.HI.X R23, R2, UR5, R7, 0x1, P0 ;  /* 0x0000000502177c11 */ /* 0x000fe200080f0c07 */
[----:B------:R-:W-:Y:S01]  /*125f0*/  IMAD R7, R25, 0x8, R22 ;  /* 0x0000000819077824 */ /* 0x000fe200078e0216 */
[----:B------:R-:W-:-:S04]  /*12600*/  SHF.L.U32 R2, R27, 0x1f, RZ ;  /* 0x0000001f1b027819 */ /* 0x000fc800000006ff */
[----:B------:R-:W1:Y:S02]  /*12610*/  SYNCS.PHASECHK.TRANS64.TRYWAIT P0, [R7+URZ+0x2a840], R2 ;  /* 0x02a84002070075a7 */ /* 0x000e64000800017f */
[----:B-1----:R-:W-:Y:S05]  /*12620*/  @!P0 BRA `(.L_x_1377) ;  /* 0x0000003c00fc8947 */ /* 0x002fea0003800000 */
.L_x_1443:
[----:B------:R-:W-:Y:S05]  /*12630*/  BSYNC B0 ;  /* 0x0000000000007941 */ /* 0x000fea0003800000 */
.L_x_1376:
[----:B------:R-:W2:Y:S01]  /*12640*/  LDL R3, [R1] ;  /* 0x0000000001037983 */ /* 0x000ea20000100800 */
[----:B------:R-:W-:Y:S02]  /*12650*/  ULDC.64 UR4, c[0x0][0x300] ;  /* 0x0000c00000047ab9 */ /* 0x000fe40000000a00 */
[----:B------:R-:W-:Y:S01]  /*12660*/  IMAD R5, R5, UR4, RZ ;  /* 0x0000000405057c24 */ /* 0x000fe2000f8e02ff */
[----:B------:R-:W3:Y:S03]  /*12670*/  S2R R8, SR_TID.X ;  /* 0x0000000000087919 */ /* 0x000ee60000002100 */
[----:B------:R-:W-:Y:S01]  /*12680*/  IMAD R5, R0, UR5, R5 ;  /* 0x0000000500057c24 */ /* 0x000fe2000f8e0205 */
[----:B---3--:R-:W-:-:S04]  /*12690*/  LOP3.LUT R8, R8, 0x7f, RZ, 0xc0, !PT ;  /* 0x0000007f08087812 */ /* 0x008fc800078ec0ff */
[----:B------:R-:W-:Y:S02]  /*126a0*/  SHF.R.U32.HI R9, RZ, 0x3, R8 ;  /* 0x00000003ff097819 */ /* 0x000fe40000011608 */
[----:B------:R-:W3:Y:S01]  /*126b0*/  S2R R8, SR_TID.X ;  /* 0x0000000000087919 */ /* 0x000ee20000002100 */
[C---:B--2---:R-:W-:Y:S02]  /*126c0*/  LOP3.LUT P4, RZ, R3.reuse, 0x4, RZ, 0xc0, !PT ;  /* 0x0000000403ff7812 */ /* 0x044fe4000788c0ff */
[C---:B------:R-:W-:Y:S02]  /*126d0*/  LOP3.LUT P3, RZ, R3.reuse, 0x2, RZ, 0xc0, !PT ;  /* 0x0000000203ff7812 */ /* 0x040fe4000786c0ff */
[----:B------:R-:W-:Y:S01]  /*126e0*/  LOP3.LUT P2, RZ, R3, 0x1, RZ, 0xc0, !PT ;  /* 0x0000000103ff7812 */ /* 0x000fe2000784c0ff */
[----:B-1----:R-:W-:Y:S01]  /*126f0*/  IMAD.WIDE.U32 R2, R0, UR4, RZ ;  /* 0x0000000400027c25 */ /* 0x002fe2000f8e00ff */
[----:B------:R-:W-:-:S03]  /*12700*/  ULDC.64 UR4, c[0x0][0x310] ;  /* 0x0000c40000047ab9 */ /* 0x000fc60000000a00 */
[----:B------:R-:W-:Y:S02]  /*12710*/  IMAD.IADD R3, R3, 0x1, R5 ;  /* 0x0000000103037824 */ /* 0x000fe400078e0205 */
[----:B------:R-:W-:Y:S02]  /*12720*/  IMAD R6, R6, UR4, RZ ;  /* 0x0000000406067c24 */ /* 0x000fe4000f8e02ff */
[----:B------:R-:W-:-:S04]  /*12730*/  IMAD.WIDE.U32 R2, R4, UR4, R2 ;  /* 0x0000000404027c25 */ /* 0x000fc8000f8e0002 */
[----:B------:R-:W-:Y:S01]  /*12740*/  IMAD R6, R4, UR5, R6 ;  /* 0x0000000504067c24 */ /* 0x000fe2000f8e0206 */
[----:B------:R-:W-:Y:S01]  /*12750*/  ULDC.64 UR4, c[0x0][0x308] ;  /* 0x0000c20000047ab9 */ /* 0x000fe20000000a00 */
[----:B------:R-:W-:Y:S02]  /*12760*/  IMAD R5, R25, 0x4800, R32 ;  /* 0x0000480019057824 */ /* 0x000fe400078e0220 */
[----:B------:R-:W-:Y:S02]  /*12770*/  IMAD.IADD R3, R3, 0x1, R6 ;  /* 0x0000000103037824 */ /* 0x000fe400078e0206 */
[----:B------:R-:W-:Y:S02]  /*12780*/  IMAD R0, R30, UR4, RZ ;  /* 0x000000041e007c24 */ /* 0x000fe4000f8e02ff */
[----:B------:R-:W-:-:S04]  /*12790*/  IMAD.WIDE.U32 R2, R18, UR4, R2 ;  /* 0x0000000412027c25 */ /* 0x000fc8000f8e0002 */
[----:B------:R-:W-:Y:S01]  /*127a0*/  IMAD R0, R18, UR5, R0 ;  /* 0x0000000512007c24 */ /* 0x000fe2000f8e0200 */
[----:B------:R-:W-:Y:S01]  /*127b0*/  ULDC.64 UR4, c[0x0][0x2e8] ;  /* 0x0000ba0000047ab9 */ /* 0x000fe20000000a00 */
[----:B------:R-:W-:Y:S01]  /*127c0*/  IMAD R6, R24, -0x60, R35 ;  /* 0xffffffa018067824 */ /* 0x000fe200078e0223 */
[----:B------:R-:W-:Y:S01]  /*127d0*/  LEA R4, P0, R2, UR4, 0x1 ;  /* 0x0000000402047c11 */ /* 0x000fe2000f8008ff */
[----:B------:R-:W-:Y:S01]  /*127e0*/  IMAD.IADD R0, R3, 0x1, R0 ;  /* 0x0000000103007824 */ /* 0x000fe200078e0200 */
[----:B------:R-:W-:Y:S01]  /*127f0*/  UMOV UR4, 0xffffffff ;  /* 0xffffffff00047882 */ /* 0x000fe20000000000 */
[----:B------:R-:W-:Y:S02]  /*12800*/  IMAD.IADD R6, R6, 0x1, -R9 ;  /* 0x0000000106067824 */ /* 0x000fe400078e0a09 */
[----:B---3--:R-:W-:Y:S01]  /*12810*/  IMAD.SHL.U32 R9, R8, 0x8, RZ ;  /* 0x0000000808097824 */ /* 0x008fe200078e00ff */
[----:B------:R-:W-:Y:S02]  /*12820*/  LEA.HI.X R0, R2, UR5, R0, 0x1, P0 ;  /* 0x0000000502007c11 */ /* 0x000fe400080f0c00 */
[----:B------:R-:W-:-:S02]  /*12830*/  ISETP.GE.AND P0, PT, R6, 0x1, PT ;  /* 0x000000010600780c */ /* 0x000fc40003f06270 */
[----:B------:R-:W-:Y:S01]  /*12840*/  LOP3.LUT R9, R9, 0x38, RZ, 0xc0, !PT ;  /* 0x0000003809097812 */ /* 0x000fe200078ec0ff */
[----:B------:R-:W-:Y:S10]  /*12850*/  BRA.DIV UR4, `(.L_x_1378) ;  /* 0x0000003e04847947 */ /* 0x000ff4000b800000 */
[----:B------:R-:W1:Y:S01]  /*12860*/  SHFL.IDX PT, R3, R4, RZ, 0x181f ;  /* 0x00181fff04037589 */ /* 0x000e6200000e0000 */
[----:B------:R-:W-:-:S03]  /*12870*/  @P0 IMAD R8, R5, 0x2, R22 ;  /* 0x0000000205080824 */ /* 0x000fc600078e0216 */
[----:B------:R-:W2:Y:S01]  /*12880*/  SHFL.IDX PT, R2, R0, RZ, 0x181f ;  /* 0x00181fff00027589 */ /* 0x000ea200000e0000 */
[----:B-1----:R-:W-:-:S05]  /*12890*/  @P0 LEA R3, P1, R9, R3, 0x1 ;  /* 0x0000000309030211 */ /* 0x002fca00078208ff */
[----:B--2---:R-:W-:Y:S01]  /*128a0*/  @P0 IMAD.X R2, RZ, RZ, R2, P1 ;  /* 0x000000ffff020224 */ /* 0x004fe200008e0602 */
        /* <DEDUP_REMOVED lines=8> */
[----:B-1----:R-:W1:Y:S01]  /*12930*/  SHFL.IDX PT, R3, R4, 0x1, 0x181f ;  /* 0x00381f0004037f89 */ /* 0x002e6200000e0000 */
[----:B------:R-:W-:-:S03]  /*12940*/  @P1 IMAD R8, R5, 0x2, R22 ;  /* 0x0000000205081824 */ /* 0x000fc600078e0216 */
[----:B------:R-:W2:Y:S01]  /*12950*/  SHFL.IDX PT, R2, R0, 0x1, 0x181f ;  /* 0x00381f0000027f89 */ /* 0x000ea200000e0000 */
[----:B-1----:R-:W-:-:S05]  /*12960*/  @P1 LEA R3, P0, R9, R3, 0x1 ;  /* 0x0000000309031211 */ /* 0x002fca00078008ff */
[----:B--2---:R-:W-:-:S05]  /*12970*/  @P1 IMAD.X R2, RZ, RZ, R2, P0 ;  /* 0x000000ffff021224 */ /* 0x004fca00000e0602 */
[----:B------:R-:W-:-:S04]  /*12980*/  @P1 LOP3.LUT R3, R3, R2, RZ, 0x3c, !PT ;  /* 0x0000000203031212 */ /* 0x000fc800078e3cff */
[----:B------:R-:W-:-:S04]  /*12990*/  @P1 LOP3.LUT R2, R3, R2, RZ, 0x3c, !PT ;  /* 0x0000000203021212 */ /* 0x000fc800078e3cff */
[----:B------:R-:W-:-:S05]  /*129a0*/  @P1 LOP3.LUT R3, R3, R2, RZ, 0x3c, !PT ;  /* 0x0000000203031212 */ /* 0x000fca00078e3cff */
[----:B------:R-:W-:Y:S04]  /*129b0*/  @P1 LDGSTS.E.BYPASS.LTC128B.128 [R8+0x18c00], desc[UR36][R2.64], !P4 ;  /* 0x18c0000002081fae */ /* 0x000fe8000e101d64 */
[----:B------:R-:W-:Y:S04]  /*129c0*/  @P1 LDGSTS.E.BYPASS.LTC128B.128 [R8+0x1bc00], desc[UR36][R2.64+0x80], !P3 ;  /* 0x1bc0008002081fae */ /* 0x000fe8000d901d64 */
[----:B------:R1:W-:Y:S01]  /*129d0*/  @P1 LDGSTS.E.BYPASS.LTC128B.128 [R8+0x1ec00], desc[UR36][R2.64+0x100], !P2 ;  /* 0x1ec0010002081fae */ /* 0x0003e2000d101d64 */
[----:B------:R-:W-:-:S03]  /*129e0*/  ISETP.GE.AND P1, PT, R6, 0x21, PT ;  /* 0x000000210600780c */ /* 0x000fc60003f26270 */
[----:B-1----:R-:W1:Y:S10]  /*129f0*/  SHFL.IDX PT, R3, R4, 0x2, 0x181f ;  /* 0x00581f0004037f89 */ /* 0x002e7400000e0000 */
[----:B------:R-:W-:Y:S01]  /*12a00*/  @P1 IMAD R8, R5, 0x2, R22 ;  /* 0x0000000205081824 */ /* 0x000fe200078e0216 */
        /* <DEDUP_REMOVED lines=23> */
[----:B------:R-:W-:Y:S01]  /*12b80*/  @P1 LEA R8, R5, R22, 0x1 ;  /* 0x0000001605081211 */ /* 0x000fe200078e08ff */
[----:B------:R-:W2:Y:S04]  /*12b90*/  SHFL.IDX PT, R2, R0, 0x4, 0x181f ;  /* 0x00981f0000027f89 */ /* 0x000ea800000e0000 */
[----:B------:R-:W3:Y:S01]  /*12ba0*/  SHFL.IDX PT, R0, R0, 0x5, 0x181f ;  /* 0x00b81f0000007f89 */ /* 0x000ee200000e0000 */
[----:B-1----:R-:W-:-:S05]  /*12bb0*/  @P1 LEA R3, P0, R9, R3, 0x1 ;  /* 0x0000000309031211 */ /* 0x002fca00078008ff */
[----:B--2---:R-:W-:-:S05]  /*12bc0*/  @P1 IMAD.X R2, RZ, RZ, R2, P0 ;  /* 0x000000ffff021224 */ /* 0x004fca00000e0602 */
[----:B------:R-:W-:-:S04]  /*12bd0*/  @P1 LOP3.LUT R3, R3, R2, RZ, 0x3c, !PT ;  /* 0x0000000203031212 */ /* 0x000fc800078e3cff */
[----:B------:R-:W-:-:S04]  /*12be0*/  @P1 LOP3.LUT R2, R3, R2, RZ, 0x3c, !PT ;  /* 0x0000000203021212 */ /* 0x000fc800078e3cff */
[----:B------:R-:W-:-:S05]  /*12bf0*/  @P1 LOP3.LUT R3, R3, R2, RZ, 0x3c, !PT ;  /* 0x0000000203031212 */ /* 0x000fca00078e3cff */
[----:B------:R-:W-:Y:S04]  /*12c00*/  @P1 LDGSTS.E.BYPASS.LTC128B.128 [R8+0x1a400], desc[UR36][R2.64], !P4 ;  /* 0x1a40000002081fae */ /* 0x000fe8000e101d64 */
[----:B------:R-:W-:Y:S04]  /*12c10*/  @P1 LDGSTS.E.BYPASS.LTC128B.128 [R8+0x1d400], desc[UR36][R2.64+0x80], !P3 ;  /* 0x1d40008002081fae */ /* 0x000fe8000d901d64 */
[----:B------:R1:W-:Y:S04]  /*12c20*/  @P1 LDGSTS.E.BYPASS.LTC128B.128 [R8+0x20400], desc[UR36][R2.64+0x100], !P2 ;  /* 0x2040010002081fae */ /* 0x0003e8000d101d64 */
[----:B-1-3--:R1:W2:Y:S02]  /*12c30*/  SHFL.IDX PT, R2, R4, 0x5, 0x181f ;  /* 0x00b81f0004027f89 */ /* 0x00a2a400000e0000 */
.L_x_1457:
[----:B------:R-:W-:-:S13]  /*12c40*/  ISETP.GE.AND P0, PT, R6, 0x51, PT ;  /* 0x000000510600780c */ /* 0x000fda0003f06270 */
[----:B--2---:R-:W-:Y:S01]  /*12c50*/  @P0 LEA R2, P1, R9, R2, 0x1 ;  /* 0x0000000209020211 */ /* 0x004fe200078208ff */
[----:B------:R-:W-:-:S04]  /*12c60*/  @P0 IMAD R5, R5, 0x2, R22 ;  /* 0x0000000205050824 */ /* 0x000fc800078e0216 */
        /* <DEDUP_REMOVED lines=9> */
.L_x_1379:
[----:B------:R-:W-:Y:S02]  /*12d00*/  PLOP3.LUT P1, PT, P1, P0, PT, 0xa2, 0x0 ;  /* 0x000000000000781c */ /* 0x000fe40000f21472 */
[----:B------:R-:W-:-:S08]  /*12d10*/  @P0 R2UR P1, UR4, R7 ;  /* 0x00000000070402ca */ /* 0x000fd00000020000 */
[----:B------:R-:W-:-:S05]  /*12d20*/  @P0 PLOP3.LUT P0, PT, P1, PT, PT, 0x80, 0x0 ;  /* 0x000000000000081c */ /* 0x000fca0000f0f070 */
[----:B------:R-:W-:Y:S01]  /*12d30*/  @!P1 SYNCS.ARRIVE.TRANS64.RED.A0T1 RZ, [UR4+0x2a830], RZ ;  /* 0x02a830ffffff99a7 */ /* 0x000fe20008200404 */
[----:B------:R-:W-:Y:S07]  /*12d40*/  @!P1 ARRIVES.LDGSTSBAR.64.TRANSCNT [UR4+0x2a830] ;  /* 0x02a83000ff0099b0 */ /* 0x000fee0008000a84 */
[----:B------:R-:W-:Y:S05]  /*12d50*/  @P0 BRA.U.ANY `(.L_x_1379) ;  /* 0xfffffffd00e80947 */ /* 0x000fea000393ffff */
[----:B------:R-:W-:Y:S01]  /*12d60*/  NOP ;  /* 0x0000000000007918 */ /* 0x000fe20000000000 */
[----:B------:R-:W3:Y:S02]  /*12d70*/  LDL R0, [R1] ;  /* 0x0000000001007983 */ /* 0x000ee40000100800 */
[----:B---3--:R-:W-:-:S13]  /*12d80*/  LOP3.LUT P2, RZ, R0, 0x10, RZ, 0xc0, !PT ;  /* 0x0000001000ff7812 */ /* 0x008fda000784c0ff */
[----:B------:R-:W-:Y:S05]  /*12d90*/  @!P2 BRA `(.L_x_1380) ;  /* 0x000000000004a947 */ /* 0x000fea0003800000 */
[----:B------:R-:W-:Y:S01]  /*12da0*/  BPT.TRAP 0x1 ;  /* 0x000000040000795c */ /* 0x000fe20000300000 */
.L_x_1380:
[----:B------:R3:W-:Y:S02]  /*12db0*/  SYNCS.ARRIVE.TRANS64.A1T0 RZ, [R7+URZ+0x2a830], RZ ;  /* 0x02a830ff07ff79a7 */ /* 0x0007e4000810003f */
[----:B------:R-:W-:Y:S05]  /*12dc0*/  WARPSYNC.ALL ;  /* 0x0000000000007948 */ /* 0x000fea0003800000 */
[----:B------:R-:W-:Y:S01]  /*12dd0*/  ULDC.64 UR4, c[0x0][0x298] ;  /* 0x0000a60000047ab9 */ /* 0x000fe20000000a00 */
[----:B--2---:R-:W-:Y:S01]  /*12de0*/  VIADD R2, R22, 0xc400 ;  /* 0x0000c40016027836 */ /* 0x004fe20000000000 */
[----:B------:R-:W-:Y:S01]  /*12df0*/  SHF.R.S32.HI R0, RZ, 0x1f, R34 ;  /* 0x0000001fff007819 */ /* 0x000fe20000011422 */
[----:B-1----:R-:W-:Y:S01]  /*12e00*/  IMAD.WIDE.U32 R4, R34, UR4, RZ ;  /* 0x0000000422047c25 */ /* 0x002fe2000f8e00ff */
[----:B------:R-:W-:Y:S01]  /*12e10*/  BSSY B6, `(.L_x_1381) ;  /* 0x0000018000067945 */ /* 0x000fe20003800000 */
[----:B------:R-:W-:Y:S01]  /*12e20*/  BAR.SYNC.DEFER_BLOCKING 0x8, 0x180 ;  /* 0x0206000000007b1d */ /* 0x000fe20000010000 */
[----:B------:R-:W-:Y:S01]  /*12e30*/  LOP3.LUT P0, RZ, R2, 0x3ff, RZ, 0xc0, !PT ;  /* 0x000003ff02ff7812 */ /* 0x000fe2000780c0ff */
[----:B------:R-:W-:-:S04]  /*12e40*/  IMAD R3, R0, UR4, RZ ;  /* 0x0000000400037c24 */ /* 0x000fc8000f8e02ff */
[----:B------:R-:W-:Y:S01]  /*12e50*/  IMAD R0, R34, UR5, R3 ;  /* 0x0000000522007c24 */ /* 0x000fe2000f8e0203 */
[----:B------:R1:W-:Y:S03]  /*12e60*/  STL.64 [R1+0x8], R4 ;  /* 0x0000080401007387 */ /* 0x0003e60000100a00 */
[----:B------:R-:W-:-:S04]  /*12e70*/  IMAD.IADD R34, R5, 0x1, R0 ;  /* 0x0000000105227824 */ /* 0x000fc800078e0200 */
[----:B------:R-:W-:Y:S05]  /*12e80*/  @!P0 BRA `(.L_x_1382) ;  /* 0x0000000000408947 */ /* 0x000fea0003800000 */
[----:B------:R-:W-:Y:S01]  /*12e90*/  MOV R2, 0x0 ;  /* 0x0000000000027802 */ /* 0x000fe20000000f00 */
[----:B------:R-:W-:Y:S01]  /*12ea0*/  ULDC.64 UR6, c[0x4][0x90] ;  /* 0x0100240000067ab9 */ /* 0x000fe20000000a00 */
[----:B------:R-:W-:Y:S01]  /*12eb0*/  ULDC.64 UR8, c[0x4][0x98] ;  /* 0x0100260000087ab9 */ /* 0x000fe20000000a00 */
[----:B------:R-:W-:Y:S01]  /*12ec0*/  ULDC.64 UR4, c[0x4][0x20] ;  /* 0x0100080000047ab9 */ /* 0x000fe20000000a00 */
[----:B-1----:R-:W-:Y:S02]  /*12ed0*/  IMAD.U32 R4, RZ, RZ, UR6 ;  /* 0x00000006ff047e24 */ /* 0x002fe4000f8e00ff */
[----:B------:R-:W1:Y:S01]  /*12ee0*/  LDC.64 R2, c[0x4][R2] ;  /* 0x0100000002027b82 */ /* 0x000e620000000a00 */
[----:B------:R-:W-:Y:S02]  /*12ef0*/  IMAD.U32 R5, RZ, RZ, UR7 ;  /* 0x00000007ff057e24 */ /* 0x000fe4000f8e00ff */
[----:B------:R-:W-:Y:S02]  /*12f00*/  IMAD.U32 R6, RZ, RZ, UR8 ;  /* 0x00000008ff067e24 */ /* 0x000fe4000f8e00ff */
[----:B---3--:R-:W-:-:S02]  /*12f10*/  IMAD.U32 R7, RZ, RZ, UR9 ;  /* 0x00000009ff077e24 */ /* 0x008fc4000f8e00ff */
[----:B------:R-:W-:Y:S02]  /*12f20*/  IMAD.U32 R10, RZ, RZ, UR4 ;  /* 0x00000004ff0a7e24 */ /* 0x000fe4000f8e00ff */
[----:B------:R-:W-:Y:S02]  /*12f30*/  IMAD.U32 R11, RZ, RZ, UR5 ;  /* 0x00000005ff0b7e24 */ /* 0x000fe4000f8e00ff */
[----:B------:R-:W-:Y:S02]  /*12f40*/  IMAD.MOV.U32 R8, RZ, RZ, 0x70 ;  /* 0x00000070ff087424 */ /* 0x000fe400078e00ff */
[----:B------:R-:W-:Y:S02]  /*12f50*/  IMAD.MOV.U32 R12, RZ, RZ, 0x1 ;  /* 0x00000001ff0c7424 */ /* 0x000fe400078e00ff */
[----:B------:R-:W-:-:S07]  /*12f60*/  IMAD.MOV.U32 R13, RZ, RZ, RZ ;  /* 0x000000ffff0d7224 */ /* 0x000fce00078e00ff */
[----:B0-----:R-:W-:-:S07]  /*12f70*/  LEPC R20, `(.L_x_1382) ;  /* 0x000000001014794e */ /* 0x001fce0000000000 */
[----:B-1----:R-:W-:Y:S05]  /*12f80*/  CALL.ABS.NOINC R2 ;  /* 0x0000000002007343 */ /* 0x002fea0003c00000 */
.L_x_1382:
[----:B------:R-:W-:Y:S05]  /*12f90*/  BSYNC B6 ;  /* 0x0000000000067941 */ /* 0x000fea0003800000 */
.L_x_1381:
[----:B0-----:R-:W2:Y:S01]  /*12fa0*/  LDL.LU.64 R20, [R1+0x8] ;  /* 0x0000080001147983 */ /* 0x001ea20000300a00 */
[----:B------:R-:W-:-:S03]  /*12fb0*/  ULDC.64 UR4, c[0x0][0x2d8] ;  /* 0x0000b60000047ab9 */ /* 0x000fc60000000a00 */
[----:B------:R-:W4:Y:S01]  /*12fc0*/  LDL R2, [R1] ;  /* 0x0000000001027983 */ /* 0x000f220000100800 */
[----:B------:R-:W-:Y:S02]  /*12fd0*/  IMAD R0, R30, UR4, RZ ;  /* 0x000000041e007c24 */ /* 0x000fe4000f8e02ff */
[----:B------:R-:W-:Y:S01]  /*12fe0*/  IMAD.MOV.U32 R3, RZ, RZ, R34 ;  /* 0x000000ffff037224 */ /* 0x000fe200078e0022 */
[----:B------:R-:W3:Y:S01]  /*12ff0*/  S2R R9, SR_TID.X ;  /* 0x0000000000097919 */ /* 0x000ee20000002100 */
[----:B-1----:R-:W-:Y:S01]  /*13000*/  IMAD R5, R18, UR5, R0 ;  /* 0x0000000512057c24 */ /* 0x002fe2000f8e0200 */
[----:B------:R-:W-:Y:S01]  /*13010*/  SHF.R.S32.HI R0, RZ, 0x1f, R19 ;  /* 0x0000001fff007819 */ /* 0x000fe20000011413 */
[----:B---3--:R-:W-:-:S05]  /*13020*/  IMAD.SHL.U32 R7, R9, 0x8, RZ ;  /* 0x0000000809077824 */ /* 0x008fca00078e00ff */
[----:B------:R-:W-:Y:S01]  /*13030*/  LOP3.LUT R7, R7, 0x38, RZ, 0xc0, !PT ;  /* 0x0000003807077812 */ /* 0x000fe200078ec0ff */
[----:B--2---:R-:W0:Y:S01]  /*13040*/  S2R R21, SR_TID.X ;  /* 0x0000000000157919 */ /* 0x004e220000002100 */
[----:B----4-:R-:W-:Y:S01]  /*13050*/  LOP3.LUT P6, RZ, R2, 0x80, RZ, 0xc0, !PT ;  /* 0x0000008002ff7812 */ /* 0x010fe200078cc0ff */
[----:B------:R-:W-:Y:S02]  /*13060*/  IMAD.MOV.U32 R2, RZ, RZ, R20 ;  /* 0x000000ffff027224 */ /* 0x000fe400078e0014 */
[----:B------:R-:W1:Y:S01]  /*13070*/  LDC R20, c[0x0][0x448] ;  /* 0x00011200ff147b82 */ /* 0x000e620000000800 */
[----:B------:R-:W-:Y:S01]  /*13080*/  SEL R0, R0, RZ, !P6 ;  /* 0x000000ff00007207 */ /* 0x000fe20007000000 */
[----:B------:R-:W-:Y:S01]  /*13090*/  IMAD.WIDE.U32 R2, R18, UR4, R2 ;  /* 0x0000000412027c25 */ /* 0x000fe2000f8e0002 */
[----:B------:R-:W-:Y:S01]  /*130a0*/  SEL R4, R19, RZ, !P6 ;  /* 0x000000ff13047207 */ /* 0x000fe20007000000 */
[----:B------:R-:W-:Y:S02]  /*130b0*/  ULDC.64 UR4, c[0x0][0x2e0] ;  /* 0x0000b80000047ab9 */ /* 0x000fe40000000a00 */
[----:B------:R-:W-:-:S02]  /*130c0*/  IMAD.IADD R3, R3, 0x1, R5 ;  /* 0x0000000103037824 */ /* 0x000fc400078e0205 */
[----:B------:R-:W-:Y:S02]  /*130d0*/  IMAD R0, R0, UR4, RZ ;  /* 0x0000000400007c24 */ /* 0x000fe4000f8e02ff */
[----:B------:R-:W-:-:S04]  /*130e0*/  IMAD.WIDE.U32 R2, R4, UR4, R2 ;  /* 0x0000000404027c25 */ /* 0x000fc8000f8e0002 */
[----:B------:R-:W-:Y:S01]  /*130f0*/  IMAD R0, R4, UR5, R0 ;  /* 0x0000000504007c24 */ /* 0x000fe2000f8e0200 */
[----:B------:R-:W-:-:S03]  /*13100*/  ULDC.64 UR4, c[0x0][0x2d0] ;  /* 0x0000b40000047ab9 */ /* 0x000fc60000000a00 */
[----:B------:R-:W-:Y:S01]  /*13110*/  IMAD.IADD R3, R3, 0x1, R0 ;  /* 0x0000000103037824 */ /* 0x000fe200078e0200 */
[----:B-1----:R-:W-:Y:S02]  /*13120*/  ISETP.NE.AND P6, PT, R20, 0x1, PT ;  /* 0x000000011400780c */ /* 0x002fe40003fc5270 */
[----:B------:R-:W1:Y:S01]  /*13130*/  S2R R20, SR_TID.X ;  /* 0x0000000000147919 */ /* 0x000e620000002100 */
[----:B0-----:R-:W-:-:S04]  /*13140*/  LOP3.LUT R21, R21, 0x7f, RZ, 0xc0, !PT ;  /* 0x0000007f15157812 */ /* 0x001fc800078ec0ff */
[----:B------:R-:W-:-:S06]  /*13150*/  SHF.R.U32.HI R21, RZ, 0x3, R21 ;  /* 0x00000003ff157819 */ /* 0x000fcc0000011615 */
[----:B------:R-:W0:Y:S08]  /*13160*/  @P6 LDC R6, c[0x0][0x44c] ;  /* 0x00011300ff066b82 */ /* 0x000e300000000800 */
[----:B------:R-:W2:Y:S01]  /*13170*/  @P6 LDC R5, c[0x0][0x450] ;  /* 0x00011400ff056b82 */ /* 0x000ea20000000800 */
[----:B-1----:R-:W-:-:S05]  /*13180*/  IMAD.SHL.U32 R20, R20, 0x10, RZ ;  /* 0x0000001014147824 */ /* 0x002fca00078e00ff */
[----:B------:R-:W-:Y:S01]  /*13190*/  LOP3.LUT R20, R21, 0x70, R20, 0xf8, !PT ;  /* 0x0000007015147812 */ /* 0x000fe200078ef814 */
[----:B------:R-:W-:-:S04]  /*131a0*/  IMAD.SHL.U32 R21, R9, 0x8, RZ ;  /* 0x0000000809157824 */ /* 0x000fc800078e00ff */
[----:B------:R-:W-:Y:S01]  /*131b0*/  IMAD.IADD R0, R20, 0x1, R26 ;  /* 0x0000000114007824 */ /* 0x000fe200078e021a */
[----:B------:R-:W-:Y:S02]  /*131c0*/  LOP3.LUT R21, R21, 0x38, RZ, 0xc0, !PT ;  /* 0x0000003815157812 */ /* 0x000fe400078ec0ff */
[----:B------:R-:W-:Y:S01]  /*131d0*/  LOP3.LUT R20, R9, 0x7f, RZ, 0xc0, !PT ;  /* 0x0000007f09147812 */ /* 0x000fe200078ec0ff */
[----:B0-----:R-:W-:Y:S01]  /*131e0*/  @P6 IMAD.HI.U32 R6, R0, R6, RZ ;  /* 0x0000000600066227 */ /* 0x001fe200078e00ff */
[C---:B------:R-:W-:Y:S02]  /*131f0*/  LOP3.LUT R8, R21.reuse, 0x40, RZ, 0xfc, !PT ;  /* 0x0000004015087812 */ /* 0x040fe400078efcff */
[----:B------:R-:W-:Y:S01]  /*13200*/  LOP3.LUT R9, R21, 0x80, RZ, 0xfc, !PT ;  /* 0x0000008015097812 */ /* 0x000fe200078efcff */
[----:B------:R-:W-:Y:S01]  /*13210*/  IMAD.MOV.U32 R4, RZ, RZ, R0 ;  /* 0x000000ffff047224 */ /* 0x000fe200078e0000 */
[----:B--2---:R-:W-:Y:S02]  /*13220*/  @P6 SHF.R.U32.HI R4, RZ, R5, R6 ;  /* 0x00000005ff046219 */ /* 0x004fe40000011606 */
[----:B------:R-:W0:Y:S03]  /*13230*/  LDC R6, c[0x0][0x448] ;  /* 0x00011200ff067b82 */ /* 0x000e260000000800 */
[----:B------:R-:W-:-:S02]  /*13240*/  IMAD.MOV R5, RZ, RZ, -R4 ;  /* 0x000000ffff057224 */ /* 0x000fc400078e0a04 */
[----:B------:R-:W-:-:S04]  /*13250*/  IMAD.WIDE.U32 R2, R4, UR4, R2 ;  /* 0x0000000404027c25 */ /* 0x000fc8000f8e0002 */
[----:B0-----:R-:W-:Y:S01]  /*13260*/  IMAD R0, R6, R5, R0 ;  /* 0x0000000506007224 */ /* 0x001fe200078e0200 */
[----:B------:R-:W-:-:S05]  /*13270*/  SHF.R.S32.HI R5, RZ, 0x1f, R4 ;  /* 0x0000001fff057819 */ /* 0x000fca0000011404 */
[----:B------:R-:W-:-:S04]  /*13280*/  IMAD R5, R5, UR4, RZ ;  /* 0x0000000405057c24 */ /* 0x000fc8000f8e02ff */
[----:B------:R-:W-:Y:S01]  /*13290*/  IMAD R5, R4, UR5, R5 ;  /* 0x0000000504057c24 */ /* 0x000fe2000f8e0205 */
[----:B------:R-:W-:Y:S01]  /*132a0*/  SHF.R.S32.HI R4, RZ, 0x1f, R0 ;  /* 0x0000001fff047819 */ /* 0x000fe20000011400 */
[----:B------:R-:W-:Y:S02]  /*132b0*/  ULDC.64 UR4, c[0x0][0x2c8] ;  /* 0x0000b20000047ab9 */ /* 0x000fe40000000a00 */
[----:B------:R-:W-:Y:S02]  /*132c0*/  IMAD.IADD R3, R3, 0x1, R5 ;  /* 0x0000000103037824 */ /* 0x000fe400078e0205 */
[----:B------:R-:W-:Y:S02]  /*132d0*/  IMAD R4, R4, UR4, RZ ;  /* 0x0000000404047c24 */ /* 0x000fe4000f8e02ff */
[----:B------:R-:W-:-:S04]  /*132e0*/  IMAD.WIDE.U32 R2, R0, UR4, R2 ;  /* 0x0000000400027c25 */ /* 0x000fc8000f8e0002 */
[----:B------:R-:W-:Y:S01]  /*132f0*/  IMAD R5, R0, UR5, R4 ;  /* 0x0000000500057c24 */ /* 0x000fe2000f8e0204 */
[----:B------:R-:W-:Y:S02]  /*13300*/  ULDC.64 UR4, c[0x0][0x280] ;  /* 0x0000a00000047ab9 */ /* 0x000fe40000000a00 */
[C---:B------:R-:W-:Y:S01]  /*13310*/  LEA R0, P0, R2.reuse, UR4, 0x1 ;  /* 0x0000000402007c11 */ /* 0x040fe2000f8008ff */
[----:B------:R-:W-:Y:S01]  /*13320*/  IMAD.IADD R4, R3, 0x1, R5 ;  /* 0x0000000103047824 */ /* 0x000fe200078e0205 */
[----:B------:R-:W-:Y:S02]  /*13330*/  ULDC UR4, c[0x0][0x2b8] ;  /* 0x0000ae0000047ab9 */ /* 0x000fe40000000800 */
[----:B------:R-:W-:Y:S02]  /*13340*/  ISETP.GE.AND P3, PT, R7, UR4, PT ;  /* 0x0000000407007c0c */ /* 0x000fe4000bf66270 */
[----:B------:R-:W-:Y:S01]  /*13350*/  LEA.HI.X R4, R2, UR5, R4, 0x1, P0 ;  /* 0x0000000502047c11 */ /* 0x000fe200080f0c04 */
[----:B------:R-:W-:Y:S01]  /*13360*/  UMOV UR5, 0xffffffff ;  /* 0xffffffff00057882 */ /* 0x000fe20000000000 */
[----:B------:R-:W-:-:S02]  /*13370*/  ISETP.GE.AND P2, PT, R8, UR4, PT ;  /* 0x0000000408007c0c */ /* 0x000fc4000bf46270 */
[----:B------:R-:W-:Y:S02]  /*13380*/  ISETP.GE.AND P0, PT, R9, UR4, PT ;  /* 0x0000000409007c0c */ /* 0x000fe4000bf06270 */
[----:B------:R-:W-:Y:S01]  /*13390*/  SHF.R.U32.HI R8, RZ, 0x3, R20 ;  /* 0x00000003ff087819 */ /* 0x000fe20000011614 */
[----:B------:R-:W-:Y:S10]  /*133a0*/  BRA.DIV UR5, `(.L_x_1383) ;  /* 0x0000003a05d87947 */ /* 0x000ff4000b800000 */
[----:B------:R-:W0:Y:S01]  /*133b0*/  SHFL.IDX PT, R3, R0, RZ, 0x181f ;  /* 0x00181fff00037589 */ /* 0x000e2200000e0000 */
[----:B------:R-:W-:Y:S02]  /*133c0*/  IMAD R29, R29, R6, RZ ;  /* 0x000000061d1d7224 */ /* 0x000fe400078e02ff */
[----:B------:R-:W-:Y:S01]  /*133d0*/  IMAD.IADD R26, R8, 0x1, R26 ;  /* 0x00000001081a7824 */ /* 0x000fe200078e021a */
[----:B------:R-:W1:Y:S04]  /*133e0*/  SHFL.IDX PT, R2, R4, RZ, 0x181f ;  /* 0x00181fff04027589 */ /* 0x000e6800000e0000 */
[----:B------:R-:W-:Y:S01]  /*133f0*/  ISETP.GE.AND P1, PT, R26, R29, PT ;  /* 0x0000001d1a00720c */ /* 0x000fe20003f26270 */
[----:B------:R-:W-:-:S12]  /*13400*/  SHFL.IDX PT, R14, R0, 0x7, 0x181f ;  /* 0x00f81f00000e7f89 */ /* 0x000fd800000e0000 */
[----:B0-----:R-:W-:-:S05]  /*13410*/  @!P1 LEA R5, P4, R7, R3, 0x1 ;  /* 0x0000000307059211 */ /* 0x001fca00078808ff */
[----:B-1----:R-:W-:Y:S02]  /*13420*/  @!P1 IMAD.X R3, RZ, RZ, R2, P4 ;  /* 0x000000ffff039224 */ /* 0x002fe400020e0602 */
[----:B------:R-:W-:Y:S02]  /*13430*/  @!P1 IMAD.MOV.U32 R2, RZ, RZ, R5 ;  /* 0x000000ffff029224 */ /* 0x000fe400078e0005 */
[----:B------:R-:W-:-:S03]  /*13440*/  VIADD R5, R26, 0x10 ;  /* 0x000000101a057836 */ /* 0x000fc60000000000 */
        /* <DEDUP_REMOVED lines=8> */
[----:B------:R-:W-:Y:S02]  /*134d0*/  @!P1 IMAD.MOV.U32 R2, RZ, RZ, R5 ;  /* 0x000000ffff029224 */ /* 0x000fe400078e0005 */
        /* <DEDUP_REMOVED lines=60> */
.L_x_1474:
[----:B------:R-:W-:Y:S01]  /*138a0*/  VIADD R26, R26, 0x70 ;  /* 0x000000701a1a7836 */ /* 0x000fe20000000000 */
[----:B------:R-:W-:Y:S04]  /*138b0*/  BSSY B0, `(.L_x_1384) ;  /* 0x000000b000007945 */ /* 0x000fe80003800000 */
[----:B------:R-:W-:-:S13]  /*138c0*/  ISETP.GE.AND P1, PT, R26, R29, PT ;  /* 0x0000001d1a00720c */ /* 0x000fda0003f26270 */
[----:B------:R-:W-:Y:S05]  /*138d0*/  @P1 BRA `(.L_x_1385) ;  /* 0x0000000000201947 */ /* 0x000fea0003800000 */
[----:B0-----:R-:W-:-:S05]  /*138e0*/  LEA R2, P1, R7, R14, 0x1 ;  /* 0x0000000e07027211 */ /* 0x001fca00078208ff */
[----:B------:R-:W-:-:S05]  /*138f0*/  IMAD.X R3, RZ, RZ, R4, P1 ;  /* 0x000000ffff037224 */ /* 0x000fca00008e0604 */
[----:B------:R-:W-:Y:S01]  /*13900*/  @!PT LDS RZ, [RZ] ;  /* 0x00000000fffff984 */ /* 0x000fe20000000800 */
[----:B------:R-:W-:Y:S01]  /*13910*/  @!PT LDS RZ, [RZ] ;  /* 0x00000000fffff984 */ /* 0x000fe20000000800 */
[----:B------:R-:W-:Y:S01]  /*13920*/  @!PT LDS RZ, [RZ] ;  /* 0x00000000fffff984 */ /* 0x000fe20000000800 */
[----:B------:R1:W-:Y:S04]  /*13930*/  LDGSTS.E.BYPASS.LTC128B.128 [R33+0xfc00], desc[UR36][R2.64], !P3 ;  /* 0x0fc0000002217fae */ /* 0x0003e8000d901d64 */
[----:B------:R1:W-:Y:S04]  /*13940*/  LDGSTS.E.BYPASS.LTC128B.128 [R33+0x13c00], desc[UR36][R2.64+0x80], !P2 ;  /* 0x13c0008002217fae */ /* 0x0003e8000d101d64 */
[----:B------:R1:W-:Y:S02]  /*13950*/  LDGSTS.E.BYPASS.LTC128B.128 [R33+0x17c00], desc[UR36][R2.64+0x100], !P0 ;  /* 0x17c0010002217fae */ /* 0x0003e4000c101d64 */
.L_x_1385:
[----:B------:R-:W-:Y:S05]  /*13960*/  BSYNC B0 ;  /* 0x0000000000007941 */ /* 0x000fea0003800000 */
.L_x_1384:
[----:B------:R-:W-:Y:S01]  /*13970*/  NOP ;  /* 0x0000000000007918 */ /* 0x000fe20000000000 */
[----:B------:R-:W-:-:S13]  /*13980*/  PLOP3.LUT P0, PT, PT, PT, PT, 0x80, 0x0 ;  /* 0x000000000000781c */ /* 0x000fda0003f0f070 */
.L_x_1386:
[----:B------:R-:W-:Y:S02]  /*13990*/  PLOP3.LUT P1, PT, P1, P0, PT, 0xa2, 0x0 ;  /* 0x000000000000781c */ /* 0x000fe40000f21472 */
[----:B------:R-:W-:-:S08]  /*139a0*/  @P0 R2UR P1, UR4, R22 ;  /* 0x00000000160402ca */ /* 0x000fd00000020000 */
[----:B------:R-:W-:-:S05]  /*139b0*/  @P0 PLOP3.LUT P0, PT, P1, PT, PT, 0x80, 0x0 ;  /* 0x000000000000081c */ /* 0x000fca0000f0f070 */
[----:B------:R-:W-:Y:S01]  /*139c0*/  @!P1 SYNCS.ARRIVE.TRANS64.RED.A0T1 RZ, [UR4+0x2a800], RZ ;  /* 0x02a800ffffff99a7 */ /* 0x000fe20008200404 */
[----:B------:R-:W-:Y:S07]  /*139d0*/  @!P1 ARRIVES.LDGSTSBAR.64.TRANSCNT [UR4+0x2a800] ;  /* 0x02a80000ff0099b0 */ /* 0x000fee0008000a84 */
[----:B------:R-:W-:Y:S05]  /*139e0*/  @P0 BRA.U.ANY `(.L_x_1386) ;  /* 0xfffffffd00e80947 */ /* 0x000fea000393ffff */
[----:B01----:R-:W2:Y:S04]  /*139f0*/  LDL.LU R3, [R1+0x14] ;  /* 0x0000140001037983 */ /* 0x003ea80000300800 */
[----:B------:R-:W3:Y:S01]  /*13a00*/  LDL.LU R2, [R1+0x10] ;  /* 0x0000100001027983 */ /* 0x000ee20000300800 */
[----:B--2---:R-:W-:-:S05]  /*13a10*/  VIADD R3, R3, 0x1 ;  /* 0x0000000103037836 */ /* 0x004fca0000000000 */
[----:B------:R-:W-:Y:S01]  /*13a20*/  LEA.HI R0, R3, R3, RZ, 0x1 ;  /* 0x0000000303007211 */ /* 0x000fe200078f08ff */
[----:B------:R0:W-:Y:S03]  /*13a30*/  STL [R1+0x14], R3 ;  /* 0x0000140301007387 */ /* 0x0001e60000100800 */
[----:B------:R-:W-:-:S05]  /*13a40*/  LOP3.LUT R0, R0, 0xfffffffe, RZ, 0xc0, !PT ;  /* 0xfffffffe00007812 */ /* 0x000fca00078ec0ff */
[----:B0-----:R-:W-:Y:S02]  /*13a50*/  IMAD.IADD R3, R3, 0x1, -R0 ;  /* 0x0000000103037824 */ /* 0x001fe400078e0a00 */
[----:B---3--:R-:W-:-:S03]  /*13a60*/  VIADD R0, R2, 0xfffffffe ;  /* 0xfffffffe02007836 */ /* 0x008fc60000000000 */
[----:B------:R-:W-:Y:S01]  /*13a70*/  SHF.L.U32 R3, R3, 0x1f, RZ ;  /* 0x0000001f03037819 */ /* 0x000fe200000006ff */
[----:B------:R-:W-:Y:S01]  /*13a80*/  NOP ;  /* 0x0000000000007918 */ /* 0x000fe20000000000 */
[----:B------:R0:W-:Y:S01]  /*13a90*/  SYNCS.ARRIVE.TRANS64.A1T0 RZ, [R22+URZ+0x2a800], RZ ;  /* 0x02a800ff16ff79a7 */ /* 0x0001e2000810003f */
[----:B------:R-:W-:Y:S01]  /*13aa0*/  BSSY B0, `(.L_x_1387) ;  /* 0x0000003000007945 */ /* 0x000fe20003800000 */
[----:B------:R-:W1:Y:S03]  /*13ab0*/  SYNCS.PHASECHK.TRANS64.TRYWAIT P0, [R22+URZ+0x2a820], R3 ;  /* 0x02a82003160075a7 */ /* 0x000e66000800017f */
[----:B01----:R-:W-:Y:S05]  /*13ac0*/  @!P0 BRA `(.L_x_1388) ;  /* 0x0000003c00c88947 */ /* 0x003fea0003800000 */
.L_x_1475:
[----:B------:R-:W-:Y:S05]  /*13ad0*/  BSYNC B0 ;  /* 0x0000000000007941 */ /* 0x000fea0003800000 */
.L_x_1387:
[----:B------:R-:W-:Y:S01]  /*13ae0*/  ISETP.GE.AND P0, PT, R0, R37, PT ;  /* 0x000000250000720c */ /* 0x000fe20003f06270 */
[----:B------:R-:W-:-:S12]  /*13af0*/  BSSY B0, `(.L_x_1389) ;  /* 0x00000ff000007945 */ /* 0x000fd80003800000 */
[----:B------:R-:W-:Y:S05]  /*13b00*/  @!P0 BRA `(.L_x_1390) ;  /* 0x0000000c00f48947 */ /* 0x000fea0003800000 */
[----:B------:R-:W-:Y:S02]  /*13b10*/  IMAD.MOV.U32 R10, RZ, RZ, R25 ;  /* 0x000000ffff0a7224 */ /* 0x000fe400078e0019 */
[----:B------:R-:W-:Y:S02]  /*13b20*/  IMAD.MOV.U32 R20, RZ, RZ, R27 ;  /* 0x000000ffff147224 */ /* 0x000fe400078e001b */
[----:B------:R-:W-:-:S07]  /*13b30*/  IMAD.MOV.U32 R29, RZ, RZ, R24 ;  /* 0x000000ffff1d7224 */ /* 0x000fce00078e0018 */
.L_x_1403:
[----:B------:R-:W1:Y:S01]  /*13b40*/  S2R R2, SR_TID.X ;  /* 0x0000000000027919 */ /* 0x000e620000002100 */
[----:B0-----:R-:W0:Y:S01]  /*13b50*/  LDC R3, c[0x0][0x430] ;  /* 0x00010c00ff037b82 */ /* 0x001e220000000800 */
[----:B------:R-:W2:Y:S01]  /*13b60*/  LDL R7, [R1+0x4] ;  /* 0x0000040001077983 */ /* 0x000ea20000100800 */
[----:B------:R-:W3:Y:S01]  /*13b70*/  S2R R5, SR_TID.X ;  /* 0x0000000000057919 */ /* 0x000ee20000002100 */
[----:B-1----:R-:W-:-:S04]  /*13b80*/  LOP3.LUT R2, R2, 0x7f, RZ, 0xc0, !PT ;  /* 0x0000007f02027812 */ /* 0x002fc800078ec0ff */
[----:B------:R-:W-:Y:S02]  /*13b90*/  SHF.R.U32.HI R4, RZ, 0x3, R2 ;  /* 0x00000003ff047819 */ /* 0x000fe40000011602 */
[----:B------:R-:W4:Y:S01]  /*13ba0*/  LDL R2, [R1] ;  /* 0x0000000001027983 */ /* 0x000f220000100800 */
[----:B0-----:R-:W-:Y:S01]  /*13bb0*/  ISETP.NE.AND P0, PT, R3, 0x1, PT ;  /* 0x000000010300780c */ /* 0x001fe20003f05270 */
[----:B---3--:R-:W-:-:S05]  /*13bc0*/  IMAD.SHL.U32 R6, R5, 0x10, RZ ;  /* 0x0000001005067824 */ /* 0x008fca00078e00ff */
[----:B------:R-:W-:-:S04]  /*13bd0*/  LOP3.LUT R6, R4, 0x70, R6, 0xf8, !PT ;  /* 0x0000007004067812 */ /* 0x000fc800078ef806 */
[----:B------:R-:W-:-:S03]  /*13be0*/  ISETP.GT.U32.AND P2, PT, R6, 0x5f, PT ;  /* 0x0000005f0600780c */ /* 0x000fc60003f44070 */
[----:B------:R-:W0:Y:S01]  /*13bf0*/  @P0 LDC R3, c[0x0][0x434] ;  /* 0x00010d00ff030b82 */ /* 0x000e220000000800 */
[----:B------:R-:W-:-:S09]  /*13c00*/  IMAD R8, R0, 0x60, R36 ;  /* 0x0000006000087824 */ /* 0x000fd200078e0224 */
[----:B------:R-:W1:Y:S01]  /*13c10*/  @!P2 LDC.64 R4, c[0x0][0x428] ;  /* 0x00010a00ff04ab82 */ /* 0x000e620000000a00 */
[----:B------:R-:W-:-:S04]  /*13c20*/  IMAD.IADD R8, R6, 0x1, R8 ;  /* 0x0000000106087824 */ /* 0x000fc800078e0208 */
[----:B------:R-:W-:Y:S02]  /*13c30*/  IMAD.MOV.U32 R6, RZ, RZ, R8 ;  /* 0x000000ffff067224 */ /* 0x000fe400078e0008 */
[----:B0-----:R-:W-:Y:S01]  /*13c40*/  @P0 IMAD.HI.U32 R3, R8, R3, RZ ;  /* 0x0000000308030227 */ /* 0x001fe200078e00ff */
[----:B----4-:R-:W-:Y:S02]  /*13c50*/  LOP3.LUT P1, RZ, R2, 0x10, RZ, 0xc0, !PT ;  /* 0x0000001002ff7812 */ /* 0x010fe4000782c0ff */
[----:B------:R-:W0:Y:S02]  /*13c60*/  @P0 LDC R2, c[0x0][0x438] ;  /* 0x00010e00ff020b82 */ /* 0x000e240000000800 */
[----:B0-----:R-:W-:-:S04]  /*13c70*/  @P0 SHF.R.U32.HI R6, RZ, R2, R3 ;  /* 0x00000002ff060219 */ /* 0x001fc80000011603 */
[--C-:B------:R-:W-:Y:S01]  /*13c80*/  @!P2 SHF.R.S32.HI R3, RZ, 0x1f, R6.reuse ;  /* 0x0000001fff03a819 */ /* 0x100fe20000011406 */
[----:B------:R-:W-:-:S04]  /*13c90*/  @!P2 IMAD.MOV.U32 R2, RZ, RZ, R6 ;  /* 0x000000ffff02a224 */ /* 0x000fc800078e0006 */
[----:B-1----:R-:W-:-:S04]  /*13ca0*/  @!P2 IMAD.WIDE.U32 R2, R31, R4, R2 ;  /* 0x000000041f02a225 */ /* 0x002fc800078e0002 */
[----:B--2---:R-:W-:-:S04]  /*13cb0*/  @!P2 IMAD R4, R7, R4, RZ ;  /* 0x000000040704a224 */ /* 0x004fc800078e02ff */
[----:B------:R-:W-:Y:S02]  /*13cc0*/  @!P2 IMAD R7, R31, R5, R4 ;  /* 0x000000051f07a224 */ /* 0x000fe400078e0204 */
[----:B------:R-:W0:Y:S02]  /*13cd0*/  @!P2 LDC.64 R4, c[0x0][0x418] ;  /* 0x00010600ff04ab82 */ /* 0x000e240000000a00 */
[----:B------:R-:W-:Y:S02]  /*13ce0*/  @!P2 IMAD.IADD R3, R7, 0x1, R3 ;  /* 0x000000010703a824 */ /* 0x000fe400078e0203 */
[----:B------:R-:W-:Y:S01]  /*13cf0*/  IMAD.MOV.U32 R7, RZ, RZ, RZ ;  /* 0x000000ffff077224 */ /* 0x000fe200078e00ff */
[----:B0-----:R-:W-:-:S04]  /*13d00*/  @!P2 LEA R4, P0, R2, R4, 0x2 ;  /* 0x000000040204a211 */ /* 0x001fc800078010ff */
[----:B------:R-:W-:-:S05]  /*13d10*/  @!P2 LEA.HI.X R5, R2, R5, R3, 0x2, P0 ;  /* 0x000000050205a211 */ /* 0x000fca00000f1403 */
[----:B------:R0:W5:Y:S01]  /*13d20*/  @!P2 LDG.E R7, desc[UR36][R4.64] ;  /* 0x000000240407a981 */ /* 0x000162000c1e1900 */
[----:B------:R-:W-:Y:S01]  /*13d30*/  VIADD R25, R10, 0x1 ;  /* 0x000000010a197836 */ /* 0x000fe20000000000 */
[----:B------:R-:W-:Y:S05]  /*13d40*/  YIELD ;  /* 0x0000000000007946 */ /* 0x000fea0003800000 */
[----:B------:R-:W-:Y:S01]  /*13d50*/  ISETP.NE.AND P0, PT, R25, 0x2, PT ;  /* 0x000000021900780c */ /* 0x000fe20003f05270 */
[----:B------:R-:W-:Y:S01]  /*13d60*/  IMAD.MOV R3, RZ, RZ, -R6 ;  /* 0x000000ffff037224 */ /* 0x000fe200078e0a06 */
[----:B------:R-:W-:Y:S02]  /*13d70*/  ULDC UR4, c[0x0][0x430] ;  /* 0x00010c0000047ab9 */ /* 0x000fe40000000800 */
[----:B------:R-:W-:Y:S01]  /*13d80*/  SEL R27, RZ, 0x1, P0 ;  /* 0x00000001ff1b7807 */ /* 0x000fe20000000000 */
[----:B------:R-:W-:Y:S01]  /*13d90*/  IMAD R8, R3, UR4, R8 ;  /* 0x0000000403087c24 */ /* 0x000fe2000f8e0208 */
[----:B------:R-:W-:Y:S01]  /*13da0*/  SEL R25, R25, RZ, P0 ;  /* 0x000000ff19197207 */ /* 0x000fe20000000000 */
[----:B------:R-:W-:Y:S01]  /*13db0*/  IMAD.MOV.U32 R24, RZ, RZ, R0 ;  /* 0x000000ffff187224 */ /* 0x000fe200078e0000 */
[----:B------:R-:W-:Y:S01]  /*13dc0*/  LOP3.LUT R27, R20, R27, RZ, 0x3c, !PT ;  /* 0x0000001b141b7212 */ /* 0x000fe200078e3cff */
[----:B0-----:R-:W-:Y:S06]  /*13dd0*/  @!P1 BRA `(.L_x_1391) ;  /* 0x0000000000049947 */ /* 0x001fec0003800000 */
[----:B------:R-:W-:Y:S01]  /*13de0*/  BPT.TRAP 0x1 ;  /* 0x000000040000795c */ /* 0x000fe20000300000 */
.L_x_1391:
[----:B------:R-:W-:Y:S01]  /*13df0*/  IMAD R6, R25, 0x8, R22 ;  /* 0x0000000819067824 */ /* 0x000fe200078e0216 */
[----:B------:R-:W-:Y:S01]  /*13e00*/  SHF.L.U32 R3, R27, 0x1f, RZ ;  /* 0x0000001f1b037819 */ /* 0x000fe200000006ff */
[----:B------:R-:W-:Y:S03]  /*13e10*/  BSSY B1, `(.L_x_1392) ;  /* 0x0000003000017945 */ /* 0x000fe60003800000 */
[----:B------:R-:W0:Y:S02]  /*13e20*/  SYNCS.PHASECHK.TRANS64.TRYWAIT P0, [R6+URZ+0x2a840], R3 ;  /* 0x02a84003060075a7 */ /* 0x000e24000800017f */
[----:B0-----:R-:W-:Y:S05]  /*13e30*/  @!P0 BRA `(.L_x_1393) ;  /* 0x0000003c00008947 */ /* 0x001fea0003800000 */
.L_x_1476:
[----:B------:R-:W-:Y:S05]  /*13e40*/  BSYNC B1 ;  /* 0x0000000000017941 */ /* 0x000fea0003800000 */
.L_x_1392:
[----:B------:R-:W2:Y:S01]  /*13e50*/  LDL R0, [R1] ;  /* 0x0000000001007983 */ /* 0x000ea20000100800 */
[----:B------:R-:W-:Y:S01]  /*13e60*/  SHF.R.S32.HI R21, RZ, 0x1f, R8 ;  /* 0x0000001fff157819 */ /* 0x000fe20000011408 */
[----:B------:R-:W-:Y:S01]  /*13e70*/  ULDC.64 UR4, c[0x0][0x300] ;  /* 0x0000c00000047ab9 */ /* 0x000fe20000000a00 */
[----:B-----5:R-:W-:Y:S01]  /*13e80*/  SHF.R.S32.HI R26, RZ, 0x1f, R7 ;  /* 0x0000001fff1a7819 */ /* 0x020fe20000011407 */
[----:B0-----:R-:W-:-:S04]  /*13e90*/  IMAD.WIDE.U32 R2, R8, UR4, RZ ;  /* 0x0000000408027c25 */ /* 0x001fc8000f8e00ff */
[----:B------:R-:W-:Y:S01]  /*13ea0*/  IMAD R4, R25, 0x4800, R32 ;  /* 0x0000480019047824 */ /* 0x000fe200078e0220 */
[C---:B--2---:R-:W-:Y:S02]  /*13eb0*/  LOP3.LUT P3, RZ, R0.reuse, 0x4, RZ, 0xc0, !PT ;  /* 0x0000000400ff7812 */ /* 0x044fe4000786c0ff */
[C---:B------:R-:W-:Y:S02]  /*13ec0*/  LOP3.LUT P2, RZ, R0.reuse, 0x2, RZ, 0xc0, !PT ;  /* 0x0000000200ff7812 */ /* 0x040fe4000784c0ff */
[----:B------:R-:W-:Y:S01]  /*13ed0*/  LOP3.LUT P1, RZ, R0, 0x1, RZ, 0xc0, !PT ;  /* 0x0000000100ff7812 */ /* 0x000fe2000782c0ff */
[----:B------:R-:W-:-:S04]  /*13ee0*/  IMAD R0, R21, UR4, RZ ;  /* 0x0000000415007c24 */ /* 0x000fc8000f8e02ff */
        /* <DEDUP_REMOVED lines=17> */
[----:B------:R-:W0:Y:S01]  /*14000*/  S2R R3, SR_TID.X ;  /* 0x0000000000037919 */ /* 0x000e220000002100 */
[----:B------:R-:W-:Y:S01]  /*14010*/  IMAD R4, R4, 0x2, R22 ;  /* 0x0000000204047824 */ /* 0x000fe200078e0216 */
        /* <DEDUP_REMOVED lines=40> */
.L_x_1490:
        /* <DEDUP_REMOVED lines=10> */
.L_x_1395:
[----:B------:R-:W-:Y:S02]  /*14340*/  PLOP3.LUT P1, PT, P1, P0, PT, 0xa2, 0x0 ;  /* 0x000000000000781c */ /* 0x000fe40000f21472 */
[----:B------:R-:W-:-:S08]  /*14350*/  @P0 R2UR P1, UR4, R6 ;  /* 0x00000000060402ca */ /* 0x000fd00000020000 */
[----:B------:R-:W-:-:S05]  /*14360*/  @P0 PLOP3.LUT P0, PT, P1, PT, PT, 0x80, 0x0 ;  /* 0x000000000000081c */ /* 0x000fca0000f0f070 */
[----:B------:R-:W-:Y:S01]  /*14370*/  @!P1 SYNCS.ARRIVE.TRANS64.RED.A0T1 RZ, [UR4+0x2a830], RZ ;  /* 0x02a830ffffff99a7 */ /* 0x000fe20008200404 */
[----:B------:R-:W-:Y:S07]  /*14380*/  @!P1 ARRIVES.LDGSTSBAR.64.TRANSCNT [UR4+0x2a830] ;  /* 0x02a83000ff0099b0 */ /* 0x000fee0008000a84 */
[----:B------:R-:W-:Y:S05]  /*14390*/  @P0 BRA.U.ANY `(.L_x_1395) ;  /* 0xfffffffd00e80947 */ /* 0x000fea000393ffff */
[----:B------:R-:W-:Y:S01]  /*143a0*/  NOP ;  /* 0x0000000000007918 */ /* 0x000fe20000000000 */
[----:B-1----:R-:W2:Y:S02]  /*143b0*/  LDL R2, [R1] ;  /* 0x0000000001027983 */ /* 0x002ea40000100800 */
[----:B--2---:R-:W-:-:S13]  /*143c0*/  LOP3.LUT P2, RZ, R2, 0x10, RZ, 0xc0, !PT ;  /* 0x0000001002ff7812 */ /* 0x004fda000784c0ff */
[----:B------:R-:W-:Y:S05]  /*143d0*/  @!P2 BRA `(.L_x_1396) ;  /* 0x000000000004a947 */ /* 0x000fea0003800000 */
[----:B------:R-:W-:Y:S01]  /*143e0*/  BPT.TRAP 0x1 ;  /* 0x000000040000795c */ /* 0x000fe20000300000 */
.L_x_1396:
[----:B------:R1:W-:Y:S01]  /*143f0*/  SYNCS.ARRIVE.TRANS64.A1T0 RZ, [R6+URZ+0x2a830], RZ ;  /* 0x02a830ff06ff79a7 */ /* 0x0003e2000810003f */
[----:B------:R-:W-:Y:S05]  /*14400*/  @!P2 BRA `(.L_x_1397) ;  /* 0x000000000004a947 */ /* 0x000fea0003800000 */
[----:B------:R-:W-:Y:S01]  /*14410*/  BPT.TRAP 0x1 ;  /* 0x000000040000795c */ /* 0x000fe20000300000 */
.L_x_1397:
[----:B------:R-:W-:Y:S01]  /*14420*/  SHF.L.U32 R2, R20, 0x1f, RZ ;  /* 0x0000001f14027819 */ /* 0x000fe200000006ff */
[----:B0-----:R-:W-:Y:S01]  /*14430*/  IMAD R5, R10, 0x8, R22 ;  /* 0x000000080a057824 */ /* 0x001fe200078e0216 */
[----:B------:R-:W-:Y:S03]  /*14440*/  BSSY B1, `(.L_x_1398) ;  /* 0x0000003000017945 */ /* 0x000fe60003800000 */
[----:B------:R-:W0:Y:S02]  /*14450*/  SYNCS.PHASECHK.TRANS64.TRYWAIT P0, [R5+URZ+0x2a860], R2 ;  /* 0x02a86002050075a7 */ /* 0x000e24000800017f */
[----:B0-----:R-:W-:Y:S05]  /*14460*/  @!P0 BRA `(.L_x_1399) ;  /* 0x0000003c00648947 */ /* 0x001fea0003800000 */
.L_x_1491:
[----:B------:R-:W-:Y:S05]  /*14470*/  BSYNC B1 ;  /* 0x0000000000017941 */ /* 0x000fea0003800000 */
.L_x_1398:
[----:B------:R-:W2:Y:S01]  /*14480*/  S2R R3, SR_TID.X ;  /* 0x0000000000037919 */ /* 0x000ea20000002100 */
[----:B------:R-:W-:Y:S01]  /*14490*/  UMOV UR4, 0xffffffff ;  /* 0xffffffff00047882 */ /* 0x000fe20000000000 */
[----:B-1----:R-:W-:Y:S01]  /*144a0*/  IMAD R6, R29, -0x60, R35 ;  /* 0xffffffa01d067824 */ /* 0x002fe200078e0223 */
[----:B------:R-:W-:Y:S01]  /*144b0*/  LOP3.LUT P0, RZ, R28, 0x2, RZ, 0xc0, !PT ;  /* 0x000000021cff7812 */ /* 0x000fe2000780c0ff */
[----:B------:R-:W-:Y:S01]  /*144c0*/  IMAD R4, R10, 0x3000, R32 ;  /* 0x000030000a047824 */ /* 0x000fe200078e0220 */
[----:B--2---:R-:W-:-:S04]  /*144d0*/  LOP3.LUT R3, R3, 0x7f, RZ, 0xc0, !PT ;  /* 0x0000007f03037812 */ /* 0x004fc800078ec0ff */
[----:B------:R-:W-:-:S05]  /*144e0*/  SHF.R.U32.HI R3, RZ, 0x3, R3 ;  /* 0x00000003ff037819 */ /* 0x000fca0000011603 */
[----:B------:R-:W-:Y:S01]  /*144f0*/  IMAD.IADD R6, R6, 0x1, -R3 ;  /* 0x0000000106067824 */ /* 0x000fe200078e0a03 */
[----:B------:R-:W-:Y:S06]  /*14500*/  BRA.DIV UR4, `(.L_x_1400) ;  /* 0x0000003e04507947 */ /* 0x000fec000b800000 */
[----:B0-----:R-:W0:Y:S01]  /*14510*/  SHFL.IDX PT, R2, R17, RZ, 0x181f ;  /* 0x00181fff11027589 */ /* 0x001e2200000e0000 */
[----:B------:R-:W-:-:S03]  /*14520*/  IMAD R4, R4, 0x2, R22 ;  /* 0x0000000204047824 */ /* 0x000fc600078e0216 */
        /* <DEDUP_REMOVED lines=43> */
.L_x_1505:
        /* <DEDUP_REMOVED lines=19> */
[----:B------:R-:W-:-:S04]  /*14910*/  IMAD R9, R7, UR5, R26 ;  /* 0x0000000507097c24 */ /* 0x000fc8000f8e021a */
[----:B------:R-:W-:-:S07]  /*14920*/  IMAD.IADD R9, R3, 0x1, R9 ;  /* 0x0000000103097824 */ /* 0x000fce00078e0209 */
.L_x_1401:
[----:B------:R-:W-:Y:S02]  /*14930*/  PLOP3.LUT P1, PT, P1, P0, PT, 0xa2, 0x0 ;  /* 0x000000000000781c */ /* 0x000fe40000f21472 */
[----:B------:R-:W-:-:S08]  /*14940*/  @P0 R2UR P1, UR4, R5 ;  /* 0x00000000050402ca */ /* 0x000fd00000020000 */
[----:B------:R-:W-:-:S05]  /*14950*/  @P0 PLOP3.LUT P0, PT, P1, PT, PT, 0x80, 0x0 ;  /* 0x000000000000081c */ /* 0x000fca0000f0f070 */
[----:B------:R-:W-:Y:S01]  /*14960*/  @!P1 SYNCS.ARRIVE.TRANS64.RED.A0T1 RZ, [UR4+0x2a850], RZ ;  /* 0x02a850ffffff99a7 */ /* 0x000fe20008200404 */
[----:B------:R-:W-:Y:S07]  /*14970*/  @!P1 ARRIVES.LDGSTSBAR.64.TRANSCNT [UR4+0x2a850] ;  /* 0x02a85000ff0099b0 */ /* 0x000fee0008000a84 */
[----:B------:R-:W-:Y:S05]  /*14980*/  @P0 BRA.U.ANY `(.L_x_1401) ;  /* 0xfffffffd00e80947 */ /* 0x000fea000393ffff */
[----:B------:R-:W-:Y:S01]  /*14990*/  NOP ;  /* 0x0000000000007918 */ /* 0x000fe20000000000 */
[----:B------:R-:W2:Y:S02]  /*149a0*/  LDL R0, [R1] ;  /* 0x0000000001007983 */ /* 0x000ea40000100800 */
[----:B--2---:R-:W-:-:S13]  /*149b0*/  LOP3.LUT P2, RZ, R0, 0x10, RZ, 0xc0, !PT ;  /* 0x0000001000ff7812 */ /* 0x004fda000784c0ff */
[----:B------:R-:W-:Y:S05]  /*149c0*/  @!P2 BRA `(.L_x_1402) ;  /* 0x000000000004a947 */ /* 0x000fea0003800000 */
[----:B------:R-:W-:Y:S01]  /*149d0*/  BPT.TRAP 0x1 ;  /* 0x000000040000795c */ /* 0x000fe20000300000 */
.L_x_1402:
        /* <DEDUP_REMOVED lines=14> */
[----:B------:R-:W-:-:S13]  /*14ac0*/  ISETP.GT.AND P0, PT, R24, R37, PT ;  /* 0x000000251800720c */ /* 0x000fda0003f04270 */
[----:B-1----:R-:W-:Y:S05]  /*14ad0*/  @P0 BRA `(.L_x_1403) ;  /* 0xfffffff000180947 */ /* 0x002fea000383ffff */
.L_x_1390:
[----:B------:R-:W-:Y:S05]  /*14ae0*/  BSYNC B0 ;  /* 0x0000000000007941 */ /* 0x000fea0003800000 */
.L_x_1389:
        /* <DEDUP_REMOVED lines=17> */
.L_x_1405:
[----:B------:R-:W-:Y:S05]  /*14c00*/  BSYNC B0 ;  /* 0x0000000000007941 */ /* 0x000fea0003800000 */
.L_x_1404:
[----:B------:R-:W2:Y:S02]  /*14c10*/  LDL R0, [R1] ;  /* 0x0000000001007983 */ /* 0x000ea40000100800 */
[----:B--2---:R-:W-:-:S13]  /*14c20*/  LOP3.LUT P0, RZ, R0, 0x10, RZ, 0xc0, !PT ;  /* 0x0000001000ff7812 */ /* 0x004fda000780c0ff */
[----:B------:R-:W-:Y:S05]  /*14c30*/  @!P0 BRA `(.L_x_1406) ;  /* 0x0000000000048947 */ /* 0x000fea0003800000 */
[----:B------:R-:W-:Y:S01]  /*14c40*/  BPT.TRAP 0x1 ;  /* 0x000000040000795c */ /* 0x000fe20000300000 */
.L_x_1406:
[----:B------:R-:W-:Y:S01]  /*14c50*/  IMAD R0, R25, 0x8, R22 ;  /* 0x0000000819007824 */ /* 0x000fe200078e0216 */
[----:B0-----:R-:W-:Y:S01]  /*14c60*/  SHF.L.U32 R3, R27, 0x1f, RZ ;  /* 0x0000001f1b037819 */ /* 0x001fe200000006ff */
[----:B------:R-:W-:Y:S01]  /*14c70*/  BSSY B0, `(.L_x_1407) ;  /* 0x0000004000007945 */ /* 0x000fe20003800000 */
[----:B------:R-:W-:Y:S02]  /*14c80*/  IMAD R6, R24, -0x60, R35 ;  /* 0xffffffa018067824 */ /* 0x000fe400078e0223 */
[----:B------:R-:W0:Y:S02]  /*14c90*/  SYNCS.PHASECHK.TRANS64.TRYWAIT P0, [R0+URZ+0x2a860], R3 ;  /* 0x02a86003000075a7 */ /* 0x000e24000800017f */
[----:B0-----:R-:W-:Y:S05]  /*14ca0*/  @!P0 BRA `(.L_x_1408) ;  /* 0x0000003c00588947 */ /* 0x001fea0003800000 */
.L_x_1506:
[----:B------:R-:W-:Y:S05]  /*14cb0*/  BSYNC B0 ;  /* 0x0000000000007941 */ /* 0x000fea0003800000 */
.L_x_1407:
        /* <DEDUP_REMOVED lines=8> */
[----:B------:R-:W-:Y:S01]  /*14d40*/  LOP3.LUT P0, RZ, R28, 0x2, RZ, 0xc0, !PT ;  /* 0x000000021cff7812 */ /* 0x000fe2000780c0ff */
[----:B------:R-:W-:Y:S01]  /*14d50*/  IMAD R4, R7, 0x2, R22 ;  /* 0x0000000207047824 */ /* 0x000fe200078e0216 */
[----:B------:R-:W2:Y:S02]  /*14d60*/  SHFL.IDX PT, R14, R17, RZ, 0x181f ;  /* 0x00181fff110e7589 */ /* 0x000ea400000e0000 */
[----:B------:R-:W-:Y:S02]  /*14d70*/  ISETP.LT.OR P3, PT, R6, 0x1, !P0 ;  /* 0x000000010600780c */ /* 0x000fe40004761670 */
        /* <DEDUP_REMOVED lines=16> */
[----:B------:R-:W-:Y:S02]  /*14e80*/  ISETP.LT.OR P3, PT, R6, 0x11, !P0 ;  /* 0x000000110600780c */ /* 0x000fe40004761670 */
        /* <DEDUP_REMOVED lines=28> */
.L_x_1520:
        /* <DEDUP_REMOVED lines=11> */
.L_x_1410:
[----:B------:R-:W-:Y:S02]  /*15100*/  PLOP3.LUT P1, PT, P1, P0, PT, 0xa2, 0x0 ;  /* 0x000000000000781c */ /* 0x000fe40000f21472 */
[----:B------:R-:W-:-:S08]  /*15110*/  @P0 R2UR P1, UR4, R0 ;  /* 0x00000000000402ca */ /* 0x000fd00000020000 */
[----:B------:R-:W-:-:S05]  /*15120*/  @P0 PLOP3.LUT P0, PT, P1, PT, PT, 0x80, 0x0 ;  /* 0x000000000000081c */ /* 0x000fca0000f0f070 */
[----:B------:R-:W-:Y:S01]  /*15130*/  @!P1 SYNCS.ARRIVE.TRANS64.RED.A0T1 RZ, [UR4+0x2a850], RZ ;  /* 0x02a850ffffff99a7 */ /* 0x000fe20008200404 */
[----:B------:R-:W-:Y:S07]  /*15140*/  @!P1 ARRIVES.LDGSTSBAR.64.TRANSCNT [UR4+0x2a850] ;  /* 0x02a85000ff0099b0 */ /* 0x000fee0008000a84 */
[----:B------:R-:W-:Y:S05]  /*15150*/  @P0 BRA.U.ANY `(.L_x_1410) ;  /* 0xfffffffd00e80947 */ /* 0x000fea000393ffff */
[----:B------:R-:W-:Y:S01]  /*15160*/  NOP ;  /* 0x0000000000007918 */ /* 0x000fe20000000000 */
[----:B0-----:R-:W2:Y:S02]  /*15170*/  LDL R2, [R1] ;  /* 0x0000000001027983 */ /* 0x001ea40000100800 */
[----:B--2---:R-:W-:-:S13]  /*15180*/  LOP3.LUT P2, RZ, R2, 0x10, RZ, 0xc0, !PT ;  /* 0x0000001002ff7812 */ /* 0x004fda000784c0ff */
[----:B------:R-:W-:Y:S05]  /*15190*/  @!P2 BRA `(.L_x_1411) ;  /* 0x000000000004a947 */ /* 0x000fea0003800000 */
[----:B------:R-:W-:Y:S01]  /*151a0*/  BPT.TRAP 0x1 ;  /* 0x000000040000795c */ /* 0x000fe20000300000 */
.L_x_1411:
[----:B------:R-:W-:Y:S01]  /*151b0*/  VIADD R25, R25, 0x1 ;  /* 0x0000000119197836 */ /* 0x000fe20000000000 */
[----:B------:R0:W-:Y:S04]  /*151c0*/  SYNCS.ARRIVE.TRANS64.A1T0 RZ, [R0+URZ+0x2a850], RZ ;  /* 0x02a850ff00ff79a7 */ /* 0x0001e8000810003f */
[----:B------:R-:W-:-:S04]  /*151d0*/  ISETP.NE.AND P0, PT, R25, 0x2, PT ;  /* 0x000000021900780c */ /* 0x000fc80003f05270 */
[----:B0-----:R-:W-:Y:S02]  /*151e0*/  SEL R0, RZ, 0x1, P0 ;  /* 0x00000001ff007807 */ /* 0x001fe40000000000 */
[----:B------:R-:W-:Y:S02]  /*151f0*/  SEL R25, R25, RZ, P0 ;  /* 0x000000ff19197207 */ /* 0x000fe40000000000 */
[----:B------:R-:W-:-:S07]  /*15200*/  LOP3.LUT R27, R27, R0, RZ, 0x3c, !PT ;  /* 0x000000001b1b7212 */ /* 0x000fce00078e3cff */
.L_x_1368:
[----:B------:R-:W-:Y:S05]  /*15210*/  BSYNC B7 ;  /* 0x0000000000077941 */ /* 0x000fea0003800000 */
.L_x_1366:
[----:B------:R-:W2:Y:S02]  /*15220*/  LDL R0, [R1] ;  /* 0x0000000001007983 */ /* 0x000ea40000100800 */
[----:B--2---:R-:W-:-:S13]  /*15230*/  LOP3.LUT P0, RZ, R0, 0x100, RZ, 0xc0, !PT ;  /* 0x0000010000ff7812 */ /* 0x004fda000780c0ff */
[----:B------:R-:W-:Y:S05]  /*15240*/  @!P0 BRA `(.L_x_1412) ;  /* 0x0000000000248947 */ /* 0x000fea0003800000 */
[----:B------:R-:W-:Y:S05]  /*15250*/  WARPSYNC.ALL ;  /* 0x0000000000007948 */ /* 0x000fea0003800000 */
[----:B------:R-:W1:Y:S08]  /*15260*/  S2UR UR5, SR_CgaCtaId ;  /* 0x00000000000579c3 */ /* 0x000e700000008800 */
[----:B------:R-:W-:Y:S06]  /*15270*/  BAR.SYNC.DEFER_BLOCKING 0x5, 0x180 ;  /* 0x0146000000007b1d */ /* 0x000fec0000010000 */
[----:B------:R-:W-:-:S02]  /*15280*/  UMOV UR4, 0x400 ;  /* 0x0000040000047882 */ /* 0x000fc40000000000 */
[----:B-1----:R-:W-:-:S06]  /*15290*/  ULEA UR4, UR5, UR4, 0x18 ;  /* 0x0000000405047291 */ /* 0x002fcc000f8ec03f */
[----:B------:R-:W-:-:S05]  /*152a0*/  IMAD.U32 R22, RZ, RZ, UR4 ;  /* 0x00000004ff167e24 */ /* 0x000fca000f8e00ff */
[----:B------:R3:W4:Y:S01]  /*152b0*/  LDS.128 R16, [R22+0x2a8d0] ;  /* 0x02a8d00016107984 */ /* 0x0007220000000c00 */
[----:B------:R-:W-:Y:S06]  /*152c0*/  BAR.ARV 0x4, 0x180 ;  /* 0x0106000000007b1d */ /* 0x000fec0000002000 */
[----:B------:R-:W-:Y:S05]  /*152d0*/  BRA `(.L_x_1413) ;  /* 0x0000000800cc7947 */ /* 0x000fea0003800000 */
.L_x_1412:
        /* <DEDUP_REMOVED lines=8> */
[----:B------:R-:W1:Y:S02]  /*15360*/  @!P1 LDC.64 R2, c[0x0][0xc80] ;  /* 0x00032000ff029b82 */ /* 0x000e640000000a00 */
[----:B-1----:R-:W-:-:S06]  /*15370*/  @!P1 IMAD.WIDE R2, R5, 0x4, R2 ;  /* 0x0000000405029825 */ /* 0x002fcc00078e0202 */
[----:B------:R-:W2:Y:S01]  /*15380*/  @!P1 LDG.E R2, desc[UR36][R2.64] ;  /* 0x0000002402029981 */ /* 0x000ea2000c1e1900 */
[----:B------:R-:W-:Y:S01]  /*15390*/  IMAD.MOV.U32 R5, RZ, RZ, RZ ;  /* 0x000000ffff057224 */ /* 0x000fe200078e00ff */
[C---:B------:R-:W-:Y:S02]  /*153a0*/  ISETP.GE.U32.AND P2, PT, R8.reuse, 0x2, PT ;  /* 0x000000020800780c */ /* 0x040fe40003f46070 */
[C---:B------:R-:W-:Y:S01]  /*153b0*/  ISETP.GE.U32.AND P3, PT, R8.reuse, 0x4, PT ;  /* 0x000000040800780c */ /* 0x040fe20003f66070 */
[----:B------:R-:W-:Y:S01]  /*153c0*/  SHFL.IDX PT, R0, R16, RZ, 0x1f ;  /* 0x00001fff10007589 */ /* 0x000fe200000e0000 */
[C---:B------:R-:W-:Y:S02]  /*153d0*/  ISETP.GE.U32.AND P4, PT, R8.reuse, 0x8, PT ;  /* 0x000000080800780c */ /* 0x040fe40003f86070 */
[C---:B------:R-:W-:Y:S01]  /*153e0*/  ISETP.GE.U32.AND P5, PT, R8.reuse, 0x10, PT ;  /* 0x000000100800780c */ /* 0x040fe20003fa6070 */
[----:B------:R-:W-:Y:S01]  /*153f0*/  SHFL.IDX PT, R4, R16, 0x1, 0x1f ;  /* 0x00201f0010047f89 */ /* 0x000fe200000e0000 */
[----:B--2---:R-:W-:Y:S01]  /*15400*/  @!P1 IMAD.MOV.U32 R5, RZ, RZ, R2 ;  /* 0x000000ffff059224 */ /* 0x004fe200078e0002 */
[----:B------:R-:W-:-:S04]  /*15410*/  ISETP.NE.AND P1, PT, R8, RZ, PT ;  /* 0x000000ff0800720c */ /* 0x000fc80003f25270 */
        /* <DEDUP_REMOVED lines=16> */
.L_x_1530:
[----:B------:R-:W-:Y:S02]  /*15520*/  ULDC UR4, c[0x0][0xc38] ;  /* 0x00030e0000047ab9 */ /* 0x000fe40000000800 */
[----:B------:R-:W-:-:S04]  /*15530*/  IMAD.U32 R7, RZ, RZ, UR4 ;  /* 0x00000004ff077e24 */ /* 0x000fc8000f8e00ff */
[----:B--2---:R-:W-:-:S04]  /*15540*/  IMAD R14, R14, R7, RZ ;  /* 0x000000070e0e7224 */ /* 0x004fc800078e02ff */
[----:B------:R-:W-:-:S05]  /*15550*/  IMAD.IADD R9, R4, 0x1, R14 ;  /* 0x0000000104097824 */ /* 0x000fca00078e020e */
[----:B------:R-:W-:-:S13]  /*15560*/  ISETP.GT.AND P6, PT, R9, R0, PT ;  /* 0x000000000900720c */ /* 0x000fda0003fc4270 */
[----:B------:R-:W-:Y:S05]  /*15570*/  @P6 BRA `(.L_x_1415) ;  /* 0x00000000009c6947 */ /* 0x000fea0003800000 */
.L_x_1420:
[----:B------:R-:W2:Y:S01]  /*15580*/  LDC R2, c[0x0][0xc3c] ;  /* 0x00030f00ff027b82 */ /* 0x000ea20000000800 */
[----:B------:R-:W-:-:S05]  /*15590*/  VIADD R19, R19, 0x1f ;  /* 0x0000001f13137836 */ /* 0x000fca0000000000 */
[----:B--2---:R-:W-:-:S13]  /*155a0*/  ISETP.GE.AND P6, PT, R19, R2, PT ;  /* 0x000000021300720c */ /* 0x004fda0003fc6270 */
[----:B------:R-:W-:Y:S05]  /*155b0*/  @P6 BRA `(.L_x_1416) ;  /* 0x0000000400d06947 */ /* 0x000fea0003800000 */
[----:B------:R-:W2:Y:S01]  /*155c0*/  S2R R3, SR_TID.X ;  /* 0x0000000000037919 */ /* 0x000ea20000002100 */
[----:B------:R-:W-:Y:S01]  /*155d0*/  BSSY B0, `(.L_x_1417) ;  /* 0x0000009000007945 */ /* 0x000fe20003800000 */
[----:B------:R-:W-:Y:S01]  /*155e0*/  IMAD.MOV.U32 R5, RZ, RZ, RZ ;  /* 0x000000ffff057224 */ /* 0x000fe200078e00ff */
[----:B--2---:R-:W-:-:S05]  /*155f0*/  LOP3.LUT R3, R3, 0x1f, RZ, 0xc0, !PT ;  /* 0x0000001f03037812 */ /* 0x004fca00078ec0ff */
[----:B------:R-:W-:-:S05]  /*15600*/  IMAD.IADD R7, R19, 0x1, R3 ;  /* 0x0000000113077824 */ /* 0x000fca00078e0203 */
[----:B------:R-:W-:-:S13]  /*15610*/  ISETP.GE.OR P6, PT, R7, R2, !P0 ;  /* 0x000000020700720c */ /* 0x000fda00047c6670 */
[----:B------:R-:W-:Y:S05]  /*15620*/  @P6 BRA `(.L_x_1418) ;  /* 0x00000000000c6947 */ /* 0x000fea0003800000 */
[----:B------:R-:W2:Y:S02]  /*15630*/  LDC.64 R2, c[0x0][0xc80] ;  /* 0x00032000ff027b82 */ /* 0x000ea40000000a00 */
[----:B--2---:R-:W-:-:S05]  /*15640*/  IMAD.WIDE R2, R7, 0x4, R2 ;  /* 0x0000000407027825 */ /* 0x004fca00078e0202 */
[----:B------:R2:W5:Y:S02]  /*15650*/  LDG.E R5, desc[UR36][R2.64] ;  /* 0x0000002402057981 */ /* 0x000564000c1e1900 */
.L_x_1418:
[----:B------:R-:W-:Y:S05]  /*15660*/  BSYNC B0 ;  /* 0x0000000000007941 */ /* 0x000fea0003800000 */
.L_x_1417:
[----:B------:R-:W-:-:S03]  /*15670*/  UMOV UR4, 0xffffffff ;  /* 0xffffffff00047882 */ /* 0x000fc60000000000 */
[----:B------:R-:W-:Y:S05]  /*15680*/  BRA.DIV UR4, `(.L_x_1419) ;  /* 0x0000004204047947 */ /* 0x000fea000b800000 */
[----:B-----5:R-:W3:Y:S02]  /*15690*/  SHFL.UP PT, R14, R5, 0x1, RZ ;  /* 0x04200000050e7989 */ /* 0x020ee400000e00ff */
[----:B---3--:R-:W-:-:S05]  /*156a0*/  SEL R14, R14, RZ, P1 ;  /* 0x000000ff0e0e7207 */ /* 0x008fca0000800000 */
[----:B------:R-:W-:-:S05]  /*156b0*/  IMAD.IADD R13, R5, 0x1, R14 ;  /* 0x00000001050d7824 */ /* 0x000fca00078e020e */
[----:B------:R-:W2:Y:S02]  /*156c0*/  SHFL.UP PT, R14, R13, 0x2, RZ ;  /* 0x044000000d0e7989 */ /* 0x000ea400000e00ff */
[----:B--2---:R-:W-:-:S05]  /*156d0*/  SEL R2, R14, RZ, P2 ;  /* 0x000000ff0e027207 */ /* 0x004fca0001000000 */
        /* <DEDUP_REMOVED lines=9> */
[----:B-1----:R-:W-:-:S05]  /*15770*/  IMAD.IADD R6, R4, 0x1, R7 ;  /* 0x0000000104067824 */ /* 0x002fca00078e0207 */
[----:B------:R1:W2:Y:S02]  /*15780*/  SHFL.IDX PT, R14, R6, 0x1f, 0x1f ;  /* 0x03e01f00060e7f89 */ /* 0x0002a400000e0000 */
.L_x_1538:
[----:B------:R-:W-:Y:S02]  /*15790*/  ULDC UR4, c[0x0][0xc38] ;  /* 0x00030e0000047ab9 */ /* 0x000fe40000000800 */
[----:B------:R-:W-:-:S04]  /*157a0*/  IMAD.U32 R7, RZ, RZ, UR4 ;  /* 0x00000004ff077e24 */ /* 0x000fc8000f8e00ff */
[----:B--2---:R-:W-:-:S04]  /*157b0*/  IMAD R14, R14, R7, RZ ;  /* 0x000000070e0e7224 */ /* 0x004fc800078e02ff */
[----:B------:R-:W-:-:S05]  /*157c0*/  IMAD.IADD R9, R14, 0x1, R9 ;  /* 0x000000010e097824 */ /* 0x000fca00078e0209 */
[----:B------:R-:W-:-:S13]  /*157d0*/  ISETP.GT.AND P6, PT, R9, R0, PT ;  /* 0x000000000900720c */ /* 0x000fda0003fc4270 */
[----:B------:R-:W-:Y:S05]  /*157e0*/  @!P6 BRA `(.L_x_1420) ;  /* 0xfffffffc0064e947 */ /* 0x000fea000383ffff */
.L_x_1415:
[----:B------:R-:W-:Y:S01]  /*157f0*/  IMAD.IADD R16, R9, 0x1, -R14 ;  /* 0x0000000109107824 */ /* 0x000fe200078e0a0e */
[----:B------:R-:W-:-:S03]  /*15800*/  UMOV UR4, 0xffffffff ;  /* 0xffffffff00047882 */ /* 0x000fc60000000000 */
[----:B------:R-:W-:-:S05]  /*15810*/  IMAD R3, R6, R7, R16 ;  /* 0x0000000706037224 */ /* 0x000fca00078e0210 */
[----:B------:R-:W-:Y:S01]  /*15820*/  ISETP.GT.AND P6, PT, R3, R0, PT ;  /* 0x000000000300720c */ /* 0x000fe20003fc4270 */
[----:B------:R-:W-:-:S12]  /*15830*/  BRA.DIV UR4, `(.L_x_1421) ;  /* 0x0000004204547947 */ /* 0x000fd8000b800000 */
[----:B------:R-:W-:-:S04]  /*15840*/  VOTE.ANY R2, PT, !P6 ;  /* 0x0000000000027806 */ /* 0x000fc800070e0100 */
[----:B------:R-:W2:Y:S02]  /*15850*/  POPC R4, R2 ;  /* 0x0000000200047309 */ /* 0x000ea40000000000 */
[----:B--2---:R2:W3:Y:S02]  /*15860*/  SHFL.IDX PT, R5, R5, R4, 0x1f ;  /* 0x00001f0405057589 */ /* 0x0044e400000e0000 */
.L_x_1542:
[----:B------:R-:W-:Y:S01]  /*15870*/  ISETP.NE.AND P0, PT, R2, RZ, PT ;  /* 0x000000ff0200720c */ /* 0x000fe20003f05270 */
[----:B------:R-:W-:-:S12]  /*15880*/  IMAD.MOV.U32 R14, RZ, RZ, RZ ;  /* 0x000000ffff0e7224 */ /* 0x000fd800078e00ff */
[----:B------:R-:W-:Y:S05]  /*15890*/  @!P0 BRA `(.L_x_1422) ;  /* 0x0000000000108947 */ /* 0x000fea0003800000 */
[----:B------:R-:W-:Y:S01]  /*158a0*/  UMOV UR4, 0xffffffff ;  /* 0xffffffff00047882 */ /* 0x000fe20000000000 */
[----:B------:R-:W-:Y:S02]  /*158b0*/  VIADD R12, R4, 0xffffffff ;  /* 0xffffffff040c7836 */ /* 0x000fe40000000000 */
[----:B------:R-:W-:Y:S05]  /*158c0*/  BRA.DIV UR4, `(.L_x_1423) ;  /* 0x0000004204787947 */ /* 0x000fea000b800000 */
[----:B------:R4:W0:Y:S02]  /*158d0*/  SHFL.IDX PT, R14, R6, R12, 0x1f ;  /* 0x00001f0c060e7589 */ /* 0x00082400000e0000 */
.L_x_1422:
[----:B------:R-:W5:Y:S01]  /*158e0*/  LDC.64 R2, c[0x0][0xc90] ;  /* 0x00032400ff027b82 */ /* 0x000f620000000a00 */
[----:B------:R-:W-:-:S04]  /*158f0*/  IMAD.IADD R19, R4, 0x1, R19 ;  /* 0x0000000104137824 */ /* 0x000fc800078e0213 */
[----:B-----5:R-:W-:-:S05]  /*15900*/  IMAD.WIDE R2, R19, 0x4, R2 ;  /* 0x0000000413027825 */ /* 0x020fca00078e0202 */
[----:B-1--4-:R1:W2:Y:S01]  /*15910*/  LDG.E R6, desc[UR36][R2.64] ;  /* 0x0000002402067981 */ /* 0x0122a2000c1e1900 */
[----:B0-----:R-:W-:Y:S02]  /*15920*/  IMAD R16, R14, R7, R16 ;  /* 0x000000070e107224 */ /* 0x001fe400078e0210 */
[----:B-1----:R-:W-:Y:S02]  /*15930*/  IMAD.MOV.U32 R2, RZ, RZ, RZ ;  /* 0x000000ffff027224 */ /* 0x002fe400078e00ff */
[----:B--23--:R-:W-:-:S05]  /*15940*/  IMAD R4, R5, R6, RZ ;  /* 0x0000000605047224 */ /* 0x00cfca00078e02ff */
[----:B------:R-:W-:-:S04]  /*15950*/  IABS R8, R4 ;  /* 0x0000000400087213 */ /* 0x000fc80000000000 */
[----:B------:R-:W0:Y:S08]  /*15960*/  I2F.RP R10, R8 ;  /* 0x00000008000a7306 */ /* 0x000e300000209400 */
[----:B0-----:R-:W0:Y:S02]  /*15970*/  MUFU.RCP R10, R10 ;  /* 0x0000000a000a7308 */ /* 0x001e240000001000 */
[----:B0-----:R-:W-:-:S06]  /*15980*/  VIADD R11, R10, 0xffffffe ;  /* 0x0ffffffe0a0b7836 */ /* 0x001fcc0000000000 */
[----:B------:R-:W0:Y:S02]  /*15990*/  F2I.FTZ.U32.TRUNC.NTZ R3, R11 ;  /* 0x0000000b00037305 */ /* 0x000e24000021f000 */
[----:B0-----:R-:W-:-:S04]  /*159a0*/  IMAD.MOV R9, RZ, RZ, -R3 ;  /* 0x000000ffff097224 */ /* 0x001fc800078e0a03 */
        /* <DEDUP_REMOVED lines=11> */
[----:B------:R-:W-:Y:S02]  /*15a60*/  @!P1 IMAD.IADD R3, R3, 0x1, -R8 ;  /* 0x0000000103039824 */ /* 0x000fe400078e0a08 */
[----:B------:R-:W-:Y:S01]  /*15a70*/  @!P1 VIADD R2, R2, 0x1 ;  /* 0x0000000102029836 */ /* 0x000fe20000000000 */
[----:B------:R-:W-:Y:S02]  /*15a80*/  ISETP.NE.AND P1, PT, R4, RZ, PT ;  /* 0x000000ff0400720c */ /* 0x000fe40003f25270 */
[----:B------:R-:W-:-:S13]  /*15a90*/  ISETP.GE.U32.AND P0, PT, R3, R8, PT ;  /* 0x000000080300720c */ /* 0x000fda0003f06070 */
[----:B------:R-:W-:-:S04]  /*15aa0*/  @P0 VIADD R2, R2, 0x1 ;  /* 0x0000000102020836 */ /* 0x000fc80000000000 */
[----:B------:R-:W-:Y:S01]  /*15ab0*/  @!P2 IMAD.MOV R2, RZ, RZ, -R2 ;  /* 0x000000ffff02a224 */ /* 0x000fe200078e0a02 */
[----:B------:R-:W-:-:S05]  /*15ac0*/  @!P1 LOP3.LUT R2, RZ, R4, RZ, 0x33, !PT ;  /* 0x00000004ff029212 */ /* 0x000fca00078e33ff */
[----:B------:R-:W-:Y:S02]  /*15ad0*/  IMAD R0, R6, R2, RZ ;  /* 0x0000000206007224 */ /* 0x000fe400078e02ff */
[----:B------:R-:W-:Y:S02]  /*15ae0*/  IMAD.MOV R2, RZ, RZ, -R2 ;  /* 0x000000ffff027224 */ /* 0x000fe400078e0a02 */
[----:B------:R-:W-:Y:S02]  /*15af0*/  IMAD.MOV R3, RZ, RZ, -R0 ;  /* 0x000000ffff037224 */ /* 0x000fe400078e0a00 */
[----:B------:R-:W-:-:S03]  /*15b00*/  IMAD R9, R4, R2, R9 ;  /* 0x0000000204097224 */ /* 0x000fc600078e0209 */
[----:B------:R-:W-:-:S04]  /*15b10*/  VIADDMNMX R6, R3, R7, R6, PT ;  /* 0x0000000703067246 */ /* 0x000fc80003800106 */
[-C--:B------:R-:W-:Y:S02]  /*15b20*/  IABS R7, R6.reuse ;  /* 0x0000000600077213 */ /* 0x080fe40000000000 */
[----:B------:R-:W-:Y:S02]  /*15b30*/  IABS R4, R6 ;  /* 0x0000000600047213 */ /* 0x000fe40000000000 */
[----:B------:R-:W0:Y:S03]  /*15b40*/  I2F.RP R8, R7 ;  /* 0x0000000700087306 */ /* 0x000e260000209400 */
[----:B------:R-:W-:-:S05]  /*15b50*/  IMAD.MOV R4, RZ, RZ, -R4 ;  /* 0x000000ffff047224 */ /* 0x000fca00078e0a04 */
[----:B0-----:R-:W0:Y:S02]  /*15b60*/  MUFU.RCP R8, R8 ;  /* 0x0000000800087308 */ /* 0x001e240000001000 */
[----:B0-----:R-:W-:-:S06]  /*15b70*/  IADD3 R3, R8, 0xffffffe, RZ ;  /* 0x0ffffffe08037810 */ /* 0x001fcc0007ffe0ff */
[----:B------:R-:W0:Y:S02]  /*15b80*/  F2I.FTZ.U32.TRUNC.NTZ R3, R3 ;  /* 0x0000000300037305 */ /* 0x000e24000021f000 */
[----:B0-----:R-:W-:-:S04]  /*15b90*/  IMAD.MOV R2, RZ, RZ, -R3 ;  /* 0x000000ffff027224 */ /* 0x001fc800078e0a03 */
[----:B------:R-:W-:Y:S02]  /*15ba0*/  IMAD R11, R2, R7, RZ ;  /* 0x00000007020b7224 */ /* 0x000fe400078e02ff */
[----:B------:R-:W-:-:S04]  /*15bb0*/  IMAD.MOV.U32 R2, RZ, RZ, RZ ;  /* 0x000000ffff027224 */ /* 0x000fc800078e00ff */
[----:B------:R-:W-:Y:S01]  /*15bc0*/  IMAD.HI.U32 R2, R3, R11, R2 ;  /* 0x0000000b03027227 */ /* 0x000fe200078e0002 */
[----:B------:R-:W-:Y:S02]  /*15bd0*/  IABS R11, R9 ;  /* 0x00000009000b7213 */ /* 0x000fe40000000000 */
[C---:B------:R-:W-:Y:S01]  /*15be0*/  LOP3.LUT R3, R9.reuse, R6, RZ, 0x3c, !PT ;  /* 0x0000000609037212 */ /* 0x040fe200078e3cff */
[----:B------:R-:W-:Y:S02]  /*15bf0*/  IMAD.IADD R9, R9, 0x1, R0 ;  /* 0x0000000109097824 */ /* 0x000fe400078e0200 */
[----:B------:R-:W-:Y:S01]  /*15c00*/  IMAD.HI.U32 R2, R2, R11, RZ ;  /* 0x0000000b02027227 */ /* 0x000fe200078e00ff */
[----:B------:R-:W-:-:S03]  /*15c10*/  ISETP.GE.AND P2, PT, R3, RZ, PT ;  /* 0x000000ff0300720c */ /* 0x000fc60003f46270 */
[----:B------:R-:W-:-:S05]  /*15c20*/  IMAD R4, R2, R4, R11 ;  /* 0x0000000402047224 */ /* 0x000fca00078e020b */
[----:B------:R-:W-:-:S13]  /*15c30*/  ISETP.GT.U32.AND P1, PT, R7, R4, PT ;  /* 0x000000040700720c */ /* 0x000fda0003f24070 */
[----:B------:R-:W-:Y:S02]  /*15c40*/  @!P1 IMAD.IADD R4, R4, 0x1, -R7 ;  /* 0x0000000104049824 */ /* 0x000fe400078e0a07 */
[----:B------:R-:W-:Y:S01]  /*15c50*/  @!P1 VIADD R2, R2, 0x1 ;  /* 0x0000000102029836 */ /* 0x000fe20000000000 */
[----:B------:R-:W-:Y:S02]  /*15c60*/  ISETP.NE.AND P1, PT, R6, RZ, PT ;  /* 0x000000ff0600720c */ /* 0x000fe40003f25270 */
[----:B------:R-:W-:-:S13]  /*15c70*/  ISETP.GE.U32.AND P0, PT, R4, R7, PT ;  /* 0x000000070400720c */ /* 0x000fda0003f06070 */
[----:B------:R-:W-:-:S04]  /*15c80*/  @P0 VIADD R2, R2, 0x1 ;  /* 0x0000000102020836 */ /* 0x000fc80000000000 */
[----:B------:R-:W-:Y:S01]  /*15c90*/  @!P2 IMAD.MOV R2, RZ, RZ, -R2 ;  /* 0x000000ffff02a224 */ /* 0x000fe200078e0a02 */
[----:B------:R-:W-:Y:S01]  /*15ca0*/  @!P1 LOP3.LUT R2, RZ, R6, RZ, 0x33, !PT ;  /* 0x00000006ff029212 */ /* 0x000fe200078e33ff */
[----:B------:R-:W-:-:S04]  /*15cb0*/  IMAD.MOV R6, RZ, RZ, -R6 ;  /* 0x000000ffff067224 */ /* 0x000fc800078e0a06 */
[----:B------:R-:W-:Y:S01]  /*15cc0*/  IMAD R18, R2, R6, R9 ;  /* 0x0000000602127224 */ /* 0x000fe200078e0209 */
[----:B------:R-:W-:-:S05]  /*15cd0*/  LOP3.LUT R2, RZ, R2, RZ, 0x33, !PT ;  /* 0x00000002ff027212 */ /* 0x000fca00078e33ff */
[----:B------:R-:W-:Y:S01]  /*15ce0*/  IMAD.IADD R17, R5, 0x1, R2 ;  /* 0x0000000105117824 */ /* 0x000fe200078e0202 */
[----:B------:R-:W-:Y:S06]  /*15cf0*/  BRA `(.L_x_1424) ;  /* 0x00000000001c7947 */ /* 0x000fec0003800000 */
.L_x_1416:
[----:B------:R-:W-:Y:S01]  /*15d00*/  UMOV UR4, URZ ;  /* 0x0000003f00047c82 */ /* 0x000fe20008000000 */
[----:B------:R-:W-:Y:S01]  /*15d10*/  UMOV UR5, URZ ;  /* 0x0000003f00057c82 */ /* 0x000fe20008000000 */
[----:B------:R-:W-:Y:S01]  /*15d20*/  ULDC UR6, c[0x0][0xc3c] ;  /* 0x00030f0000067ab9 */ /* 0x000fe20000000800 */
[----:B------:R-:W-:Y:S02]  /*15d30*/  IMAD.MOV.U32 R16, RZ, RZ, R0 ;  /* 0x000000ffff107224 */ /* 0x000fe400078e0000 */
[----:B------:R-:W-:Y:S02]  /*15d40*/  IMAD.U32 R17, RZ, RZ, UR4 ;  /* 0x00000004ff117e24 */ /* 0x000fe4000f8e00ff */
[----:B------:R-:W-:Y:S02]  /*15d50*/  IMAD.U32 R18, RZ, RZ, UR5 ;  /* 0x00000005ff127e24 */ /* 0x000fe4000f8e00ff */
[----:B------:R-:W-:-:S07]  /*15d60*/  IMAD.U32 R19, RZ, RZ, UR6 ;  /* 0x00000006ff137e24 */ /* 0x000fce000f8e00ff */
.L_x_1424:
[----:B------:R-:W2:Y:S01]  /*15d70*/  S2R R0, SR_TID.X ;  /* 0x0000000000007919 */ /* 0x000ea20000002100 */
        /* <DEDUP_REMOVED lines=9> */
.L_x_1413:
[----:B------:R-:W-:Y:S02]  /*15e10*/  ULDC UR4, c[0x0][0xc3c] ;  /* 0x00030f0000047ab9 */ /* 0x000fe40000000800 */
[----:B----4-:R-:W-:-:S13]  /*15e20*/  ISETP.GE.AND P0, PT, R19, UR4, PT ;  /* 0x0000000413007c0c */ /* 0x010fda000bf06270 */
[----:B------:R-:W-:Y:S05]  /*15e30*/  @!P0 BRA `(.L_x_1425) ;  /* 0xffffffb4000c8947 */ /* 0x000fea000383ffff */
[----:B------:R-:W-:Y:S05]  /*15e40*/  BSYNC B8 ;  /* 0x0000000000087941 */ /* 0x000fea0003800000 */
.L_x_1354:
[----:B--2---:R-:W2:Y:S01]  /*15e50*/  LDL.LU R0, [R1+0x14] ;  /* 0x0000140001007983 */ /* 0x004ea20000300800 */
[----:B------:R-:W-:Y:S01]  /*15e60*/  BSSY B0, `(.L_x_1426) ;  /* 0x000000b000007945 */ /* 0x000fe20003800000 */
[----:B------:R-:W4:Y:S01]  /*15e70*/  S2R R5, SR_CgaCtaId ;  /* 0x0000000000057919 */ /* 0x000f220000008800 */
[----:B--2---:R-:W-:-:S05]  /*15e80*/  VIADD R0, R0, 0x1 ;  /* 0x0000000100007836 */ /* 0x004fca0000000000 */
[----:B0-----:R-:W-:-:S04]  /*15e90*/  LEA.HI R2, R0, R0, RZ, 0x1 ;  /* 0x0000000000027211 */ /* 0x001fc800078f08ff */
[----:B------:R-:W-:Y:S02]  /*15ea0*/  LOP3.LUT R3, R2, 0xfffffffe, RZ, 0xc0, !PT ;  /* 0xfffffffe02037812 */ /* 0x000fe400078ec0ff */
[----:B------:R-:W-:-:S03]  /*15eb0*/  MOV R2, 0x400 ;  /* 0x0000040000027802 */ /* 0x000fc60000000f00 */
[----:B------:R-:W-:Y:S01]  /*15ec0*/  IMAD.IADD R0, R0, 0x1, -R3 ;  /* 0x0000000100007824 */ /* 0x000fe200078e0a03 */
[----:B----4-:R-:W-:-:S04]  /*15ed0*/  LEA R5, R5, R2, 0x18 ;  /* 0x0000000205057211 */ /* 0x010fc800078ec0ff */
[----:B------:R-:W-:-:S04]  /*15ee0*/  SHF.L.U32 R0, R0, 0x1f, RZ ;  /* 0x0000001f00007819 */ /* 0x000fc800000006ff */
[----:B------:R-:W0:Y:S02]  /*15ef0*/  SYNCS.PHASECHK.TRANS64.TRYWAIT P0, [R5+URZ+0x2a820], R0 ;  /* 0x02a82000050075a7 */ /* 0x000e24000800017f */
[----:B0-----:R-:W-:Y:S05]  /*15f00*/  @!P0 BRA `(.L_x_1427) ;  /* 0x0000003c000c8947 */ /* 0x001fea0003800000 */
.L_x_1545:
[----:B------:R-:W-:Y:S05]  /*15f10*/  BSYNC B0 ;  /* 0x0000000000007941 */ /* 0x000fea0003800000 */
.L_x_1426:
[----:B------:R-:W-:-:S03]  /*15f20*/  UMOV UR4, 0xffffffff ;  /* 0xffffffff00047882 */ /* 0x000fc60000000000 */
[----:B------:R-:W-:Y:S05]  /*15f30*/  BRA.DIV UR4, `(.L_x_1428) ;  /* 0x0000003e04147947 */ /* 0x000fea000b800000 */
[----:B0-----:R-:W0:Y:S02]  /*15f40*/  S2R R0, SR_TID.X ;  /* 0x0000000000007919 */ /* 0x001e240000002100 */
[----:B0-----:R-:W-:-:S04]  /*15f50*/  SHF.R.U32.HI R0, RZ, 0x5, R0 ;  /* 0x00000005ff007819 */ /* 0x001fc80000011600 */
[----:B------:R-:W-:-:S05]  /*15f60*/  LOP3.LUT R0, R0, 0x3, RZ, 0xc0, !PT ;  /* 0x0000000300007812 */ /* 0x000fca00078ec0ff */
[----:B------:R0:W2:Y:S02]  /*15f70*/  SHFL.IDX PT, R14, R0, RZ, 0x1f ;  /* 0x00001fff000e7589 */ /* 0x0000a400000e0000 */
.L_x_1548:
[----:B--2---:R-:W-:Y:S01]  /*15f80*/  ISETP.NE.AND P0, PT, R14, RZ, PT ;  /* 0x000000ff0e00720c */ /* 0x004fe20003f05270 */
[----:B------:R-:W-:-:S12]  /*15f90*/  BSSY B0, `(.L_x_1429) ;  /* 0x0000026000007945 */ /* 0x000fd80003800000 */
[----:B------:R-:W-:Y:S05]  /*15fa0*/  @P0 BRA `(.L_x_1430) ;  /* 0x0000000000900947 */ /* 0x000fea0003800000 */
[----:B------:R-:W-:-:S03]  /*15fb0*/  UMOV UR4, 0xffffffff ;  /* 0xffffffff00047882 */ /* 0x000fc60000000000 */
[----:B------:R-:W-:Y:S05]  /*15fc0*/  BRA.DIV UR4, `(.L_x_1431) ;  /* 0x0000003e04247947 */ /* 0x000fea000b800000 */
[----:B------:R-:W-:-:S13]  /*15fd0*/  ELECT P6, URZ, PT ;  /* 0x00000000003f782f */ /* 0x000fda00038c0000 */
.L_x_1551:
        /* <DEDUP_REMOVED lines=8> */
.L_x_1432:
[----:B------:R-:W-:Y:S01]  /*16060*/  IMAD R3, R25, 0x8, R5 ;  /* 0x0000000819037824 */ /* 0x000fe200078e0205 */
[----:B------:R-:W-:Y:S01]  /*16070*/  SHF.L.U32 R2, R27, 0x1f, RZ ;  /* 0x0000001f1b027819 */ /* 0x000fe200000006ff */
[----:B------:R-:W-:-:S03]  /*16080*/  VIADD R25, R25, 0x1 ;  /* 0x0000000119197836 */ /* 0x000fc60000000000 */
[----:B------:R-:W0:Y:S02]  /*16090*/  SYNCS.PHASECHK.TRANS64.TRYWAIT P1, [R3+URZ+0x2a840], R2 ;  /* 0x02a84002030075a7 */ /* 0x000e24000802017f */
[----:B------:R-:W-:-:S04]  /*160a0*/  ISETP.NE.AND P2, PT, R25, 0x2, PT ;  /* 0x000000021900780c */ /* 0x000fc80003f45270 */
[----:B------:R-:W-:Y:S01]  /*160b0*/  SEL R0, RZ, 0x1, P2 ;  /* 0x00000001ff007807 */ /* 0x000fe20001000000 */
[----:B0-----:R-:W-:Y:S08]  /*160c0*/  @!P1 BRA `(.L_x_1433) ;  /* 0x0000003c00049947 */ /* 0x001ff00003800000 */
.L_x_1552:
[----:B------:R-:W-:Y:S02]  /*160d0*/  SEL R25, R25, RZ, P2 ;  /* 0x000000ff19197207 */ /* 0x000fe40001000000 */
[----:B------:R-:W-:Y:S01]  /*160e0*/  LOP3.LUT R0, R27, R0, RZ, 0x3c, !PT ;  /* 0x000000001b007212 */ /* 0x000fe200078e3cff */
[----:B------:R-:W-:Y:S06]  /*160f0*/  @!P0 BRA `(.L_x_1434) ;  /* 0x0000000000048947 */ /* 0x000fec0003800000 */
[----:B------:R-:W-:Y:S01]  /*16100*/  BPT.TRAP 0x1 ;  /* 0x000000040000795c */ /* 0x000fe20000300000 */
.L_x_1434:
[----:B------:R-:W-:Y:S01]  /*16110*/  IMAD R25, R25, 0x8, R5 ;  /* 0x0000000819197824 */ /* 0x000fe200078e0205 */
[----:B------:R-:W-:-:S04]  /*16120*/  SHF.L.U32 R0, R0, 0x1f, RZ ;  /* 0x0000001f00007819 */ /* 0x000fc800000006ff */
[----:B------:R-:W2:Y:S02]  /*16130*/  SYNCS.PHASECHK.TRANS64.TRYWAIT P1, [R25+URZ+0x2a840], R0 ;  /* 0x02a84000190075a7 */ /* 0x000ea4000802017f */
[----:B--2---:R-:W-:Y:S05]  /*16140*/  @!P1 BRA `(.L_x_1435) ;  /* 0x0000003800f89947 */ /* 0x004fea0003800000 */
.L_x_1553:
[----:B------:R-:W-:Y:S05]  /*16150*/  @!P0 BRA `(.L_x_1436) ;  /* 0x0000000000048947 */ /* 0x000fea0003800000 */
[----:B------:R-:W-:Y:S01]  /*16160*/  BPT.TRAP 0x1 ;  /* 0x000000040000795c */ /* 0x000fe20000300000 */
.L_x_1436:
[----:B------:R-:W4:Y:S02]  /*16170*/  SYNCS.PHASECHK.TRANS64.TRYWAIT P1, [R3+URZ+0x2a860], R2 ;  /* 0x02a86002030075a7 */ /* 0x000f24000802017f */
[----:B----4-:R-:W-:Y:S05]  /*16180*/  @!P1 BRA `(.L_x_1437) ;  /* 0x0000003800fc9947 */ /* 0x010fea0003800000 */
.L_x_1554:
[----:B------:R-:W-:Y:S05]  /*16190*/  @!P0 BRA `(.L_x_1438) ;  /* 0x0000000000048947 */ /* 0x000fea0003800000 */
[----:B------:R-:W-:Y:S01]  /*161a0*/  BPT.TRAP 0x1 ;  /* 0x000000040000795c */ /* 0x000fe20000300000 */
.L_x_1438:
[----:B------:R0:W0:Y:S02]  /*161b0*/  SYNCS.PHASECHK.TRANS64.TRYWAIT P0, [R25+URZ+0x2a860], R0 ;  /* 0x02a86000190075a7 */ /* 0x000024000800017f */
[----:B0-----:R-:W-:Y:S05]  /*161c0*/  @!P0 NANOSLEEP.SYNCS 0x989680 ;  /* 0x009896800000895d */ /* 0x001fea0003900000 */
[----:B------:R-:W0:Y:S02]  /*161d0*/  @!P0 SYNCS.PHASECHK.TRANS64 P0, [R25+URZ+0x2a860], R0 ;  /* 0x02a86000190085a7 */ /* 0x000e24000800007f */
[----:B0-----:R-:W-:Y:S05]  /*161e0*/  @!P0 BRA `(.L_x_1438) ;  /* 0xfffffffc00f08947 */ /* 0x001fea000383ffff */
.L_x_1430:
[----:B------:R-:W-:Y:S05]  /*161f0*/  BSYNC B0 ;  /* 0x0000000000007941 */ /* 0x000fea0003800000 */
.L_x_1429:
[----:B------:R-:W-:Y:S05]  /*16200*/  EXIT ;  /* 0x000000000000794d */ /* 0x000fea0003800000 */
.L_x_1248:
[----:B0-----:R-:W-:-:S04]  /*16210*/  IMAD.U32 R3, RZ, RZ, UR40 ;  /* 0x00000028ff037e24 */ /* 0x001fc8000f8e00ff */
[----:B------:R0:W1:Y:S03]  /*16220*/  SYNCS.PHASECHK.TRANS64.TRYWAIT P1, [R3+URZ+0x2a800], R0 ;  /* 0x02a80000030075a7 */ /* 0x000066000802017f */
[----:B-1----:R-:W-:Y:S05]  /*16230*/  @!P1 NANOSLEEP.SYNCS 0x989680 ;  /* 0x009896800000995d */ /* 0x002fea0003900000 */
[----:B------:R-:W1:Y:S02]  /*16240*/  @!P1 SYNCS.PHASECHK.TRANS64 P1, [R3+URZ+0x2a800], R0 ;  /* 0x02a80000030095a7 */ /* 0x000e64000802007f */
[----:B-1----:R-:W-:Y:S05]  /*16250*/  @!P1 BRA `(.L_x_1248) ;  /* 0xfffffffc00ec9947 */ /* 0x002fea000383ffff */
[----:B------:R-:W-:Y:S05]  /*16260*/  BRA `(.L_x_1439) ;  /* 0xfffffeb400e07947 */ /* 0x000fea000383ffff */
.L_x_1252:
[----:B-1----:R1:W2:Y:S02]  /*16270*/  SYNCS.PHASECHK.TRANS64.TRYWAIT P1, [R15+URZ+0x2a830], R0 ;  /* 0x02a830000f0075a7 */ /* 0x0022a4000802017f */
[----:B--2---:R-:W-:Y:S05]  /*16280*/  @!P1 NANOSLEEP.SYNCS 0x989680 ;  /* 0x009896800000995d */ /* 0x004fea0003900000 */
[----:B------:R-:W2:Y:S02]  /*16290*/  @!P1 SYNCS.PHASECHK.TRANS64 P1, [R15+URZ+0x2a830], R0 ;  /* 0x02a830000f0095a7 */ /* 0x000ea4000802007f */
[----:B--2---:R-:W-:Y:S05]  /*162a0*/  @!P1 BRA `(.L_x_1252) ;  /* 0xfffffffc00f09947 */ /* 0x004fea000383ffff */
[----:B------:R-:W-:Y:S05]  /*162b0*/  BRA `(.L_x_1251) ;  /* 0xfffffeb400fc7947 */ /* 0x000fea000383ffff */
.L_x_1269:
[----:B-1----:R-:W-:-:S04]  /*162c0*/  IMAD.U32 R14, RZ, RZ, UR7 ;  /* 0x00000007ff0e7e24 */ /* 0x002fc8000f8e00ff */
[----:B------:R1:W2:Y:S03]  /*162d0*/  SYNCS.PHASECHK.TRANS64.TRYWAIT P1, [R14+URZ+0x2a830], R13 ;  /* 0x02a8300d0e0075a7 */ /* 0x0002a6000802017f */
[----:B--2---:R-:W-:Y:S05]  /*162e0*/  @!P1 NANOSLEEP.SYNCS 0x989680 ;  /* 0x009896800000995d */ /* 0x004fea0003900000 */
[----:B------:R-:W2:Y:S02]  /*162f0*/  @!P1 SYNCS.PHASECHK.TRANS64 P1, [R14+URZ+0x2a830], R13 ;  /* 0x02a8300d0e0095a7 */ /* 0x000ea4000802007f */
[----:B--2---:R-:W-:Y:S05]  /*16300*/  @!P1 BRA `(.L_x_1269) ;  /* 0xfffffffc00ec9947 */ /* 0x004fea000383ffff */
[----:B------:R-:W-:Y:S05]  /*16310*/  BRA `(.L_x_1268) ;  /* 0xfffffee800807947 */ /* 0x000fea000383ffff */
.L_x_1273:
[----:B01----:R-:W-:-:S04]  /*16320*/  IMAD.U32 R13, RZ, RZ, UR6 ;  /* 0x00000006ff0d7e24 */ /* 0x003fc8000f8e00ff */
[----:B------:R0:W1:Y:S03]  /*16330*/  SYNCS.PHASECHK.TRANS64.TRYWAIT P1, [R13+URZ+0x2a850], R0 ;  /* 0x02a850000d0075a7 */ /* 0x000066000802017f */
[----:B-1----:R-:W-:Y:S05]  /*16340*/  @!P1 NANOSLEEP.SYNCS 0x989680 ;  /* 0x009896800000995d */ /* 0x002fea0003900000 */
[----:B------:R-:W1:Y:S02]  /*16350*/  @!P1 SYNCS.PHASECHK.TRANS64 P1, [R13+URZ+0x2a850], R0 ;  /* 0x02a850000d0095a7 */ /* 0x000e64000802007f */
[----:B-1----:R-:W-:Y:S05]  /*16360*/  @!P1 BRA `(.L_x_1273) ;  /* 0xfffffffc00ec9947 */ /* 0x002fea000383ffff */
[----:B------:R-:W-:Y:S05]  /*16370*/  BRA `(.L_x_1272) ;  /* 0xfffffef000b07947 */ /* 0x000fea000383ffff */
.L_x_1292:
[----:B-1----:R-:W-:-:S04]  /*16380*/  IMAD.U32 R12, RZ, RZ, UR7 ;  /* 0x00000007ff0c7e24 */ /* 0x002fc8000f8e00ff */
[----:B------:R1:W2:Y:S03]  /*16390*/  SYNCS.PHASECHK.TRANS64.TRYWAIT P1, [R12+URZ+0x2a830], R11 ;  /* 0x02a8300b0c0075a7 */ /* 0x0002a6000802017f */
[----:B--2---:R-:W-:Y:S05]  /*163a0*/  @!P1 NANOSLEEP.SYNCS 0x989680 ;  /* 0x009896800000995d */ /* 0x004fea0003900000 */
[----:B------:R-:W2:Y:S02]  /*163b0*/  @!P1 SYNCS.PHASECHK.TRANS64 P1, [R12+URZ+0x2a830], R11 ;  /* 0x02a8300b0c0095a7 */ /* 0x000ea4000802007f */
[----:B--2---:R-:W-:Y:S05]  /*163c0*/  @!P1 BRA `(.L_x_1292) ;  /* 0xfffffffc00ec9947 */ /* 0x004fea000383ffff */
[----:B------:R-:W-:Y:S05]  /*163d0*/  BRA `(.L_x_1291) ;  /* 0xffffff1c00d47947 */ /* 0x000fea000383ffff */
.L_x_1296:
[----:B01----:R-:W-:-:S04]  /*163e0*/  IMAD.U32 R11, RZ, RZ, UR6 ;  /* 0x00000006ff0b7e24 */ /* 0x003fc8000f8e00ff */
[----:B------:R0:W1:Y:S03]  /*163f0*/  SYNCS.PHASECHK.TRANS64.TRYWAIT P1, [R11+URZ+0x2a850], R0 ;  /* 0x02a850000b0075a7 */ /* 0x000066000802017f */
[----:B-1----:R-:W-:Y:S05]  /*16400*/  @!P1 NANOSLEEP.SYNCS 0x989680 ;  /* 0x009896800000995d */ /* 0x002fea0003900000 */
[----:B------:R-:W1:Y:S02]  /*16410*/  @!P1 SYNCS.PHASECHK.TRANS64 P1, [R11+URZ+0x2a850], R0 ;  /* 0x02a850000b0095a7 */ /* 0x000e64000802007f */
[----:B-1----:R-:W-:Y:S05]  /*16420*/  @!P1 BRA `(.L_x_1296) ;  /* 0xfffffffc00ec9947 */ /* 0x002fea000383ffff */
[----:B------:R-:W-:Y:S05]  /*16430*/  BRA `(.L_x_1295) ;  /* 0xffffff2800047947 */ /* 0x000fea000383ffff */
.L_x_1304:
[----:B-1----:R-:W-:-:S04]  /*16440*/  IMAD.U32 R14, RZ, RZ, UR6 ;  /* 0x00000006ff0e7e24 */ /* 0x002fc8000f8e00ff */
[----:B------:R1:W2:Y:S03]  /*16450*/  SYNCS.PHASECHK.TRANS64.TRYWAIT P1, [R14+URZ+0x2a830], R11 ;  /* 0x02a8300b0e0075a7 */ /* 0x0002a6000802017f */
[----:B--2---:R-:W-:Y:S05]  /*16460*/  @!P1 NANOSLEEP.SYNCS 0x989680 ;  /* 0x009896800000995d */ /* 0x004fea0003900000 */
[----:B------:R-:W2:Y:S02]  /*16470*/  @!P1 SYNCS.PHASECHK.TRANS64 P1, [R14+URZ+0x2a830], R11 ;  /* 0x02a8300b0e0095a7 */ /* 0x000ea4000802007f */
[----:B--2---:R-:W-:Y:S05]  /*16480*/  @!P1 BRA `(.L_x_1304) ;  /* 0xfffffffc00ec9947 */ /* 0x004fea000383ffff */
[----:B------:R-:W-:Y:S05]  /*16490*/  BRA `(.L_x_1303) ;  /* 0xffffff4000507947 */ /* 0x000fea000383ffff */
.L_x_1308:
[----:B01----:R-:W-:-:S04]  /*164a0*/  IMAD.U32 R11, RZ, RZ, UR10 ;  /* 0x0000000aff0b7e24 */ /* 0x003fc8000f8e00ff */
[----:B------:R0:W1:Y:S03]  /*164b0*/  SYNCS.PHASECHK.TRANS64.TRYWAIT P1, [R11+URZ+0x2a850], R0 ;  /* 0x02a850000b0075a7 */ /* 0x000066000802017f */
[----:B-1----:R-:W-:Y:S05]  /*164c0*/  @!P1 NANOSLEEP.SYNCS 0x989680 ;  /* 0x009896800000995d */ /* 0x002fea0003900000 */
[----:B------:R-:W1:Y:S02]  /*164d0*/  @!P1 SYNCS.PHASECHK.TRANS64 P1, [R11+URZ+0x2a850], R0 ;  /* 0x02a850000b0095a7 */ /* 0x000e64000802007f */
[----:B-1----:R-:W-:Y:S05]  /*164e0*/  @!P1 BRA `(.L_x_1308) ;  /* 0xfffffffc00ec9947 */ /* 0x002fea000383ffff */
[----:B------:R-:W-:Y:S05]  /*164f0*/  BRA `(.L_x_1307) ;  /* 0xffffff4800807947 */ /* 0x000fea000383ffff */
.L_x_1323:
[----:B-1----:R-:W-:-:S04]  /*16500*/  IMAD.U32 R5, RZ, RZ, UR5 ;  /* 0x00000005ff057e24 */ /* 0x002fc8000f8e00ff */
[----:B------:R1:W2:Y:S03]  /*16510*/  SYNCS.PHASECHK.TRANS64.TRYWAIT P1, [R5+URZ+0x2a850], R0 ;  /* 0x02a85000050075a7 */ /* 0x0002a6000802017f */
[----:B--2---:R-:W-:Y:S05]  /*16520*/  @!P1 NANOSLEEP.SYNCS 0x989680 ;  /* 0x009896800000995d */ /* 0x004fea0003900000 */
[----:B------:R-:W2:Y:S02]  /*16530*/  @!P1 SYNCS.PHASECHK.TRANS64 P1, [R5+URZ+0x2a850], R0 ;  /* 0x02a85000050095a7 */ /* 0x000ea4000802007f */
[----:B--2---:R-:W-:Y:S05]  /*16540*/  @!P1 BRA `(.L_x_1323) ;  /* 0xfffffffc00ec9947 */ /* 0x004fea000383ffff */
[----:B------:R-:W-:Y:S05]  /*16550*/  BRA `(.L_x_1322) ;  /* 0xffffff7400ec7947 */ /* 0x000fea000383ffff */
.L_x_1374:
[----:B------:R-:W-:Y:S01]  /*16560*/  SHF.R.U32.HI R7, RZ, 0x5, R21 ;  /* 0x00000005ff077819 */ /* 0x000fe20000011615 */
[----:B------:R-:W-:Y:S01]  /*16570*/  BSSY B0, `(.L_x_1440) ;  /* 0x0000009000007945 */ /* 0x000fe20003800000 */
[----:B------:R-:W-:Y:S02]  /*16580*/  IMAD.MOV.U32 R12, RZ, RZ, RZ ;  /* 0x000000ffff0c7224 */ /* 0x000fe400078e00ff */
[----:B------:R-:W-:Y:S01]  /*16590*/  LOP3.LUT R7, R7, 0x3, RZ, 0xc0, !PT ;  /* 0x0000000307077812 */ /* 0x000fe200078ec0ff */
[----:B------:R-:W-:Y:S02]  /*165a0*/  IMAD.MOV.U32 R11, RZ, RZ, 0x1f ;  /* 0x0000001fff0b7424 */ /* 0x000fe400078e00ff */
[----:B------:R-:W-:Y:S02]  /*165b0*/  IMAD.MOV.U32 R15, RZ, RZ, -0x1 ;  /* 0xffffffffff0f7424 */ /* 0x000fe400078e00ff */
[----:B------:R-:W-:-:S07]  /*165c0*/  IMAD.MOV.U32 R13, RZ, RZ, R7 ;  /* 0x000000ffff0d7224 */ /* 0x000fce00078e0007 */
[----:B0----5:R-:W-:Y:S05]  /*165d0*/  WARPSYNC.COLLECTIVE R15, `(.L_x_1441) ;  /* 0x000000000f087348 */ /* 0x021fea0003c00000 */
[----:B------:R1:W2:Y:S02]  /*165e0*/  SHFL.IDX P6, R14, R13, R12, R11 ;  /* 0x0000000c0d0e7389 */ /* 0x0002a400000c000b */
[----:B012--5:R-:W-:Y:S01]  /*165f0*/  ENDCOLLECTIVE ;  /* 0x000000000000791b */ /* 0x027fe20003800000 */
.L_x_1441:
[----:B------:R-:W-:Y:S05]  /*16600*/  BSYNC B0 ;  /* 0x0000000000007941 */ /* 0x000fea0003800000 */
.L_x_1440:
[----:B------:R-:W-:Y:S05]  /*16610*/  BRA `(.L_x_1442) ;  /* 0xffffffbc00747947 */ /* 0x000fea000383ffff */
.L_x_1377:
[----:B-1----:R1:W2:Y:S02]  /*16620*/  SYNCS.PHASECHK.TRANS64.TRYWAIT P0, [R7+URZ+0x2a840], R2 ;  /* 0x02a84002070075a7 */ /* 0x0022a4000800017f */
[----:B--2---:R-:W-:Y:S05]  /*16630*/  @!P0 NANOSLEEP.SYNCS 0x989680 ;  /* 0x009896800000895d */ /* 0x004fea0003900000 */
[----:B------:R-:W2:Y:S02]  /*16640*/  @!P0 SYNCS.PHASECHK.TRANS64 P0, [R7+URZ+0x2a840], R2 ;  /* 0x02a84002070085a7 */ /* 0x000ea4000800007f */
[----:B--2---:R-:W-:Y:S05]  /*16650*/  @!P0 BRA `(.L_x_1377) ;  /* 0xfffffffc00f08947 */ /* 0x004fea000383ffff */
[----:B------:R-:W-:Y:S05]  /*16660*/  BRA `(.L_x_1443) ;  /* 0xffffffbc00f07947 */ /* 0x000fea000383ffff */
.L_x_1378:
        /* <DEDUP_REMOVED lines=8> */
.L_x_1445:
[----:B------:R-:W-:Y:S05]  /*166f0*/  BSYNC B0 ;  /* 0x0000000000007941 */ /* 0x000fea0003800000 */
.L_x_1444:
        /* <DEDUP_REMOVED lines=9> */
.L_x_1446:
[----:B------:R-:W-:Y:S02]  /*16790*/  IMAD.MOV.U32 R13, RZ, RZ, R0 ;  /* 0x000000ffff0d7224 */ /* 0x000fe400078e0000 */
[----:B------:R-:W-:Y:S02]  /*167a0*/  IMAD.MOV.U32 R12, RZ, RZ, 0x1 ;  /* 0x00000001ff0c7424 */ /* 0x000fe400078e00ff */
[----:B------:R-:W-:-:S07]  /*167b0*/  IMAD.MOV.U32 R3, RZ, RZ, R14 ;  /* 0x000000ffff037224 */ /* 0x000fce00078e000e */
[----:B------:R-:W-:Y:S05]  /*167c0*/  WARPSYNC.COLLECTIVE R15, `(.L_x_1447) ;  /* 0x000000000f087348 */ /* 0x000fea0003c00000 */
[----:B------:R0:W1:Y:S02]  /*167d0*/  SHFL.IDX P6, R14, R13, R12, R11 ;  /* 0x0000000c0d0e7389 */ /* 0x00006400000c000b */
[----:B01----:R-:W-:Y:S01]  /*167e0*/  ENDCOLLECTIVE ;  /* 0x000000000000791b */ /* 0x003fe20003800000 */
.L_x_1447:
[----:B------:R-:W-:-:S05]  /*167f0*/  @P0 LEA R3, P1, R9, R3, 0x1 ;  /* 0x0000000309030211 */ /* 0x000fca00078208ff */
[----:B------:R-:W-:Y:S01]  /*16800*/  @P0 IMAD.X R2, RZ, RZ, R2, P1 ;  /* 0x000000ffff020224 */ /* 0x000fe200008e0602 */
[----:B------:R-:W-:-:S04]  /*16810*/  ISETP.GE.AND P1, PT, R6, 0x11, PT ;  /* 0x000000110600780c */ /* 0x000fc80003f26270 */
        /* <DEDUP_REMOVED lines=14> */
.L_x_1448:
[----:B------:R-:W-:Y:S02]  /*16900*/  @P1 IMAD R8, R5, 0x2, R22 ;  /* 0x0000000205081824 */ /* 0x000fe400078e0216 */
[----:B------:R-:W-:Y:S02]  /*16910*/  IMAD.MOV.U32 R13, RZ, RZ, R0 ;  /* 0x000000ffff0d7224 */ /* 0x000fe400078e0000 */
[----:B------:R-:W-:Y:S02]  /*16920*/  IMAD.MOV.U32 R12, RZ, RZ, 0x2 ;  /* 0x00000002ff0c7424 */ /* 0x000fe400078e00ff */
[----:B------:R-:W-:-:S07]  /*16930*/  IMAD.MOV.U32 R3, RZ, RZ, R14 ;  /* 0x000000ffff037224 */ /* 0x000fce00078e000e */
[----:B------:R-:W-:Y:S05]  /*16940*/  WARPSYNC.COLLECTIVE R15, `(.L_x_1449) ;  /* 0x000000000f087348 */ /* 0x000fea0003c00000 */
[----:B------:R0:W1:Y:S02]  /*16950*/  SHFL.IDX P6, R14, R13, R12, R11 ;  /* 0x0000000c0d0e7389 */ /* 0x00006400000c000b */
[----:B01----:R-:W-:Y:S01]  /*16960*/  ENDCOLLECTIVE ;  /* 0x000000000000791b */ /* 0x003fe20003800000 */
.L_x_1449:
        /* <DEDUP_REMOVED lines=17> */
.L_x_1450:
[----:B------:R-:W-:Y:S02]  /*16a80*/  @P1 IMAD R8, R5, 0x2, R22 ;  /* 0x0000000205081824 */ /* 0x000fe400078e0216 */
[----:B------:R-:W-:Y:S02]  /*16a90*/  IMAD.MOV.U32 R13, RZ, RZ, R0 ;  /* 0x000000ffff0d7224 */ /* 0x000fe400078e0000 */
[----:B------:R-:W-:Y:S02]  /*16aa0*/  IMAD.MOV.U32 R12, RZ, RZ, 0x3 ;  /* 0x00000003ff0c7424 */ /* 0x000fe400078e00ff */
[----:B------:R-:W-:-:S07]  /*16ab0*/  IMAD.MOV.U32 R3, RZ, RZ, R14 ;  /* 0x000000ffff037224 */ /* 0x000fce00078e000e */
[----:B------:R-:W-:Y:S05]  /*16ac0*/  WARPSYNC.COLLECTIVE R15, `(.L_x_1451) ;  /* 0x000000000f087348 */ /* 0x000fea0003c00000 */
[----:B------:R0:W1:Y:S02]  /*16ad0*/  SHFL.IDX P6, R14, R13, R12, R11 ;  /* 0x0000000c0d0e7389 */ /* 0x00006400000c000b */
[----:B01----:R-:W-:Y:S01]  /*16ae0*/  ENDCOLLECTIVE ;  /* 0x000000000000791b */ /* 0x003fe20003800000 */
.L_x_1451:
        /* <DEDUP_REMOVED lines=17> */
.L_x_1452:
[----:B------:R-:W-:Y:S02]  /*16c00*/  @P1 IMAD R8, R5, 0x2, R22 ;  /* 0x0000000205081824 */ /* 0x000fe400078e0216 */
[----:B------:R-:W-:Y:S02]  /*16c10*/  IMAD.MOV.U32 R13, RZ, RZ, R0 ;  /* 0x000000ffff0d7224 */ /* 0x000fe400078e0000 */
[----:B------:R-:W-:Y:S02]  /*16c20*/  IMAD.MOV.U32 R12, RZ, RZ, 0x4 ;  /* 0x00000004ff0c7424 */ /* 0x000fe400078e00ff */
[----:B------:R-:W-:-:S07]  /*16c30*/  IMAD.MOV.U32 R3, RZ, RZ, R14 ;  /* 0x000000ffff037224 */ /* 0x000fce00078e000e */
[----:B------:R-:W-:Y:S05]  /*16c40*/  WARPSYNC.COLLECTIVE R15, `(.L_x_1453) ;  /* 0x000000000f087348 */ /* 0x000fea0003c00000 */
[----:B------:R0:W1:Y:S02]  /*16c50*/  SHFL.IDX P6, R14, R13, R12, R11 ;  /* 0x0000000c0d0e7389 */ /* 0x00006400000c000b */
[----:B01----:R-:W-:Y:S01]  /*16c60*/  ENDCOLLECTIVE ;  /* 0x000000000000791b */ /* 0x003fe20003800000 */
.L_x_1453:
        /* <DEDUP_REMOVED lines=17> */
.L_x_1454:
[----:B------:R-:W-:Y:S02]  /*16d80*/  @P1 IMAD R8, R5, 0x2, R22 ;  /* 0x0000000205081824 */ /* 0x000fe400078e0216 */
[----:B------:R-:W-:Y:S02]  /*16d90*/  IMAD.MOV.U32 R13, RZ, RZ, R0 ;  /* 0x000000ffff0d7224 */ /* 0x000fe400078e0000 */
[----:B------:R-:W-:Y:S02]  /*16da0*/  IMAD.MOV.U32 R12, RZ, RZ, 0x5 ;  /* 0x00000005ff0c7424 */ /* 0x000fe400078e00ff */
[----:B------:R-:W-:-:S07]  /*16db0*/  IMAD.MOV.U32 R3, RZ, RZ, R14 ;  /* 0x000000ffff037224 */ /* 0x000fce00078e000e */
[----:B------:R-:W-:Y:S05]  /*16dc0*/  WARPSYNC.COLLECTIVE R15, `(.L_x_1455) ;  /* 0x000000000f087348 */ /* 0x000fea0003c00000 */
[----:B------:R0:W1:Y:S02]  /*16dd0*/  SHFL.IDX P6, R14, R13, R12, R11 ;  /* 0x0000000c0d0e7389 */ /* 0x00006400000c000b */
[----:B01----:R-:W-:Y:S01]  /*16de0*/  ENDCOLLECTIVE ;  /* 0x000000000000791b */ /* 0x003fe20003800000 */
.L_x_1455:
        /* <DEDUP_REMOVED lines=10> */
.L_x_1456:
[----:B------:R-:W-:Y:S01]  /*16e90*/  @!PT LDS RZ, [RZ] ;  /* 0x00000000fffff984 */ /* 0x000fe20000000800 */
[----:B------:R-:W-:Y:S01]  /*16ea0*/  @!PT LDS RZ, [RZ] ;  /* 0x00000000fffff984 */ /* 0x000fe20000000800 */
[----:B------:R-:W-:Y:S01]  /*16eb0*/  @!PT LDS RZ, [RZ] ;  /* 0x00000000fffff984 */ /* 0x000fe20000000800 */
[----:B------:R-:W-:Y:S04]  /*16ec0*/  @P1 LDGSTS.E.BYPASS.LTC128B.128 [R8+0x1a400], desc[UR36][R2.64], !P4 ;  /* 0x1a40000002081fae */ /* 0x000fe8000e101d64 */
[----:B------:R-:W-:Y:S04]  /*16ed0*/  @P1 LDGSTS.E.BYPASS.LTC128B.128 [R8+0x1d400], desc[UR36][R2.64+0x80], !P3 ;  /* 0x1d40008002081fae */ /* 0x000fe8000d901d64 */
[----:B------:R0:W-:Y:S02]  /*16ee0*/  @P1 LDGSTS.E.BYPASS.LTC128B.128 [R8+0x20400], desc[UR36][R2.64+0x100], !P2 ;  /* 0x2040010002081fae */ /* 0x0001e4000d101d64 */
[----:B0-----:R-:W-:Y:S01]  /*16ef0*/  IMAD.MOV.U32 R2, RZ, RZ, R14 ;  /* 0x000000ffff027224 */ /* 0x001fe200078e000e */
[----:B------:R-:W-:Y:S06]  /*16f00*/  BRA `(.L_x_1457) ;  /* 0xffffffbc004c7947 */ /* 0x000fec000383ffff */
.L_x_1383:
[----:B------:R-:W-:Y:S02]  /*16f10*/  IMAD.MOV.U32 R13, RZ, RZ, R4 ;  /* 0x000000ffff0d7224 */ /* 0x000fe400078e0004 */
[----:B------:R-:W-:Y:S02]  /*16f20*/  IMAD.MOV.U32 R12, RZ, RZ, RZ ;  /* 0x000000ffff0c7224 */ /* 0x000fe400078e00ff */
[----:B------:R-:W-:Y:S02]  /*16f30*/  IMAD.MOV.U32 R11, RZ, RZ, 0x181f ;  /* 0x0000181fff0b7424 */ /* 0x000fe400078e00ff */
[----:B------:R-:W-:Y:S02]  /*16f40*/  IMAD.MOV.U32 R15, RZ, RZ, -0x1 ;  /* 0xffffffffff0f7424 */ /* 0x000fe400078e00ff */
[----:B------:R-:W-:Y:S02]  /*16f50*/  IMAD R29, R29, R6, RZ ;  /* 0x000000061d1d7224 */ /* 0x000fe400078e02ff */
[----:B------:R-:W-:-:S07]  /*16f60*/  IMAD.IADD R26, R8, 0x1, R26 ;  /* 0x00000001081a7824 */ /* 0x000fce00078e021a */
[----:B------:R-:W-:Y:S05]  /*16f70*/  WARPSYNC.COLLECTIVE R15, `(.L_x_1458) ;  /* 0x000000000f087348 */ /* 0x000fea0003c00000 */
[----:B------:R0:W1:Y:S02]  /*16f80*/  SHFL.IDX P6, R14, R13, R12, R11 ;  /* 0x0000000c0d0e7389 */ /* 0x00006400000c000b */
[----:B01----:R-:W-:Y:S01]  /*16f90*/  ENDCOLLECTIVE ;  /* 0x000000000000791b */ /* 0x003fe20003800000 */
.L_x_1458:
[C---:B------:R-:W-:Y:S01]  /*16fa0*/  VIADD R6, R26.reuse, 0x10 ;  /* 0x000000101a067836 */ /* 0x040fe20000000000 */
[----:B------:R-:W-:Y:S01]  /*16fb0*/  ISETP.GE.AND P1, PT, R26, R29, PT ;  /* 0x0000001d1a00720c */ /* 0x000fe20003f26270 */
[----:B------:R-:W-:Y:S02]  /*16fc0*/  IMAD.MOV.U32 R13, RZ, RZ, R0 ;  /* 0x000000ffff0d7224 */ /* 0x000fe400078e0000 */
[----:B------:R-:W-:-:S10]  /*16fd0*/  IMAD.MOV.U32 R2, RZ, RZ, R14 ;  /* 0x000000ffff027224 */ /* 0x000fd400078e000e */
[----:B------:R-:W-:Y:S05]  /*16fe0*/  WARPSYNC.COLLECTIVE R15, `(.L_x_1459) ;  /* 0x000000000f087348 */ /* 0x000fea0003c00000 */
[----:B------:R0:W1:Y:S02]  /*16ff0*/  SHFL.IDX P6, R14, R13, R12, R11 ;  /* 0x0000000c0d0e7389 */ /* 0x00006400000c000b */
[----:B01----:R-:W-:Y:S01]  /*17000*/  ENDCOLLECTIVE ;  /* 0x000000000000791b */ /* 0x003fe20003800000 */
.L_x_1459:
[----:B------:R-:W-:Y:S02]  /*17010*/  IMAD.MOV.U32 R13, RZ, RZ, R4 ;  /* 0x000000ffff0d7224 */ /* 0x000fe400078e0004 */
[----:B------:R-:W-:Y:S02]  /*17020*/  IMAD.MOV.U32 R12, RZ, RZ, 0x1 ;  /* 0x00000001ff0c7424 */ /* 0x000fe400078e00ff */
[----:B------:R-:W-:-:S07]  /*17030*/  IMAD.MOV.U32 R3, RZ, RZ, R14 ;  /* 0x000000ffff037224 */ /* 0x000fce00078e000e */
[----:B------:R-:W-:Y:S05]  /*17040*/  WARPSYNC.COLLECTIVE R15, `(.L_x_1460) ;  /* 0x000000000f087348 */ /* 0x000fea0003c00000 */
[----:B------:R0:W1:Y:S02]  /*17050*/  SHFL.IDX P6, R14, R13, R12, R11 ;  /* 0x0000000c0d0e7389 */ /* 0x00006400000c000b */
[----:B01----:R-:W-:Y:S01]  /*17060*/  ENDCOLLECTIVE ;  /* 0x000000000000791b */ /* 0x003fe20003800000 */
.L_x_1460:
[----:B------:R-:W-:-:S05]  /*17070*/  @!P1 LEA R5, P4, R7, R3, 0x1 ;  /* 0x0000000307059211 */ /* 0x000fca00078808ff */
[----:B------:R-:W-:Y:S02]  /*17080*/  @!P1 IMAD.X R3, RZ, RZ, R2, P4 ;  /* 0x000000ffff039224 */ /* 0x000fe400020e0602 */
        /* <DEDUP_REMOVED lines=13> */
.L_x_1461:
[----:B------:R-:W-:Y:S02]  /*17160*/  IMAD.MOV.U32 R13, RZ, RZ, R4 ;  /* 0x000000ffff0d7224 */ /* 0x000fe400078e0004 */
[----:B------:R-:W-:Y:S02]  /*17170*/  IMAD.MOV.U32 R12, RZ, RZ, 0x2 ;  /* 0x00000002ff0c7424 */ /* 0x000fe400078e00ff */
[----:B------:R-:W-:-:S07]  /*17180*/  IMAD.MOV.U32 R3, RZ, RZ, R14 ;  /* 0x000000ffff037224 */ /* 0x000fce00078e000e */
[----:B------:R-:W-:Y:S05]  /*17190*/  WARPSYNC.COLLECTIVE R15, `(.L_x_1462) ;  /* 0x000000000f087348 */ /* 0x000fea0003c00000 */
[----:B------:R0:W1:Y:S02]  /*171a0*/  SHFL.IDX P6, R14, R13, R12, R11 ;  /* 0x0000000c0d0e7389 */ /* 0x00006400000c000b */
[----:B01----:R-:W-:Y:S01]  /*171b0*/  ENDCOLLECTIVE ;  /* 0x000000000000791b */ /* 0x003fe20003800000 */
.L_x_1462:
[----:B------:R-:W-:-:S05]  /*171c0*/  @!P1 LEA R5, P4, R7, R3, 0x1 ;  /* 0x0000000307059211 */ /* 0x000fca00078808ff */
[----:B------:R-:W-:Y:S02]  /*171d0*/  @!P1 IMAD.X R6, RZ, RZ, R2, P4 ;  /* 0x000000ffff069224 */ /* 0x000fe400020e0602 */
[----:B------:R-:W-:Y:S02]  /*171e0*/  @!P1 IMAD.MOV.U32 R2, RZ, RZ, R5 ;  /* 0x000000ffff029224 */ /* 0x000fe400078e0005 */
[----:B------:R-:W-:Y:S01]  /*171f0*/  @!P1 IMAD.MOV.U32 R3, RZ, RZ, R6 ;  /* 0x000000ffff039224 */ /* 0x000fe200078e0006 */
[----:B------:R-:W-:Y:S01]  /*17200*/  IADD3 R6, R26, 0x20, RZ ;  /* 0x000000201a067810 */ /* 0x000fe20007ffe0ff */
        /* <DEDUP_REMOVED lines=12> */
.L_x_1463:
[----:B------:R-:W-:Y:S02]  /*172d0*/  IMAD.MOV.U32 R13, RZ, RZ, R4 ;  /* 0x000000ffff0d7224 */ /* 0x000fe400078e0004 */
[----:B------:R-:W-:Y:S02]  /*172e0*/  IMAD.MOV.U32 R12, RZ, RZ, 0x3 ;  /* 0x00000003ff0c7424 */ /* 0x000fe400078e00ff */
[----:B------:R-:W-:-:S07]  /*172f0*/  IMAD.MOV.U32 R3, RZ, RZ, R14 ;  /* 0x000000ffff037224 */ /* 0x000fce00078e000e */
[----:B------:R-:W-:Y:S05]  /*17300*/  WARPSYNC.COLLECTIVE R15, `(.L_x_1464) ;  /* 0x000000000f087348 */ /* 0x000fea0003c00000 */
[----:B------:R0:W1:Y:S02]  /*17310*/  SHFL.IDX P6, R14, R13, R12, R11 ;  /* 0x0000000c0d0e7389 */ /* 0x00006400000c000b */
[----:B01----:R-:W-:Y:S01]  /*17320*/  ENDCOLLECTIVE ;  /* 0x000000000000791b */ /* 0x003fe20003800000 */
.L_x_1464:
[----:B------:R-:W-:-:S05]  /*17330*/  @!P1 LEA R5, P4, R7, R3, 0x1 ;  /* 0x0000000307059211 */ /* 0x000fca00078808ff */
[----:B------:R-:W-:Y:S02]  /*17340*/  @!P1 IMAD.X R6, RZ, RZ, R2, P4 ;  /* 0x000000ffff069224 */ /* 0x000fe400020e0602 */
[----:B------:R-:W-:Y:S02]  /*17350*/  @!P1 IMAD.MOV.U32 R2, RZ, RZ, R5 ;  /* 0x000000ffff029224 */ /* 0x000fe400078e0005 */
[----:B------:R-:W-:Y:S02]  /*17360*/  @!P1 IMAD.MOV.U32 R3, RZ, RZ, R6 ;  /* 0x000000ffff039224 */ /* 0x000fe400078e0006 */
[----:B------:R-:W-:Y:S02]  /*17370*/  IMAD.MOV.U32 R13, RZ, RZ, R0 ;  /* 0x000000ffff0d7224 */ /* 0x000fe400078e0000 */
[----:B------:R-:W-:Y:S01]  /*17380*/  VIADD R6, R26, 0x30 ;  /* 0x000000301a067836 */ /* 0x000fe20000000000 */
        /* <DEDUP_REMOVED lines=11> */
.L_x_1465:
[----:B------:R-:W-:Y:S02]  /*17440*/  IMAD.MOV.U32 R13, RZ, RZ, R4 ;  /* 0x000000ffff0d7224 */ /* 0x000fe400078e0004 */
[----:B------:R-:W-:Y:S02]  /*17450*/  IMAD.MOV.U32 R12, RZ, RZ, 0x4 ;  /* 0x00000004ff0c7424 */ /* 0x000fe400078e00ff */
[----:B------:R-:W-:-:S07]  /*17460*/  IMAD.MOV.U32 R3, RZ, RZ, R14 ;  /* 0x000000ffff037224 */ /* 0x000fce00078e000e */
[----:B------:R-:W-:Y:S05]  /*17470*/  WARPSYNC.COLLECTIVE R15, `(.L_x_1466) ;  /* 0x000000000f087348 */ /* 0x000fea0003c00000 */
[----:B------:R0:W1:Y:S02]  /*17480*/  SHFL.IDX P6, R14, R13, R12, R11 ;  /* 0x0000000c0d0e7389 */ /* 0x00006400000c000b */
[----:B01----:R-:W-:Y:S01]  /*17490*/  ENDCOLLECTIVE ;  /* 0x000000000000791b */ /* 0x003fe20003800000 */
.L_x_1466:
        /* <DEDUP_REMOVED lines=17> */
.L_x_1467:
[----:B------:R-:W-:Y:S02]  /*175b0*/  IMAD.MOV.U32 R13, RZ, RZ, R4 ;  /* 0x000000ffff0d7224 */ /* 0x000fe400078e0004 */
[----:B------:R-:W-:Y:S02]  /*175c0*/  IMAD.MOV.U32 R12, RZ, RZ, 0x5 ;  /* 0x00000005ff0c7424 */ /* 0x000fe400078e00ff */
[----:B------:R-:W-:-:S07]  /*175d0*/  IMAD.MOV.U32 R3, RZ, RZ, R14 ;  /* 0x000000ffff037224 */ /* 0x000fce00078e000e */
[----:B------:R-:W-:Y:S05]  /*175e0*/  WARPSYNC.COLLECTIVE R15, `(.L_x_1468) ;  /* 0x000000000f087348 */ /* 0x000fea0003c00000 */
[----:B------:R0:W1:Y:S02]  /*175f0*/  SHFL.IDX P6, R14, R13, R12, R11 ;  /* 0x0000000c0d0e7389 */ /* 0x00006400000c000b */
[----:B01----:R-:W-:Y:S01]  /*17600*/  ENDCOLLECTIVE ;  /* 0x000000000000791b */ /* 0x003fe20003800000 */
.L_x_1468:
        /* <DEDUP_REMOVED lines=17> */
.L_x_1469:
[----:B------:R-:W-:Y:S02]  /*17720*/  IMAD.MOV.U32 R13, RZ, RZ, R4 ;  /* 0x000000ffff0d7224 */ /* 0x000fe400078e0004 */
[----:B------:R-:W-:Y:S02]  /*17730*/  IMAD.MOV.U32 R12, RZ, RZ, 0x6 ;  /* 0x00000006ff0c7424 */ /* 0x000fe400078e00ff */
[----:B------:R-:W-:-:S07]  /*17740*/  IMAD.MOV.U32 R3, RZ, RZ, R14 ;  /* 0x000000ffff037224 */ /* 0x000fce00078e000e */
[----:B------:R-:W-:Y:S05]  /*17750*/  WARPSYNC.COLLECTIVE R15, `(.L_x_1470) ;  /* 0x000000000f087348 */ /* 0x000fea0003c00000 */
[----:B------:R0:W1:Y:S02]  /*17760*/  SHFL.IDX P6, R14, R13, R12, R11 ;  /* 0x0000000c0d0e7389 */ /* 0x00006400000c000b */
[----:B01----:R-:W-:Y:S01]  /*17770*/  ENDCOLLECTIVE ;  /* 0x000000000000791b */ /* 0x003fe20003800000 */
.L_x_1470:
        /* <DEDUP_REMOVED lines=17> */
.L_x_1471:
[----:B------:R-:W-:Y:S02]  /*17890*/  IMAD.MOV.U32 R13, RZ, RZ, R4 ;  /* 0x000000ffff0d7224 */ /* 0x000fe400078e0004 */
[----:B------:R-:W-:Y:S02]  /*178a0*/  IMAD.MOV.U32 R12, RZ, RZ, 0x7 ;  /* 0x00000007ff0c7424 */ /* 0x000fe400078e00ff */
[----:B------:R-:W-:-:S07]  /*178b0*/  IMAD.MOV.U32 R3, RZ, RZ, R14 ;  /* 0x000000ffff037224 */ /* 0x000fce00078e000e */
[----:B------:R-:W-:Y:S05]  /*178c0*/  WARPSYNC.COLLECTIVE R15, `(.L_x_1472) ;  /* 0x000000000f087348 */ /* 0x000fea0003c00000 */
[----:B------:R0:W1:Y:S02]  /*178d0*/  SHFL.IDX P6, R14, R13, R12, R11 ;  /* 0x0000000c0d0e7389 */ /* 0x00006400000c000b */
[----:B01----:R-:W-:Y:S01]  /*178e0*/  ENDCOLLECTIVE ;  /* 0x000000000000791b */ /* 0x003fe20003800000 */
.L_x_1472:
[----:B------:R-:W-:-:S05]  /*178f0*/  @!P1 LEA R5, P4, R7, R3, 0x1 ;  /* 0x0000000307059211 */ /* 0x000fca00078808ff */
[----:B------:R-:W-:Y:S02]  /*17900*/  @!P1 IMAD.X R6, RZ, RZ, R2, P4 ;  /* 0x000000ffff069224 */ /* 0x000fe400020e0602 */
[----:B------:R-:W-:Y:S02]  /*17910*/  @!P1 IMAD.MOV.U32 R2, RZ, RZ, R5 ;  /* 0x000000ffff029224 */ /* 0x000fe400078e0005 */
[----:B------:R-:W-:Y:S01]  /*17920*/  @!P1 IMAD.MOV.U32 R3, RZ, RZ, R6 ;  /* 0x000000ffff039224 */ /* 0x000fe200078e0006 */
[----:B------:R-:W-:-:S04]  /*17930*/  MOV R13, R0 ;  /* 0x00000000000d7202 */ /* 0x000fc80000000f00 */
        /* <DEDUP_REMOVED lines=10> */
.L_x_1473:
[----:B------:R-:W-:Y:S05]  /*179e0*/  BRA `(.L_x_1474) ;  /* 0xffffffbc00ac7947 */ /* 0x000fea000383ffff */
.L_x_1388:
[----:B0-----:R0:W1:Y:S02]  /*179f0*/  SYNCS.PHASECHK.TRANS64.TRYWAIT P0, [R22+URZ+0x2a820], R3 ;  /* 0x02a82003160075a7 */ /* 0x001064000800017f */
[----:B-1----:R-:W-:Y:S05]  /*17a00*/  @!P0 NANOSLEEP.SYNCS 0x989680 ;  /* 0x009896800000895d */ /* 0x002fea0003900000 */
[----:B------:R-:W1:Y:S02]  /*17a10*/  @!P0 SYNCS.PHASECHK.TRANS64 P0, [R22+URZ+0x2a820], R3 ;  /* 0x02a82003160085a7 */ /* 0x000e64000800007f */
[----:B-1----:R-:W-:Y:S05]  /*17a20*/  @!P0 BRA `(.L_x_1388) ;  /* 0xfffffffc00f08947 */ /* 0x002fea000383ffff */
[----:B------:R-:W-:Y:S05]  /*17a30*/  BRA `(.L_x_1475) ;  /* 0xffffffc000247947 */ /* 0x000fea000383ffff */
.L_x_1393:
[----:B0-----:R0:W1:Y:S02]  /*17a40*/  SYNCS.PHASECHK.TRANS64.TRYWAIT P0, [R6+URZ+0x2a840], R3 ;  /* 0x02a84003060075a7 */ /* 0x001064000800017f */
[----:B-1----:R-:W-:Y:S05]  /*17a50*/  @!P0 NANOSLEEP.SYNCS 0x989680 ;  /* 0x009896800000895d */ /* 0x002fea0003900000 */
[----:B------:R-:W1:Y:S02]  /*17a60*/  @!P0 SYNCS.PHASECHK.TRANS64 P0, [R6+URZ+0x2a840], R3 ;  /* 0x02a84003060085a7 */ /* 0x000e64000800007f */
[----:B-1----:R-:W-:Y:S05]  /*17a70*/  @!P0 BRA `(.L_x_1393) ;  /* 0xfffffffc00f08947 */ /* 0x002fea000383ffff */
[----:B------:R-:W-:Y:S05]  /*17a80*/  BRA `(.L_x_1476) ;  /* 0xffffffc000ec7947 */ /* 0x000fea000383ffff */
.L_x_1394:
        /* <DEDUP_REMOVED lines=8> */
.L_x_1478:
[----:B------:R-:W-:Y:S05]  /*17b10*/  BSYNC B1 ;  /* 0x0000000000017941 */ /* 0x000fea0003800000 */
.L_x_1477:
[----:B------:R-:W0:Y:S01]  /*17b20*/  S2R R34, SR_TID.X ;  /* 0x0000000000227919 */ /* 0x000e220000002100 */
[----:B------:R-:W-:Y:S02]  /*17b30*/  IMAD.MOV.U32 R13, RZ, RZ, R9 ;  /* 0x000000ffff0d7224 */ /* 0x000fe400078e0009 */
[----:B------:R-:W-:Y:S02]  /*17b40*/  IMAD.MOV.U32 R12, RZ, RZ, RZ ;  /* 0x000000ffff0c7224 */ /* 0x000fe400078e00ff */
[----:B------:R-:W-:Y:S02]  /*17b50*/  IMAD.MOV.U32 R11, RZ, RZ, 0x181f ;  /* 0x0000181fff0b7424 */ /* 0x000fe400078e00ff */
[----:B------:R-:W-:Y:S02]  /*17b60*/  IMAD.MOV.U32 R15, RZ, RZ, -0x1 ;  /* 0xffffffffff0f7424 */ /* 0x000fe400078e00ff */
[----:B------:R-:W-:Y:S02]  /*17b70*/  IMAD.MOV.U32 R3, RZ, RZ, R14 ;  /* 0x000000ffff037224 */ /* 0x000fe400078e000e */
[----:B------:R-:W-:-:S07]  /*17b80*/  IMAD R4, R4, 0x2, R22 ;  /* 0x0000000204047824 */ /* 0x000fce00078e0216 */
[----:B0-----:R-:W-:Y:S05]  /*17b90*/  WARPSYNC.COLLECTIVE R15, `(.L_x_1479) ;  /* 0x000000000f087348 */ /* 0x001fea0003c00000 */
[----:B------:R1:W2:Y:S02]  /*17ba0*/  SHFL.IDX P6, R14, R13, R12, R11 ;  /* 0x0000000c0d0e7389 */ /* 0x0002a400000c000b */
[----:B012---:R-:W-:Y:S01]  /*17bb0*/  ENDCOLLECTIVE ;  /* 0x000000000000791b */ /* 0x007fe20003800000 */
.L_x_1479:
[----:B------:R-:W-:Y:S02]  /*17bc0*/  IMAD.MOV.U32 R13, RZ, RZ, R5 ;  /* 0x000000ffff0d7224 */ /* 0x000fe400078e0005 */
[----:B------:R-:W-:Y:S02]  /*17bd0*/  IMAD.MOV.U32 R12, RZ, RZ, 0x1 ;  /* 0x00000001ff0c7424 */ /* 0x000fe400078e00ff */
[----:B------:R-:W-:Y:S02]  /*17be0*/  IMAD.SHL.U32 R34, R34, 0x8, RZ ;  /* 0x0000000822227824 */ /* 0x000fe400078e00ff */
[----:B------:R-:W-:-:S03]  /*17bf0*/  IMAD.MOV.U32 R2, RZ, RZ, R14 ;  /* 0x000000ffff027224 */ /* 0x000fc600078e000e */
[----:B------:R-:W-:-:S07]  /*17c00*/  LOP3.LUT R34, R34, 0x38, RZ, 0xc0, !PT ;  /* 0x0000003822227812 */ /* 0x000fce00078ec0ff */
[----:B------:R-:W-:Y:S05]  /*17c10*/  WARPSYNC.COLLECTIVE R15, `(.L_x_1480) ;  /* 0x000000000f087348 */ /* 0x000fea0003c00000 */
[----:B------:R0:W1:Y:S02]  /*17c20*/  SHFL.IDX P6, R14, R13, R12, R11 ;  /* 0x0000000c0d0e7389 */ /* 0x00006400000c000b */
[----:B01----:R-:W-:Y:S01]  /*17c30*/  ENDCOLLECTIVE ;  /* 0x000000000000791b */ /* 0x003fe20003800000 */
.L_x_1480:
[----:B------:R-:W-:-:S05]  /*17c40*/  IMAD.SHL.U32 R0, R34, 0x2, RZ ;  /* 0x0000000222007824 */ /* 0x000fca00078e00ff */
        /* <DEDUP_REMOVED lines=13> */
.L_x_1481:
[----:B------:R-:W-:Y:S02]  /*17d20*/  IMAD.MOV.U32 R13, RZ, RZ, R5 ;  /* 0x000000ffff0d7224 */ /* 0x000fe400078e0005 */
[----:B------:R-:W-:Y:S02]  /*17d30*/  IMAD.MOV.U32 R12, RZ, RZ, 0x2 ;  /* 0x00000002ff0c7424 */ /* 0x000fe400078e00ff */
[----:B------:R-:W-:-:S07]  /*17d40*/  IMAD.MOV.U32 R2, RZ, RZ, R14 ;  /* 0x000000ffff027224 */ /* 0x000fce00078e000e */
[----:B------:R-:W-:Y:S05]  /*17d50*/  WARPSYNC.COLLECTIVE R15, `(.L_x_1482) ;  /* 0x000000000f087348 */ /* 0x000fea0003c00000 */
[----:B------:R0:W1:Y:S02]  /*17d60*/  SHFL.IDX P6, R14, R13, R12, R11 ;  /* 0x0000000c0d0e7389 */ /* 0x00006400000c000b */
[----:B01----:R-:W-:Y:S01]  /*17d70*/  ENDCOLLECTIVE ;  /* 0x000000000000791b */ /* 0x003fe20003800000 */
.L_x_1482:
        /* <DEDUP_REMOVED lines=13> */
.L_x_1483:
[----:B------:R-:W-:Y:S02]  /*17e50*/  IMAD.MOV.U32 R13, RZ, RZ, R5 ;  /* 0x000000ffff0d7224 */ /* 0x000fe400078e0005 */
[----:B------:R-:W-:Y:S02]  /*17e60*/  IMAD.MOV.U32 R12, RZ, RZ, 0x3 ;  /* 0x00000003ff0c7424 */ /* 0x000fe400078e00ff */
[----:B------:R-:W-:-:S07]  /*17e70*/  IMAD.MOV.U32 R2, RZ, RZ, R14 ;  /* 0x000000ffff027224 */ /* 0x000fce00078e000e */
[----:B------:R-:W-:Y:S05]  /*17e80*/  WARPSYNC.COLLECTIVE R15, `(.L_x_1484) ;  /* 0x000000000f087348 */ /* 0x000fea0003c00000 */
[----:B------:R0:W1:Y:S02]  /*17e90*/  SHFL.IDX P6, R14, R13, R12, R11 ;  /* 0x0000000c0d0e7389 */ /* 0x00006400000c000b */
[----:B01----:R-:W-:Y:S01]  /*17ea0*/  ENDCOLLECTIVE ;  /* 0x000000000000791b */ /* 0x003fe20003800000 */
.L_x_1484:
        /* <DEDUP_REMOVED lines=13> */
.L_x_1485:
[----:B------:R-:W-:Y:S02]  /*17f80*/  IMAD.MOV.U32 R13, RZ, RZ, R5 ;  /* 0x000000ffff0d7224 */ /* 0x000fe400078e0005 */
[----:B------:R-:W-:Y:S02]  /*17f90*/  IMAD.MOV.U32 R12, RZ, RZ, 0x4 ;  /* 0x00000004ff0c7424 */ /* 0x000fe400078e00ff */
[----:B------:R-:W-:-:S07]  /*17fa0*/  IMAD.MOV.U32 R2, RZ, RZ, R14 ;  /* 0x000000ffff027224 */ /* 0x000fce00078e000e */
[----:B------:R-:W-:Y:S05]  /*17fb0*/  WARPSYNC.COLLECTIVE R15, `(.L_x_1486) ;  /* 0x000000000f087348 */ /* 0x000fea0003c00000 */
[----:B------:R0:W1:Y:S02]  /*17fc0*/  SHFL.IDX P6, R14, R13, R12, R11 ;  /* 0x0000000c0d0e7389 */ /* 0x00006400000c000b */
[----:B01----:R-:W-:Y:S01]  /*17fd0*/  ENDCOLLECTIVE ;  /* 0x000000000000791b */ /* 0x003fe20003800000 */
.L_x_1486:
        /* <DEDUP_REMOVED lines=13> */
.L_x_1487:
[----:B------:R-:W-:Y:S02]  /*180b0*/  IMAD.MOV.U32 R13, RZ, RZ, R5 ;  /* 0x000000ffff0d7224 */ /* 0x000fe400078e0005 */
[----:B------:R-:W-:Y:S02]  /*180c0*/  IMAD.MOV.U32 R12, RZ, RZ, 0x5 ;  /* 0x00000005ff0c7424 */ /* 0x000fe400078e00ff */
[----:B------:R-:W-:-:S07]  /*180d0*/  IMAD.MOV.U32 R2, RZ, RZ, R14 ;  /* 0x000000ffff027224 */ /* 0x000fce00078e000e */
[----:B------:R-:W-:Y:S05]  /*180e0*/  WARPSYNC.COLLECTIVE R15, `(.L_x_1488) ;  /* 0x000000000f087348 */ /* 0x000fea0003c00000 */
[----:B------:R0:W1:Y:S02]  /*180f0*/  SHFL.IDX P6, R14, R13, R12, R11 ;  /* 0x0000000c0d0e7389 */ /* 0x00006400000c000b */
[----:B01----:R-:W-:Y:S01]  /*18100*/  ENDCOLLECTIVE ;  /* 0x000000000000791b */ /* 0x003fe20003800000 */
.L_x_1488:
        /* <DEDUP_REMOVED lines=13> */
.L_x_1489:
[----:B------:R-:W-:Y:S01]  /*181e0*/  IMAD.MOV.U32 R2, RZ, RZ, R14 ;  /* 0x000000ffff027224 */ /* 0x000fe200078e000e */
[----:B------:R-:W-:Y:S06]  /*181f0*/  BRA `(.L_x_1490) ;  /* 0xffffffc000287947 */ /* 0x000fec000383ffff */
.L_x_1399:
[----:B0-----:R0:W2:Y:S02]  /*18200*/  SYNCS.PHASECHK.TRANS64.TRYWAIT P0, [R5+URZ+0x2a860], R2 ;  /* 0x02a86002050075a7 */ /* 0x0010a4000800017f */
[----:B--2---:R-:W-:Y:S05]  /*18210*/  @!P0 NANOSLEEP.SYNCS 0x989680 ;  /* 0x009896800000895d */ /* 0x004fea0003900000 */
[----:B------:R-:W2:Y:S02]  /*18220*/  @!P0 SYNCS.PHASECHK.TRANS64 P0, [R5+URZ+0x2a860], R2 ;  /* 0x02a86002050085a7 */ /* 0x000ea4000800007f */
[----:B--2---:R-:W-:Y:S05]  /*18230*/  @!P0 BRA `(.L_x_1399) ;  /* 0xfffffffc00f08947 */ /* 0x004fea000383ffff */
[----:B------:R-:W-:Y:S05]  /*18240*/  BRA `(.L_x_1491) ;  /* 0xffffffc000887947 */ /* 0x000fea000383ffff */
.L_x_1400:
        /* <DEDUP_REMOVED lines=8> */
.L_x_1493:
[----:B------:R-:W-:Y:S05]  /*182d0*/  BSYNC B1 ;  /* 0x0000000000017941 */ /* 0x000fea0003800000 */
.L_x_1492:
[----:B------:R-:W-:Y:S01]  /*182e0*/  IMAD.MOV.U32 R13, RZ, RZ, R17 ;  /* 0x000000ffff0d7224 */ /* 0x000fe200078e0011 */
[----:B------:R-:W-:Y:S01]  /*182f0*/  MOV R3, R14 ;  /* 0x0000000e00037202 */ /* 0x000fe20000000f00 */
[----:B------:R-:W-:Y:S02]  /*18300*/  IMAD.MOV.U32 R12, RZ, RZ, RZ ;  /* 0x000000ffff0c7224 */ /* 0x000fe400078e00ff */
[----:B------:R-:W-:Y:S02]  /*18310*/  IMAD.MOV.U32 R11, RZ, RZ, 0x181f ;  /* 0x0000181fff0b7424 */ /* 0x000fe400078e00ff */
[----:B------:R-:W-:Y:S02]  /*18320*/  IMAD.MOV.U32 R15, RZ, RZ, -0x1 ;  /* 0xffffffffff0f7424 */ /* 0x000fe400078e00ff */
[----:B------:R-:W-:-:S07]  /*18330*/  IMAD R4, R4, 0x2, R22 ;  /* 0x0000000204047824 */ /* 0x000fce00078e0216 */
[----:B------:R-:W-:Y:S05]  /*18340*/  WARPSYNC.COLLECTIVE R15, `(.L_x_1494) ;  /* 0x000000000f087348 */ /* 0x000fea0003c00000 */
[----:B------:R0:W1:Y:S02]  /*18350*/  SHFL.IDX P6, R14, R13, R12, R11 ;  /* 0x0000000c0d0e7389 */ /* 0x00006400000c000b */
[----:B01----:R-:W-:Y:S01]  /*18360*/  ENDCOLLECTIVE ;  /* 0x000000000000791b */ /* 0x003fe20003800000 */
.L_x_1494:
[----:B------:R-:W-:Y:S02]  /*18370*/  IMAD.MOV.U32 R13, RZ, RZ, R23 ;  /* 0x000000ffff0d7224 */ /* 0x000fe400078e0017 */
[----:B------:R-:W-:Y:S02]  /*18380*/  IMAD.MOV.U32 R12, RZ, RZ, 0x1 ;  /* 0x00000001ff0c7424 */ /* 0x000fe400078e00ff */
[----:B------:R-:W-:-:S07]  /*18390*/  IMAD.MOV.U32 R2, RZ, RZ, R14 ;  /* 0x000000ffff027224 */ /* 0x000fce00078e000e */
[----:B------:R-:W-:Y:S05]  /*183a0*/  WARPSYNC.COLLECTIVE R15, `(.L_x_1495) ;  /* 0x000000000f087348 */ /* 0x000fea0003c00000 */
[----:B------:R0:W1:Y:S02]  /*183b0*/  SHFL.IDX P6, R14, R13, R12, R11 ;  /* 0x0000000c0d0e7389 */ /* 0x00006400000c000b */
[----:B01----:R-:W-:Y:S01]  /*183c0*/  ENDCOLLECTIVE ;  /* 0x000000000000791b */ /* 0x003fe20003800000 */
.L_x_1495:
        /* <DEDUP_REMOVED lines=15> */
.L_x_1496:
[----:B------:R-:W-:Y:S02]  /*184c0*/  IMAD.MOV.U32 R13, RZ, RZ, R23 ;  /* 0x000000ffff0d7224 */ /* 0x000fe400078e0017 */
[----:B------:R-:W-:Y:S02]  /*184d0*/  IMAD.MOV.U32 R12, RZ, RZ, 0x2 ;  /* 0x00000002ff0c7424 */ /* 0x000fe400078e00ff */
[----:B------:R-:W-:-:S07]  /*184e0*/  IMAD.MOV.U32 R2, RZ, RZ, R14 ;  /* 0x000000ffff027224 */ /* 0x000fce00078e000e */
[----:B------:R-:W-:Y:S05]  /*184f0*/  WARPSYNC.COLLECTIVE R15, `(.L_x_1497) ;  /* 0x000000000f087348 */ /* 0x000fea0003c00000 */
[----:B------:R0:W1:Y:S02]  /*18500*/  SHFL.IDX P6, R14, R13, R12, R11 ;  /* 0x0000000c0d0e7389 */ /* 0x00006400000c000b */
[----:B01----:R-:W-:Y:S01]  /*18510*/  ENDCOLLECTIVE ;  /* 0x000000000000791b */ /* 0x003fe20003800000 */
.L_x_1497:
        /* <DEDUP_REMOVED lines=14> */
.L_x_1498:
[----:B------:R-:W-:Y:S02]  /*18600*/  IMAD.MOV.U32 R13, RZ, RZ, R23 ;  /* 0x000000ffff0d7224 */ /* 0x000fe400078e0017 */
[----:B------:R-:W-:Y:S02]  /*18610*/  IMAD.MOV.U32 R12, RZ, RZ, 0x3 ;  /* 0x00000003ff0c7424 */ /* 0x000fe400078e00ff */
[----:B------:R-:W-:-:S07]  /*18620*/  IMAD.MOV.U32 R2, RZ, RZ, R14 ;  /* 0x000000ffff027224 */ /* 0x000fce00078e000e */
[----:B------:R-:W-:Y:S05]  /*18630*/  WARPSYNC.COLLECTIVE R15, `(.L_x_1499) ;  /* 0x000000000f087348 */ /* 0x000fea0003c00000 */
[----:B------:R0:W1:Y:S02]  /*18640*/  SHFL.IDX P6, R14, R13, R12, R11 ;  /* 0x0000000c0d0e7389 */ /* 0x00006400000c000b */
[----:B01----:R-:W-:Y:S01]  /*18650*/  ENDCOLLECTIVE ;  /* 0x000000000000791b */ /* 0x003fe20003800000 */
.L_x_1499:
        /* <DEDUP_REMOVED lines=14> */
.L_x_1500:
[----:B------:R-:W-:Y:S02]  /*18740*/  IMAD.MOV.U32 R13, RZ, RZ, R23 ;  /* 0x000000ffff0d7224 */ /* 0x000fe400078e0017 */
[----:B------:R-:W-:Y:S02]  /*18750*/  IMAD.MOV.U32 R12, RZ, RZ, 0x4 ;  /* 0x00000004ff0c7424 */ /* 0x000fe400078e00ff */
[----:B------:R-:W-:-:S07]  /*18760*/  IMAD.MOV.U32 R2, RZ, RZ, R14 ;  /* 0x000000ffff027224 */ /* 0x000fce00078e000e */
[----:B------:R-:W-:Y:S05]  /*18770*/  WARPSYNC.COLLECTIVE R15, `(.L_x_1501) ;  /* 0x000000000f087348 */ /* 0x000fea0003c00000 */
[----:B------:R0:W1:Y:S02]  /*18780*/  SHFL.IDX P6, R14, R13, R12, R11 ;  /* 0x0000000c0d0e7389 */ /* 0x00006400000c000b */
[----:B01----:R-:W-:Y:S01]  /*18790*/  ENDCOLLECTIVE ;  /* 0x000000000000791b */ /* 0x003fe20003800000 */
.L_x_1501:
        /* <DEDUP_REMOVED lines=14> */
.L_x_1502:
[----:B------:R-:W-:Y:S02]  /*18880*/  IMAD.MOV.U32 R13, RZ, RZ, R23 ;  /* 0x000000ffff0d7224 */ /* 0x000fe400078e0017 */
[----:B------:R-:W-:Y:S02]  /*18890*/  IMAD.MOV.U32 R12, RZ, RZ, 0x5 ;  /* 0x00000005ff0c7424 */ /* 0x000fe400078e00ff */
[----:B------:R-:W-:-:S07]  /*188a0*/  IMAD.MOV.U32 R2, RZ, RZ, R14 ;  /* 0x000000ffff027224 */ /* 0x000fce00078e000e */
[----:B------:R-:W-:Y:S05]  /*188b0*/  WARPSYNC.COLLECTIVE R15, `(.L_x_1503) ;  /* 0x000000000f087348 */ /* 0x000fea0003c00000 */
[----:B------:R0:W1:Y:S02]  /*188c0*/  SHFL.IDX P6, R14, R13, R12, R11 ;  /* 0x0000000c0d0e7389 */ /* 0x00006400000c000b */
[----:B01----:R-:W-:Y:S01]  /*188d0*/  ENDCOLLECTIVE ;  /* 0x000000000000791b */ /* 0x003fe20003800000 */
.L_x_1503:
        /* <DEDUP_REMOVED lines=13> */
.L_x_1504:
[----:B------:R-:W-:Y:S01]  /*189b0*/  @!PT LDS RZ, [RZ] ;  /* 0x00000000fffff984 */ /* 0x000fe20000000800 */
[----:B------:R-:W-:Y:S01]  /*189c0*/  @!PT LDS RZ, [RZ] ;  /* 0x00000000fffff984 */ /* 0x000fe20000000800 */
[----:B------:R-:W-:Y:S01]  /*189d0*/  @!PT LDS RZ, [RZ] ;  /* 0x00000000fffff984 */ /* 0x000fe20000000800 */
[----:B------:R0:W-:Y:S02]  /*189e0*/  LDGSTS.E.BYPASS.LTC128B.128 [R4+0x5400], desc[UR36][R2.64+0x80], !P2 ;  /* 0x0540008002047fae */ /* 0x0001e4000d101d64 */
[----:B0-----:R-:W-:Y:S01]  /*189f0*/  IMAD.MOV.U32 R2, RZ, RZ, R14 ;  /* 0x000000ffff027224 */ /* 0x001fe200078e000e */
[----:B------:R-:W-:Y:S06]  /*18a00*/  BRA `(.L_x_1505) ;  /* 0xffffffbc00747947 */ /* 0x000fec000383ffff */
.L_x_1408:
[----:B0-----:R0:W1:Y:S02]  /*18a10*/  SYNCS.PHASECHK.TRANS64.TRYWAIT P0, [R0+URZ+0x2a860], R3 ;  /* 0x02a86003000075a7 */ /* 0x001064000800017f */
[----:B-1----:R-:W-:Y:S05]  /*18a20*/  @!P0 NANOSLEEP.SYNCS 0x989680 ;  /* 0x009896800000895d */ /* 0x002fea0003900000 */
[----:B------:R-:W1:Y:S02]  /*18a30*/  @!P0 SYNCS.PHASECHK.TRANS64 P0, [R0+URZ+0x2a860], R3 ;  /* 0x02a86003000085a7 */ /* 0x000e64000800007f */
[----:B-1----:R-:W-:Y:S05]  /*18a40*/  @!P0 BRA `(.L_x_1408) ;  /* 0xfffffffc00f08947 */ /* 0x002fea000383ffff */
[----:B------:R-:W-:Y:S05]  /*18a50*/  BRA `(.L_x_1506) ;  /* 0xffffffc000947947 */ /* 0x000fea000383ffff */
.L_x_1409:
        /* <DEDUP_REMOVED lines=8> */
.L_x_1508:
[----:B------:R-:W-:Y:S05]  /*18ae0*/  BSYNC B0 ;  /* 0x0000000000007941 */ /* 0x000fea0003800000 */
.L_x_1507:
[----:B------:R-:W0:Y:S01]  /*18af0*/  S2R R4, SR_TID.X ;  /* 0x0000000000047919 */ /* 0x000e220000002100 */
[----:B------:R-:W-:Y:S01]  /*18b00*/  IMAD.MOV.U32 R13, RZ, RZ, R17 ;  /* 0x000000ffff0d7224 */ /* 0x000fe200078e0011 */
[C---:B------:R-:W-:Y:S01]  /*18b10*/  LOP3.LUT R2, R28.reuse, 0x1, RZ, 0xc0, !PT ;  /* 0x000000011c027812 */ /* 0x040fe200078ec0ff */
[----:B------:R-:W-:Y:S01]  /*18b20*/  IMAD.MOV.U32 R12, RZ, RZ, RZ ;  /* 0x000000ffff0c7224 */ /* 0x000fe200078e00ff */
[----:B------:R-:W-:Y:S01]  /*18b30*/  LOP3.LUT P0, RZ, R28, 0x2, RZ, 0xc0, !PT ;  /* 0x000000021cff7812 */ /* 0x000fe2000780c0ff */
[----:B------:R-:W-:Y:S01]  /*18b40*/  IMAD.MOV.U32 R11, RZ, RZ, 0x181f ;  /* 0x0000181fff0b7424 */ /* 0x000fe200078e00ff */
[----:B------:R-:W-:Y:S01]  /*18b50*/  ISETP.NE.U32.AND P1, PT, R2, 0x1, PT ;  /* 0x000000010200780c */ /* 0x000fe20003f25070 */
[----:B------:R-:W-:Y:S01]  /*18b60*/  IMAD.MOV.U32 R15, RZ, RZ, -0x1 ;  /* 0xffffffffff0f7424 */ /* 0x000fe200078e00ff */
[C---:B------:R-:W-:Y:S01]  /*18b70*/  ISETP.LT.OR P4, PT, R6.reuse, 0x1, !P0 ;  /* 0x000000010600780c */ /* 0x040fe20004781670 */
[----:B------:R-:W-:Y:S01]  /*18b80*/  IMAD.MOV.U32 R3, RZ, RZ, R14 ;  /* 0x000000ffff037224 */ /* 0x000fe200078e000e */
[----:B------:R-:W-:-:S13]  /*18b90*/  ISETP.LT.OR P3, PT, R6, 0x1, P1 ;  /* 0x000000010600780c */ /* 0x000fda0000f61670 */
[----:B0-----:R-:W-:Y:S05]  /*18ba0*/  WARPSYNC.COLLECTIVE R15, `(.L_x_1509) ;  /* 0x000000000f087348 */ /* 0x001fea0003c00000 */
[----:B------:R1:W2:Y:S02]  /*18bb0*/  SHFL.IDX P6, R14, R13, R12, R11 ;  /* 0x0000000c0d0e7389 */ /* 0x0002a400000c000b */
[----:B012---:R-:W-:Y:S01]  /*18bc0*/  ENDCOLLECTIVE ;  /* 0x000000000000791b */ /* 0x007fe20003800000 */
.L_x_1509:
        /* <DEDUP_REMOVED lines=10> */
.L_x_1510:
        /* <DEDUP_REMOVED lines=13> */
.L_x_1511:
[----:B------:R-:W-:Y:S02]  /*18d40*/  IMAD.MOV.U32 R13, RZ, RZ, R23 ;  /* 0x000000ffff0d7224 */ /* 0x000fe400078e0017 */
[----:B------:R-:W-:Y:S01]  /*18d50*/  IMAD.MOV.U32 R12, RZ, RZ, 0x2 ;  /* 0x00000002ff0c7424 */ /* 0x000fe200078e00ff */
[----:B------:R-:W-:-:S13]  /*18d60*/  IADD3 R2, P2, R14, R5, RZ ;  /* 0x000000050e027210 */ /* 0x000fda0007f5e0ff */
[----:B------:R-:W-:Y:S05]  /*18d70*/  WARPSYNC.COLLECTIVE R15, `(.L_x_1512) ;  /* 0x000000000f087348 */ /* 0x000fea0003c00000 */
[----:B------:R0:W1:Y:S02]  /*18d80*/  SHFL.IDX P6, R14, R13, R12, R11 ;  /* 0x0000000c0d0e7389 */ /* 0x00006400000c000b */
[----:B01----:R-:W-:Y:S01]  /*18d90*/  ENDCOLLECTIVE ;  /* 0x000000000000791b */ /* 0x003fe20003800000 */
.L_x_1512:
        /* <DEDUP_REMOVED lines=13> */
.L_x_1513:
[----:B------:R-:W-:Y:S02]  /*18e70*/  IMAD.MOV.U32 R13, RZ, RZ, R23 ;  /* 0x000000ffff0d7224 */ /* 0x000fe400078e0017 */
[----:B------:R-:W-:Y:S02]  /*18e80*/  IMAD.MOV.U32 R12, RZ, RZ, 0x3 ;  /* 0x00000003ff0c7424 */ /* 0x000fe400078e00ff */
[----:B------:R-:W-:-:S07]  /*18e90*/  IMAD.MOV.U32 R10, RZ, RZ, R14 ;  /* 0x000000ffff0a7224 */ /* 0x000fce00078e000e */
[----:B------:R-:W-:Y:S05]  /*18ea0*/  WARPSYNC.COLLECTIVE R15, `(.L_x_1514) ;  /* 0x000000000f087348 */ /* 0x000fea0003c00000 */
[----:B------:R0:W1:Y:S02]  /*18eb0*/  SHFL.IDX P6, R14, R13, R12, R11 ;  /* 0x0000000c0d0e7389 */ /* 0x00006400000c000b */
[----:B01----:R-:W-:Y:S01]  /*18ec0*/  ENDCOLLECTIVE ;  /* 0x000000000000791b */ /* 0x003fe20003800000 */
.L_x_1514:
[----:B------:R-:W-:-:S05]  /*18ed0*/  IADD3 R2, P2, R10, R5, RZ ;  /* 0x000000050a027210 */ /* 0x000fca0007f5e0ff */
[----:B------:R-:W-:-:S05]  /*18ee0*/  IMAD.X R3, RZ, RZ, R7, P2 ;  /* 0x000000ffff037224 */ /* 0x000fca00010e0607 */
[----:B------:R-:W-:Y:S01]  /*18ef0*/  @!PT LDS RZ, [RZ] ;  /* 0x00000000fffff984 */ /* 0x000fe20000000800 */
[----:B------:R-:W-:Y:S01]  /*18f00*/  @!PT LDS RZ, [RZ] ;  /* 0x00000000fffff984 */ /* 0x000fe20000000800 */
[----:B------:R-:W-:Y:S01]  /*18f10*/  @!PT LDS RZ, [RZ] ;  /* 0x00000000fffff984 */ /* 0x000fe20000000800 */
[----:B------:R0:W-:Y:S01]  /*18f20*/  LDGSTS.E.BYPASS.LTC128B.128 [R4+0x1400], desc[UR36][R2.64], !P3 ;  /* 0x0140000002047fae */ /* 0x0001e2000d901d64 */
[----:B------:R-:W-:Y:S01]  /*18f30*/  IMAD.MOV.U32 R13, RZ, RZ, R17 ;  /* 0x000000ffff0d7224 */ /* 0x000fe200078e0011 */
[C---:B------:R-:W-:Y:S02]  /*18f40*/  ISETP.LT.OR P3, PT, R6.reuse, 0x31, P1 ;  /* 0x000000310600780c */ /* 0x040fe40000f61670 */
[----:B------:R0:W-:Y:S01]  /*18f50*/  LDGSTS.E.BYPASS.LTC128B.128 [R4+0x4400], desc[UR36][R2.64+0x80], !P4 ;  /* 0x0440008002047fae */ /* 0x0001e2000e101d64 */
[----:B------:R-:W-:Y:S01]  /*18f60*/  ISETP.LT.OR P4, PT, R6, 0x31, !P0 ;  /* 0x000000310600780c */ /* 0x000fe20004781670 */
[----:B------:R-:W-:-:S12]  /*18f70*/  IMAD.MOV.U32 R8, RZ, RZ, R14 ;  /* 0x000000ffff087224 */ /* 0x000fd800078e000e */
[----:B0-----:R-:W-:Y:S05]  /*18f80*/  WARPSYNC.COLLECTIVE R15, `(.L_x_1515) ;  /* 0x000000000f087348 */ /* 0x001fea0003c00000 */
[----:B------:R1:W2:Y:S02]  /*18f90*/  SHFL.IDX P6, R14, R13, R12, R11 ;  /* 0x0000000c0d0e7389 */ /* 0x0002a400000c000b */
[----:B012---:R-:W-:Y:S01]  /*18fa0*/  ENDCOLLECTIVE ;  /* 0x000000000000791b */ /* 0x007fe20003800000 */
.L_x_1515:
[----:B------:R-:W-:Y:S02]  /*18fb0*/  IMAD.MOV.U32 R13, RZ, RZ, R23 ;  /* 0x000000ffff0d7224 */ /* 0x000fe400078e0017 */
[----:B------:R-:W-:Y:S01]  /*18fc0*/  IMAD.MOV.U32 R12, RZ, RZ, 0x4 ;  /* 0x00000004ff0c7424 */ /* 0x000fe200078e00ff */
[----:B------:R-:W-:-:S13]  /*18fd0*/  IADD3 R2, P2, R14, R5, RZ ;  /* 0x000000050e027210 */ /* 0x000fda0007f5e0ff */
[----:B------:R-:W-:Y:S05]  /*18fe0*/  WARPSYNC.COLLECTIVE R15, `(.L_x_1516) ;  /* 0x000000000f087348 */ /* 0x000fea0003c00000 */
[----:B------:R0:W1:Y:S02]  /*18ff0*/  SHFL.IDX P6, R14, R13, R12, R11 ;  /* 0x0000000c0d0e7389 */ /* 0x00006400000c000b */
[----:B01----:R-:W-:Y:S01]  /*19000*/  ENDCOLLECTIVE ;  /* 0x000000000000791b */ /* 0x003fe20003800000 */
.L_x_1516:
        /* <DEDUP_REMOVED lines=13> */
.L_x_1517:
[----:B------:R-:W-:Y:S02]  /*190e0*/  IMAD.MOV.U32 R13, RZ, RZ, R23 ;  /* 0x000000ffff0d7224 */ /* 0x000fe400078e0017 */
[----:B------:R-:W-:Y:S02]  /*190f0*/  IMAD.MOV.U32 R12, RZ, RZ, 0x5 ;  /* 0x00000005ff0c7424 */ /* 0x000fe400078e00ff */
[----:B------:R-:W-:-:S07]  /*19100*/  IMAD.MOV.U32 R10, RZ, RZ, R14 ;  /* 0x000000ffff0a7224 */ /* 0x000fce00078e000e */
[----:B------:R-:W-:Y:S05]  /*19110*/  WARPSYNC.COLLECTIVE R15, `(.L_x_1518) ;  /* 0x000000000f087348 */ /* 0x000fea0003c00000 */
[----:B------:R0:W1:Y:S02]  /*19120*/  SHFL.IDX P6, R14, R13, R12, R11 ;  /* 0x0000000c0d0e7389 */ /* 0x00006400000c000b */
[----:B01----:R-:W-:Y:S01]  /*19130*/  ENDCOLLECTIVE ;  /* 0x000000000000791b */ /* 0x003fe20003800000 */
.L_x_1518:
        /* <DEDUP_REMOVED lines=12> */
.L_x_1519:
[----:B------:R-:W-:Y:S05]  /*19200*/  BRA `(.L_x_1520) ;  /* 0xffffffbc00907947 */ /* 0x000fea000383ffff */
.L_x_1414:
        /* <DEDUP_REMOVED lines=8> */
.L_x_1522:
[----:B------:R-:W-:Y:S05]  /*19290*/  BSYNC B0 ;  /* 0x0000000000007941 */ /* 0x000fea0003800000 */
.L_x_1521:
[----:B------:R-:W-:Y:S02]  /*192a0*/  IMAD.MOV.U32 R13, RZ, RZ, R16 ;  /* 0x000000ffff0d7224 */ /* 0x000fe400078e0010 */
[----:B------:R-:W-:Y:S02]  /*192b0*/  IMAD.MOV.U32 R12, RZ, RZ, 0x1 ;  /* 0x00000001ff0c7424 */ /* 0x000fe400078e00ff */
[----:B------:R-:W-:Y:S02]  /*192c0*/  IMAD.MOV.U32 R11, RZ, RZ, 0x1f ;  /* 0x0000001fff0b7424 */ /* 0x000fe400078e00ff */
[----:B------:R-:W-:Y:S02]  /*192d0*/  IMAD.MOV.U32 R15, RZ, RZ, -0x1 ;  /* 0xffffffffff0f7424 */ /* 0x000fe400078e00ff */
[----:B------:R-:W-:Y:S02]  /*192e0*/  IMAD.IADD R5, R19, 0x1, R8 ;  /* 0x0000000113057824 */ /* 0x000fe400078e0208 */
[----:B------:R-:W-:-:S07]  /*192f0*/  IMAD.MOV.U32 R0, RZ, RZ, R14 ;  /* 0x000000ffff007224 */ /* 0x000fce00078e000e */
[----:B------:R-:W-:Y:S05]  /*19300*/  WARPSYNC.COLLECTIVE R15, `(.L_x_1523) ;  /* 0x000000000f087348 */ /* 0x000fea0003c00000 */
[----:B------:R0:W1:Y:S02]  /*19310*/  SHFL.IDX P6, R14, R13, R12, R11 ;  /* 0x0000000c0d0e7389 */ /* 0x00006400000c000b */
[----:B01----:R-:W-:Y:S01]  /*19320*/  ENDCOLLECTIVE ;  /* 0x000000000000791b */ /* 0x003fe20003800000 */
.L_x_1523:
[----:B------:R-:W-:Y:S02]  /*19330*/  ULDC UR4, c[0x0][0xc3c] ;  /* 0x00030f0000047ab9 */ /* 0x000fe40000000800 */
[----:B------:R-:W-:-:S13]  /*19340*/  ISETP.GE.OR P1, PT, R5, UR4, !P0 ;  /* 0x0000000405007c0c */ /* 0x000fda000c726670 */
[----:B------:R-:W0:Y:S01]  /*19350*/  @!P1 LDC.64 R2, c[0x0][0xc80] ;  /* 0x00032000ff029b82 */ /* 0x000e220000000a00 */
[----:B------:R-:W-:Y:S02]  /*19360*/  IMAD.MOV.U32 R11, RZ, RZ, RZ ;  /* 0x000000ffff0b7224 */ /* 0x000fe400078e00ff */
[----:B------:R-:W-:Y:S02]  /*19370*/  IMAD.MOV.U32 R4, RZ, RZ, R14 ;  /* 0x000000ffff047224 */ /* 0x000fe400078e000e */
[----:B0-----:R-:W-:-:S06]  /*19380*/  @!P1 IMAD.WIDE R2, R5, 0x4, R2 ;  /* 0x0000000405029825 */ /* 0x001fcc00078e0202 */
[----:B------:R-:W2:Y:S01]  /*19390*/  @!P1 LDG.E R2, desc[UR36][R2.64] ;  /* 0x0000002402029981 */ /* 0x000ea2000c1e1900 */
[----:B------:R-:W-:Y:S01]  /*193a0*/  IMAD.MOV.U32 R5, RZ, RZ, RZ ;  /* 0x000000ffff057224 */ /* 0x000fe200078e00ff */
[C---:B------:R-:W-:Y:S02]  /*193b0*/  ISETP.GE.U32.AND P2, PT, R8.reuse, 0x2, PT ;  /* 0x000000020800780c */ /* 0x040fe40003f46070 */
[C---:B------:R-:W-:Y:S02]  /*193c0*/  ISETP.GE.U32.AND P3, PT, R8.reuse, 0x4, PT ;  /* 0x000000040800780c */ /* 0x040fe40003f66070 */
[C---:B------:R-:W-:Y:S02]  /*193d0*/  ISETP.GE.U32.AND P4, PT, R8.reuse, 0x8, PT ;  /* 0x000000080800780c */ /* 0x040fe40003f86070 */
[C---:B------:R-:W-:Y:S01]  /*193e0*/  ISETP.GE.U32.AND P5, PT, R8.reuse, 0x10, PT ;  /* 0x000000100800780c */ /* 0x040fe20003fa6070 */
[----:B--2---:R-:W-:Y:S01]  /*193f0*/  @!P1 IMAD.MOV.U32 R5, RZ, RZ, R2 ;  /* 0x000000ffff059224 */ /* 0x004fe200078e0002 */
[----:B------:R-:W-:-:S03]  /*19400*/  ISETP.NE.AND P1, PT, R8, RZ, PT ;  /* 0x000000ff0800720c */ /* 0x000fc60003f25270 */
[----:B------:R-:W-:-:S10]  /*19410*/  IMAD.MOV.U32 R13, RZ, RZ, R5 ;  /* 0x000000ffff0d7224 */ /* 0x000fd400078e0005 */
[----:B------:R-:W-:Y:S05]  /*19420*/  WARPSYNC.COLLECTIVE R15, `(.L_x_1524) ;  /* 0x000000000f087348 */ /* 0x000fea0003c00000 */
[----:B------:R0:W1:Y:S02]  /*19430*/  SHFL.UP P6, R14, R13, R12, R11 ;  /* 0x0400000c0d0e7389 */ /* 0x00006400000c000b */
[----:B01----:R-:W-:Y:S01]  /*19440*/  ENDCOLLECTIVE ;  /* 0x000000000000791b */ /* 0x003fe20003800000 */
.L_x_1524:
[----:B------:R-:W-:Y:S01]  /*19450*/  IMAD.MOV.U32 R12, RZ, RZ, 0x2 ;  /* 0x00000002ff0c7424 */ /* 0x000fe200078e00ff */
[----:B------:R-:W-:-:S05]  /*19460*/  SEL R6, R14, RZ, P1 ;  /* 0x000000ff0e067207 */ /* 0x000fca0000800000 */
[----:B------:R-:W-:-:S04]  /*19470*/  IMAD.IADD R6, R5, 0x1, R6 ;  /* 0x0000000105067824 */ /* 0x000fc800078e0206 */
[----:B------:R-:W-:-:S07]  /*19480*/  IMAD.MOV.U32 R13, RZ, RZ, R6 ;  /* 0x000000ffff0d7224 */ /* 0x000fce00078e0006 */
[----:B------:R-:W-:Y:S05]  /*19490*/  WARPSYNC.COLLECTIVE R15, `(.L_x_1525) ;  /* 0x000000000f087348 */ /* 0x000fea0003c00000 */
[----:B------:R0:W1:Y:S02]  /*194a0*/  SHFL.UP P6, R14, R13, R12, R11 ;  /* 0x0400000c0d0e7389 */ /* 0x00006400000c000b */
[----:B01----:R-:W-:Y:S01]  /*194b0*/  ENDCOLLECTIVE ;  /* 0x000000000000791b */ /* 0x003fe20003800000 */
.L_x_1525:
[----:B------:R-:W-:Y:S02]  /*194c0*/  MOV R12, 0x4 ;  /* 0x00000004000c7802 */ /* 0x000fe40000000f00 */
[----:B------:R-:W-:-:S05]  /*194d0*/  SEL R7, R14, RZ, P2 ;  /* 0x000000ff0e077207 */ /* 0x000fca0001000000 */
[----:B------:R-:W-:-:S04]  /*194e0*/  IMAD.IADD R7, R6, 0x1, R7 ;  /* 0x0000000106077824 */ /* 0x000fc800078e0207 */
[----:B------:R-:W-:-:S07]  /*194f0*/  IMAD.MOV.U32 R13, RZ, RZ, R7 ;  /* 0x000000ffff0d7224 */ /* 0x000fce00078e0007 */
[----:B------:R-:W-:Y:S05]  /*19500*/  WARPSYNC.COLLECTIVE R15, `(.L_x_1526) ;  /* 0x000000000f087348 */ /* 0x000fea0003c00000 */
[----:B------:R0:W1:Y:S02]  /*19510*/  SHFL.UP P6, R14, R13, R12, R11 ;  /* 0x0400000c0d0e7389 */ /* 0x00006400000c000b */
[----:B01----:R-:W-:Y:S01]  /*19520*/  ENDCOLLECTIVE ;  /* 0x000000000000791b */ /* 0x003fe20003800000 */
.L_x_1526:
[----:B------:R-:W-:Y:S01]  /*19530*/  IMAD.MOV.U32 R12, RZ, RZ, 0x8 ;  /* 0x00000008ff0c7424 */ /* 0x000fe200078e00ff */
[----:B------:R-:W-:-:S05]  /*19540*/  SEL R2, R14, RZ, P3 ;  /* 0x000000ff0e027207 */ /* 0x000fca0001800000 */
[----:B------:R-:W-:-:S04]  /*19550*/  IMAD.IADD R2, R7, 0x1, R2 ;  /* 0x0000000107027824 */ /* 0x000fc800078e0202 */
[----:B------:R-:W-:-:S07]  /*19560*/  IMAD.MOV.U32 R13, RZ, RZ, R2 ;  /* 0x000000ffff0d7224 */ /* 0x000fce00078e0002 */
[----:B------:R-:W-:Y:S05]  /*19570*/  WARPSYNC.COLLECTIVE R15, `(.L_x_1527) ;  /* 0x000000000f087348 */ /* 0x000fea0003c00000 */
[----:B------:R0:W1:Y:S02]  /*19580*/  SHFL.UP P6, R14, R13, R12, R11 ;  /* 0x0400000c0d0e7389 */ /* 0x00006400000c000b */
[----:B01----:R-:W-:Y:S01]  /*19590*/  ENDCOLLECTIVE ;  /* 0x000000000000791b */ /* 0x003fe20003800000 */
.L_x_1527:
[----:B------:R-:W-:Y:S01]  /*195a0*/  IMAD.MOV.U32 R12, RZ, RZ, 0x10 ;  /* 0x00000010ff0c7424 */ /* 0x000fe200078e00ff */
[----:B------:R-:W-:-:S05]  /*195b0*/  SEL R3, R14, RZ, P4 ;  /* 0x000000ff0e037207 */ /* 0x000fca0002000000 */
[----:B------:R-:W-:-:S04]  /*195c0*/  IMAD.IADD R3, R2, 0x1, R3 ;  /* 0x0000000102037824 */ /* 0x000fc800078e0203 */
[----:B------:R-:W-:-:S07]  /*195d0*/  IMAD.MOV.U32 R13, RZ, RZ, R3 ;  /* 0x000000ffff0d7224 */ /* 0x000fce00078e0003 */
[----:B------:R-:W-:Y:S05]  /*195e0*/  WARPSYNC.COLLECTIVE R15, `(.L_x_1528) ;  /* 0x000000000f087348 */ /* 0x000fea0003c00000 */
[----:B------:R0:W1:Y:S02]  /*195f0*/  SHFL.UP P6, R14, R13, R12, R11 ;  /* 0x0400000c0d0e7389 */ /* 0x00006400000c000b */
[----:B01----:R-:W-:Y:S01]  /*19600*/  ENDCOLLECTIVE ;  /* 0x000000000000791b */ /* 0x003fe20003800000 */
.L_x_1528:
[----:B------:R-:W-:Y:S02]  /*19610*/  IMAD.MOV.U32 R12, RZ, RZ, 0x1f ;  /* 0x0000001fff0c7424 */ /* 0x000fe400078e00ff */
[----:B------:R-:W-:Y:S01]  /*19620*/  IMAD.MOV.U32 R11, RZ, RZ, 0x1f ;  /* 0x0000001fff0b7424 */ /* 0x000fe200078e00ff */
[----:B------:R-:W-:-:S05]  /*19630*/  SEL R6, R14, RZ, P5 ;  /* 0x000000ff0e067207 */ /* 0x000fca0002800000 */
[----:B------:R-:W-:-:S04]  /*19640*/  IMAD.IADD R6, R3, 0x1, R6 ;  /* 0x0000000103067824 */ /* 0x000fc800078e0206 */
[----:B------:R-:W-:-:S07]  /*19650*/  IMAD.MOV.U32 R13, RZ, RZ, R6 ;  /* 0x000000ffff0d7224 */ /* 0x000fce00078e0006 */
[----:B------:R-:W-:Y:S05]  /*19660*/  WARPSYNC.COLLECTIVE R15, `(.L_x_1529) ;  /* 0x000000000f087348 */ /* 0x000fea0003c00000 */
[----:B------:R0:W1:Y:S02]  /*19670*/  SHFL.IDX P6, R14, R13, R12, R11 ;  /* 0x0000000c0d0e7389 */ /* 0x00006400000c000b */
[----:B01----:R-:W-:Y:S01]  /*19680*/  ENDCOLLECTIVE ;  /* 0x000000000000791b */ /* 0x003fe20003800000 */
.L_x_1529:
[----:B------:R-:W-:Y:S05]  /*19690*/  BRA `(.L_x_1530) ;  /* 0xffffffbc00a07947 */ /* 0x000fea000383ffff */
.L_x_1419:
[----:B------:R-:W-:Y:S01]  /*196a0*/  BSSY B0, `(.L_x_1531) ;  /* 0x0000008000007945 */ /* 0x000fe20003800000 */
[----:B-----5:R-:W-:Y:S02]  /*196b0*/  IMAD.MOV.U32 R13, RZ, RZ, R5 ;  /* 0x000000ffff0d7224 */ /* 0x020fe400078e0005 */
[----:B------:R-:W-:Y:S02]  /*196c0*/  IMAD.MOV.U32 R12, RZ, RZ, 0x1 ;  /* 0x00000001ff0c7424 */ /* 0x000fe400078e00ff */
[----:B------:R-:W-:Y:S02]  /*196d0*/  IMAD.MOV.U32 R11, RZ, RZ, RZ ;  /* 0x000000ffff0b7224 */ /* 0x000fe400078e00ff */
[----:B------:R-:W-:-:S07]  /*196e0*/  IMAD.MOV.U32 R15, RZ, RZ, -0x1 ;  /* 0xffffffffff0f7424 */ /* 0x000fce00078e00ff */
[----:B012---:R-:W-:Y:S05]  /*196f0*/  WARPSYNC.COLLECTIVE R15, `(.L_x_1532) ;  /* 0x000000000f087348 */ /* 0x007fea0003c00000 */
[----:B------:R3:W4:Y:S02]  /*19700*/  SHFL.UP P6, R14, R13, R12, R11 ;  /* 0x0400000c0d0e7389 */ /* 0x00072400000c000b */
[----:B01234-:R-:W-:Y:S01]  /*19710*/  ENDCOLLECTIVE ;  /* 0x000000000000791b */ /* 0x01ffe20003800000 */
.L_x_1532:
[----:B------:R-:W-:Y:S05]  /*19720*/  BSYNC B0 ;  /* 0x0000000000007941 */ /* 0x000fea0003800000 */
.L_x_1531:
[----:B------:R-:W-:Y:S01]  /*19730*/  SEL R14, R14, RZ, P1 ;  /* 0x000000ff0e0e7207 */ /* 0x000fe20000800000 */
[----:B------:R-:W-:Y:S02]  /*19740*/  IMAD.MOV.U32 R12, RZ, RZ, 0x2 ;  /* 0x00000002ff0c7424 */ /* 0x000fe400078e00ff */
[----:B------:R-:W-:Y:S02]  /*19750*/  IMAD.MOV.U32 R11, RZ, RZ, RZ ;  /* 0x000000ffff0b7224 */ /* 0x000fe400078e00ff */
[----:B------:R-:W-:Y:S02]  /*19760*/  IMAD.IADD R13, R5, 0x1, R14 ;  /* 0x00000001050d7824 */ /* 0x000fe400078e020e */
[----:B------:R-:W-:-:S07]  /*19770*/  IMAD.MOV.U32 R15, RZ, RZ, -0x1 ;  /* 0xffffffffff0f7424 */ /* 0x000fce00078e00ff */
[----:B------:R-:W-:Y:S05]  /*19780*/  WARPSYNC.COLLECTIVE R15, `(.L_x_1533) ;  /* 0x000000000f087348 */ /* 0x000fea0003c00000 */
[----:B------:R0:W1:Y:S02]  /*19790*/  SHFL.UP P6, R14, R13, R12, R11 ;  /* 0x0400000c0d0e7389 */ /* 0x00006400000c000b */
[----:B01----:R-:W-:Y:S01]  /*197a0*/  ENDCOLLECTIVE ;  /* 0x000000000000791b */ /* 0x003fe20003800000 */
.L_x_1533:
[----:B------:R-:W-:Y:S01]  /*197b0*/  IMAD.MOV.U32 R12, RZ, RZ, 0x4 ;  /* 0x00000004ff0c7424 */ /* 0x000fe200078e00ff */
[----:B------:R-:W-:-:S05]  /*197c0*/  SEL R2, R14, RZ, P2 ;  /* 0x000000ff0e027207 */ /* 0x000fca0001000000 */
[----:B------:R-:W-:-:S04]  /*197d0*/  IMAD.IADD R2, R13, 0x1, R2 ;  /* 0x000000010d027824 */ /* 0x000fc800078e0202 */
[----:B------:R-:W-:-:S07]  /*197e0*/  IMAD.MOV.U32 R13, RZ, RZ, R2 ;  /* 0x000000ffff0d7224 */ /* 0x000fce00078e0002 */
[----:B------:R-:W-:Y:S05]  /*197f0*/  WARPSYNC.COLLECTIVE R15, `(.L_x_1534) ;  /* 0x000000000f087348 */ /* 0x000fea0003c00000 */
[----:B------:R0:W1:Y:S02]  /*19800*/  SHFL.UP P6, R14, R13, R12, R11 ;  /* 0x0400000c0d0e7389 */ /* 0x00006400000c000b */
[----:B01----:R-:W-:Y:S01]  /*19810*/  ENDCOLLECTIVE ;  /* 0x000000000000791b */ /* 0x003fe20003800000 */
.L_x_1534:
[----:B------:R-:W-:Y:S01]  /*19820*/  IMAD.MOV.U32 R12, RZ, RZ, 0x8 ;  /* 0x00000008ff0c7424 */ /* 0x000fe200078e00ff */
[----:B------:R-:W-:-:S05]  /*19830*/  SEL R3, R14, RZ, P3 ;  /* 0x000000ff0e037207 */ /* 0x000fca0001800000 */
[----:B------:R-:W-:-:S04]  /*19840*/  IMAD.IADD R3, R2, 0x1, R3 ;  /* 0x0000000102037824 */ /* 0x000fc800078e0203 */
[----:B------:R-:W-:-:S07]  /*19850*/  IMAD.MOV.U32 R13, RZ, RZ, R3 ;  /* 0x000000ffff0d7224 */ /* 0x000fce00078e0003 */
[----:B------:R-:W-:Y:S05]  /*19860*/  WARPSYNC.COLLECTIVE R15, `(.L_x_1535) ;  /* 0x000000000f087348 */ /* 0x000fea0003c00000 */
[----:B------:R0:W1:Y:S02]  /*19870*/  SHFL.UP P6, R14, R13, R12, R11 ;  /* 0x0400000c0d0e7389 */ /* 0x00006400000c000b */
[----:B01----:R-:W-:Y:S01]  /*19880*/  ENDCOLLECTIVE ;  /* 0x000000000000791b */ /* 0x003fe20003800000 */
.L_x_1535:
[----:B------:R-:W-:Y:S01]  /*19890*/  IMAD.MOV.U32 R12, RZ, RZ, 0x10 ;  /* 0x00000010ff0c7424 */ /* 0x000fe200078e00ff */
[----:B------:R-:W-:-:S05]  /*198a0*/  SEL R4, R14, RZ, P4 ;  /* 0x000000ff0e047207 */ /* 0x000fca0002000000 */
[----:B------:R-:W-:-:S04]  /*198b0*/  IMAD.IADD R4, R3, 0x1, R4 ;  /* 0x0000000103047824 */ /* 0x000fc800078e0204 */
[----:B------:R-:W-:-:S07]  /*198c0*/  IMAD.MOV.U32 R13, RZ, RZ, R4 ;  /* 0x000000ffff0d7224 */ /* 0x000fce00078e0004 */
[----:B------:R-:W-:Y:S05]  /*198d0*/  WARPSYNC.COLLECTIVE R15, `(.L_x_1536) ;  /* 0x000000000f087348 */ /* 0x000fea0003c00000 */
[----:B------:R0:W1:Y:S02]  /*198e0*/  SHFL.UP P6, R14, R13, R12, R11 ;  /* 0x0400000c0d0e7389 */ /* 0x00006400000c000b */
[----:B01----:R-:W-:Y:S01]  /*198f0*/  ENDCOLLECTIVE ;  /* 0x000000000000791b */ /* 0x003fe20003800000 */
.L_x_1536:
        /* <DEDUP_REMOVED lines=8> */
.L_x_1537:
[----:B------:R-:W-:Y:S05]  /*19980*/  BRA `(.L_x_1538) ;  /* 0xffffffbc00807947 */ /* 0x000fea000383ffff */
.L_x_1421:
[----:B------:R-:W-:Y:S01]  /*19990*/  BSSY B0, `(.L_x_1539) ;  /* 0x0000006000007945 */ /* 0x000fe20003800000 */
[----:B------:R-:W-:Y:S01]  /*199a0*/  PLOP3.LUT P6, PT, P6, PT, PT, 0x8, 0x0 ;  /* 0x000000000000781c */ /* 0x000fe200037ce170 */
[----:B------:R-:W-:-:S12]  /*199b0*/  IMAD.MOV.U32 R15, RZ, RZ, -0x1 ;  /* 0xffffffffff0f7424 */ /* 0x000fd800078e00ff */
[----:B01----:R-:W-:Y:S05]  /*199c0*/  WARPSYNC.COLLECTIVE R15, `(.L_x_1540) ;  /* 0x000000000f087348 */ /* 0x003fea0003c00000 */
[----:B------:R-:W-:Y:S01]  /*199d0*/  VOTE.ANY R14, PT, P6 ;  /* 0x00000000000e7806 */ /* 0x000fe200030e0100 */
[----:B01----:R-:W-:Y:S06]  /*199e0*/  ENDCOLLECTIVE ;  /* 0x000000000000791b */ /* 0x003fec0003800000 */
.L_x_1540:
[----:B------:R-:W-:Y:S05]  /*199f0*/  BSYNC B0 ;  /* 0x0000000000007941 */ /* 0x000fea0003800000 */
.L_x_1539:
[----:B------:R-:W-:Y:S02]  /*19a00*/  IMAD.MOV.U32 R2, RZ, RZ, R14 ;  /* 0x000000ffff027224 */ /* 0x000fe400078e000e */
[----:B------:R-:W-:Y:S02]  /*19a10*/  IMAD.MOV.U32 R13, RZ, RZ, R5 ;  /* 0x000000ffff0d7224 */ /* 0x000fe400078e0005 */
[----:B------:R-:W0:Y:S01]  /*19a20*/  POPC R4, R2 ;  /* 0x0000000200047309 */ /* 0x000e220000000000 */
[----:B------:R-:W-:Y:S02]  /*19a30*/  IMAD.MOV.U32 R11, RZ, RZ, 0x1f ;  /* 0x0000001fff0b7424 */ /* 0x000fe400078e00ff */
[----:B------:R-:W-:Y:S02]  /*19a40*/  IMAD.MOV.U32 R15, RZ, RZ, -0x1 ;  /* 0xffffffffff0f7424 */ /* 0x000fe400078e00ff */
[----:B0-----:R-:W-:-:S07]  /*19a50*/  IMAD.MOV.U32 R12, RZ, RZ, R4 ;  /* 0x000000ffff0c7224 */ /* 0x001fce00078e0004 */
[----:B------:R-:W-:Y:S05]  /*19a60*/  WARPSYNC.COLLECTIVE R15, `(.L_x_1541) ;  /* 0x000000000f087348 */ /* 0x000fea0003c00000 */
[----:B------:R0:W1:Y:S02]  /*19a70*/  SHFL.IDX P6, R14, R13, R12, R11 ;  /* 0x0000000c0d0e7389 */ /* 0x00006400000c000b */
[----:B01----:R-:W-:Y:S01]  /*19a80*/  ENDCOLLECTIVE ;  /* 0x000000000000791b */ /* 0x003fe20003800000 */
.L_x_1541:
[----:B------:R-:W-:Y:S01]  /*19a90*/  IMAD.MOV.U32 R5, RZ, RZ, R14 ;  /* 0x000000ffff057224 */ /* 0x000fe200078e000e */
[----:B------:R-:W-:Y:S06]  /*19aa0*/  BRA `(.L_x_1542) ;  /* 0xffffffbc00707947 */ /* 0x000fec000383ffff */
.L_x_1423:
[----:B------:R-:W-:Y:S01]  /*19ab0*/  BSSY B0, `(.L_x_1543) ;  /* 0x0000007000007945 */ /* 0x000fe20003800000 */
[----:B------:R-:W-:Y:S02]  /*19ac0*/  IMAD.MOV.U32 R13, RZ, RZ, R6 ;  /* 0x000000ffff0d7224 */ /* 0x000fe400078e0006 */
[----:B------:R-:W-:Y:S02]  /*19ad0*/  IMAD.MOV.U32 R11, RZ, RZ, 0x1f ;  /* 0x0000001fff0b7424 */ /* 0x000fe400078e00ff */
[----:B------:R-:W-:-:S07]  /*19ae0*/  IMAD.MOV.U32 R15, RZ, RZ, -0x1 ;  /* 0xffffffffff0f7424 */ /* 0x000fce00078e00ff */
[----:B0123--:R-:W-:Y:S05]  /*19af0*/  WARPSYNC.COLLECTIVE R15, `(.L_x_1544) ;  /* 0x000000000f087348 */ /* 0x00ffea0003c00000 */
[----:B------:R4:W0:Y:S02]  /*19b00*/  SHFL.IDX P6, R14, R13, R12, R11 ;  /* 0x0000000c0d0e7389 */ /* 0x00082400000c000b */
[----:B01234-:R-:W-:Y:S01]  /*19b10*/  ENDCOLLECTIVE ;  /* 0x000000000000791b */ /* 0x01ffe20003800000 */
.L_x_1544:
[----:B------:R-:W-:Y:S05]  /*19b20*/  BSYNC B0 ;  /* 0x0000000000007941 */ /* 0x000fea0003800000 */
.L_x_1543:
[----:B------:R-:W-:Y:S05]  /*19b30*/  BRA `(.L_x_1422) ;  /* 0xffffffbc00687947 */ /* 0x000fea000383ffff */
.L_x_1427:
[----:B0-----:R0:W2:Y:S02]  /*19b40*/  SYNCS.PHASECHK.TRANS64.TRYWAIT P0, [R5+URZ+0x2a820], R0 ;  /* 0x02a82000050075a7 */ /* 0x0010a4000800017f */
[----:B--2---:R-:W-:Y:S05]  /*19b50*/  @!P0 NANOSLEEP.SYNCS 0x989680 ;  /* 0x009896800000895d */ /* 0x004fea0003900000 */
[----:B------:R-:W2:Y:S02]  /*19b60*/  @!P0 SYNCS.PHASECHK.TRANS64 P0, [R5+URZ+0x2a820], R0 ;  /* 0x02a82000050085a7 */ /* 0x000ea4000800007f */
[----:B--2---:R-:W-:Y:S05]  /*19b70*/  @!P0 BRA `(.L_x_1427) ;  /* 0xfffffffc00f08947 */ /* 0x004fea000383ffff */
[----:B------:R-:W-:Y:S05]  /*19b80*/  BRA `(.L_x_1545) ;  /* 0xffffffc000e07947 */ /* 0x000fea000383ffff */
.L_x_1428:
        /* <DEDUP_REMOVED lines=8> */
[----:B01-3--:R-:W-:Y:S05]  /*19c10*/  WARPSYNC.COLLECTIVE R15, `(.L_x_1547) ;  /* 0x000000000f087348 */ /* 0x00bfea0003c00000 */
[----:B------:R2:W4:Y:S02]  /*19c20*/  SHFL.IDX P6, R14, R13, R12, R11 ;  /* 0x0000000c0d0e7389 */ /* 0x00052400000c000b */
[----:B01234-:R-:W-:Y:S01]  /*19c30*/  ENDCOLLECTIVE ;  /* 0x000000000000791b */ /* 0x01ffe20003800000 */
.L_x_1547:
[----:B------:R-:W-:Y:S05]  /*19c40*/  BSYNC B0 ;  /* 0x0000000000007941 */ /* 0x000fea0003800000 */
.L_x_1546:
[----:B------:R-:W-:Y:S05]  /*19c50*/  BRA `(.L_x_1548) ;  /* 0xffffffc000c87947 */ /* 0x000fea000383ffff */
.L_x_1431:
[----:B------:R-:W-:Y:S01]  /*19c60*/  BSSY B1, `(.L_x_1549) ;  /* 0x0000006000017945 */ /* 0x000fe20003800000 */
[----:B------:R-:W-:-:S07]  /*19c70*/  IMAD.MOV.U32 R15, RZ, RZ, -0x1 ;  /* 0xffffffffff0f7424 */ /* 0x000fce00078e00ff */
[----:B01-3--:R-:W-:Y:S05]  /*19c80*/  WARPSYNC.COLLECTIVE R15, `(.L_x_1550) ;  /* 0x000000000f0c7348 */ /* 0x00bfea0003c00000 */
[----:B------:R-:W-:Y:S02]  /*19c90*/  ELECT P6, UR62, PT ;  /* 0x00000000003e782f */ /* 0x000fe400038c0000 */
[----:B------:R-:W-:Y:S01]  /*19ca0*/  MOV R14, UR62 ;  /* 0x0000003e000e7c02 */ /* 0x000fe20008000f00 */
[----:B01-3--:R-:W-:Y:S10]  /*19cb0*/  ENDCOLLECTIVE ;  /* 0x000000000000791b */ /* 0x00bff40003800000 */
.L_x_1550:
[----:B------:R-:W-:Y:S05]  /*19cc0*/  BSYNC B1 ;  /* 0x0000000000017941 */ /* 0x000fea0003800000 */
.L_x_1549:
[----:B------:R-:W-:Y:S05]  /*19cd0*/  BRA `(.L_x_1551) ;  /* 0xffffffc000c07947 */ /* 0x000fea000383ffff */
.L_x_1433:
[----:B0-----:R0:W2:Y:S02]  /*19ce0*/  SYNCS.PHASECHK.TRANS64.TRYWAIT P1, [R3+URZ+0x2a840], R2 ;  /* 0x02a84002030075a7 */ /* 0x0010a4000802017f */
[----:B--2---:R-:W-:Y:S05]  /*19cf0*/  @!P1 NANOSLEEP.SYNCS 0x989680 ;  /* 0x009896800000995d */ /* 0x004fea0003900000 */
[----:B------:R-:W2:Y:S02]  /*19d00*/  @!P1 SYNCS.PHASECHK.TRANS64 P1, [R3+URZ+0x2a840], R2 ;  /* 0x02a84002030095a7 */ /* 0x000ea4000802007f */
[----:B--2---:R-:W-:Y:S05]  /*19d10*/  @!P1 BRA `(.L_x_1433) ;  /* 0xfffffffc00f09947 */ /* 0x004fea000383ffff */
[----:B------:R-:W-:Y:S05]  /*19d20*/  BRA `(.L_x_1552) ;  /* 0xffffffc000e87947 */ /* 0x000fea000383ffff */
.L_x_1435:
[----:B--2---:R2:W4:Y:S02]  /*19d30*/  SYNCS.PHASECHK.TRANS64.TRYWAIT P1, [R25+URZ+0x2a840], R0 ;  /* 0x02a84000190075a7 */ /* 0x004524000802017f */
[----:B----4-:R-:W-:Y:S05]  /*19d40*/  @!P1 NANOSLEEP.SYNCS 0x989680 ;  /* 0x009896800000995d */ /* 0x010fea0003900000 */
[----:B------:R-:W4:Y:S02]  /*19d50*/  @!P1 SYNCS.PHASECHK.TRANS64 P1, [R25+URZ+0x2a840], R0 ;  /* 0x02a84000190095a7 */ /* 0x000f24000802007f */
[----:B----4-:R-:W-:Y:S05]  /*19d60*/  @!P1 BRA `(.L_x_1435) ;  /* 0xfffffffc00f09947 */ /* 0x010fea000383ffff */
[----:B------:R-:W-:Y:S05]  /*19d70*/  BRA `(.L_x_1553) ;  /* 0xffffffc000f47947 */ /* 0x000fea000383ffff */
.L_x_1437:
[----:B----4-:R4:W0:Y:S02]  /*19d80*/  SYNCS.PHASECHK.TRANS64.TRYWAIT P1, [R3+URZ+0x2a860], R2 ;  /* 0x02a86002030075a7 */ /* 0x010824000802017f */
[----:B0-----:R-:W-:Y:S05]  /*19d90*/  @!P1 NANOSLEEP.SYNCS 0x989680 ;  /* 0x009896800000995d */ /* 0x001fea0003900000 */
[----:B------:R-:W0:Y:S02]  /*19da0*/  @!P1 SYNCS.PHASECHK.TRANS64 P1, [R3+URZ+0x2a860], R2 ;  /* 0x02a86002030095a7 */ /* 0x000e24000802007f */
[----:B0-----:R-:W-:Y:S05]  /*19db0*/  @!P1 BRA `(.L_x_1437) ;  /* 0xfffffffc00f09947 */ /* 0x001fea000383ffff */
[----:B------:R-:W-:Y:S05]  /*19dc0*/  BRA `(.L_x_1554) ;  /* 0xffffffc000f07947 */ /* 0x000fea000383ffff */
.L_x_1555:
        /* <DEDUP_REMOVED lines=11> */
.L_x_3230:


//--------------------- .text._ZN7cutlass13device_kernelIN5flash11enable_sm90INS1_16FlashAttnFwdSm90INS1_25CollectiveMainloopFwdSm90ILi2EN4cute5tupleIJNS5_1CILi1EEES8_S8_EEENS6_IJNS7_ILi128EEENS7_ILi96EEENS7_ILi192EEEEEELi128ENS_6half_tEfNS_4arch4Sm90ELb0ELb1ELb1ELb1ELb1ELb1ELb0ELb1ELb1ELb1ELb0ELb0EEENS1_21CollectiveEpilogueFwdINS6_IJSA_SA_SB_EEES9_SE_SG_Li256ELb1ELb1ELb0ELb0EEENS1_36VarlenDynamicPersistentTileSchedulerILi128ELi96ELi256ELi128ELb0ELb1ELb1ELb1ELb0ELb1EEEEEEEEEvNT_6ParamsE --------------------------
	.section	.text._ZN7cutlass13device_kernelIN5flash11enable_sm90INS1_16FlashAttnFwdSm90INS1_25CollectiveMainloopFwdSm90ILi2EN4cute5tupleIJNS5_1CILi1EEES8_S8_EEENS6_IJNS7_ILi128EEENS7_ILi96EEENS7_ILi192EEEEEELi128ENS_6half_tEfNS_4arch4Sm90ELb0ELb1ELb1ELb1ELb1ELb1ELb0ELb1ELb1ELb1ELb0ELb0EEENS1_21CollectiveEpilogueFwdINS6_IJSA_SA_SB_EEES9_SE_SG_Li256ELb1ELb1ELb0ELb0EEENS1_36VarlenDynamicPersistentTileSchedulerILi128ELi96ELi256ELi128ELb0ELb1ELb1ELb1ELb0ELb1EEEEEEEEEvNT_6ParamsE,"ax",@progbits
	.align	128
.text._ZN7cutlass13device_kernelIN5flash11enable_sm90INS1_16FlashAttnFwdSm90INS1_25CollectiveMainloopFwdSm90ILi2EN4cute5tupleIJNS5_1CILi1EEES8_S8_EEENS6_IJNS7_ILi128EEENS7_ILi96EEENS7_ILi192EEEEEELi128ENS_6half_tEfNS_4arch4Sm90ELb0ELb1ELb1ELb1ELb1ELb1ELb0ELb1ELb1ELb1ELb0ELb0EEENS1_21CollectiveEpilogueFwdINS6_IJSA_SA_SB_EEES9_SE_SG_Li256ELb1ELb1ELb0ELb0EEENS1_36VarlenDynamicPersistentTileSchedulerILi128ELi96ELi256ELi128ELb0ELb1ELb1ELb1ELb0ELb1EEEEEEEEEvNT_6ParamsE:
        .type           _ZN7cutlass13device_kernelIN5flash11enable_sm90INS1_16FlashAttnFwdSm90INS1_25CollectiveMainloopFwdSm90ILi2EN4cute5tupleIJNS5_1CILi1EEES8_S8_EEENS6_IJNS7_ILi128EEENS7_ILi96EEENS7_ILi192EEEEEELi128ENS_6half_tEfNS_4arch4Sm90ELb0ELb1ELb1ELb1ELb1ELb1ELb0ELb1ELb1ELb1ELb0ELb0EEENS1_21CollectiveEpilogueFwdINS6_IJSA_SA_SB_EEES9_SE_SG_Li256ELb1ELb1ELb0ELb0EEENS1_36VarlenDynamicPersistentTileSchedulerILi128ELi96ELi256ELi128ELb0ELb1ELb1ELb1ELb0ELb1EEEEEEEEEvNT_6ParamsE,@function
        .size           _ZN7cutlass13device_kernelIN5flash11enable_sm90INS1_16FlashAttnFwdSm90INS1_25CollectiveMainloopFwdSm90ILi2EN4cute5tupleIJNS5_1CILi1EEES8_S8_EEENS6_IJNS7_ILi128EEENS7_ILi96EEENS7_ILi192EEEEEELi128ENS_6half_tEfNS_4arch4Sm90ELb0ELb1ELb1ELb1ELb1ELb1ELb0ELb1ELb1ELb1ELb0ELb0EEENS1_21CollectiveEpilogueFwdINS6_IJSA_SA_SB_EEES9_SE_SG_Li256ELb1ELb1ELb0ELb0EEENS1_36VarlenDynamicPersistentTileSchedulerILi128ELi96ELi256ELi128ELb0ELb1ELb1ELb1ELb0ELb1EEEEEEEEEvNT_6ParamsE,(.L_x_3231 - _ZN7cutlass13device_kernelIN5flash11enable_sm90INS1_16FlashAttnFwdSm90INS1_25CollectiveMainloopFwdSm90ILi2EN4cute5tupleIJNS5_1CILi1EEES8_S8_EEENS6_IJNS7_ILi128EEENS7_ILi96EEENS7_ILi192EEEEEELi128ENS_6half_tEfNS_4arch4Sm90ELb0ELb1ELb1ELb1ELb1ELb1ELb0ELb1ELb1ELb1ELb0ELb0EEENS1_21CollectiveEpilogueFwdINS6_IJSA_SA_SB_EEES9_SE_SG_Li256ELb1ELb1ELb0ELb0EEENS1_36VarlenDynamicPersistentTileSchedulerILi128ELi96ELi256ELi128ELb0ELb1ELb1ELb1ELb0ELb1EEEEEEEEEvNT_6ParamsE)
        .other          _ZN7cutlass13device_kernelIN5flash11enable_sm90INS1_16FlashAttnFwdSm90INS1_25CollectiveMainloopFwdSm90ILi2EN4cute5tupleIJNS5_1CILi1EEES8_S8_EEENS6_IJNS7_ILi128EEENS7_ILi96EEENS7_ILi192EEEEEELi128ENS_6half_tEfNS_4arch4Sm90ELb0ELb1ELb1ELb1ELb1ELb1ELb0ELb1ELb1ELb1ELb0ELb0EEENS1_21CollectiveEpilogueFwdINS6_IJSA_SA_SB_EEES9_SE_SG_Li256ELb1ELb1ELb0ELb0EEENS1_36VarlenDynamicPersistentTileSchedulerILi128ELi96ELi256ELi128ELb0ELb1ELb1ELb1ELb0ELb1EEEEEEEEEvNT_6ParamsE,@"STO_CUDA_ENTRY STV_DEFAULT"
_ZN7cutlass13device_kernelIN5flash11enable_sm90INS1_16FlashAttnFwdSm90INS1_25CollectiveMainloopFwdSm90ILi2EN4cute5tupleIJNS5_1CILi1EEES8_S8_EEENS6_IJNS7_ILi128EEENS7_ILi96EEENS7_ILi192EEEEEELi128ENS_6half_tEfNS_4arch4Sm90ELb0ELb1ELb1ELb1ELb1ELb1ELb0ELb1ELb1ELb1ELb0ELb0EEENS1_21CollectiveEpilogueFwdINS6_IJSA_SA_SB_EEES9_SE_SG_Li256ELb1ELb1ELb0ELb0EEENS1_36VarlenDynamicPersistentTileSchedulerILi128ELi96ELi256ELi128ELb0ELb1ELb1ELb1ELb0ELb1EEEEEEEEEvNT_6ParamsE:
        /* <DEDUP_REMOVED lines=18> */
.L_x_1557:
[----:B------:R-:W-:Y:S05]  /*0120*/  BSYNC B0 ;  /* 0x0000000000007941 */ /* 0x000fea0003800000 */
.L_x_1556:
        /* <DEDUP_REMOVED lines=41> */
.L_x_1558:
        /* <DEDUP_REMOVED lines=22> */
.L_x_1559:
        /* <DEDUP_REMOVED lines=18> */
.L_x_1560:
        /* <DEDUP_REMOVED lines=22> */
.L_x_1561:
        /* <DEDUP_REMOVED lines=22> */
.L_x_1562:
        /* <DEDUP_REMOVED lines=10> */
.L_x_1565:
[----:B------:R-:W-:-:S08]  /*09a0*/  NOP ;  /* 0x0000000000007918 */ /* 0x000fd00000000000 */
[----:B------:R-:W1:Y:S02]  /*09b0*/  USETMAXREG.TRY_ALLOC.CTAPOOL UP0, 0xe8 ;  /* 0x000000e8000079c8 */ /* 0x000e640008000600 */
[----:B-1----:R-:W-:-:S13]  /*09c0*/  PLOP3.LUT P0, PT, PT, PT, UP0, 0x80, 0x0 ;  /* 0x000000000000781c */ /* 0x002fda0003f0f008 */
[----:B------:R-:W-:Y:S05]  /*09d0*/  @!P0 BRA `(.L_x_1565) ;  /* 0xfffffffc00f08947 */ /* 0x000fea000383ffff */
[----:B------:R-:W1:Y:S08]  /*09e0*/  S2UR UR4, SR_CgaCtaId ;  /* 0x00000000000479c3 */ /* 0x000e700000008800 */
[----:B------:R-:W-:Y:S06]  /*09f0*/  BAR.ARV 0x8, 0x180 ;  /* 0x0206000000007b1d */ /* 0x000fec0000002000 */
[----:B0-----:R-:W-:-:S02]  /*0a00*/  MOV R3, 0x400 ;  /* 0x0000040000037802 */ /* 0x001fc40000000f00 */
[----:B------:R-:W-:Y:S01]  /*0a10*/  BAR.SYNC.DEFER_BLOCKING 0x5, 0x180 ;  /* 0x0146000000007b1d */ /* 0x000fe20000010000 */
[----:B-1----:R-:W-:-:S05]  /*0a20*/  IMAD.U32 R172, RZ, RZ, UR4 ;  /* 0x00000004ffac7e24 */ /* 0x002fca000f8e00ff */
[----:B------:R-:W-:Y:S01]  /*0a30*/  ULDC UR4, c[0x0][0xc3c] ;  /* 0x00030f0000047ab9 */ /* 0x000fe20000000800 */
[----:B------:R-:W-:-:S05]  /*0a40*/  LEA R18, R172, R3, 0x18 ;  /* 0x00000003ac127211 */ /* 0x000fca00078ec0ff */
[----:B------:R-:W0:Y:S01]  /*0a50*/  LDS.128 R28, [R18+0x2a8d0] ;  /* 0x02a8d000121c7984 */ /* 0x000e220000000c00 */
[----:B------:R-:W-:Y:S06]  /*0a60*/  BAR.ARV 0x4, 0x180 ;  /* 0x0106000000007b1d */ /* 0x000fec0000002000 */
[----:B0-----:R-:W-:-:S13]  /*0a70*/  ISETP.GE.AND P0, PT, R31, UR4, PT ;  /* 0x000000041f007c0c */ /* 0x001fda000bf06270 */
[----:B------:R-:W-:Y:S05]  /*0a80*/  @P0 BRA `(.L_x_1566) ;  /* 0x0000028800640947 */ /* 0x000fea0003800000 */
[----:B------:R-:W2:Y:S01]  /*0a90*/  LDL R2, [R1+0x40] ;  /* 0x0000400001027983 */ /* 0x000ea20000100800 */
[----:B------:R-:W-:Y:S01]  /*0aa0*/  VIADD R0, R0, 0xffffff80 ;  /* 0xffffff8000007836 */ /* 0x000fe20000000000 */
[----:B------:R-:W-:Y:S01]  /*0ab0*/  R2UR UR4, R18 ;  /* 0x00000000120472ca */ /* 0x000fe200000e0000 */
[----:B------:R-:W-:Y:S01]  /*0ac0*/  IMAD.MOV.U32 R198, RZ, RZ, RZ ;  /* 0x000000ffffc67224 */ /* 0x000fe200078e00ff */
[----:B------:R-:W-:Y:S01]  /*0ad0*/  MOV R19, RZ ;  /* 0x000000ff00137202 */ /* 0x000fe20000000f00 */
[----:B------:R-:W-:Y:S01]  /*0ae0*/  IMAD.MOV.U32 R175, RZ, RZ, RZ ;  /* 0x000000ffffaf7224 */ /* 0x000fe200078e00ff */
[----:B------:R-:W-:Y:S01]  /*0af0*/  SHF.R.S32.HI R3, RZ, 0x1f, R0 ;  /* 0x0000001fff037819 */ /* 0x000fe20000011400 */
[----:B------:R-:W-:Y:S02]  /*0b00*/  IMAD.MOV.U32 R163, RZ, RZ, RZ ;  /* 0x000000ffffa37224 */ /* 0x000fe400078e00ff */
[----:B------:R-:W-:Y:S01]  /*0b10*/  IMAD.MOV.U32 R160, RZ, RZ, RZ ;  /* 0x000000ffffa07224 */ /* 0x000fe200078e00ff */
[----:B------:R-:W-:-:S02]  /*0b20*/  LEA.HI R5, R3, R0, RZ, 0x7 ;  /* 0x0000000003057211 */ /* 0x000fc400078f38ff */
[----:B------:R-:W-:Y:S02]  /*0b30*/  LEA.HI R200, R3, R0, RZ, 0x3 ;  /* 0x0000000003c87211 */ /* 0x000fe400078f18ff */
[C---:B------:R-:W-:Y:S01]  /*0b40*/  LOP3.LUT R209, R5.reuse, 0xffffff80, RZ, 0xc0, !PT ;  /* 0xffffff8005d17812 */ /* 0x040fe200078ec0ff */
[----:B------:R-:W-:Y:S01]  /*0b50*/  UIADD3 UR4, UR4, 0xc400, URZ ;  /* 0x0000c40004047890 */ /* 0x000fe2000fffe03f */
[----:B------:R-:W-:Y:S02]  /*0b60*/  SHF.R.S32.HI R220, RZ, 0x7, R5 ;  /* 0x00000007ffdc7819 */ /* 0x000fe40000011405 */
[----:B------:R-:W-:Y:S02]  /*0b70*/  IADD3 R209, R0, -R209, RZ ;  /* 0x800000d100d17210 */ /* 0x000fe40007ffe0ff */
[----:B------:R-:W-:Y:S02]  /*0b80*/  LEA.HI R5, R5, R220, RZ, 0x1 ;  /* 0x000000dc05057211 */ /* 0x000fe400078f08ff */
[----:B------:R-:W-:-:S02]  /*0b90*/  SHF.R.S32.HI R6, RZ, 0x1f, R209 ;  /* 0x0000001fff067819 */ /* 0x000fc400000114d1 */
[----:B------:R-:W-:Y:S02]  /*0ba0*/  LOP3.LUT R11, R5, 0x3fffffe, RZ, 0xc0, !PT ;  /* 0x03fffffe050b7812 */ /* 0x000fe400078ec0ff */
[CC--:B------:R-:W-:Y:S02]  /*0bb0*/  LEA.HI R8, R6.reuse, R209.reuse, RZ, 0x2 ;  /* 0x000000d106087211 */ /* 0x0c0fe400078f10ff */
[----:B------:R-:W-:Y:S01]  /*0bc0*/  LEA.HI R6, R6, R209, RZ, 0x5 ;  /* 0x000000d106067211 */ /* 0x000fe200078f28ff */
[----:B------:R-:W-:Y:S01]  /*0bd0*/  IMAD.IADD R11, R220, 0x1, -R11 ;  /* 0x00000001dc0b7824 */ /* 0x000fe200078e0a0b */
[--C-:B------:R-:W-:Y:S02]  /*0be0*/  SHF.R.S32.HI R9, RZ, 0x2, R8.reuse ;  /* 0x00000002ff097819 */ /* 0x100fe40000011408 */
[----:B------:R-:W-:Y:S02]  /*0bf0*/  SHF.R.S32.HI R4, RZ, 0x1f, R8 ;  /* 0x0000001fff047819 */ /* 0x000fe40000011408 */
[----:B------:R-:W-:-:S02]  /*0c00*/  SHF.R.S32.HI R6, RZ, 0x5, R6 ;  /* 0x00000005ff067819 */ /* 0x000fc40000011406 */
[----:B------:R-:W-:Y:S02]  /*0c10*/  LEA.HI R10, R4, R9, RZ, 0x3 ;  /* 0x00000009040a7211 */ /* 0x000fe400078f18ff */
[----:B------:R-:W-:Y:S02]  /*0c20*/  LOP3.LUT R190, R8, 0x7ffffffc, RZ, 0xc0, !PT ;  /* 0x7ffffffc08be7812 */ /* 0x000fe400078ec0ff */
[----:B------:R-:W-:-:S03]  /*0c30*/  LOP3.LUT R10, R10, 0xfffffff8, RZ, 0xc0, !PT ;  /* 0xfffffff80a0a7812 */ /* 0x000fc600078ec0ff */
[----:B------:R-:W-:Y:S02]  /*0c40*/  IMAD.IADD R190, R209, 0x1, -R190 ;  /* 0x00000001d1be7824 */ /* 0x000fe400078e0abe */
[----:B------:R-:W-:-:S04]  /*0c50*/  IMAD.IADD R9, R9, 0x1, -R10 ;  /* 0x0000000109097824 */ /* 0x000fc800078e0a0a */
[----:B------:R-:W-:Y:S01]  /*0c60*/  IMAD R10, R6, 0x10, R9 ;  /* 0x00000010060a7824 */ /* 0x000fe200078e0209 */
[----:B------:R-:W-:Y:S02]  /*0c70*/  LEA.HI R6, R3, R0, RZ, 0x2 ;  /* 0x0000000003067211 */ /* 0x000fe400078f10ff */
[----:B------:R-:W-:Y:S02]  /*0c80*/  LOP3.LUT R9, R200, 0xfffffff8, RZ, 0xc0, !PT ;  /* 0xfffffff8c8097812 */ /* 0x000fe400078ec0ff */
[----:B------:R-:W-:Y:S02]  /*0c90*/  LOP3.LUT R199, R6, 0xfffffffc, RZ, 0xc0, !PT ;  /* 0xfffffffc06c77812 */ /* 0x000fe400078ec0ff */
[--C-:B------:R-:W-:Y:S01]  /*0ca0*/  SHF.R.S32.HI R174, RZ, 0x2, R6.reuse ;  /* 0x00000002ffae7819 */ /* 0x100fe20000011406 */
[C---:B------:R-:W-:Y:S01]  /*0cb0*/  IMAD.IADD R194, R0.reuse, 0x1, -R9 ;  /* 0x0000000100c27824 */ /* 0x040fe200078e0a09 */
[----:B------:R-:W-:Y:S01]  /*0cc0*/  SHF.R.S32.HI R5, RZ, 0x1f, R6 ;  /* 0x0000001fff057819 */ /* 0x000fe20000011406 */
[----:B------:R-:W-:Y:S01]  /*0cd0*/  IMAD.IADD R199, R0, 0x1, -R199 ;  /* 0x0000000100c77824 */ /* 0x000fe200078e0ac7 */
[----:B------:R-:W-:Y:S01]  /*0ce0*/  LEA R221, R11, R10, 0x6 ;  /* 0x0000000a0bdd7211 */ /* 0x000fe200078e30ff */
[----:B------:R-:W-:Y:S01]  /*0cf0*/  VIADD R219, R174, 0x40 ;  /* 0x00000040aedb7836 */ /* 0x000fe20000000000 */
[----:B------:R-:W-:Y:S01]  /*0d00*/  LEA.HI R5, R5, R174, RZ, 0x3 ;  /* 0x000000ae05057211 */ /* 0x000fe200078f18ff */
[C---:B------:R-:W-:Y:S01]  /*0d10*/  IMAD.SHL.U32 R164, R199.reuse, 0x4, RZ ;  /* 0x00000004c7a47824 */ /* 0x040fe200078e00ff */
[----:B------:R-:W-:Y:S01]  /*0d20*/  SHF.L.U32 R16, R199, 0x3, RZ ;  /* 0x00000003c7107819 */ /* 0x000fe200000006ff */
[----:B------:R-:W-:Y:S01]  /*0d30*/  IMAD.SHL.U32 R181, R219, 0x40, RZ ;  /* 0x00000040dbb57824 */ /* 0x000fe200078e00ff */
[----:B------:R-:W-:Y:S01]  /*0d40*/  LOP3.LUT R5, R5, 0xfffffff8, RZ, 0xc0, !PT ;  /* 0xfffffff805057812 */ /* 0x000fe200078ec0ff */
[----:B------:R-:W-:Y:S01]  /*0d50*/  VIADD R177, R164, 0x20 ;  /* 0x00000020a4b17836 */ /* 0x000fe20000000000 */
[----:B------:R-:W-:Y:S01]  /*0d60*/  IADD3 R162, R16, 0xa0, RZ ;  /* 0x000000a010a27810 */ /* 0x000fe20007ffe0ff */
[----:B------:R-:W-:Y:S01]  /*0d70*/  VIADD R176, R164, 0x40 ;  /* 0x00000040a4b07836 */ /* 0x000fe20000000000 */
[----:B------:R-:W-:Y:S01]  /*0d80*/  IADD3 R208, R174, -R5, RZ ;  /* 0x80000005aed07210 */ /* 0x000fe20007ffe0ff */
[C---:B------:R-:W-:Y:S01]  /*0d90*/  IMAD.IADD R168, R164.reuse, 0x1, R177 ;  /* 0x00000001a4a87824 */ /* 0x040fe200078e02b1 */
[----:B------:R-:W-:Y:S01]  /*0da0*/  LOP3.LUT R181, R181, 0x1c0, RZ, 0xc0, !PT ;  /* 0x000001c0b5b57812 */ /* 0x000fe200078ec0ff */
[----:B------:R-:W-:Y:S01]  /*0db0*/  IMAD.IADD R169, R164, 0x1, R176 ;  /* 0x00000001a4a97824 */ /* 0x000fe200078e02b0 */
[----:B------:R-:W-:Y:S01]  /*0dc0*/  SHF.L.U32 R184, R208, 0x6, RZ ;  /* 0x00000006d0b87819 */ /* 0x000fe200000006ff */
[----:B------:R-:W-:Y:S01]  /*0dd0*/  IMAD.SHL.U32 R192, R194, 0x8, RZ ;  /* 0x00000008c2c07824 */ /* 0x000fe200078e00ff */
[----:B------:R-:W-:Y:S01]  /*0de0*/  SHF.R.U32.HI R218, RZ, 0x3, R181 ;  /* 0x00000003ffda7819 */ /* 0x000fe200000116b5 */
[----:B------:R-:W-:Y:S01]  /*0df0*/  VIADD R23, R16, 0x60 ;  /* 0x0000006010177836 */ /* 0x000fe20000000000 */
[----:B------:R-:W-:Y:S01]  /*0e00*/  LOP3.LUT R184, R184, 0x1c0, RZ, 0xc0, !PT ;  /* 0x000001c0b8b87812 */ /* 0x000fe200078ec0ff */
[----:B------:R-:W-:Y:S01]  /*0e10*/  VIADD R161, R16, 0x80 ;  /* 0x0000008010a17836 */ /* 0x000fe20000000000 */
[----:B------:R-:W-:Y:S01]  /*0e20*/  SHF.R.S32.HI R200, RZ, 0x3, R200 ;  /* 0x00000003ffc87819 */ /* 0x000fe200000114c8 */
[----:B------:R-:W-:Y:S01]  /*0e30*/  VIADD R179, R164, 0x10 ;  /* 0x00000010a4b37836 */ /* 0x000fe20000000000 */
[----:B------:R-:W-:Y:S01]  /*0e40*/  SHF.R.U32.HI R185, RZ, 0x3, R184 ;  /* 0x00000003ffb97819 */ /* 0x000fe200000116b8 */
[----:B------:R-:W-:Y:S01]  /*0e50*/  VIADD R193, R192, 0x40 ;  /* 0x00000040c0c17836 */ /* 0x000fe20000000000 */
[----:B------:R-:W-:Y:S01]  /*0e60*/  SHF.R.S32.HI R17, RZ, 0x1f, R16 ;  /* 0x0000001fff117819 */ /* 0x000fe20000011410 */
[C---:B------:R-:W-:Y:S01]  /*0e70*/  VIADD R178, R164.reuse, 0x30 ;  /* 0x00000030a4b27836 */ /* 0x040fe20000000000 */
[----:B------:R-:W-:Y:S01]  /*0e80*/  SHF.R.S32.HI R225, RZ, 0x1f, R192 ;  /* 0x0000001fffe17819 */ /* 0x000fe200000114c0 */
[----:B------:R-:W-:Y:S01]  /*0e90*/  VIADD R180, R164, 0x50 ;  /* 0x00000050a4b47836 */ /* 0x000fe20000000000 */
[----:B------:R-:W-:-:S02]  /*0ea0*/  SHF.R.S32.HI R173, RZ, 0x1f, R23 ;  /* 0x0000001fffad7819 */ /* 0x000fc40000011417 */
[----:B------:R-:W-:Y:S02]  /*0eb0*/  SHF.R.S32.HI R183, RZ, 0x1f, R161 ;  /* 0x0000001fffb77819 */ /* 0x000fe400000114a1 */
[----:B------:R-:W-:Y:S02]  /*0ec0*/  SHF.R.S32.HI R182, RZ, 0x1f, R162 ;  /* 0x0000001fffb67819 */ /* 0x000fe400000114a2 */
[----:B------:R-:W-:Y:S02]  /*0ed0*/  SHF.R.S32.HI R207, RZ, 0x1f, R179 ;  /* 0x0000001fffcf7819 */ /* 0x000fe400000114b3 */
[----:B------:R-:W-:Y:S02]  /*0ee0*/  SHF.R.S32.HI R224, RZ, 0x1f, R193 ;  /* 0x0000001fffe07819 */ /* 0x000fe400000114c1 */
[----:B------:R-:W-:Y:S02]  /*0ef0*/  SHF.R.S32.HI R206, RZ, 0x1f, R177 ;  /* 0x0000001fffce7819 */ /* 0x000fe400000114b1 */
[----:B------:R-:W-:-:S02]  /*0f00*/  SHF.R.S32.HI R205, RZ, 0x1f, R178 ;  /* 0x0000001fffcd7819 */ /* 0x000fc400000114b2 */
[----:B------:R-:W-:Y:S02]  /*0f10*/  SHF.R.S32.HI R203, RZ, 0x1f, R176 ;  /* 0x0000001fffcb7819 */ /* 0x000fe400000114b0 */
[----:B------:R-:W-:Y:S02]  /*0f20*/  SHF.R.S32.HI R202, RZ, 0x1f, R180 ;  /* 0x0000001fffca7819 */ /* 0x000fe400000114b4 */
[----:B--2---:R-:W-:Y:S02]  /*0f30*/  R2UR UR5, R2 ;  /* 0x00000000020572ca */ /* 0x004fe400000e0000 */
[----:B------:R-:W-:-:S04]  /*0f40*/  LEA.HI R2, R3, R0, RZ, 0x4 ;  /* 0x0000000003027211 */ /* 0x000fc800078f20ff */
[----:B------:R-:W-:-:S04]  /*0f50*/  SHF.R.S32.HI R7, RZ, 0x4, R2 ;  /* 0x00000004ff077819 */ /* 0x000fc80000011402 */
[----:B------:R-:W-:-:S03]  /*0f60*/  LEA.HI R4, R2, R7, RZ, 0x1 ;  /* 0x0000000702047211 */ /* 0x000fc600078f08ff */
[----:B------:R-:W-:Y:S01]  /*0f70*/  ULOP3.LUT UR5, UR5, 0x1, URZ, 0xfc, !UPT ;  /* 0x0000000105057892 */ /* 0x000fe2000f8efc3f */
[----:B------:R-:W-:-:S05]  /*0f80*/  LOP3.LUT R4, R4, 0x1ffffffe, RZ, 0xc0, !PT ;  /* 0x1ffffffe04047812 */ /* 0x000fca00078ec0ff */
[----:B------:R-:W-:Y:S01]  /*0f90*/  IMAD.IADD R7, R7, 0x1, -R4 ;  /* 0x0000000107077824 */ /* 0x000fe200078e0a04 */
[----:B------:R-:W-:Y:S02]  /*0fa0*/  LEA.HI R4, R3, R0, RZ, 0x5 ;  /* 0x0000000003047211 */ /* 0x000fe400078f28ff */
[----:B------:R-:W-:Y:S02]  /*0fb0*/  LOP3.LUT R3, R2, 0x3fffff0, RZ, 0xc0, !PT ;  /* 0x03fffff002037812 */ /* 0x000fe400078ec0ff */
[----:B------:R-:W-:-:S03]  /*0fc0*/  SHF.R.S32.HI R4, RZ, 0x5, R4 ;  /* 0x00000005ff047819 */ /* 0x000fc60000011404 */
[----:B------:R-:W-:Y:S01]  /*0fd0*/  IMAD.IADD R3, R0, 0x1, -R3 ;  /* 0x0000000100037824 */ /* 0x000fe200078e0a03 */
[----:B------:R-:W-:Y:S01]  /*0fe0*/  SHF.R.S32.HI R0, RZ, 0x1f, R219 ;  /* 0x0000001fff007819 */ /* 0x000fe200000114db */
[----:B------:R-:W-:-:S03]  /*0ff0*/  IMAD.SHL.U32 R186, R4, 0x200, RZ ;  /* 0x0000020004ba7824 */ /* 0x000fc600078e00ff */
[----:B------:R-:W-:Y:S02]  /*1000*/  LEA.HI R0, R0, R219, RZ, 0x3 ;  /* 0x000000db00007211 */ /* 0x000fe400078f18ff */
[----:B------:R-:W-:Y:S02]  /*1010*/  LEA R2, R4, R3, 0x4 ;  /* 0x0000000304027211 */ /* 0x000fe400078e20ff */
[----:B------:R-:W-:Y:S01]  /*1020*/  SHF.R.S32.HI R3, RZ, 0x1f, R168 ;  /* 0x0000001fff037819 */ /* 0x000fe200000114a8 */
[----:B------:R-:W-:Y:S02]  /*1030*/  IMAD.SHL.U32 R0, R0, 0x40, RZ ;  /* 0x0000004000007824 */ /* 0x000fe400078e00ff */
[----:B------:R-:W-:Y:S01]  /*1040*/  IMAD R222, R2, 0x8, R7 ;  /* 0x0000000802de7824 */ /* 0x000fe200078e0207 */
[CC--:B------:R-:W-:Y:S02]  /*1050*/  LEA.HI R170, R3.reuse, R168.reuse, RZ, 0x3 ;  /* 0x000000a803aa7211 */ /* 0x0c0fe400078f18ff */
[----:B------:R-:W-:Y:S01]  /*1060*/  LOP3.LUT R188, R0, 0xfffffe00, RZ, 0xc0, !PT ;  /* 0xfffffe0000bc7812 */ /* 0x000fe200078ec0ff */
[----:B------:R-:W-:Y:S01]  /*1070*/  IMAD.SHL.U32 R222, R222, 0x8, RZ ;  /* 0x00000008dede7824 */ /* 0x000fe200078e00ff */
[----:B------:R-:W-:-:S02]  /*1080*/  LEA.HI R3, R3, R168, RZ, 0x6 ;  /* 0x000000a803037211 */ /* 0x000fc400078f30ff */
[----:B------:R-:W-:Y:S02]  /*1090*/  SHF.R.S32.HI R0, RZ, 0x1f, R169 ;  /* 0x0000001fff007819 */ /* 0x000fe400000114a9 */
[--C-:B------:R-:W-:Y:S01]  /*10a0*/  LOP3.LUT R5, R181, 0x38, R170.reuse, 0xf8, !PT ;  /* 0x00000038b5057812 */ /* 0x100fe200078ef8aa */
[----:B------:R-:W-:Y:S01]  /*10b0*/  IMAD.SHL.U32 R3, R3, 0x80, RZ ;  /* 0x0000008003037824 */ /* 0x000fe200078e00ff */
[CC--:B------:R-:W-:Y:S02]  /*10c0*/  LEA.HI R2, R0.reuse, R169.reuse, RZ, 0x6 ;  /* 0x000000a900027211 */ /* 0x0c0fe400078f30ff */
[----:B------:R-:W-:Y:S02]  /*10d0*/  LEA.HI R171, R0, R169, RZ, 0x3 ;  /* 0x000000a900ab7211 */ /* 0x000fe400078f18ff */
[----:B------:R-:W-:Y:S01]  /*10e0*/  LOP3.LUT R0, R184, 0x38, R170, 0xf8, !PT ;  /* 0x00000038b8007812 */ /* 0x000fe200078ef8aa */
[----:B------:R-:W-:Y:S01]  /*10f0*/  IMAD.SHL.U32 R4, R2, 0x80, RZ ;  /* 0x0000008002047824 */ /* 0x000fe200078e00ff */
[----:B------:R-:W-:-:S02]  /*1100*/  LOP3.LUT R3, R3, 0xffffe000, RZ, 0xc0, !PT ;  /* 0xffffe00003037812 */ /* 0x000fc400078ec0ff */
[----:B------:R-:W-:Y:S02]  /*1110*/  LOP3.LUT R0, R0, R185, RZ, 0x3c, !PT ;  /* 0x000000b900007212 */ /* 0x000fe400078e3cff */
[----:B------:R-:W-:Y:S02]  /*1120*/  LOP3.LUT R6, R5, R218, RZ, 0x3c, !PT ;  /* 0x000000da05067212 */ /* 0x000fe400078e3cff */
[-C--:B------:R-:W-:Y:S01]  /*1130*/  IADD3 R217, R0, R3.reuse, R186 ;  /* 0x0000000300d97210 */ /* 0x080fe20007ffe0ba */
[----:B------:R-:W-:Y:S01]  /*1140*/  IMAD.U32 R0, RZ, RZ, UR5 ;  /* 0x00000005ff007e24 */ /* 0x000fe2000f8e00ff */
[----:B------:R-:W-:Y:S01]  /*1150*/  IADD3 R6, R6, R3, R188 ;  /* 0x0000000306067210 */ /* 0x000fe20007ffe0bc */
[----:B------:R-:W-:Y:S01]  /*1160*/  IMAD.U32 R3, RZ, RZ, UR4 ;  /* 0x00000004ff037e24 */ /* 0x000fe2000f8e00ff */
[--C-:B------:R-:W-:Y:S02]  /*1170*/  LOP3.LUT R2, R184, 0x38, R171.reuse, 0xf8, !PT ;  /* 0x00000038b8027812 */ /* 0x100fe400078ef8ab */
[----:B------:R0:W-:Y:S01]  /*1180*/  STL [R1+0x30], R0 ;  /* 0x0000300001007387 */ /* 0x0001e20000100800 */
[----:B------:R-:W-:-:S02]  /*1190*/  LOP3.LUT R7, R181, 0x38, R171, 0xf8, !PT ;  /* 0x00000038b5077812 */ /* 0x000fc400078ef8ab */
[----:B------:R-:W-:Y:S01]  /*11a0*/  LOP3.LUT R5, R4, 0xffffe000, RZ, 0xc0, !PT ;  /* 0xffffe00004057812 */ /* 0x000fe200078ec0ff */
[----:B------:R1:W-:Y:S01]  /*11b0*/  STL [R1+0x34], R3 ;  /* 0x0000340301007387 */ /* 0x0003e20000100800 */
[----:B------:R-:W-:Y:S02]  /*11c0*/  LOP3.LUT R2, R2, R185, RZ, 0x3c, !PT ;  /* 0x000000b902027212 */ /* 0x000fe400078e3cff */
[----:B------:R-:W-:Y:S02]  /*11d0*/  LOP3.LUT R7, R7, R218, RZ, 0x3c, !PT ;  /* 0x000000da07077212 */ /* 0x000fe400078e3cff */
[----:B------:R-:W-:Y:S02]  /*11e0*/  IADD3 R2, R2, R5, R186 ;  /* 0x0000000502027210 */ /* 0x000fe40007ffe0ba */
[----:B0-----:R-:W-:Y:S02]  /*11f0*/  LEA.HI R0, R199, R199, RZ, 0x1 ;  /* 0x000000c7c7007211 */ /* 0x001fe400078f08ff */
[----:B------:R-:W-:-:S02]  /*1200*/  IADD3 R7, R7, R5, R188 ;  /* 0x0000000507077210 */ /* 0x000fc40007ffe0bc */
[----:B------:R-:W-:Y:S02]  /*1210*/  LOP3.LUT R0, R0, 0x1ffffffe, RZ, 0xc0, !PT ;  /* 0x1ffffffe00007812 */ /* 0x000fe400078ec0ff */
[----:B-1----:R-:W-:Y:S02]  /*1220*/  LOP3.LUT R3, R181, 0x38, R16, 0xf8, !PT ;  /* 0x00000038b5037812 */ /* 0x002fe400078ef810 */
[----:B------:R-:W-:Y:S02]  /*1230*/  IADD3 R0, R199, -R0, RZ ;  /* 0x80000000c7007210 */ /* 0x000fe40007ffe0ff */
[----:B------:R-:W-:Y:S02]  /*1240*/  LOP3.LUT R3, R188, R3, R218, 0xf6, !PT ;  /* 0x00000003bc037212 */ /* 0x000fe400078ef6da */
[----:B------:R-:W-:Y:S01]  /*1250*/  SHF.R.S32.HI R170, RZ, 0x3, R170 ;  /* 0x00000003ffaa7819 */ /* 0x000fe200000114aa */
[----:B------:R-:W-:Y:S01]  /*1260*/  IMAD R191, R0, 0x8, R221 ;  /* 0x0000000800bf7824 */ /* 0x000fe200078e02dd */
[----:B------:R-:W-:-:S02]  /*1270*/  SHF.R.S32.HI R171, RZ, 0x3, R171 ;  /* 0x00000003ffab7819 */ /* 0x000fc400000114ab */
[----:B------:R-:W-:Y:S02]  /*1280*/  LEA R216, R3, UR4, 0x1 ;  /* 0x0000000403d87c11 */ /* 0x000fe4000f8e08ff */
[----:B------:R-:W-:Y:S02]  /*1290*/  LEA R217, R217, UR4, 0x1 ;  /* 0x00000004d9d97c11 */ /* 0x000fe4000f8e08ff */
[----:B------:R-:W-:Y:S02]  /*12a0*/  LEA R214, R6, UR4, 0x1 ;  /* 0x0000000406d67c11 */ /* 0x000fe4000f8e08ff */
[----:B------:R-:W-:Y:S02]  /*12b0*/  LEA R215, R2, UR4, 0x1 ;  /* 0x0000000402d77c11 */ /* 0x000fe4000f8e08ff */
[----:B------:R-:W-:-:S07]  /*12c0*/  LEA R213, R7, UR4, 0x1 ;  /* 0x0000000407d57c11 */ /* 0x000fce000f8e08ff */
.L_x_1866:
[----:B------:R-:W-:Y:S01]  /*12d0*/  ULDC.64 UR4, c[0x0][0xa28] ;  /* 0x00028a0000047ab9 */ /* 0x000fe20000000a00 */
[----:B0-2---:R-:W0:Y:S01]  /*12e0*/  LDC.64 R4, c[0x0][0xa08] ;  /* 0x00028200ff047b82 */ /* 0x005e220000000a00 */
[----:B------:R-:W-:Y:S01]  /*12f0*/  ISETP.NE.U32.AND P0, PT, RZ, UR4, PT ;  /* 0x00000004ff007c0c */ /* 0x000fe2000bf05070 */
[----:B------:R-:W-:Y:S01]  /*1300*/  IMAD.MOV.U32 R0, RZ, RZ, RZ ;  /* 0x000000ffff007224 */ /* 0x000fe200078e00ff */
[----:B------:R-:W-:Y:S01]  /*1310*/  MOV R130, RZ ;  /* 0x000000ff00827202 */ /* 0x000fe20000000f00 */
[----:B------:R-:W-:Y:S01]  /*1320*/  ULDC UR6, c[0x0][0x424] ;  /* 0x0001090000067ab9 */ /* 0x000fe20000000800 */
[----:B------:R-:W-:Y:S01]  /*1330*/  ISETP.NE.AND.EX P0, PT, RZ, UR5, PT, P0 ;  /* 0x00000005ff007c0c */ /* 0x000fe2000bf05300 */
[----:B------:R-:W-:Y:S02]  /*1340*/  ULDC.64 UR4, c[0x0][0xa18] ;  /* 0x0002860000047ab9 */ /* 0x000fe40000000a00 */
[----:B------:R-:W-:-:S04]  /*1350*/  ISETP.NE.U32.AND P1, PT, RZ, UR4, PT ;  /* 0x00000004ff007c0c */ /* 0x000fc8000bf25070 */
[----:B------:R-:W-:Y:S01]  /*1360*/  ISETP.NE.AND.EX P1, PT, RZ, UR5, PT, P1 ;  /* 0x00000005ff007c0c */ /* 0x000fe2000bf25310 */
[----:B------:R-:W-:Y:S02]  /*1370*/  ULDC.64 UR4, c[0x0][0xa08] ;  /* 0x0002820000047ab9 */ /* 0x000fe40000000a00 */
[----:B------:R-:W-:-:S03]  /*1380*/  ISETP.NE.U32.AND P3, PT, RZ, UR4, PT ;  /* 0x00000004ff007c0c */ /* 0x000fc6000bf65070 */
[----:B----4-:R-:W1:Y:S01]  /*1390*/  @P0 LDC.64 R2, c[0x0][0xa28] ;  /* 0x00028a00ff020b82 */ /* 0x010e620000000a00 */
[----:B------:R-:W-:Y:S01]  /*13a0*/  ISETP.NE.AND.EX P3, PT, RZ, UR5, PT, P3 ;  /* 0x00000005ff007c0c */ /* 0x000fe2000bf65330 */
[----:B0-----:R-:W-:-:S06]  /*13b0*/  IMAD.WIDE R8, R31, 0x4, R4 ;  /* 0x000000041f087825 */ /* 0x001fcc00078e0204 */
[----:B------:R-:W0:Y:S01]  /*13c0*/  @P1 LDC.64 R6, c[0x0][0xa18] ;  /* 0x00028600ff061b82 */ /* 0x000e220000000a00 */
[----:B------:R-:W-:Y:S02]  /*13d0*/  ULDC UR4, c[0x0][0x288] ;  /* 0x0000a20000047ab9 */ /* 0x000fe40000000800 */
[----:B------:R-:W-:Y:S01]  /*13e0*/  IMAD.U32 R166, RZ, RZ, UR4 ;  /* 0x00000004ffa67e24 */ /* 0x000fe2000f8e00ff */
[----:B------:R-:W-:Y:S02]  /*13f0*/  ULDC.64 UR4, c[0x0][0x418] ;  /* 0x0001060000047ab9 */ /* 0x000fe40000000a00 */
[----:B------:R2:W5:Y:S01]  /*1400*/  @P3 LDG.E R130, desc[UR60][R8.64] ;  /* 0x0000003c08823981 */ /* 0x000562000c1e1900 */
[----:B-1----:R-:W-:-:S05]  /*1410*/  @P0 IMAD.WIDE R2, R31, 0x4, R2 ;  /* 0x000000041f020825 */ /* 0x002fca00078e0202 */
[----:B------:R2:W5:Y:S01]  /*1420*/  @P0 LDG.E R0, desc[UR60][R2.64] ;  /* 0x0000003c02000981 */ /* 0x000562000c1e1900 */
[----:B0-----:R-:W-:-:S05]  /*1430*/  @P1 IMAD.WIDE R4, R31, 0x4, R6 ;  /* 0x000000041f041825 */ /* 0x001fca00078e0206 */
[----:B------:R2:W5:Y:S01]  /*1440*/  @P1 LDG.E R166, desc[UR60][R4.64] ;  /* 0x0000003c04a61981 */ /* 0x000562000c1e1900 */
[----:B------:R-:W-:-:S04]  /*1450*/  UISETP.NE.U32.AND UP0, UPT, UR4, URZ, UPT ;  /* 0x0000003f0400728c */ /* 0x000fc8000bf05070 */
[----:B------:R-:W-:-:S03]  /*1460*/  UISETP.NE.AND.EX UP0, UPT, UR5, URZ, UPT, UP0 ;  /* 0x0000003f0500728c */ /* 0x000fc6000bf05300 */
[----:B------:R-:W-:Y:S02]  /*1470*/  ULDC.64 UR4, c[0x0][0xa20] ;  /* 0x0002880000047ab9 */ /* 0x000fe40000000a00 */
[----:B------:R-:W-:Y:S01]  /*1480*/  ISETP.NE.U32.AND P2, PT, RZ, UR4, PT ;  /* 0x00000004ff007c0c */ /* 0x000fe2000bf45070 */
[----:B------:R-:W-:-:S03]  /*1490*/  USEL UR4, UR6, 0x1, UP0 ;  /* 0x0000000106047887 */ /* 0x000fc60008000000 */
[----:B------:R-:W-:Y:S01]  /*14a0*/  ULDC UR6, c[0x0][0x2f0] ;  /* 0x0000bc0000067ab9 */ /* 0x000fe20000000800 */
[----:B------:R-:W-:Y:S01]  /*14b0*/  ISETP.NE.AND.EX P2, PT, RZ, UR5, PT, P2 ;  /* 0x00000005ff007c0c */ /* 0x000fe2000bf45320 */
[----:B------:R-:W-:Y:S01]  /*14c0*/  UIMAD UR4, UR4, UR6, URZ ;  /* 0x00000006040472a4 */ /* 0x000fe2000f8e023f */
[----:B------:R-:W-:Y:S01]  /*14d0*/  ULDC UR5, c[0x0][0x348] ;  /* 0x0000d20000057ab9 */ /* 0x000fe20000000800 */
[----:B------:R-:W-:Y:S02]  /*14e0*/  IMAD.MOV.U32 R195, RZ, RZ, R30 ;  /* 0x000000ffffc37224 */ /* 0x000fe400078e001e */
[----:B------:R-:W-:Y:S01]  /*14f0*/  IMAD.MOV.U32 R197, RZ, RZ, R31 ;  /* 0x000000ffffc57224 */ /* 0x000fe200078e001f */
[----:B--23--:R-:W-:Y:S07]  /*1500*/  @P1 BRA `(.L_x_1567) ;  /* 0x0000000000241947 */ /* 0x00cfee0003800000 */
        /* <DEDUP_REMOVED lines=9> */
.L_x_1567:
[----:B------:R-:W-:Y:S01]  /*15a0*/  MOV R24, UR5 ;  /* 0x0000000500187c02 */ /* 0x000fe20008000f00 */
[----:B------:R-:W-:Y:S01]  /*15b0*/  IMAD.U32 R25, RZ, RZ, UR4 ;  /* 0x00000004ff197e24 */ /* 0x000fe2000f8e00ff */
[----:B------:R-:W-:Y:S06]  /*15c0*/  @!P2 BRA `(.L_x_1568) ;  /* 0x000000000010a947 */ /* 0x000fec0003800000 */
[----:B------:R-:W0:Y:S02]  /*15d0*/  LDC.64 R2, c[0x0][0xa20] ;  /* 0x00028800ff027b82 */ /* 0x000e240000000a00 */
[----:B0-----:R-:W-:-:S05]  /*15e0*/  IMAD.WIDE R2, R31, 0x4, R2 ;  /* 0x000000041f027825 */ /* 0x001fca00078e0202 */
[----:B------:R0:W5:Y:S01]  /*15f0*/  LDG.E R25, desc[UR60][R2.64] ;  /* 0x0000003c02197981 */ /* 0x000162000c1e1900 */
[----:B------:R-:W-:Y:S05]  /*1600*/  BRA `(.L_x_1569) ;  /* 0x0000000000107947 */ /* 0x000fea0003800000 */
.L_x_1568:
[----:B------:R-:W-:Y:S05]  /*1610*/  @!P3 BRA `(.L_x_1569) ;  /* 0x00000000000cb947 */ /* 0x000fea0003800000 */
[----:B------:R-:W2:Y:S04]  /*1620*/  LDG.E R2, desc[UR60][R8.64] ;  /* 0x0000003c08027981 */ /* 0x000ea8000c1e1900 */
[----:B------:R-:W2:Y:S02]  /*1630*/  LDG.E R25, desc[UR60][R8.64+0x4] ;  /* 0x0000043c08197981 */ /* 0x000ea4000c1e1900 */
[----:B--2---:R-:W-:-:S07]  /*1640*/  IMAD.IADD R25, R25, 0x1, -R2 ;  /* 0x0000000119197824 */ /* 0x004fce00078e0a02 */
.L_x_1569:
[----:B------:R-:W-:Y:S01]  /*1650*/  ULDC.64 UR4, c[0x0][0xa10] ;  /* 0x0002840000047ab9 */ /* 0x000fe20000000a00 */
[----:B0-----:R-:W0:Y:S01]  /*1660*/  LDC R2, c[0x0][0x448] ;  /* 0x00011200ff027b82 */ /* 0x001e220000000800 */
[----:B------:R-:W-:-:S04]  /*1670*/  ISETP.NE.U32.AND P0, PT, RZ, UR4, PT ;  /* 0x00000004ff007c0c */ /* 0x000fc8000bf05070 */
[----:B------:R-:W-:Y:S01]  /*1680*/  ISETP.NE.AND.EX P0, PT, RZ, UR5, PT, P0 ;  /* 0x00000005ff007c0c */ /* 0x000fe2000bf05300 */
[----:B------:R-:W-:Y:S02]  /*1690*/  ULDC.64 UR4, c[0x0][0xa30] ;  /* 0x00028c0000047ab9 */ /* 0x000fe40000000a00 */
[----:B------:R-:W-:-:S04]  /*16a0*/  ISETP.NE.U32.AND P1, PT, RZ, UR4, PT ;  /* 0x00000004ff007c0c */ /* 0x000fc8000bf25070 */
[----:B------:R-:W-:-:S06]  /*16b0*/  ISETP.NE.AND.EX P1, PT, RZ, UR5, PT, P1 ;  /* 0x00000005ff007c0c */ /* 0x000fcc000bf25310 */
[----:B------:R-:W1:Y:S08]  /*16c0*/  @P0 LDC.64 R4, c[0x0][0xa10] ;  /* 0x00028400ff040b82 */ /* 0x000e700000000a00 */
[----:B------:R-:W2:Y:S01]  /*16d0*/  @P1 LDC.64 R6, c[0x0][0xa30] ;  /* 0x00028c00ff061b82 */ /* 0x000ea20000000a00 */
[----:B-1----:R-:W-:-:S05]  /*16e0*/  @P0 IMAD.WIDE R4, R31, 0x4, R4 ;  /* 0x000000041f040825 */ /* 0x002fca00078e0204 */
[----:B------:R-:W3:Y:S04]  /*16f0*/  @P0 LDG.E R8, desc[UR60][R4.64] ;  /* 0x0000003c04080981 */ /* 0x000ee8000c1e1900 */
[----:B------:R1:W3:Y:S01]  /*1700*/  @P0 LDG.E R9, desc[UR60][R4.64+0x4] ;  /* 0x0000043c04090981 */ /* 0x0002e2000c1e1900 */
[----:B-----5:R-:W-:Y:S02]  /*1710*/  IMAD.MOV.U32 R141, RZ, RZ, R25 ;  /* 0x000000ffff8d7224 */ /* 0x020fe400078e0019 */
[----:B--2---:R-:W-:-:S05]  /*1720*/  @P1 IMAD.WIDE R6, R31, 0x4, R6 ;  /* 0x000000041f061825 */ /* 0x004fca00078e0206 */
[----:B------:R2:W5:Y:S01]  /*1730*/  @P1 LDG.E R141, desc[UR60][R6.64] ;  /* 0x0000003c068d1981 */ /* 0x000562000c1e1900 */
[----:B0-----:R-:W-:Y:S01]  /*1740*/  ISETP.NE.AND P1, PT, R2, 0x1, PT ;  /* 0x000000010200780c */ /* 0x001fe20003f25270 */
[----:B------:R-:W-:Y:S01]  /*1750*/  IMAD.SHL.U32 R187, R29, 0x80, RZ ;  /* 0x000000801dbb7824 */ /* 0x000fe200078e00ff */
[----:B------:R-:W0:Y:S03]  /*1760*/  LDC.64 R2, c[0x0][0x9e0] ;  /* 0x00027800ff027b82 */ /* 0x000e260000000a00 */
[----:B-1----:R-:W-:-:S08]  /*1770*/  VIADD R4, R187, 0x7f ;  /* 0x0000007fbb047836 */ /* 0x002fd00000000000 */
[----:B------:R-:W1:Y:S08]  /*1780*/  @P1 LDC R11, c[0x0][0x44c] ;  /* 0x00011300ff0b1b82 */ /* 0x000e700000000800 */
[----:B------:R-:W4:Y:S01]  /*1790*/  @P1 LDC R10, c[0x0][0x450] ;  /* 0x00011400ff0a1b82 */ /* 0x000f220000000800 */
[----:B0-----:R-:W-:Y:S01]  /*17a0*/  ISETP.GE.AND P2, PT, R3, 0x1, PT ;  /* 0x000000010300780c */ /* 0x001fe20003f46270 */
[----:B-1----:R-:W-:-:S05]  /*17b0*/  @P1 IMAD.HI.U32 R5, R4, R11, RZ ;  /* 0x0000000b04051227 */ /* 0x002fca00078e00ff */
[----:B----4-:R-:W-:Y:S02]  /*17c0*/  @P1 SHF.R.U32.HI R4, RZ, R10, R5 ;  /* 0x0000000aff041219 */ /* 0x010fe40000011605 */
[----:B---3--:R-:W-:Y:S01]  /*17d0*/  @P0 IADD3 R24, -R8, R9, RZ ;  /* 0x0000000908180210 */ /* 0x008fe20007ffe1ff */
[----:B------:R-:W-:-:S05]  /*17e0*/  IMAD.IADD R9, R25, 0x1, -R0 ;  /* 0x0000000119097824 */ /* 0x000fca00078e0a00 */
[----:B------:R-:W-:-:S04]  /*17f0*/  IADD3 R167, R9, R24, RZ ;  /* 0x0000001809a77210 */ /* 0x000fc80007ffe0ff */
[C---:B------:R-:W-:Y:S01]  /*1800*/  IADD3 R5, R167.reuse, 0x1, -R166 ;  /* 0x00000001a7057810 */ /* 0x040fe20007ffe8a6 */
[----:B------:R-:W-:-:S04]  /*1810*/  VIADD R0, R167, 0x5f ;  /* 0x0000005fa7007836 */ /* 0x000fc80000000000 */
[----:B------:R-:W-:-:S04]  /*1820*/  IMAD.HI R0, R0, 0x2aaaaaab, RZ ;  /* 0x2aaaaaab00007827 */ /* 0x000fc800078e02ff */
[----:B------:R-:W-:Y:S01]  /*1830*/  IMAD.IADD R5, R5, 0x1, R4 ;  /* 0x0000000105057824 */ /* 0x000fe200078e0204 */
[----:B------:R-:W-:-:S03]  /*1840*/  SHF.R.U32.HI R143, RZ, 0x1f, R0 ;  /* 0x0000001fff8f7819 */ /* 0x000fc60000011600 */
[----:B------:R-:W-:Y:S01]  /*1850*/  IMAD.IADD R2, R5, 0x1, R2 ;  /* 0x0000000105027824 */ /* 0x000fe200078e0202 */
[----:B------:R-:W-:Y:S01]  /*1860*/  LEA.HI.SX32 R143, R0, R143, 0x1c ;  /* 0x0000008f008f7211 */ /* 0x000fe200078fe2ff */
[----:B--2---:R-:W-:Y:S06]  /*1870*/  @!P2 BRA `(.L_x_1570) ;  /* 0x000000000048a947 */ /* 0x004fec0003800000 */
[C---:B------:R-:W-:Y:S01]  /*1880*/  ISETP.GT.AND P0, PT, R5.reuse, RZ, PT ;  /* 0x000000ff0500720c */ /* 0x040fe20003f04270 */
[----:B------:R-:W-:Y:S01]  /*1890*/  BSSY B0, `(.L_x_1571) ;  /* 0x000000e000007945 */ /* 0x000fe20003800000 */
[----:B------:R-:W-:-:S11]  /*18a0*/  IADD3 R0, R5, -0x1, RZ ;  /* 0xffffffff05007810 */ /* 0x000fd60007ffe0ff */
        /* <DEDUP_REMOVED lines=8> */
.L_x_1572:
[----:B------:R-:W-:-:S13]  /*1930*/  ISETP.NE.AND P0, PT, R3, 0x1, PT ;  /* 0x000000010300780c */ /* 0x000fda0003f05270 */
[----:B------:R-:W0:Y:S02]  /*1940*/  @P0 LDC.64 R4, c[0x0][0x9e8] ;  /* 0x00027a00ff040b82 */ /* 0x000e240000000a00 */
[----:B0-----:R-:W-:-:S05]  /*1950*/  @P0 IMAD.HI.U32 R4, R0, R4, RZ ;  /* 0x0000000400040227 */ /* 0x001fca00078e00ff */
[----:B------:R-:W-:-:S07]  /*1960*/  @P0 SHF.R.U32.HI R0, RZ, R5, R4 ;  /* 0x00000005ff000219 */ /* 0x000fce0000011604 */
.L_x_1573:
[----:B------:R-:W-:Y:S05]  /*1970*/  BSYNC B0 ;  /* 0x0000000000007941 */ /* 0x000fea0003800000 */
.L_x_1571:
[----:B------:R-:W-:-:S05]  /*1980*/  IMAD R5, R0, R3, R3 ;  /* 0x0000000300057224 */ /* 0x000fca00078e0203 */
[----:B------:R-:W-:-:S07]  /*1990*/  VIMNMX R2, R2, R5, PT ;  /* 0x0000000502027248 */ /* 0x000fce0003fe0100 */
.L_x_1570:
[----:B------:R-:W0:Y:S01]  /*19a0*/  @P1 LDC R0, c[0x0][0x44c] ;  /* 0x00011300ff001b82 */ /* 0x000e220000000800 */
[----:B------:R-:W-:Y:S01]  /*19b0*/  IMAD.MOV.U32 R5, RZ, RZ, R187 ;  /* 0x000000ffff057224 */ /* 0x000fe200078e00bb */
[----:B------:R-:W-:Y:S01]  /*19c0*/  ULDC UR4, c[0x0][0x9dc] ;  /* 0x0002770000047ab9 */ /* 0x000fe20000000800 */
[----:B------:R-:W-:-:S05]  /*19d0*/  IMAD.IADD R142, R167, 0x1, -R166 ;  /* 0x00000001a78e7824 */ /* 0x000fca00078e0aa6 */
[----:B------:R-:W1:Y:S01]  /*19e0*/  @P1 LDC R7, c[0x0][0x450] ;  /* 0x00011400ff071b82 */ /* 0x000e620000000800 */
[----:B0-----:R-:W-:-:S05]  /*19f0*/  @P1 IMAD.HI.U32 R0, R187, R0, RZ ;  /* 0x00000000bb001227 */ /* 0x001fca00078e00ff */
[----:B-1----:R-:W-:-:S04]  /*1a00*/  @P1 SHF.R.U32.HI R5, RZ, R7, R0 ;  /* 0x00000007ff051219 */ /* 0x002fc80000011600 */
[----:B------:R-:W-:-:S05]  /*1a10*/  IADD3 R0, R142, R5, RZ ;  /* 0x000000058e007210 */ /* 0x000fca0007ffe0ff */
[----:B------:R-:W-:Y:S01]  /*1a20*/  VIADD R4, R0, -UR4 ;  /* 0x8000000400047c36 */ /* 0x000fe20008000000 */
[----:B------:R-:W-:Y:S06]  /*1a30*/  @!P2 BRA `(.L_x_1574) ;  /* 0x000000000044a947 */ /* 0x000fec0003800000 */
[----:B------:R-:W-:Y:S01]  /*1a40*/  ISETP.GT.AND P0, PT, R0, -0x1, PT ;  /* 0xffffffff0000780c */ /* 0x000fe20003f04270 */
[----:B------:R-:W-:-:S12]  /*1a50*/  BSSY B0, `(.L_x_1575) ;  /* 0x000000d000007945 */ /* 0x000fd80003800000 */
        /* <DEDUP_REMOVED lines=8> */
.L_x_1576:
[----:B------:R-:W-:-:S13]  /*1ae0*/  ISETP.NE.AND P0, PT, R3, 0x1, PT ;  /* 0x000000010300780c */ /* 0x000fda0003f05270 */
[----:B------:R-:W0:Y:S02]  /*1af0*/  @P0 LDC.64 R6, c[0x0][0x9e8] ;  /* 0x00027a00ff060b82 */ /* 0x000e240000000a00 */
[----:B0-----:R-:W-:-:S05]  /*1b00*/  @P0 IMAD.HI.U32 R6, R0, R6, RZ ;  /* 0x0000000600060227 */ /* 0x001fca00078e00ff */
[----:B------:R-:W-:-:S07]  /*1b10*/  @P0 SHF.R.U32.HI R0, RZ, R7, R6 ;  /* 0x00000007ff000219 */ /* 0x000fce0000011606 */
.L_x_1577:
[----:B------:R-:W-:Y:S05]  /*1b20*/  BSYNC B0 ;  /* 0x0000000000007941 */ /* 0x000fea0003800000 */
.L_x_1575:
[----:B------:R-:W-:-:S05]  /*1b30*/  IMAD R3, R0, R3, RZ ;  /* 0x0000000300037224 */ /* 0x000fca00078e02ff */
[----:B------:R-:W-:-:S07]  /*1b40*/  VIMNMX R4, R4, R3, !PT ;  /* 0x0000000304047248 */ /* 0x000fce0007fe0100 */
.L_x_1574:
[----:B------:R-:W-:Y:S02]  /*1b50*/  VIADD R2, R2, 0x5f ;  /* 0x0000005f02027836 */ /* 0x000fe40000000000 */
[----:B------:R-:W-:-:S04]  /*1b60*/  IMAD.HI R4, R4, 0x2aaaaaab, RZ ;  /* 0x2aaaaaab04047827 */ /* 0x000fc800078e02ff */
[----:B------:R-:W-:Y:S01]  /*1b70*/  IMAD.HI R2, R2, 0x2aaaaaab, RZ ;  /* 0x2aaaaaab02027827 */ /* 0x000fe200078e02ff */
[----:B------:R-:W-:-:S04]  /*1b80*/  SHF.R.U32.HI R5, RZ, 0x1f, R4 ;  /* 0x0000001fff057819 */ /* 0x000fc80000011604 */
[----:B------:R-:W-:Y:S02]  /*1b90*/  SHF.R.U32.HI R3, RZ, 0x1f, R2 ;  /* 0x0000001fff037819 */ /* 0x000fe40000011602 */
[----:B------:R-:W-:Y:S02]  /*1ba0*/  LEA.HI.SX32 R5, R4, R5, 0x1c ;  /* 0x0000000504057211 */ /* 0x000fe400078fe2ff */
[----:B------:R-:W-:Y:S02]  /*1bb0*/  LEA.HI.SX32 R2, R2, R3, 0x1c ;  /* 0x0000000302027211 */ /* 0x000fe400078fe2ff */
[----:B------:R-:W-:Y:S02]  /*1bc0*/  VIMNMX R5, RZ, R5, !PT ;  /* 0x00000005ff057248 */ /* 0x000fe40007fe0100 */
[----:B------:R-:W-:-:S03]  /*1bd0*/  VIMNMX R2, R143, R2, PT ;  /* 0x000000028f027248 */ /* 0x000fc60003fe0100 */
[--C-:B------:R-:W-:Y:S02]  /*1be0*/  IMAD R5, R5, 0x60, -R9.reuse ;  /* 0x0000006005057824 */ /* 0x100fe400078e0a09 */
[----:B------:R-:W-:-:S03]  /*1bf0*/  IMAD R3, R2, 0x60, -R9 ;  /* 0x0000006002037824 */ /* 0x000fc600078e0a09 */
[----:B------:R-:W-:Y:S02]  /*1c00*/  VIMNMX R5, RZ, R5, !PT ;  /* 0x00000005ff057248 */ /* 0x000fe40007fe0100 */
[----:B------:R-:W-:-:S03]  /*1c10*/  VIMNMX R0, R3, R24, PT ;  /* 0x0000001803007248 */ /* 0x000fc60003fe0100 */
[----:B------:R-:W-:Y:S01]  /*1c20*/  IMAD.WIDE.U32 R126, R5, -0x55555555, RZ ;  /* 0xaaaaaaab057e7825 */ /* 0x000fe200078e00ff */
[----:B------:R-:W-:-:S04]  /*1c30*/  ISETP.GT.AND P0, PT, R0, R5, PT ;  /* 0x000000050000720c */ /* 0x000fc80003f04270 */
[----:B------:R-:W-:-:S04]  /*1c40*/  SHF.R.U32.HI R126, RZ, 0x6, R127 ;  /* 0x00000006ff7e7819 */ /* 0x000fc8000001167f */
[----:B------:R-:W-:-:S05]  /*1c50*/  MOV R2, R126 ;  /* 0x0000007e00027202 */ /* 0x000fca0000000f00 */
[----:B------:R-:W-:-:S04]  /*1c60*/  @P0 VIADD R0, R0, 0x5f ;  /* 0x0000005f00000836 */ /* 0x000fc80000000000 */
[----:B------:R-:W-:-:S05]  /*1c70*/  @P0 IMAD.HI R0, R0, 0x2aaaaaab, RZ ;  /* 0x2aaaaaab00000827 */ /* 0x000fca00078e02ff */
[----:B------:R-:W-:-:S04]  /*1c80*/  @P0 SHF.R.U32.HI R3, RZ, 0x1f, R0 ;  /* 0x0000001fff030819 */ /* 0x000fc80000011600 */
[----:B------:R-:W-:Y:S02]  /*1c90*/  @P0 LEA.HI.SX32 R2, R0, R3, 0x1c ;  /* 0x0000000300020211 */ /* 0x000fe400078fe2ff */
[----:B------:R-:W-:Y:S02]  /*1ca0*/  PLOP3.LUT P0, PT, PT, PT, PT, 0x80, 0x0 ;  /* 0x000000000000781c */ /* 0x000fe40003f0f070 */
[----:B------:R-:W-:-:S13]  /*1cb0*/  ISETP.GT.AND P1, PT, R2, R126, PT ;  /* 0x0000007e0200720c */ /* 0x000fda0003f24270 */
[----:B------:R-:W-:Y:S05]  /*1cc0*/  @!P1 BRA `(.L_x_1578) ;  /* 0x0000008c00e49947 */ /* 0x000fea0003800000 */
        /* <DEDUP_REMOVED lines=20> */
.L_x_1580:
[----:B------:R-:W-:Y:S05]  /*1e10*/  BSYNC B6 ;  /* 0x0000000000067941 */ /* 0x000fea0003800000 */
.L_x_1579:
        /* <DEDUP_REMOVED lines=19> */
[----:B-1---5:R-:W-:Y:S05]  /*1f50*/  CALL.ABS.NOINC R14 ;  /* 0x000000000e007343 */ /* 0x022fea0003c00000 */
.L_x_1582:
[----:B------:R-:W-:Y:S05]  /*1f60*/  BSYNC B6 ;  /* 0x0000000000067941 */ /* 0x000fea0003800000 */
.L_x_1581:
[----:B------:R-:W-:Y:S01]  /*1f70*/  ULDC.64 UR4, c[0x0][0x9f8] ;  /* 0x00027e0000047ab9 */ /* 0x000fe20000000a00 */
[----:B------:R-:W-:Y:S01]  /*1f80*/  IMAD.MOV.U32 R101, RZ, RZ, R31 ;  /* 0x000000ffff657224 */ /* 0x000fe200078e001f */
[----:B------:R-:W-:Y:S01]  /*1f90*/  ISETP.NE.U32.AND P0, PT, RZ, UR4, PT ;  /* 0x00000004ff007c0c */ /* 0x000fe2000bf05070 */
[----:B------:R-:W-:Y:S01]  /*1fa0*/  ULDC UR4, c[0x0][0x2f4] ;  /* 0x0000bd0000047ab9 */ /* 0x000fe20000000800 */
[----:B------:R-:W0:Y:S02]  /*1fb0*/  LDC.64 R94, c[0x0][0x3f8] ;  /* 0x0000fe00ff5e7b82 */ /* 0x000e240000000a00 */
[----:B------:R-:W-:Y:S01]  /*1fc0*/  ISETP.NE.AND.EX P0, PT, RZ, UR5, PT, P0 ;  /* 0x00000005ff007c0c */ /* 0x000fe2000bf05300 */
[----:B------:R-:W-:-:S05]  /*1fd0*/  ULDC UR5, c[0x0][0x320] ;  /* 0x0000c80000057ab9 */ /* 0x000fca0000000800 */
[----:B------:R-:W1:Y:S08]  /*1fe0*/  LDC R125, c[0x0][0x3f4] ;  /* 0x0000fd00ff7d7b82 */ /* 0x000e700000000800 */
[----:B------:R-:W2:Y:S08]  /*1ff0*/  @P0 LDC.64 R4, c[0x0][0x9f8] ;  /* 0x00027e00ff040b82 */ /* 0x000eb00000000a00 */
[----:B------:R-:W3:Y:S01]  /*2000*/  LDC.64 R88, c[0x0][0x408] ;  /* 0x00010200ff587b82 */ /* 0x000ee20000000a00 */
[----:B--2---:R-:W-:-:S05]  /*2010*/  @P0 IMAD.WIDE R4, R31, 0x4, R4 ;  /* 0x000000041f040825 */ /* 0x004fca00078e0204 */
[----:B------:R2:W4:Y:S01]  /*2020*/  @P0 LDG.E R101, desc[UR60][R4.64] ;  /* 0x0000003c04650981 */ /* 0x000522000c1e1900 */
[----:B------:R-:W-:Y:S01]  /*2030*/  ISETP.GE.AND P1, PT, R168, UR4, PT ;  /* 0x00000004a8007c0c */ /* 0x000fe2000bf26270 */
[--C-:B0-----:R-:W-:Y:S01]  /*2040*/  IMAD.WIDE.U32 R96, R174, R94, R16.reuse ;  /* 0x0000005eae607225 */ /* 0x101fe200078e0010 */
[----:B------:R-:W-:Y:S01]  /*2050*/  ISETP.GE.AND P0, PT, R16, UR4, PT ;  /* 0x0000000410007c0c */ /* 0x000fe2000bf06270 */
[----:B------:R-:W0:Y:S01]  /*2060*/  S2R R144, SR_TID.X ;  /* 0x0000000000907919 */ /* 0x000e220000002100 */
[----:B------:R-:W-:Y:S01]  /*2070*/  SEL R3, RZ, 0xffffffff, P1 ;  /* 0xffffffffff037807 */ /* 0x000fe20000800000 */
[----:B---3--:R-:W-:Y:S01]  /*2080*/  IMAD.WIDE.U32 R90, R174, R88, R16 ;  /* 0x00000058ae5a7225 */ /* 0x008fe200078e0010 */
[----:B------:R-:W-:Y:S02]  /*2090*/  SEL R0, RZ, 0x1, P0 ;  /* 0x00000001ff007807 */ /* 0x000fe40000000000 */
[----:B------:R-:W-:Y:S01]  /*20a0*/  ISETP.GE.AND P0, PT, R168, UR5, PT ;  /* 0x00000005a8007c0c */ /* 0x000fe2000bf06270 */
[----:B------:R-:W-:Y:S01]  /*20b0*/  IMAD.SHL.U32 R3, R3, 0x2, RZ ;  /* 0x0000000203037824 */ /* 0x000fe200078e00ff */
[----:B------:R-:W-:Y:S01]  /*20c0*/  ISETP.GE.AND P1, PT, R23, UR4, PT ;  /* 0x0000000417007c0c */ /* 0x000fe2000bf26270 */
[----:B------:R-:W-:Y:S01]  /*20d0*/  IMAD.SHL.U32 R107, R94, 0x40, RZ ;  /* 0x000000405e6b7824 */ /* 0x000fe200078e00ff */
[----:B------:R-:W-:Y:S01]  /*20e0*/  SHF.R.S32.HI R7, RZ, 0x1f, R174 ;  /* 0x0000001fff077819 */ /* 0x000fe200000114ae */
[----:B------:R-:W-:Y:S01]  /*20f0*/  IMAD R133, R89, 0x60, RZ ;  /* 0x0000006059857824 */ /* 0x000fe200078e02ff */
[----:B------:R-:W-:Y:S01]  /*2100*/  LOP3.LUT R0, R3, 0x2, R0, 0xe2, !PT ;  /* 0x0000000203007812 */ /* 0x000fe200078ee200 */
[----:B------:R-:W-:Y:S01]  /*2110*/  IMAD.SHL.U32 R109, R88, 0x40, RZ ;  /* 0x00000040586d7824 */ /* 0x000fe200078e00ff */
[----:B------:R-:W-:Y:S01]  /*2120*/  SEL R3, RZ, 0xffffffff, P0 ;  /* 0xffffffffff037807 */ /* 0x000fe20000000000 */
[----:B------:R-:W-:Y:S01]  /*2130*/  IMAD.IADD R130, R130, 0x1, R25 ;  /* 0x0000000182827824 */ /* 0x000fe200078e0219 */
[----:B------:R-:W-:Y:S01]  /*2140*/  ISETP.GE.AND P0, PT, R169, UR4, PT ;  /* 0x00000004a9007c0c */ /* 0x000fe2000bf06270 */
[----:B------:R-:W-:Y:S01]  /*2150*/  IMAD R113, R199, 0x40, R174 ;  /* 0x00000040c7717824 */ /* 0x000fe200078e02ae */
[----:B--2---:R-:W-:Y:S01]  /*2160*/  SEL R4, RZ, 0x8, P1 ;  /* 0x00000008ff047807 */ /* 0x004fe20000800000 */
[----:B------:R-:W-:Y:S01]  /*2170*/  IMAD.SHL.U32 R6, R3, 0x2, RZ ;  /* 0x0000000203067824 */ /* 0x000fe200078e00ff */
[----:B------:R-:W-:-:S02]  /*2180*/  SEL R3, RZ, 0x4, P0 ;  /* 0x00000004ff037807 */ /* 0x000fc40000000000 */
[--C-:B------:R-:W-:Y:S02]  /*2190*/  SHF.R.S32.HI R165, RZ, 0x1f, R164.reuse ;  /* 0x0000001fffa57819 */ /* 0x100fe400000114a4 */
[----:B------:R-:W-:Y:S01]  /*21a0*/  LOP3.LUT R0, R4, R0, R3, 0xfe, !PT ;  /* 0x0000000004007212 */ /* 0x000fe200078efe03 */
[-C--:B------:R-:W-:Y:S01]  /*21b0*/  IMAD R3, R7, R94.reuse, RZ ;  /* 0x0000005e07037224 */ /* 0x080fe200078e02ff */
[----:B------:R-:W-:Y:S01]  /*21c0*/  ISETP.GE.AND P0, PT, R161, UR4, PT ;  /* 0x00000004a1007c0c */ /* 0x000fe2000bf06270 */
[----:B------:R-:W-:Y:S01]  /*21d0*/  IMAD.WIDE.U32 R98, R174, R94, R164 ;  /* 0x0000005eae627225 */ /* 0x000fe200078e00a4 */
[----:B------:R-:W-:Y:S02]  /*21e0*/  ISETP.GE.AND P1, PT, R169, UR5, PT ;  /* 0x00000005a9007c0c */ /* 0x000fe4000bf26270 */
[----:B------:R-:W-:Y:S01]  /*21f0*/  ISETP.GE.AND P2, PT, R16, UR5, PT ;  /* 0x0000000510007c0c */ /* 0x000fe2000bf46270 */
[----:B------:R-:W-:Y:S01]  /*2200*/  IMAD R9, R174, R95, R3 ;  /* 0x0000005fae097224 */ /* 0x000fe200078e0203 */
[----:B------:R-:W-:Y:S01]  /*2210*/  SEL R3, RZ, 0x10, P0 ;  /* 0x00000010ff037807 */ /* 0x000fe20000000000 */
[-C--:B------:R-:W-:Y:S01]  /*2220*/  IMAD R7, R7, R88.reuse, RZ ;  /* 0x0000005807077224 */ /* 0x080fe200078e02ff */
[----:B-1----:R-:W-:Y:S01]  /*2230*/  ISETP.GE.AND P3, PT, R16, R125, PT ;  /* 0x0000007d1000720c */ /* 0x002fe20003f66270 */
[----:B------:R-:W-:Y:S01]  /*2240*/  IMAD.IADD R97, R9, 0x1, R97 ;  /* 0x0000000109617824 */ /* 0x000fe200078e0261 */
[----:B------:R-:W-:Y:S01]  /*2250*/  IADD3 R99, R99, R9, RZ ;  /* 0x0000000963637210 */ /* 0x000fe20007ffe0ff */
[C---:B------:R-:W-:Y:S01]  /*2260*/  IMAD R11, R174.reuse, R89, R7 ;  /* 0x00000059ae0b7224 */ /* 0x040fe200078e0207 */
[----:B------:R-:W-:Y:S01]  /*2270*/  SEL R4, RZ, 0x4, P1 ;  /* 0x00000004ff047807 */ /* 0x000fe20000800000 */
[----:B------:R-:W-:Y:S01]  /*2280*/  IMAD.WIDE.U32 R92, R174, R88, R164 ;  /* 0x00000058ae5c7225 */ /* 0x000fe200078e00a4 */
[----:B------:R-:W-:-:S02]  /*2290*/  LOP3.LUT R9, R0, R3, RZ, 0xfc, !PT ;  /* 0x0000000300097212 */ /* 0x000fc400078efcff */
[----:B------:R-:W-:Y:S01]  /*22a0*/  SEL R5, RZ, 0x1, P2 ;  /* 0x00000001ff057807 */ /* 0x000fe20001000000 */
[----:B------:R-:W-:Y:S01]  /*22b0*/  IMAD.IADD R93, R93, 0x1, R11 ;  /* 0x000000015d5d7824 */ /* 0x000fe200078e020b */
[-C--:B------:R-:W-:Y:S01]  /*22c0*/  ISETP.GE.AND P1, PT, R169, R125.reuse, PT ;  /* 0x0000007da900720c */ /* 0x080fe20003f26270 */
[-C--:B-----5:R-:W-:Y:S01]  /*22d0*/  IMAD.WIDE.U32 R98, R141, R94.reuse, R98 ;  /* 0x0000005e8d627225 */ /* 0x0a0fe200078e0062 */
[----:B------:R-:W-:Y:S02]  /*22e0*/  SEL R3, R125, RZ, P3 ;  /* 0x000000ff7d037207 */ /* 0x000fe40001800000 */
[----:B------:R-:W-:Y:S01]  /*22f0*/  ISETP.GE.AND P2, PT, R168, R125, PT ;  /* 0x0000007da800720c */ /* 0x000fe20003f46270 */
[----:B------:R-:W-:Y:S01]  /*2300*/  IMAD.WIDE.U32 R96, R141, R94, R96 ;  /* 0x0000005e8d607225 */ /* 0x000fe200078e0060 */
[C---:B------:R-:W-:Y:S02]  /*2310*/  SEL R0, R125.reuse, RZ, P1 ;  /* 0x000000ff7d007207 */ /* 0x040fe40000800000 */
[----:B------:R-:W-:Y:S01]  /*2320*/  SEL R7, R125, RZ, P2 ;  /* 0x000000ff7d077207 */ /* 0x000fe20001000000 */
[----:B------:R-:W-:Y:S01]  /*2330*/  IMAD.IADD R3, R16, 0x1, R3 ;  /* 0x0000000110037824 */ /* 0x000fe200078e0203 */
[----:B------:R-:W-:Y:S01]  /*2340*/  LOP3.LUT R5, R6, 0x2, R5, 0xe2, !PT ;  /* 0x0000000206057812 */ /* 0x000fe200078ee205 */
[----:B------:R-:W-:Y:S01]  /*2350*/  IMAD.IADD R10, R169, 0x1, R0 ;  /* 0x00000001a90a7824 */ /* 0x000fe200078e0200 */
[----:B------:R-:W-:Y:S01]  /*2360*/  IADD3 R91, R11, R91, RZ ;  /* 0x0000005b0b5b7210 */ /* 0x000fe20007ffe0ff */
[----:B------:R-:W-:Y:S01]  /*2370*/  IMAD.IADD R7, R168, 0x1, R7 ;  /* 0x00000001a8077824 */ /* 0x000fe200078e0207 */
[----:B------:R-:W-:Y:S01]  /*2380*/  SHF.R.S32.HI R0, RZ, 0x1f, R3 ;  /* 0x0000001fff007819 */ /* 0x000fe20000011403 */
[----:B------:R-:W-:Y:S01]  /*2390*/  IMAD.WIDE.U32 R92, R141, R88, R92 ;  /* 0x000000588d5c7225 */ /* 0x000fe200078e005c */
[----:B------:R-:W-:-:S02]  /*23a0*/  LOP3.LUT R5, R5, R4, RZ, 0xfc, !PT ;  /* 0x0000000405057212 */ /* 0x000fc400078efcff */
[CC--:B------:R-:W-:Y:S01]  /*23b0*/  LEA.HI R6, R0.reuse, R3.reuse, RZ, 0x3 ;  /* 0x0000000300067211 */ /* 0x0c0fe200078f18ff */
[----:B------:R-:W-:Y:S01]  /*23c0*/  IMAD.WIDE.U32 R90, R141, R88, R90 ;  /* 0x000000588d5a7225 */ /* 0x000fe200078e005a */
[----:B------:R-:W-:Y:S02]  /*23d0*/  SHF.R.S32.HI R4, RZ, 0x1f, R7 ;  /* 0x0000001fff047819 */ /* 0x000fe40000011407 */
[----:B------:R-:W-:Y:S01]  /*23e0*/  LEA.HI R0, R0, R3, RZ, 0x6 ;  /* 0x0000000300007211 */ /* 0x000fe200078f30ff */
[----:B------:R-:W-:Y:S01]  /*23f0*/  IMAD.SHL.U32 R125, R125, 0x2, RZ ;  /* 0x000000027d7d7824 */ /* 0x000fe200078e00ff */
[CC--:B------:R-:W-:Y:S02]  /*2400*/  LEA.HI R8, R4.reuse, R7.reuse, RZ, 0x6 ;  /* 0x0000000704087211 */ /* 0x0c0fe400078f30ff */
[----:B------:R-:W-:Y:S02]  /*2410*/  SHF.R.S32.HI R3, RZ, 0x6, R0 ;  /* 0x00000006ff037819 */ /* 0x000fe40000011400 */
[----:B------:R-:W-:-:S02]  /*2420*/  LEA.HI R7, R4, R7, RZ, 0x3 ;  /* 0x0000000704077211 */ /* 0x000fc400078f18ff */
[----:B------:R-:W-:Y:S01]  /*2430*/  SHF.R.S32.HI R15, RZ, 0x1f, R10 ;  /* 0x0000001fff0f7819 */ /* 0x000fe2000001140a */
[C---:B------:R-:W-:Y:S01]  /*2440*/  IMAD R140, R3.reuse, 0x1800, R186 ;  /* 0x00001800038c7824 */ /* 0x040fe200078e02ba */
[C---:B------:R-:W-:Y:S01]  /*2450*/  LOP3.LUT R0, R184.reuse, 0x38, R6, 0xf8, !PT ;  /* 0x00000038b8007812 */ /* 0x040fe200078ef806 */
[----:B------:R-:W-:Y:S01]  /*2460*/  IMAD R138, R3, 0x1800, R188 ;  /* 0x00001800038a7824 */ /* 0x000fe200078e02bc */
[----:B------:R-:W-:Y:S02]  /*2470*/  SHF.R.S32.HI R11, RZ, 0x6, R8 ;  /* 0x00000006ff0b7819 */ /* 0x000fe40000011408 */
[----:B------:R-:W-:Y:S02]  /*2480*/  LOP3.LUT R4, R184, 0x38, R7, 0xf8, !PT ;  /* 0x00000038b8047812 */ /* 0x000fe400078ef807 */
[-C--:B------:R-:W-:Y:S01]  /*2490*/  LEA.HI R12, R15, R10.reuse, RZ, 0x3 ;  /* 0x0000000a0f0c7211 */ /* 0x080fe200078f18ff */
[C---:B------:R-:W-:Y:S01]  /*24a0*/  IMAD R139, R11.reuse, 0x1800, R186 ;  /* 0x000018000b8b7824 */ /* 0x040fe200078e02ba */
[-C--:B------:R-:W-:Y:S01]  /*24b0*/  LOP3.LUT R3, R0, R185.reuse, RZ, 0x3c, !PT ;  /* 0x000000b900037212 */ /* 0x080fe200078e3cff */
[----:B------:R-:W-:Y:S01]  /*24c0*/  IMAD R136, R11, 0x1800, R188 ;  /* 0x000018000b887824 */ /* 0x000fe200078e02bc */
[----:B------:R-:W-:Y:S01]  /*24d0*/  LEA.HI R10, R15, R10, RZ, 0x6 ;  /* 0x0000000a0f0a7211 */ /* 0x000fe200078f30ff */
[----:B------:R-:W-:Y:S01]  /*24e0*/  IMAD R11, R95, 0x60, RZ ;  /* 0x000000605f0b7824 */ /* 0x000fe200078e02ff */
[----:B------:R-:W-:-:S02]  /*24f0*/  LOP3.LUT R4, R4, R185, RZ, 0x3c, !PT ;  /* 0x000000b904047212 */ /* 0x000fc400078e3cff */
[----:B------:R-:W-:Y:S02]  /*2500*/  IADD3 R140, R140, R3, RZ ;  /* 0x000000038c8c7210 */ /* 0x000fe40007ffe0ff */
[----:B------:R-:W-:Y:S01]  /*2510*/  SHF.R.S32.HI R3, RZ, 0x6, R10 ;  /* 0x00000006ff037819 */ /* 0x000fe2000001140a */
[----:B------:R-:W-:Y:S01]  /*2520*/  IMAD.IADD R139, R139, 0x1, R4 ;  /* 0x000000018b8b7824 */ /* 0x000fe200078e0204 */
[C---:B------:R-:W-:Y:S02]  /*2530*/  LOP3.LUT R15, R181.reuse, 0x38, R12, 0xf8, !PT ;  /* 0x00000038b50f7812 */ /* 0x040fe400078ef80c */
[----:B------:R-:W-:Y:S01]  /*2540*/  LOP3.LUT R13, R181, 0x38, R6, 0xf8, !PT ;  /* 0x00000038b50d7812 */ /* 0x000fe200078ef806 */
[----:B------:R-:W-:Y:S01]  /*2550*/  IMAD R135, R3, 0x1800, R188 ;  /* 0x0000180003877824 */ /* 0x000fe200078e02bc */
[-C--:B------:R-:W-:Y:S01]  /*2560*/  LOP3.LUT R4, R15, R218.reuse, RZ, 0x3c, !PT ;  /* 0x000000da0f047212 */ /* 0x080fe200078e3cff */
[----:B------:R-:W-:Y:S01]  /*2570*/  IMAD R137, R3, 0x1800, R186 ;  /* 0x0000180003897824 */ /* 0x000fe200078e02ba */
[----:B------:R-:W-:-:S02]  /*2580*/  LOP3.LUT R13, R13, R218, RZ, 0x3c, !PT ;  /* 0x000000da0d0d7212 */ /* 0x000fc400078e3cff */
[----:B------:R-:W-:Y:S01]  /*2590*/  SHF.R.S32.HI R21, RZ, 0x1f, R141 ;  /* 0x0000001fff157819 */ /* 0x000fe2000001148d */
[----:B------:R-:W-:Y:S01]  /*25a0*/  IMAD.IADD R135, R135, 0x1, R4 ;  /* 0x0000000187877824 */ /* 0x000fe200078e0204 */
[----:B------:R-:W-:Y:S01]  /*25b0*/  LOP3.LUT R0, R184, 0x38, R12, 0xf8, !PT ;  /* 0x00000038b8007812 */ /* 0x000fe200078ef80c */
[----:B------:R-:W-:Y:S01]  /*25c0*/  IMAD.IADD R138, R138, 0x1, R13 ;  /* 0x000000018a8a7824 */ /* 0x000fe200078e020d */
[----:B------:R-:W-:Y:S01]  /*25d0*/  LOP3.LUT R4, R184, 0x18, R16, 0xf8, !PT ;  /* 0x00000018b8047812 */ /* 0x000fe200078ef810 */
[----:B------:R-:W-:Y:S01]  /*25e0*/  IMAD R8, R21, R94, RZ ;  /* 0x0000005e15087224 */ /* 0x000fe200078e02ff */
[----:B------:R-:W-:Y:S02]  /*25f0*/  ISETP.GE.AND P4, PT, R23, UR5, PT ;  /* 0x0000000517007c0c */ /* 0x000fe4000bf86270 */
[----:B------:R-:W-:Y:S01]  /*2600*/  LOP3.LUT R13, R181, 0x38, R7, 0xf8, !PT ;  /* 0x00000038b50d7812 */ /* 0x000fe200078ef807 */
[----:B------:R-:W-:Y:S01]  /*2610*/  IMAD R103, R141, R95, R8 ;  /* 0x0000005f8d677224 */ /* 0x000fe200078e0208 */
[----:B------:R-:W-:-:S02]  /*2620*/  LOP3.LUT R0, R0, R185, RZ, 0x3c, !PT ;  /* 0x000000b900007212 */ /* 0x000fc400078e3cff */
[----:B------:R-:W-:Y:S01]  /*2630*/  ISETP.GE.AND P0, PT, R162, UR4, PT ;  /* 0x00000004a2007c0c */ /* 0x000fe2000bf06270 */
[----:B------:R-:W-:Y:S01]  /*2640*/  IMAD.IADD R105, R99, 0x1, R103 ;  /* 0x0000000163697824 */ /* 0x000fe200078e0267 */
[----:B------:R-:W-:Y:S02]  /*2650*/  LOP3.LUT R3, R4, R185, RZ, 0x3c, !PT ;  /* 0x000000b904037212 */ /* 0x000fe400078e3cff */
[----:B------:R-:W-:Y:S02]  /*2660*/  SEL R4, RZ, 0x8, P4 ;  /* 0x00000008ff047807 */ /* 0x000fe40002000000 */
[----:B------:R-:W-:Y:S01]  /*2670*/  LOP3.LUT R13, R13, R218, RZ, 0x3c, !PT ;  /* 0x000000da0d0d7212 */ /* 0x000fe200078e3cff */
[----:B------:R-:W-:Y:S01]  /*2680*/  IMAD.IADD R3, R186, 0x1, R3 ;  /* 0x00000001ba037824 */ /* 0x000fe200078e0203 */
[----:B------:R-:W-:Y:S01]  /*2690*/  IADD3 R137, R137, R0, RZ ;  /* 0x0000000089897210 */ /* 0x000fe20007ffe0ff */
[----:B------:R-:W-:Y:S01]  /*26a0*/  IMAD R0, R21, R88, RZ ;  /* 0x0000005815007224 */ /* 0x000fe200078e02ff */
[----:B------:R-:W-:Y:S01]  /*26b0*/  LOP3.LUT P5, RZ, R208, 0x4, RZ, 0xc0, !PT ;  /* 0x00000004d0ff7812 */ /* 0x000fe200078ac0ff */
[----:B------:R-:W-:Y:S01]  /*26c0*/  IMAD.IADD R136, R136, 0x1, R13 ;  /* 0x0000000188887824 */ /* 0x000fe200078e020d */
[----:B------:R-:W-:Y:S01]  /*26d0*/  MOV R127, 0x20 ;  /* 0x00000020007f7802 */ /* 0x000fe20000000f00 */
[----:B------:R-:W-:Y:S01]  /*26e0*/  IMAD R13, R141, R89, R0 ;  /* 0x000000598d0d7224 */ /* 0x000fe200078e0200 */
[----:B------:R-:W-:-:S02]  /*26f0*/  SEL R8, RZ, 0x20, P0 ;  /* 0x00000020ff087807 */ /* 0x000fc40000000000 */
[----:B------:R-:W-:Y:S01]  /*2700*/  LOP3.LUT R20, R5, R4, RZ, 0xfc, !PT ;  /* 0x0000000405147212 */ /* 0x000fe200078efcff */
[----:B------:R-:W-:Y:S01]  /*2710*/  IMAD.IADD R104, R93, 0x1, R13 ;  /* 0x000000015d687824 */ /* 0x000fe200078e020d */
[----:B------:R-:W-:Y:S01]  /*2720*/  LOP3.LUT R4, R5, 0x1, RZ, 0xc0, !PT ;  /* 0x0000000105047812 */ /* 0x000fe200078ec0ff */
[----:B------:R-:W-:Y:S01]  /*2730*/  IMAD.IADD R102, R13, 0x1, R91 ;  /* 0x000000010d667824 */ /* 0x000fe200078e025b */
[C---:B------:R-:W-:Y:S01]  /*2740*/  SHF.L.U64.HI R106, R94.reuse, 0x6, R95 ;  /* 0x000000065e6a7819 */ /* 0x040fe2000001025f */
[----:B------:R-:W-:Y:S01]  /*2750*/  IMAD.WIDE.U32 R94, R94, 0x60, RZ ;  /* 0x000000605e5e7825 */ /* 0x000fe200078e00ff */
[----:B------:R-:W-:Y:S02]  /*2760*/  SHF.R.S32.HI R118, RZ, 0x3, R6 ;  /* 0x00000003ff767819 */ /* 0x000fe40000011406 */
[----:B------:R-:W-:Y:S02]  /*2770*/  LOP3.LUT R5, R6, 0xfffffff8, RZ, 0xc0, !PT ;  /* 0xfffffff806057812 */ /* 0x000fe400078ec0ff */
[C---:B------:R-:W-:Y:S01]  /*2780*/  SHF.L.U64.HI R108, R88.reuse, 0x6, R89 ;  /* 0x00000006586c7819 */ /* 0x040fe20000010259 */
[----:B------:R-:W-:Y:S01]  /*2790*/  IMAD.WIDE.U32 R88, R88, 0x60, RZ ;  /* 0x0000006058587825 */ /* 0x000fe200078e00ff */
[----:B------:R-:W-:-:S02]  /*27a0*/  SEL R127, R127, 0xffffffe0, !P5 ;  /* 0xffffffe07f7f7807 */ /* 0x000fc40006800000 */
[----:B------:R-:W-:Y:S01]  /*27b0*/  SHF.R.S32.HI R117, RZ, 0x3, R7 ;  /* 0x00000003ff757819 */ /* 0x000fe20000011407 */
[----:B------:R-:W-:Y:S01]  /*27c0*/  IMAD.IADD R133, R89, 0x1, R133 ;  /* 0x0000000159857824 */ /* 0x000fe200078e0285 */
[----:B------:R-:W-:Y:S01]  /*27d0*/  LOP3.LUT R6, R7, 0xfffffff8, RZ, 0xc0, !PT ;  /* 0xfffffff807067812 */ /* 0x000fe200078ec0ff */
[----:B------:R-:W-:Y:S01]  /*27e0*/  IMAD.IADD R134, R127, 0x1, R3 ;  /* 0x000000017f867824 */ /* 0x000fe200078e0203 */
[C---:B------:R-:W-:Y:S02]  /*27f0*/  LOP3.LUT R27, R9.reuse, R8, RZ, 0xfc, !PT ;  /* 0x00000008091b7212 */ /* 0x040fe400078efcff */
[----:B------:R-:W-:Y:S02]  /*2800*/  LOP3.LUT R7, R12, 0xfffffff8, RZ, 0xc0, !PT ;  /* 0xfffffff80c077812 */ /* 0x000fe400078ec0ff */
[----:B------:R-:W-:Y:S02]  /*2810*/  LOP3.LUT R8, R9, 0x1, RZ, 0xc0, !PT ;  /* 0x0000000109087812 */ /* 0x000fe400078ec0ff */
[----:B------:R-:W-:-:S02]  /*2820*/  LOP3.LUT R9, R20, 0x2, RZ, 0xc0, !PT ;  /* 0x0000000214097812 */ /* 0x000fc400078ec0ff */
[----:B------:R-:W-:Y:S02]  /*2830*/  LOP3.LUT R10, R20, 0x4, RZ, 0xc0, !PT ;  /* 0x00000004140a7812 */ /* 0x000fe400078ec0ff */
[C---:B------:R-:W-:Y:S02]  /*2840*/  LOP3.LUT R21, R27.reuse, 0x2, RZ, 0xc0, !PT ;  /* 0x000000021b157812 */ /* 0x040fe400078ec0ff */
[C---:B------:R-:W-:Y:S02]  /*2850*/  LOP3.LUT R25, R27.reuse, 0x4, RZ, 0xc0, !PT ;  /* 0x000000041b197812 */ /* 0x040fe400078ec0ff */
[C---:B------:R-:W-:Y:S02]  /*2860*/  LOP3.LUT R100, R27.reuse, 0x8, RZ, 0xc0, !PT ;  /* 0x000000081b647812 */ /* 0x040fe400078ec0ff */
[----:B------:R-:W-:Y:S02]  /*2870*/  LOP3.LUT R26, R27, 0x10, RZ, 0xc0, !PT ;  /* 0x000000101b1a7812 */ /* 0x000fe400078ec0ff */
[----:B------:R-:W-:-:S02]  /*2880*/  SHF.R.S32.HI R0, RZ, 0x1f, R30 ;  /* 0x0000001fff007819 */ /* 0x000fc4000001141e */
[----:B0-----:R-:W-:Y:S02]  /*2890*/  LEA.HI R144, R144, 0x8, RZ, 0x19 ;  /* 0x0000000890907811 */ /* 0x001fe400078fc8ff */
[----:B------:R-:W-:Y:S02]  /*28a0*/  IADD3 R132, R95, R11, RZ ;  /* 0x0000000b5f847210 */ /* 0x000fe40007ffe0ff */
[----:B------:R-:W-:Y:S02]  /*28b0*/  IADD3 R103, R103, R97, RZ ;  /* 0x0000006167677210 */ /* 0x000fe40007ffe0ff */
[----:B------:R-:W-:Y:S02]  /*28c0*/  SHF.R.S32.HI R114, RZ, 0x3, R12 ;  /* 0x00000003ff727819 */ /* 0x000fe4000001140c */
[----:B------:R-:W-:Y:S02]  /*28d0*/  LOP3.LUT R20, R20, 0x8, RZ, 0xc0, !PT ;  /* 0x0000000814147812 */ /* 0x000fe400078ec0ff */
[----:B------:R-:W-:-:S02]  /*28e0*/  SHF.R.S32.HI R112, RZ, 0x1f, R5 ;  /* 0x0000001fff707819 */ /* 0x000fc40000011405 */
[----:B------:R-:W-:Y:S02]  /*28f0*/  SHF.R.S32.HI R111, RZ, 0x1f, R6 ;  /* 0x0000001fff6f7819 */ /* 0x000fe40000011406 */
[----:B------:R-:W-:Y:S02]  /*2900*/  SHF.R.S32.HI R110, RZ, 0x1f, R7 ;  /* 0x0000001fff6e7819 */ /* 0x000fe40000011407 */
[----:B------:R-:W-:Y:S02]  /*2910*/  LOP3.LUT R27, R27, 0x20, RZ, 0xc0, !PT ;  /* 0x000000201b1b7812 */ /* 0x000fe400078ec0ff */
[----:B----4-:R-:W-:-:S07]  /*2920*/  SHF.R.S32.HI R129, RZ, 0x1f, R101 ;  /* 0x0000001fff817819 */ /* 0x010fce0000011465 */
.L_x_1688:
[----:B0-----:R-:W0:Y:S01]  /*2930*/  LDC R32, c[0x0][0x430] ;  /* 0x00010c00ff207b82 */ /* 0x001e220000000800 */
[----:B------:R-:W-:-:S04]  /*2940*/  VIADD R2, R2, 0xffffffff ;  /* 0xffffffff02027836 */ /* 0x000fc80000000000 */
[----:B------:R-:W-:-:S03]  /*2950*/  IMAD R11, R2, 0x60, R113 ;  /* 0x00000060020b7824 */ /* 0x000fc600078e0271 */
[----:B------:R-:W1:Y:S02]  /*2960*/  LDC R124, c[0x0][0x3f4] ;  /* 0x0000fd00ff7c7b82 */ /* 0x000e640000000800 */
[----:B------:R-:W-:Y:S02]  /*2970*/  ISETP.GE.AND P0, PT, R11, R24, PT ;  /* 0x000000180b00720c */ /* 0x000fe40003f06270 */
[----:B------:R-:W-:Y:S02]  /*2980*/  IADD3 R33, R130, R11, RZ ;  /* 0x0000000b82217210 */ /* 0x000fe40007ffe0ff */
[----:B------:R-:W-:-:S03]  /*2990*/  ISETP.GT.OR P0, PT, R113, 0x5f, P0 ;  /* 0x0000005f7100780c */ /* 0x000fc60000704670 */
[----:B------:R-:W-:Y:S01]  /*29a0*/  IMAD.MOV.U32 R11, RZ, RZ, R33 ;  /* 0x000000ffff0b7224 */ /* 0x000fe200078e0021 */
        /* <DEDUP_REMOVED lines=9> */
[----:B------:R-:W-:Y:S02]  /*2a40*/  @!P0 IMAD R31, R101, R15, R28 ;  /* 0x0000000f651f8224 */ /* 0x000fe400078e021c */
[----:B------:R-:W-:-:S04]  /*2a50*/  @!P0 IMAD.MOV.U32 R28, RZ, RZ, R11 ;  /* 0x000000ffff1c8224 */ /* 0x000fc800078e000b */
[----:B------:R-:W-:Y:S01]  /*2a60*/  @!P0 IMAD.WIDE.U32 R14, R101, R14, R28 ;  /* 0x0000000e650e8225 */ /* 0x000fe200078e001c */
[----:B------:R-:W-:-:S03]  /*2a70*/  MOV R28, RZ ;  /* 0x000000ff001c7202 */ /* 0x000fc60000000f00 */
[----:B------:R-:W-:Y:S01]  /*2a80*/  @!P0 IMAD.IADD R15, R15, 0x1, R31 ;  /* 0x000000010f0f8824 */ /* 0x000fe200078e021f */
[----:B--2---:R-:W-:-:S04]  /*2a90*/  @!P0 LEA R12, P4, R14, R12, 0x2 ;  /* 0x0000000c0e0c8211 */ /* 0x004fc800078810ff */
[----:B------:R-:W-:-:S05]  /*2aa0*/  @!P0 LEA.HI.X R13, R14, R13, R15, 0x2, P4 ;  /* 0x0000000d0e0d8211 */ /* 0x000fca00020f140f */
[----:B------:R0:W5:Y:S01]  /*2ab0*/  @!P0 LDG.E R28, desc[UR60][R12.64] ;  /* 0x0000003c0c1c8981 */ /* 0x000162000c1e1900 */
[----:B-1----:R-:W-:Y:S01]  /*2ac0*/  ISETP.GE.AND P0, PT, R124, 0x1, PT ;  /* 0x000000017c00780c */ /* 0x002fe20003f06270 */
[----:B------:R-:W-:Y:S01]  /*2ad0*/  IMAD.MOV R29, RZ, RZ, -R11 ;  /* 0x000000ffff1d7224 */ /* 0x000fe200078e0a0b */
[----:B------:R-:W-:Y:S01]  /*2ae0*/  ISETP.GT.AND P4, PT, R2, R126, PT ;  /* 0x0000007e0200720c */ /* 0x000fe20003f84270 */
[C---:B------:R-:W-:Y:S01]  /*2af0*/  IMAD R11, R19.reuse, 0x4800, R134 ;  /* 0x00004800130b7824 */ /* 0x040fe200078e0286 */
[----:B------:R-:W-:Y:S05]  /*2b00*/  YIELD ;  /* 0x0000000000007946 */ /* 0x000fea0003800000 */
[----:B------:R-:W-:Y:S01]  /*2b10*/  IMAD R29, R32, R29, R33 ;  /* 0x0000001d201d7224 */ /* 0x000fe200078e0221 */
[----:B------:R-:W-:Y:S01]  /*2b20*/  BSSY B0, `(.L_x_1583) ;  /* 0x00007a0000007945 */ /* 0x000fe20003800000 */
[----:B------:R-:W-:Y:S01]  /*2b30*/  IMAD R33, R19, 0x4800, R3 ;  /* 0x0000480013217824 */ /* 0x000fe200078e0203 */
[----:B------:R-:W-:Y:S01]  /*2b40*/  P2R R123, PR, RZ, 0x10 ;  /* 0x00000010ff7b7803 */ /* 0x000fe20000000000 */
[----:B------:R-:W-:-:S02]  /*2b50*/  IMAD R32, R11, 0x2, R122 ;  /* 0x000000020b207824 */ /* 0x000fc400078e027a */
[----:B------:R-:W-:Y:S01]  /*2b60*/  IMAD R33, R33, 0x2, R122 ;  /* 0x0000000221217824 */ /* 0x000fe200078e027a */
        /* <DEDUP_REMOVED lines=8> */
[-C--:B------:R-:W-:Y:S02]  /*2bf0*/  IMAD R34, R133, R2.reuse, RZ ;  /* 0x0000000285227224 */ /* 0x080fe400078e02ff */
[----:B------:R-:W-:Y:S01]  /*2c00*/  IMAD R11, R29, UR5, R14 ;  /* 0x000000051d0b7c24 */ /* 0x000fe2000f8e020e */
[----:B------:R-:W-:Y:S01]  /*2c10*/  ULDC.64 UR4, c[0x0][0x310] ;  /* 0x0000c40000047ab9 */ /* 0x000fe20000000a00 */
[----:B------:R-:W-:-:S02]  /*2c20*/  IMAD R14, R132, R2, RZ ;  /* 0x00000002840e7224 */ /* 0x000fc400078e02ff */
[----:B------:R-:W-:Y:S01]  /*2c30*/  IMAD R15, R84, UR4, RZ ;  /* 0x00000004540f7c24 */ /* 0x000fe2000f8e02ff */
[----:B------:R-:W-:Y:S01]  /*2c40*/  IADD3 R13, R13, R11, RZ ;  /* 0x0000000b0d0d7210 */ /* 0x000fe20007ffe0ff */
[----:B------:R-:W-:Y:S01]  /*2c50*/  IMAD R85, R2, -0x60, R24 ;  /* 0xffffffa002557824 */ /* 0x000fe200078e0218 */
[----:B------:R-:W-:Y:S01]  /*2c60*/  SHF.R.S32.HI R11, RZ, 0x1f, R2 ;  /* 0x0000001fff0b7819 */ /* 0x000fe20000011402 */
[C---:B------:R-:W-:Y:S02]  /*2c70*/  IMAD R15, R28.reuse, UR5, R15 ;  /* 0x000000051c0f7c24 */ /* 0x040fe4000f8e020f */
[----:B------:R-:W-:Y:S01]  /*2c80*/  IMAD.WIDE.U32 R12, R28, UR4, R12 ;  /* 0x000000041c0c7c25 */ /* 0x000fe2000f8e000c */
[----:B------:R-:W-:Y:S01]  /*2c90*/  ULDC.64 UR4, c[0x0][0x308] ;  /* 0x0000c20000047ab9 */ /* 0x000fe20000000a00 */
[----:B------:R-:W-:Y:S02]  /*2ca0*/  VIMNMX R85, R85, 0x60, PT ;  /* 0x0000006055557848 */ /* 0x000fe40003fe0100 */
[----:B------:R-:W-:-:S02]  /*2cb0*/  IMAD.IADD R13, R13, 0x1, R15 ;  /* 0x000000010d0d7824 */ /* 0x000fc400078e020f */
[----:B------:R-:W-:Y:S02]  /*2cc0*/  IMAD R15, R0, UR4, RZ ;  /* 0x00000004000f7c24 */ /* 0x000fe4000f8e02ff */
[----:B------:R-:W-:Y:S02]  /*2cd0*/  IMAD R39, R11, R88, R34 ;  /* 0x000000580b277224 */ /* 0x000fe400078e0222 */
[C---:B------:R-:W-:Y:S02]  /*2ce0*/  IMAD R115, R30.reuse, UR5, R15 ;  /* 0x000000051e737c24 */ /* 0x040fe4000f8e020f */
[----:B------:R-:W-:Y:S01]  /*2cf0*/  IMAD.WIDE.U32 R34, R30, UR4, R12 ;  /* 0x000000041e227c25 */ /* 0x000fe2000f8e000c */
[----:B------:R-:W-:-:S03]  /*2d00*/  ULDC.64 UR4, c[0x0][0x2e8] ;  /* 0x0000ba0000047ab9 */ /* 0x000fc60000000a00 */
[----:B------:R-:W-:Y:S01]  /*2d10*/  IMAD.IADD R115, R35, 0x1, R115 ;  /* 0x0000000123737824 */ /* 0x000fe200078e0273 */
[----:B------:R-:W-:Y:S01]  /*2d20*/  LEA R116, P4, R34, UR4, 0x1 ;  /* 0x0000000422747c11 */ /* 0x000fe2000f8808ff */
[----:B------:R-:W-:Y:S02]  /*2d30*/  IMAD R37, R11, R94, R14 ;  /* 0x0000005e0b257224 */ /* 0x000fe400078e020e */
[----:B------:R-:W-:Y:S01]  /*2d40*/  IMAD.WIDE.U32 R12, R88, R2, RZ ;  /* 0x00000002580c7225 */ /* 0x000fe200078e00ff */
[----:B------:R-:W-:-:S03]  /*2d50*/  LEA.HI.X R115, R34, UR5, R115, 0x1, P4 ;  /* 0x0000000522737c11 */ /* 0x000fc6000a0f0c73 */
[----:B------:R-:W-:Y:S01]  /*2d60*/  IMAD.WIDE.U32 R14, R94, R2, RZ ;  /* 0x000000025e0e7225 */ /* 0x000fe200078e00ff */
[----:B------:R-:W-:-:S03]  /*2d70*/  IADD3 R82, R13, R39, RZ ;  /* 0x000000270d527210 */ /* 0x000fc60007ffe0ff */
        /* <DEDUP_REMOVED lines=22> */
[----:B------:R-:W-:Y:S01]  /*2ee0*/  CS2R R78, SRZ ;  /* 0x00000000004e7805 */ /* 0x000fe2000001ff00 */
[----:B------:R-:W-:Y:S01]  /*2ef0*/  IMAD.X R38, R11, 0x1, R105, P5 ;  /* 0x000000010b267824 */ /* 0x000fe200028e0669 */
[----:B------:R-:W-:Y:S01]  /*2f00*/  LEA R36, P5, R37, UR4, 0x1 ;  /* 0x0000000425247c11 */ /* 0x000fe2000f8a08ff */
[----:B------:R-:W-:Y:S01]  /*2f10*/  IMAD.X R40, R82, 0x1, R104, P0 ;  /* 0x0000000152287824 */ /* 0x000fe200000e0668 */
[----:B------:R-:W-:Y:S02]  /*2f20*/  ISETP.GE.AND P0, PT, R164, R124, PT ;  /* 0x0000007ca400720c */ /* 0x000fe40003f06270 */
[----:B------:R-:W-:-:S02]  /*2f30*/  CS2R R74, SRZ ;  /* 0x00000000004a7805 */ /* 0x000fc4000001ff00 */
[----:B------:R-:W-:Y:S02]  /*2f40*/  LEA.HI.X R37, R37, UR5, R38, 0x1, P5 ;  /* 0x0000000525257c11 */ /* 0x000fe4000a8f0c26 */
[----:B------:R-:W-:Y:S02]  /*2f50*/  CS2R R80, SRZ ;  /* 0x0000000000507805 */ /* 0x000fe4000001ff00 */
[C---:B------:R-:W-:Y:S02]  /*2f60*/  LEA R38, P5, R39.reuse, UR6, 0x1 ;  /* 0x0000000627267c11 */ /* 0x040fe4000f8a08ff */
[----:B------:R-:W-:Y:S02]  /*2f70*/  CS2R R76, SRZ ;  /* 0x00000000004c7805 */ /* 0x000fe4000001ff00 */
[----:B------:R-:W-:Y:S02]  /*2f80*/  LEA.HI.X R39, R39, UR7, R40, 0x1, P5 ;  /* 0x0000000727277c11 */ /* 0x000fe4000a8f0c28 */
        /* <DEDUP_REMOVED lines=25> */
.L_x_1587:
[----:B------:R-:W-:Y:S05]  /*3120*/  BSYNC B1 ;  /* 0x0000000000017941 */ /* 0x000fea0003800000 */
.L_x_1586:
        /* <DEDUP_REMOVED lines=56> */
.L_x_1589:
[----:B------:R-:W-:Y:S05]  /*34b0*/  BSYNC B1 ;  /* 0x0000000000017941 */ /* 0x000fea0003800000 */
.L_x_1588:
[----:B------:R-:W2:Y:S01]  /*34c0*/  LDL R11, [R1+0x30] ;  /* 0x00003000010b7983 */ /* 0x000ea20000100800 */
[----:B0-----:R-:W-:Y:S01]  /*34d0*/  IMAD.MOV.U32 R12, RZ, RZ, R63 ;  /* 0x000000ffff0c7224 */ /* 0x001fe200078e003f */
[----:B------:R-:W-:Y:S01]  /*34e0*/  MOV R14, R67 ;  /* 0x00000043000e7202 */ /* 0x000fe20000000f00 */
[----:B------:R-:W-:Y:S01]  /*34f0*/  IMAD.MOV.U32 R13, RZ, RZ, R66 ;  /* 0x000000ffff0d7224 */ /* 0x000fe200078e0042 */
[----:B------:R-:W-:Y:S02]  /*3500*/  PRMT R155, R83, 0x5410, R86 ;  /* 0x00005410539b7816 */ /* 0x000fe40000000056 */
[----:B------:R-:W-:Y:S02]  /*3510*/  PRMT R159, R14, 0x7610, R159 ;  /* 0x000076100e9f7816 */ /* 0x000fe4000000009f */
        /* <DEDUP_REMOVED lines=11> */
[----:B------:R-:W-:Y:S01]  /*35d0*/  PRMT R159, R159, 0x5410, R14 ;  /* 0x000054109f9f7816 */ /* 0x000fe2000000000e */
[----:B------:R-:W-:-:S05]  /*35e0*/  IMAD.MOV.U32 R14, RZ, RZ, R76 ;  /* 0x000000ffff0e7224 */ /* 0x000fca00078e004c */
[----:B------:R-:W-:Y:S01]  /*35f0*/  PRMT R210, R13, 0x5410, R14 ;  /* 0x000054100dd27816 */ /* 0x000fe2000000000e */
[----:B-----5:R-:W-:Y:S02]  /*3600*/  IMAD.MOV.U32 R14, RZ, RZ, R34 ;  /* 0x000000ffff0e7224 */ /* 0x020fe400078e0022 */
[----:B------:R-:W-:Y:S01]  /*3610*/  IMAD.MOV.U32 R13, RZ, RZ, R81 ;  /* 0x000000ffff0d7224 */ /* 0x000fe200078e0051 */
[----:B--2---:R-:W-:Y:S01]  /*3620*/  R2UR UR4, R11 ;  /* 0x000000000b0472ca */ /* 0x004fe200000e0000 */
[----:B------:R-:W-:-:S05]  /*3630*/  IMAD.MOV.U32 R11, RZ, RZ, R62 ;  /* 0x000000ffff0b7224 */ /* 0x000fca00078e003e */
[----:B------:R-:W-:Y:S01]  /*3640*/  PRMT R157, R12, 0x5410, R11 ;  /* 0x000054100c9d7816 */ /* 0x000fe2000000000b */
[----:B------:R-:W-:Y:S02]  /*3650*/  IMAD.MOV.U32 R11, RZ, RZ, R70 ;  /* 0x000000ffff0b7224 */ /* 0x000fe400078e0046 */
[----:B------:R-:W-:-:S04]  /*3660*/  IMAD.MOV.U32 R12, RZ, RZ, R71 ;  /* 0x000000ffff0c7224 */ /* 0x000fc800078e0047 */
[----:B------:R-:W-:Y:S01]  /*3670*/  UISETP.NE.AND UP0, UPT, UR4, 0x3, UPT ;  /* 0x000000030400788c */ /* 0x000fe2000bf05270 */
[----:B------:R-:W-:Y:S01]  /*3680*/  PRMT R196, R11, 0x5410, R12 ;  /* 0x000054100bc47816 */ /* 0x000fe2000000000c */
[----:B------:R-:W-:Y:S02]  /*3690*/  IMAD.MOV.U32 R11, RZ, RZ, R78 ;  /* 0x000000ffff0b7224 */ /* 0x000fe400078e004e */
[----:B------:R-:W-:Y:S02]  /*36a0*/  IMAD.MOV.U32 R12, RZ, RZ, R79 ;  /* 0x000000ffff0c7224 */ /* 0x000fe400078e004f */
[----:B------:R-:W-:Y:S02]  /*36b0*/  PLOP3.LUT P0, PT, PT, PT, UP0, 0x80, 0x0 ;  /* 0x000000000000781c */ /* 0x000fe40003f0f008 */
        /* <DEDUP_REMOVED lines=9> */
[----:B------:R-:W-:Y:S02]  /*3750*/  PRMT R211, R11, 0x7610, R211 ;  /* 0x000076100bd37816 */ /* 0x000fe400000000d3 */
[----:B------:R-:W-:Y:S02]  /*3760*/  MOV R11, R35 ;  /* 0x00000023000b7202 */ /* 0x000fe40000000f00 */
[----:B------:R-:W-:Y:S01]  /*3770*/  PRMT R152, R152, 0x5410, R12 ;  /* 0x0000541098987816 */ /* 0x000fe2000000000c */
[----:B------:R-:W-:Y:S01]  /*3780*/  IMAD.MOV.U32 R12, RZ, RZ, R42 ;  /* 0x000000ffff0c7224 */ /* 0x000fe200078e002a */
[----:B------:R-:W-:Y:S01]  /*3790*/  PRMT R83, R14, 0x5410, R11 ;  /* 0x000054100e537816 */ /* 0x000fe2000000000b */
[----:B------:R-:W-:Y:S01]  /*37a0*/  IMAD.MOV.U32 R14, RZ, RZ, R38 ;  /* 0x000000ffff0e7224 */ /* 0x000fe200078e0026 */
[----:B------:R-:W-:-:S02]  /*37b0*/  MOV R11, R43 ;  /* 0x0000002b000b7202 */ /* 0x000fc40000000f00 */
[----:B------:R-:W-:Y:S01]  /*37c0*/  PRMT R211, R211, 0x5410, R13 ;  /* 0x00005410d3d37816 */ /* 0x000fe2000000000d */
[----:B------:R-:W-:Y:S01]  /*37d0*/  IMAD.MOV.U32 R13, RZ, RZ, R39 ;  /* 0x000000ffff0d7224 */ /* 0x000fe200078e0027 */
        /* <DEDUP_REMOVED lines=24> */
[----:B------:R-:W-:Y:S02]  /*3960*/  IMAD.MOV.U32 R13, RZ, RZ, R49 ;  /* 0x000000ffff0d7224 */ /* 0x000fe400078e0031 */
[----:B------:R-:W-:Y:S02]  /*3970*/  IMAD.MOV.U32 R12, RZ, RZ, R56 ;  /* 0x000000ffff0c7224 */ /* 0x000fe400078e0038 */
[----:B------:R-:W-:Y:S01]  /*3980*/  IMAD.MOV.U32 R11, RZ, RZ, R57 ;  /* 0x000000ffff0b7224 */ /* 0x000fe200078e0039 */
[----:B------:R-:W-:-:S04]  /*3990*/  PRMT R147, R14, 0x5410, R13 ;  /* 0x000054100e937816 */ /* 0x000fc8000000000d */
[----:B------:R-:W-:Y:S01]  /*39a0*/  PRMT R154, R12, 0x5410, R11 ;  /* 0x000054100c9a7816 */ /* 0x000fe2000000000b */
[----:B------:R-:W-:Y:S06]  /*39b0*/  @!P0 BRA `(.L_x_1590) ;  /* 0x0000000000048947 */ /* 0x000fec0003800000 */
[----:B------:R-:W-:Y:S01]  /*39c0*/  BPT.TRAP 0x1 ;  /* 0x000000040000795c */ /* 0x000fe20000300000 */
.L_x_1590:
[----:B------:R-:W-:Y:S01]  /*39d0*/  IMAD R86, R19, 0x8, R18 ;  /* 0x0000000813567824 */ /* 0x000fe200078e0212 */
[----:B------:R-:W-:Y:S01]  /*39e0*/  SHF.L.U32 R87, R175, 0x1f, RZ ;  /* 0x0000001faf577819 */ /* 0x000fe200000006ff */
[----:B------:R-:W-:Y:S03]  /*39f0*/  BSSY B1, `(.L_x_1591) ;  /* 0x0000003000017945 */ /* 0x000fe60003800000 */
[----:B------:R-:W0:Y:S02]  /*3a00*/  SYNCS.PHASECHK.TRANS64.TRYWAIT P6, [R86+URZ+0x2a890], R87 ;  /* 0x02a89057560075a7 */ /* 0x000e2400080c017f */
[----:B0-----:R-:W-:Y:S05]  /*3a10*/  @!P6 BRA `(.L_x_1592) ;  /* 0x000002580088e947 */ /* 0x001fea0003800000 */
.L_x_2005:
[----:B------:R-:W-:Y:S05]  /*3a20*/  BSYNC B1 ;  /* 0x0000000000017941 */ /* 0x000fea0003800000 */
.L_x_1591:
[----:B------:R-:W-:-:S03]  /*3a30*/  UMOV UR4, 0xffffffff ;  /* 0xffffffff00047882 */ /* 0x000fc60000000000 */
[----:B------:R-:W-:Y:S05]  /*3a40*/  BRA.DIV UR4, `(.L_x_1593) ;  /* 0x0000025a04907947 */ /* 0x000fea000b800000 */
[----:B------:R1:W2:Y:S04]  /*3a50*/  SHFL.IDX PT, R82, R115, RZ, 0x1c1f ;  /* 0x001c1fff73527589 */ /* 0x0002a800000e0000 */
[----:B------:R1:W3:Y:S02]  /*3a60*/  SHFL.IDX PT, R11, R116, RZ, 0x1c1f ;  /* 0x001c1fff740b7589 */ /* 0x0002e400000e0000 */
.L_x_2009:
        /* <DEDUP_REMOVED lines=9> */
[----:B------:R-:W-:Y:S02]  /*3b00*/  SHF.R.U64 R150, R80, 0x10, R81 ;  /* 0x0000001050967819 */ /* 0x000fe40000001251 */
[----:B0-----:R-:W-:Y:S02]  /*3b10*/  MOV R80, R13 ;  /* 0x0000000d00507202 */ /* 0x001fe40000000f00 */
[----:B------:R-:W-:Y:S01]  /*3b20*/  SHF.R.U64 R78, R78, 0x10, R79 ;  /* 0x000000104e4e7819 */ /* 0x000fe2000000124f */
        /* <DEDUP_REMOVED lines=9> */
[----:B------:R-:W-:Y:S01]  /*3bc0*/  SHF.R.U32.HI R78, RZ, 0x10, R79 ;  /* 0x00000010ff4e7819 */ /* 0x000fe2000001164f */
[----:B------:R-:W-:Y:S02]  /*3bd0*/  IMAD.MOV.U32 R79, RZ, RZ, R12 ;  /* 0x000000ffff4f7224 */ /* 0x000fe400078e000c */
        /* <DEDUP_REMOVED lines=9> */
[----:B------:R-:W-:Y:S02]  /*3c70*/  HADD2.F32 R80, -RZ, R152.H1_H1 ;  /* 0x30000098ff507230 */ /* 0x000fe40000004100 */
[----:B------:R-:W-:Y:S01]  /*3c80*/  FFMA.FTZ R13, R13, R78, R15 ;  /* 0x0000004e0d0d7223 */ /* 0x000fe2000001000f */
[----:B------:R-:W-:Y:S02]  /*3c90*/  IMAD.MOV.U32 R78, RZ, RZ, R14 ;  /* 0x000000ffff4e7224 */ /* 0x000fe400078e000e */
[----:B------:R-:W-:-:S02]  /*3ca0*/  HADD2.F32 R14, -RZ, R79.H1_H1 ;  /* 0x3000004fff0e7230 */ /* 0x000fc40000004100 */
[----:B------:R-:W-:Y:S02]  /*3cb0*/  HADD2.F32 R15, -RZ, R79.H0_H0 ;  /* 0x2000004fff0f7230 */ /* 0x000fe40000004100 */
[----:B------:R-:W-:Y:S02]  /*3cc0*/  HADD2.F32 R79, -RZ, R152.H0_H0 ;  /* 0x20000098ff4f7230 */ /* 0x000fe40000004100 */
[-C--:B------:R-:W-:Y:S01]  /*3cd0*/  FMUL.FTZ R81, R14, R80.reuse ;  /* 0x000000500e517220 */ /* 0x080fe20000410000 */
[----:B------:R-:W-:Y:S02]  /*3ce0*/  HADD2.F32 R152, -RZ, R211.H1_H1 ;  /* 0x300000d3ff987230 */ /* 0x000fe40000004100 */
[C---:B------:R-:W-:Y:S01]  /*3cf0*/  FMUL.FTZ R80, R15.reuse, R80 ;  /* 0x000000500f507220 */ /* 0x040fe20000410000 */
[----:B------:R-:W-:-:S03]  /*3d00*/  FFMA.FTZ R15, R15, R79, -R81 ;  /* 0x0000004f0f0f7223 */ /* 0x000fc60000010851 */
[----:B------:R-:W-:Y:S01]  /*3d10*/  FFMA.FTZ R14, R14, R79, R80 ;  /* 0x0000004f0e0e7223 */ /* 0x000fe20000010050 */
[--C-:B------:R-:W-:Y:S02]  /*3d20*/  HADD2.F32 R80, -RZ, R78.reuse.H0_H0 ;  /* 0x2000004eff507230 */ /* 0x100fe40000004100 */
[----:B------:R-:W-:Y:S02]  /*3d30*/  HADD2.F32 R78, -RZ, R78.H1_H1 ;  /* 0x3000004eff4e7230 */ /* 0x000fe40000004100 */
[----:B------:R-:W-:Y:S01]  /*3d40*/  HADD2.F32 R79, -RZ, R204.H0_H0 ;  /* 0x200000ccff4f7230 */ /* 0x000fe20000004100 */
        /* <DEDUP_REMOVED lines=8> */
[----:B------:R-:W-:Y:S01]  /*3dd0*/  F2FP.F16.F32.PACK_AB R81, R152, R81 ;  /* 0x000000519851723e */ /* 0x000fe200000000ff */
[----:B------:R-:W-:-:S04]  /*3de0*/  IMAD.MOV.U32 R15, RZ, RZ, R78 ;  /* 0x000000ffff0f7224 */ /* 0x000fc800078e004e */
[----:B------:R-:W-:-:S07]  /*3df0*/  IMAD.MOV.U32 R14, RZ, RZ, R81 ;  /* 0x000000ffff0e7224 */ /* 0x000fce00078e0051 */
.L_x_1599:
[----:B------:R-:W-:Y:S05]  /*3e00*/  BSYNC B3 ;  /* 0x0000000000037941 */ /* 0x000fea0003800000 */
.L_x_1598:
[----:B---3--:R-:W-:-:S04]  /*3e10*/  LEA R78, P4, R16, R11, 0x1 ;  /* 0x0000000b104e7211 */ /* 0x008fc800078808ff */
[----:B--2---:R-:W-:-:S05]  /*3e20*/  LEA.HI.X R79, R16, R82, R17, 0x1, P4 ;  /* 0x00000052104f7211 */ /* 0x004fca00020f0c11 */
[----:B0-----:R4:W-:Y:S04]  /*3e30*/  ST.E.128 desc[UR60][R78.64], R12 ;  /* 0x0000000c4e007985 */ /* 0x0019e8000c101d3c */
.L_x_1597:
[----:B------:R-:W-:Y:S05]  /*3e40*/  BSYNC B2 ;  /* 0x0000000000027941 */ /* 0x000fea0003800000 */
.L_x_1596:
        /* <DEDUP_REMOVED lines=8> */
[----:B------:R-:W-:Y:S01]  /*3ed0*/  HADD2.F32 R80, -RZ, R211.H0_H0 ;  /* 0x200000d3ff507230 */ /* 0x000fe20000004100 */
        /* <DEDUP_REMOVED lines=46> */
.L_x_1603:
[----:B------:R-:W-:Y:S05]  /*41c0*/  BSYNC B3 ;  /* 0x0000000000037941 */ /* 0x000fea0003800000 */
.L_x_1602:
[----:B------:R-:W-:Y:S01]  /*41d0*/  SHF.L.U32 R76, R170, 0x3, RZ ;  /* 0x00000003aa4c7819 */ /* 0x000fe200000006ff */
[----:B---3--:R-:W-:Y:S02]  /*41e0*/  IMAD.MOV.U32 R74, RZ, RZ, R11 ;  /* 0x000000ffff4a7224 */ /* 0x008fe400078e000b */
[----:B--2---:R-:W-:Y:S02]  /*41f0*/  IMAD.MOV.U32 R75, RZ, RZ, R82 ;  /* 0x000000ffff4b7224 */ /* 0x004fe400078e0052 */
[----:B------:R-:W-:-:S05]  /*4200*/  IMAD.WIDE R74, R76, 0x2, R74 ;  /* 0x000000024c4a7825 */ /* 0x000fca00078e024a */
[----:B0-----:R0:W-:Y:S02]  /*4210*/  ST.E.128 desc[UR60][R74.64], R12 ;  /* 0x0000000c4a007985 */ /* 0x0011e4000c101d3c */
.L_x_1601:
[----:B------:R-:W-:Y:S05]  /*4220*/  BSYNC B2 ;  /* 0x0000000000027941 */ /* 0x000fea0003800000 */
.L_x_1600:
[----:B------:R-:W-:Y:S01]  /*4230*/  ISETP.NE.AND P4, PT, R25, RZ, PT ;  /* 0x000000ff1900720c */ /* 0x000fe20003f85270 */
[----:B------:R-:W-:-:S12]  /*4240*/  BSSY B2, `(.L_x_1604) ;  /* 0x000003a000027945 */ /* 0x000fd80003800000 */
[----:B------:R-:W-:Y:S05]  /*4250*/  @!P4 BRA `(.L_x_1605) ;  /* 0x0000000000e0c947 */ /* 0x000fea0003800000 */
[----:B0---4-:R0:W4:Y:S01]  /*4260*/  LDS.128 R12, [R33+0x3000] ;  /* 0x00300000210c7984 */ /* 0x0111220000000c00 */
[----:B------:R-:W-:Y:S01]  /*4270*/  ISETP.GE.AND P4, PT, R177, R124, PT ;  /* 0x0000007cb100720c */ /* 0x000fe20003f86270 */
[----:B------:R-:W-:Y:S01]  /*4280*/  IMAD.SHL.U32 R76, R171, 0x8, RZ ;  /* 0x00000008ab4c7824 */ /* 0x000fe200078e00ff */
[----:B---3--:R-:W-:Y:S01]  /*4290*/  MOV R74, R11 ;  /* 0x0000000b004a7202 */ /* 0x008fe20000000f00 */
[----:B--2---:R-:W-:Y:S01]  /*42a0*/  IMAD.MOV.U32 R75, RZ, RZ, R82 ;  /* 0x000000ffff4b7224 */ /* 0x004fe200078e0052 */
[----:B------:R-:W-:Y:S03]  /*42b0*/  BSSY B3, `(.L_x_1606) ;  /* 0x0000031000037945 */ /* 0x000fe60003800000 */
[----:B------:R-:W-:-:S06]  /*42c0*/  IMAD.WIDE R74, R76, 0x2, R74 ;  /* 0x000000024c4a7825 */ /* 0x000fcc00078e024a */
        /* <DEDUP_REMOVED lines=9> */
[CC--:B------:R-:W-:Y:S01]  /*4360*/  FMUL.FTZ R77, R13.reuse, R72.reuse ;  /* 0x000000480d4d7220 */ /* 0x0c0fe20000410000 */
[----:B------:R-:W-:Y:S02]  /*4370*/  HADD2.F32 R78, -RZ, R196.H0_H0 ;  /* 0x200000c4ff4e7230 */ /* 0x000fe40000004100 */
[C---:B------:R-:W-:Y:S01]  /*4380*/  FMUL.FTZ R72, R76.reuse, R72 ;  /* 0x000000484c487220 */ /* 0x040fe20000410000 */
[----:B------:R-:W-:Y:S02]  /*4390*/  HADD2.F32 R80, -RZ, R210.H0_H0 ;  /* 0x200000d2ff507230 */ /* 0x000fe40000004100 */
[-C--:B------:R-:W-:Y:S01]  /*43a0*/  FFMA.FTZ R76, R76, R70.reuse, -R77 ;  /* 0x000000464c4c7223 */ /* 0x080fe2000001084d */
[----:B------:R-:W-:Y:S01]  /*43b0*/  FFMA.FTZ R72, R13, R70, R72 ;  /* 0x000000460d487223 */ /* 0x000fe20000010048 */
[----:B------:R-:W-:Y:S01]  /*43c0*/  SHF.R.U32.HI R13, RZ, 0x10, R73 ;  /* 0x00000010ff0d7819 */ /* 0x000fe20000011649 */
[----:B------:R-:W-:Y:S01]  /*43d0*/  IMAD.MOV.U32 R70, RZ, RZ, R15 ;  /* 0x000000ffff467224 */ /* 0x000fe200078e000f */
[----:B------:R-:W-:-:S02]  /*43e0*/  SHF.R.U32.HI R73, RZ, 0x10, R71 ;  /* 0x00000010ff497819 */ /* 0x000fc40000011647 */
[----:B------:R-:W-:Y:S01]  /*43f0*/  F2FP.F16.F32.PACK_AB R72, R72, R76 ;  /* 0x0000004c4848723e */ /* 0x000fe200000000ff */
[----:B------:R-:W-:Y:S02]  /*4400*/  HADD2.F32 R15, -RZ, R13.H0_H0 ;  /* 0x2000000dff0f7230 */ /* 0x000fe40000004100 */
[--C-:B------:R-:W-:Y:S02]  /*4410*/  HADD2.F32 R13, -RZ, R70.reuse.H1_H1 ;  /* 0x30000046ff0d7230 */ /* 0x100fe40000004100 */
[----:B------:R-:W-:Y:S02]  /*4420*/  HADD2.F32 R71, -RZ, R70.H0_H0 ;  /* 0x20000046ff477230 */ /* 0x000fe40000004100 */
[----:B------:R-:W-:Y:S02]  /*4430*/  HADD2.F32 R70, -RZ, R73.H0_H0 ;  /* 0x20000049ff467230 */ /* 0x000fe40000004100 */
[-C--:B------:R-:W-:Y:S01]  /*4440*/  FMUL.FTZ R77, R13, R15.reuse ;  /* 0x0000000f0d4d7220 */ /* 0x080fe20000410000 */
[----:B------:R-:W-:Y:S01]  /*4450*/  MOV R73, R14 ;  /* 0x0000000e00497202 */ /* 0x000fe20000000f00 */
[----:B------:R-:W-:-:S02]  /*4460*/  FMUL.FTZ R14, R71, R15 ;  /* 0x0000000f470e7220 */ /* 0x000fc40000410000 */
[-C--:B------:R-:W-:Y:S01]  /*4470*/  FFMA.FTZ R15, R71, R70.reuse, -R77 ;  /* 0x00000046470f7223 */ /* 0x080fe2000001084d */
[--C-:B------:R-:W-:Y:S02]  /*4480*/  HADD2.F32 R77, -RZ, R12.reuse.H1_H1 ;  /* 0x3000000cff4d7230 */ /* 0x100fe40000004100 */
[----:B------:R-:W-:Y:S01]  /*4490*/  FFMA.FTZ R13, R13, R70, R14 ;  /* 0x000000460d0d7223 */ /* 0x000fe2000001000e */
[----:B------:R-:W-:Y:S02]  /*44a0*/  HADD2.F32 R14, -RZ, R12.H0_H0 ;  /* 0x2000000cff0e7230 */ /* 0x000fe40000004100 */
[--C-:B------:R-:W-:Y:S02]  /*44b0*/  HADD2.F32 R70, -RZ, R73.reuse.H1_H1 ;  /* 0x30000049ff467230 */ /* 0x100fe40000004100 */
[-C--:B------:R-:W-:Y:S01]  /*44c0*/  FMUL.FTZ R12, R77, R79.reuse ;  /* 0x0000004f4d0c7220 */ /* 0x080fe20000410000 */
[----:B------:R-:W-:Y:S02]  /*44d0*/  HADD2.F32 R73, -RZ, R73.H0_H0 ;  /* 0x20000049ff497230 */ /* 0x000fe40000004100 */
[----:B------:R-:W-:Y:S01]  /*44e0*/  FMUL.FTZ R79, R14, R79 ;  /* 0x0000004f0e4f7220 */ /* 0x000fe20000410000 */
[----:B------:R-:W-:-:S02]  /*44f0*/  HADD2.F32 R71, -RZ, R196.H1_H1 ;  /* 0x300000c4ff477230 */ /* 0x000fc40000004100 */
[----:B------:R-:W-:Y:S01]  /*4500*/  FFMA.FTZ R14, R14, R78, -R12 ;  /* 0x0000004e0e0e7223 */ /* 0x000fe2000001080c */
[CC--:B------:R-:W-:Y:S01]  /*4510*/  FMUL.FTZ R12, R70.reuse, R80.reuse ;  /* 0x00000050460c7220 */ /* 0x0c0fe20000410000 */
[----:B------:R-:W-:Y:S01]  /*4520*/  FMUL.FTZ R80, R73, R80 ;  /* 0x0000005049507220 */ /* 0x000fe20000410000 */
[----:B------:R-:W-:Y:S01]  /*4530*/  FFMA.FTZ R79, R77, R78, R79 ;  /* 0x0000004e4d4f7223 */ /* 0x000fe2000001004f */
[----:B------:R-:W-:Y:S01]  /*4540*/  F2FP.F16.F32.PACK_AB R15, R13, R15 ;  /* 0x0000000f0d0f723e */ /* 0x000fe200000000ff */
[-C--:B------:R-:W-:Y:S01]  /*4550*/  FFMA.FTZ R12, R73, R71.reuse, -R12 ;  /* 0x00000047490c7223 */ /* 0x080fe2000001080c */
[----:B------:R-:W-:Y:S01]  /*4560*/  FFMA.FTZ R80, R70, R71, R80 ;  /* 0x0000004746507223 */ /* 0x000fe20000010050 */
[----:B------:R-:W-:Y:S01]  /*4570*/  IMAD.MOV.U32 R13, RZ, RZ, R72 ;  /* 0x000000ffff0d7224 */ /* 0x000fe200078e0048 */
[----:B------:R-:W-:-:S03]  /*4580*/  F2FP.F16.F32.PACK_AB R14, R79, R14 ;  /* 0x0000000e4f0e723e */ /* 0x000fc600000000ff */
[----:B------:R-:W-:Y:S02]  /*4590*/  F2FP.F16.F32.PACK_AB R80, R80, R12 ;  /* 0x0000000c5050723e */ /* 0x000fe400000000ff */
[----:B------:R-:W-:-:S03]  /*45a0*/  IMAD.MOV.U32 R12, RZ, RZ, R14 ;  /* 0x000000ffff0c7224 */ /* 0x000fc600078e000e */
[----:B------:R-:W-:-:S07]  /*45b0*/  IMAD.MOV.U32 R14, RZ, RZ, R80 ;  /* 0x000000ffff0e7224 */ /* 0x000fce00078e0050 */
.L_x_1607:
[----:B------:R-:W-:Y:S05]  /*45c0*/  BSYNC B3 ;  /* 0x0000000000037941 */ /* 0x000fea0003800000 */
.L_x_1606:
[----:B----4-:R0:W-:Y:S02]  /*45d0*/  ST.E.128 desc[UR60][R74.64], R12 ;  /* 0x0000000c4a007985 */ /* 0x0101e4000c101d3c */
.L_x_1605:
[----:B------:R-:W-:Y:S05]  /*45e0*/  BSYNC B2 ;  /* 0x0000000000027941 */ /* 0x000fea0003800000 */
.L_x_1604:
        /* <DEDUP_REMOVED lines=10> */
[----:B----4-:R-:W-:Y:S01]  /*4690*/  HADD2.F32 R73, -RZ, R15.H0_H0 ;  /* 0x2000000fff497230 */ /* 0x010fe20000004100 */
[----:B------:R-:W-:Y:S02]  /*46a0*/  SHF.R.U64 R68, R68, 0x10, R69 ;  /* 0x0000001044447819 */ /* 0x000fe40000001245 */
[----:B------:R-:W-:Y:S01]  /*46b0*/  SHF.R.U32.HI R66, RZ, 0x10, R67 ;  /* 0x00000010ff427819 */ /* 0x000fe20000011643 */
[----:B------:R-:W-:Y:S01]  /*46c0*/  HADD2.F32 R72, -RZ, R72.H0_H0 ;  /* 0x20000048ff487230 */ /* 0x000fe20000004100 */
[----:B------:R-:W-:Y:S01]  /*46d0*/  SHF.R.U32.HI R69, RZ, 0x10, R69 ;  /* 0x00000010ff457819 */ /* 0x000fe20000011645 */
[----:B------:R-:W-:Y:S01]  /*46e0*/  HADD2.F32 R75, -RZ, R68.H0_H0 ;  /* 0x20000044ff4b7230 */ /* 0x000fe20000004100 */
[----:B------:R-:W-:Y:S01]  /*46f0*/  MOV R67, R13 ;  /* 0x0000000d00437202 */ /* 0x000fe20000000f00 */
[----:B------:R-:W-:Y:S02]  /*4700*/  IMAD.MOV.U32 R13, RZ, RZ, R14 ;  /* 0x000000ffff0d7224 */ /* 0x000fe400078e000e */
[----:B------:R-:W-:-:S02]  /*4710*/  HADD2.F32 R14, -RZ, R69.H0_H0 ;  /* 0x20000045ff0e7230 */ /* 0x000fc40000004100 */
[--C-:B------:R-:W-:Y:S02]  /*4720*/  HADD2.F32 R69, -RZ, R67.reuse.H1_H1 ;  /* 0x30000043ff457230 */ /* 0x100fe40000004100 */
[----:B------:R-:W-:Y:S02]  /*4730*/  HADD2.F32 R74, -RZ, R67.H0_H0 ;  /* 0x20000043ff4a7230 */ /* 0x000fe40000004100 */
[----:B------:R-:W-:Y:S02]  /*4740*/  HADD2.F32 R68, -RZ, R15.H1_H1 ;  /* 0x3000000fff447230 */ /* 0x000fe40000004100 */
[-C--:B------:R-:W-:Y:S01]  /*4750*/  FMUL.FTZ R15, R69, R75.reuse ;  /* 0x0000004b450f7220 */ /* 0x080fe20000410000 */
[----:B------:R-:W-:Y:S02]  /*4760*/  HADD2.F32 R67, -RZ, R66.H0_H0 ;  /* 0x20000042ff437230 */ /* 0x000fe40000004100 */
[----:B------:R-:W-:Y:S01]  /*4770*/  FMUL.FTZ R76, R74, R75 ;  /* 0x0000004b4a4c7220 */ /* 0x000fe20000410000 */
[-C--:B------:R-:W-:Y:S01]  /*4780*/  FMUL.FTZ R75, R73, R14.reuse ;  /* 0x0000000e494b7220 */ /* 0x080fe20000410000 */
[----:B------:R-:W-:Y:S01]  /*4790*/  FMUL.FTZ R66, R68, R14 ;  /* 0x0000000e44427220 */ /* 0x000fe20000410000 */
[-C--:B------:R-:W-:Y:S01]  /*47a0*/  FFMA.FTZ R14, R74, R72.reuse, -R15 ;  /* 0x000000484a0e7223 */ /* 0x080fe2000001080f */
[----:B------:R-:W-:Y:S01]  /*47b0*/  FFMA.FTZ R15, R69, R72, R76 ;  /* 0x00000048450f7223 */ /* 0x000fe2000001004c */
[----:B------:R-:W-:-:S02]  /*47c0*/  HADD2.F32 R69, -RZ, R189.H0_H0 ;  /* 0x200000bdff457230 */ /* 0x000fc40000004100 */
[-C--:B------:R-:W-:Y:S01]  /*47d0*/  FFMA.FTZ R66, R73, R67.reuse, -R66 ;  /* 0x0000004349427223 */ /* 0x080fe20000010842 */
[--C-:B------:R-:W-:Y:S02]  /*47e0*/  HADD2.F32 R73, -RZ, R12.reuse.H1_H1 ;  /* 0x3000000cff497230 */ /* 0x100fe40000004100 */
[----:B------:R-:W-:Y:S01]  /*47f0*/  FFMA.FTZ R68, R68, R67, R75 ;  /* 0x0000004344447223 */ /* 0x000fe2000001004b */
[----:B------:R-:W-:Y:S01]  /*4800*/  HADD2.F32 R74, -RZ, R12.H0_H0 ;  /* 0x2000000cff4a7230 */ /* 0x000fe20000004100 */
[----:B------:R-:W-:Y:S01]  /*4810*/  F2FP.F16.F32.PACK_AB R14, R15, R14 ;  /* 0x0000000e0f0e723e */ /* 0x000fe200000000ff */
[----:B------:R-:W-:Y:S02]  /*4820*/  HADD2.F32 R67, -RZ, R159.H1_H1 ;  /* 0x3000009fff437230 */ /* 0x000fe40000004100 */
[--C-:B------:R-:W-:Y:S02]  /*4830*/  HADD2.F32 R12, -RZ, R13.reuse.H1_H1 ;  /* 0x3000000dff0c7230 */ /* 0x100fe40000004100 */
[----:B------:R-:W-:Y:S01]  /*4840*/  FMUL.FTZ R77, R74, R69 ;  /* 0x000000454a4d7220 */ /* 0x000fe20000410000 */
[----:B------:R-:W-:-:S02]  /*4850*/  HADD2.F32 R76, -RZ, R13.H0_H0 ;  /* 0x2000000dff4c7230 */ /* 0x000fc40000004100 */
[C---:B------:R-:W-:Y:S01]  /*4860*/  FMUL.FTZ R13, R73.reuse, R69 ;  /* 0x00000045490d7220 */ /* 0x040fe20000410000 */
[----:B------:R-:W-:Y:S02]  /*4870*/  HADD2.F32 R72, -RZ, R189.H1_H1 ;  /* 0x300000bdff487230 */ /* 0x000fe40000004100 */
        /* <DEDUP_REMOVED lines=8> */
[----:B------:R-:W-:-:S02]  /*4900*/  IMAD.MOV.U32 R15, RZ, RZ, R66 ;  /* 0x000000ffff0f7224 */ /* 0x000fc400078e0042 */
[----:B------:R-:W-:Y:S02]  /*4910*/  F2FP.F16.F32.PACK_AB R13, R77, R13 ;  /* 0x0000000d4d0d723e */ /* 0x000fe400000000ff */
[----:B------:R-:W-:-:S03]  /*4920*/  F2FP.F16.F32.PACK_AB R67, R67, R69 ;  /* 0x000000454343723e */ /* 0x000fc600000000ff */
[----:B------:R-:W-:Y:S02]  /*4930*/  IMAD.MOV.U32 R12, RZ, RZ, R13 ;  /* 0x000000ffff0c7224 */ /* 0x000fe400078e000d */
[----:B------:R-:W-:Y:S01]  /*4940*/  IMAD.MOV.U32 R13, RZ, RZ, R14 ;  /* 0x000000ffff0d7224 */ /* 0x000fe200078e000e */
[----:B------:R-:W-:-:S07]  /*4950*/  MOV R14, R67 ;  /* 0x00000043000e7202 */ /* 0x000fce0000000f00 */
.L_x_1611:
[----:B------:R-:W-:Y:S05]  /*4960*/  BSYNC B3 ;  /* 0x0000000000037941 */ /* 0x000fea0003800000 */
.L_x_1610:
[----:B----4-:R0:W-:Y:S02]  /*4970*/  ST.E.128 desc[UR60][R70.64], R12 ;  /* 0x0000000c46007985 */ /* 0x0101e4000c101d3c */
.L_x_1609:
[----:B------:R-:W-:Y:S05]  /*4980*/  BSYNC B2 ;  /* 0x0000000000027941 */ /* 0x000fea0003800000 */
.L_x_1608:
        /* <DEDUP_REMOVED lines=26> */
[----:B------:R-:W-:Y:S02]  /*4b30*/  HADD2.F32 R62, -RZ, R12.H1_H1 ;  /* 0x3000000cff3e7230 */ /* 0x000fe40000004100 */
[C---:B------:R-:W-:Y:S01]  /*4b40*/  FMUL.FTZ R65, R15.reuse, R65 ;  /* 0x000000410f417220 */ /* 0x040fe20000410000 */
[----:B------:R-:W-:Y:S01]  /*4b50*/  FFMA.FTZ R64, R15, R70, -R64 ;  /* 0x000000460f407223 */ /* 0x000fe20000010840 */
[----:B------:R-:W-:-:S02]  /*4b60*/  HADD2.F32 R15, -RZ, R158.H1_H1 ;  /* 0x3000009eff0f7230 */ /* 0x000fc40000004100 */
[----:B------:R-:W-:Y:S02]  /*4b70*/  HADD2.F32 R12, -RZ, R12.H0_H0 ;  /* 0x2000000cff0c7230 */ /* 0x000fe40000004100 */
[----:B------:R-:W-:Y:S01]  /*4b80*/  FFMA.FTZ R65, R69, R70, R65 ;  /* 0x0000004645417223 */ /* 0x000fe20000010041 */
[----:B------:R-:W-:Y:S02]  /*4b90*/  HADD2.F32 R158, -RZ, R158.H0_H0 ;  /* 0x2000009eff9e7230 */ /* 0x000fe40000004100 */
[-C--:B------:R-:W-:Y:S01]  /*4ba0*/  FMUL.FTZ R69, R62, R15.reuse ;  /* 0x0000000f3e457220 */ /* 0x080fe20000410000 */
[--C-:B------:R-:W-:Y:S02]  /*4bb0*/  HADD2.F32 R68, -RZ, R14.reuse.H1_H1 ;  /* 0x3000000eff447230 */ /* 0x100fe40000004100 */
[----:B------:R-:W-:Y:S01]  /*4bc0*/  FMUL.FTZ R70, R12, R15 ;  /* 0x0000000f0c467220 */ /* 0x000fe20000410000 */
[----:B------:R-:W-:Y:S01]  /*4bd0*/  HADD2.F32 R14, -RZ, R14.H0_H0 ;  /* 0x2000000eff0e7230 */ /* 0x000fe20000004100 */
[----:B------:R-:W-:Y:S01]  /*4be0*/  F2FP.F16.F32.PACK_AB R64, R65, R64 ;  /* 0x000000404140723e */ /* 0x000fe200000000ff */
[----:B------:R-:W-:-:S02]  /*4bf0*/  HADD2.F32 R13, -RZ, R157.H1_H1 ;  /* 0x3000009dff0d7230 */ /* 0x000fc40000004100 */
[-C--:B------:R-:W-:Y:S01]  /*4c00*/  FMUL.FTZ R15, R68, R158.reuse ;  /* 0x0000009e440f7220 */ /* 0x080fe20000410000 */
[----:B------:R-:W-:Y:S02]  /*4c10*/  HADD2.F32 R157, -RZ, R157.H0_H0 ;  /* 0x2000009dff9d7230 */ /* 0x000fe40000004100 */
        /* <DEDUP_REMOVED lines=8> */
[----:B------:R-:W-:-:S07]  /*4ca0*/  IMAD.MOV.U32 R15, RZ, RZ, R64 ;  /* 0x000000ffff0f7224 */ /* 0x000fce00078e0040 */
.L_x_1615:
[----:B------:R-:W-:Y:S05]  /*4cb0*/  BSYNC B3 ;  /* 0x0000000000037941 */ /* 0x000fea0003800000 */
.L_x_1614:
[----:B----4-:R0:W-:Y:S02]  /*4cc0*/  ST.E.128 desc[UR60][R66.64], R12 ;  /* 0x0000000c42007985 */ /* 0x0101e4000c101d3c */
.L_x_1613:
[----:B------:R-:W-:Y:S05]  /*4cd0*/  BSYNC B2 ;  /* 0x0000000000027941 */ /* 0x000fea0003800000 */
.L_x_1612:
        /* <DEDUP_REMOVED lines=51> */
.L_x_1617:
[----:B------:R-:W-:Y:S05]  /*5010*/  BSYNC B2 ;  /* 0x0000000000027941 */ /* 0x000fea0003800000 */
.L_x_1616:
[----:B----4-:R0:W-:Y:S02]  /*5020*/  ST.E.128 desc[UR60][R62.64], R12 ;  /* 0x0000000c3e007985 */ /* 0x0101e4000c101d3c */
.L_x_1595:
[----:B------:R-:W-:Y:S05]  /*5030*/  BSYNC B1 ;  /* 0x0000000000017941 */ /* 0x000fea0003800000 */
.L_x_1594:
[----:B------:R-:W-:-:S03]  /*5040*/  UMOV UR4, 0xffffffff ;  /* 0xffffffff00047882 */ /* 0x000fc60000000000 */
[----:B------:R-:W-:Y:S05]  /*5050*/  BRA.DIV UR4, `(.L_x_1618) ;  /* 0x0000024604587947 */ /* 0x000fea000b800000 */
[----:B-1----:R-:W1:Y:S04]  /*5060*/  SHFL.IDX PT, R115, R115, 0x1, 0x1c1f ;  /* 0x003c1f0073737f89 */ /* 0x002e6800000e0000 */
[----:B------:R-:W0:Y:S02]  /*5070*/  SHFL.IDX PT, R116, R116, 0x1, 0x1c1f ;  /* 0x003c1f0074747f89 */ /* 0x000e2400000e0000 */
.L_x_2013:
        /* <DEDUP_REMOVED lines=10> */
[--C-:B---3--:R-:W-:Y:S02]  /*5120*/  SHF.R.U64 R11, R56, 0x10, R57.reuse ;  /* 0x00000010380b7819 */ /* 0x108fe40000001239 */
[----:B------:R-:W-:Y:S02]  /*5130*/  SHF.R.U32.HI R62, RZ, 0x10, R57 ;  /* 0x00000010ff3e7819 */ /* 0x000fe40000011639 */
[--C-:B------:R-:W-:Y:S01]  /*5140*/  SHF.R.U64 R61, R54, 0x10, R55.reuse ;  /* 0x00000010363d7819 */ /* 0x100fe20000001237 */
[----:B----4-:R-:W-:Y:S01]  /*5150*/  IMAD.MOV.U32 R54, RZ, RZ, R12 ;  /* 0x000000ffff367224 */ /* 0x010fe200078e000c */
[----:B------:R-:W-:Y:S01]  /*5160*/  SHF.R.U32.HI R60, RZ, 0x10, R55 ;  /* 0x00000010ff3c7819 */ /* 0x000fe20000011637 */
[----:B------:R-:W-:Y:S02]  /*5170*/  HADD2.F32 R57, -RZ, R11.H0_H0 ;  /* 0x2000000bff397230 */ /* 0x000fe40000004100 */
[----:B------:R-:W-:Y:S02]  /*5180*/  HADD2.F32 R12, -RZ, R13.H1_H1 ;  /* 0x3000000dff0c7230 */ /* 0x000fe40000004100 */
[----:B------:R-:W-:-:S02]  /*5190*/  HADD2.F32 R62, -RZ, R62.H0_H0 ;  /* 0x2000003eff3e7230 */ /* 0x000fc40000004100 */
[----:B------:R-:W-:Y:S02]  /*51a0*/  HADD2.F32 R11, -RZ, R13.H0_H0 ;  /* 0x2000000dff0b7230 */ /* 0x000fe40000004100 */
[-C--:B------:R-:W-:Y:S01]  /*51b0*/  FMUL.FTZ R64, R12, R57.reuse ;  /* 0x000000390c407220 */ /* 0x080fe20000410000 */
[--C-:B------:R-:W-:Y:S02]  /*51c0*/  HADD2.F32 R55, -RZ, R15.reuse.H1_H1 ;  /* 0x3000000fff377230 */ /* 0x100fe40000004100 */
[----:B------:R-:W-:Y:S02]  /*51d0*/  HADD2.F32 R13, -RZ, R15.H0_H0 ;  /* 0x2000000fff0d7230 */ /* 0x000fe40000004100 */
[----:B------:R-:W-:Y:S01]  /*51e0*/  FMUL.FTZ R57, R11, R57 ;  /* 0x000000390b397220 */ /* 0x000fe20000410000 */
[----:B------:R-:W-:Y:S02]  /*51f0*/  HADD2.F32 R56, -RZ, R61.H0_H0 ;  /* 0x2000003dff387230 */ /* 0x000fe40000004100 */
[----:B------:R-:W-:Y:S01]  /*5200*/  FMUL.FTZ R66, R55, R62 ;  /* 0x0000003e37427220 */ /* 0x000fe20000410000 */
[----:B------:R-:W-:-:S02]  /*5210*/  HADD2.F32 R60, -RZ, R60.H0_H0 ;  /* 0x2000003cff3c7230 */ /* 0x000fc40000004100 */
[----:B------:R-:W-:Y:S01]  /*5220*/  FMUL.FTZ R62, R13, R62 ;  /* 0x0000003e0d3e7220 */ /* 0x000fe20000410000 */
[----:B------:R-:W-:Y:S02]  /*5230*/  HADD2.F32 R15, -RZ, R54.H1_H1 ;  /* 0x30000036ff0f7230 */ /* 0x000fe40000004100 */
[----:B------:R-:W-:Y:S01]  /*5240*/  FFMA.FTZ R12, R12, R56, R57 ;  /* 0x000000380c0c7223 */ /* 0x000fe20000010039 */
[----:B------:R-:W-:Y:S02]  /*5250*/  HADD2.F32 R57, -RZ, R154.H0_H0 ;  /* 0x2000009aff397230 */ /* 0x000fe40000004100 */
[----:B------:R-:W-:Y:S01]  /*5260*/  FFMA.FTZ R62, R55, R60, R62 ;  /* 0x0000003c373e7223 */ /* 0x000fe2000001003e */
[----:B------:R-:W-:Y:S02]  /*5270*/  HADD2.F32 R54, -RZ, R54.H0_H0 ;  /* 0x20000036ff367230 */ /* 0x000fe40000004100 */
[----:B------:R-:W-:Y:S01]  /*5280*/  FFMA.FTZ R11, R11, R56, -R64 ;  /* 0x000000380b0b7223 */ /* 0x000fe20000010840 */
[----:B------:R-:W-:-:S02]  /*5290*/  HADD2.F32 R154, -RZ, R154.H1_H1 ;  /* 0x3000009aff9a7230 */ /* 0x000fc40000004100 */
[----:B------:R-:W-:Y:S01]  /*52a0*/  FFMA.FTZ R13, R13, R60, -R66 ;  /* 0x0000003c0d0d7223 */ /* 0x000fe20000010842 */
[--C-:B------:R-:W-:Y:S02]  /*52b0*/  HADD2.F32 R55, -RZ, R14.reuse.H1_H1 ;  /* 0x3000000eff377230 */ /* 0x100fe40000004100 */
[-C--:B------:R-:W-:Y:S01]  /*52c0*/  FMUL.FTZ R61, R15, R57.reuse ;  /* 0x000000390f3d7220 */ /* 0x080fe20000410000 */
[----:B------:R-:W-:Y:S02]  /*52d0*/  HADD2.F32 R14, -RZ, R14.H0_H0 ;  /* 0x2000000eff0e7230 */ /* 0x000fe40000004100 */
[----:B------:R-:W-:Y:S01]  /*52e0*/  FMUL.FTZ R60, R54, R57 ;  /* 0x00000039363c7220 */ /* 0x000fe20000410000 */
[--C-:B------:R-:W-:Y:S02]  /*52f0*/  HADD2.F32 R56, -RZ, R153.reuse.H0_H0 ;  /* 0x20000099ff387230 */ /* 0x100fe40000004100 */
[----:B------:R-:W-:Y:S01]  /*5300*/  FMUL.FTZ R57, R55, R154 ;  /* 0x0000009a37397220 */ /* 0x000fe20000410000 */
[----:B------:R-:W-:-:S02]  /*5310*/  HADD2.F32 R153, -RZ, R153.H1_H1 ;  /* 0x30000099ff997230 */ /* 0x000fc40000004100 */
[----:B------:R-:W-:Y:S01]  /*5320*/  FMUL.FTZ R154, R14, R154 ;  /* 0x0000009a0e9a7220 */ /* 0x000fe20000410000 */
[----:B------:R-:W-:Y:S01]  /*5330*/  F2FP.F16.F32.PACK_AB R11, R12, R11 ;  /* 0x0000000b0c0b723e */ /* 0x000fe200000000ff */
[-C--:B------:R-:W-:Y:S01]  /*5340*/  FFMA.FTZ R61, R54, R56.reuse, -R61 ;  /* 0x00000038363d7223 */ /* 0x080fe2000001083d */
[----:B------:R-:W-:Y:S01]  /*5350*/  FFMA.FTZ R60, R15, R56, R60 ;  /* 0x000000380f3c7223 */ /* 0x000fe2000001003c */
[-C--:B------:R-:W-:Y:S01]  /*5360*/  FFMA.FTZ R57, R14, R153.reuse, -R57 ;  /* 0x000000990e397223 */ /* 0x080fe20000010839 */
[----:B------:R-:W-:Y:S01]  /*5370*/  FFMA.FTZ R154, R55, R153, R154 ;  /* 0x00000099379a7223 */ /* 0x000fe2000001009a */
[----:B------:R-:W-:Y:S01]  /*5380*/  F2FP.F16.F32.PACK_AB R15, R62, R13 ;  /* 0x0000000d3e0f723e */ /* 0x000fe200000000ff */
[----:B------:R-:W-:Y:S01]  /*5390*/  IMAD.MOV.U32 R13, RZ, RZ, R11 ;  /* 0x000000ffff0d7224 */ /* 0x000fe200078e000b */
[----:B------:R-:W-:Y:S02]  /*53a0*/  F2FP.F16.F32.PACK_AB R12, R60, R61 ;  /* 0x0000003d3c0c723e */ /* 0x000fe400000000ff */
[----:B------:R-:W-:-:S07]  /*53b0*/  F2FP.F16.F32.PACK_AB R14, R154, R57 ;  /* 0x000000399a0e723e */ /* 0x000fce00000000ff */
.L_x_1623:
[----:B------:R-:W-:Y:S05]  /*53c0*/  BSYNC B2 ;  /* 0x0000000000027941 */ /* 0x000fea0003800000 */
.L_x_1622:
[----:B----4-:R0:W-:Y:S02]  /*53d0*/  ST.E.128 desc[UR60][R58.64], R12 ;  /* 0x0000000c3a007985 */ /* 0x0101e4000c101d3c */
.L_x_1621:
[----:B------:R-:W-:Y:S05]  /*53e0*/  BSYNC B1 ;  /* 0x0000000000017941 */ /* 0x000fea0003800000 */
.L_x_1620:
[----:B------:R-:W-:Y:S01]  /*53f0*/  ISETP.NE.AND P4, PT, R21, RZ, PT ;  /* 0x000000ff1500720c */ /* 0x000fe20003f85270 */
[----:B------:R-:W-:-:S12]  /*5400*/  BSSY B1, `(.L_x_1624) ;  /* 0x0000034000017945 */ /* 0x000fd80003800000 */
[----:B------:R-:W-:Y:S05]  /*5410*/  @!P4 BRA `(.L_x_1625) ;  /* 0x0000000000c8c947 */ /* 0x000fea0003800000 */
[----:B0---4-:R0:W4:Y:S01]  /*5420*/  LDS.128 R12, [R32+0x2000] ;  /* 0x00200000200c7984 */ /* 0x0111220000000c00 */
[----:B------:R-:W-:Y:S01]  /*5430*/  ISETP.GE.AND P4, PT, R179, R124, PT ;  /* 0x0000007cb300720c */ /* 0x000fe20003f86270 */
[----:B------:R-:W-:Y:S01]  /*5440*/  IMAD.MOV.U32 R54, RZ, RZ, R116 ;  /* 0x000000ffff367224 */ /* 0x000fe200078e0074 */
[----:B---3--:R-:W-:Y:S01]  /*5450*/  SHF.L.U32 R11, R170, 0x3, RZ ;  /* 0x00000003aa0b7819 */ /* 0x008fe200000006ff */
[----:B-1----:R-:W-:Y:S01]  /*5460*/  IMAD.MOV.U32 R55, RZ, RZ, R115 ;  /* 0x000000ffff377224 */ /* 0x002fe200078e0073 */
        /* <DEDUP_REMOVED lines=43> */
.L_x_1627:
[----:B------:R-:W-:Y:S05]  /*5720*/  BSYNC B2 ;  /* 0x0000000000027941 */ /* 0x000fea0003800000 */
.L_x_1626:
[----:B----4-:R0:W-:Y:S02]  /*5730*/  ST.E.128 desc[UR60][R54.64], R12 ;  /* 0x0000000c36007985 */ /* 0x0101e4000c101d3c */
.L_x_1625:
[----:B------:R-:W-:Y:S05]  /*5740*/  BSYNC B1 ;  /* 0x0000000000017941 */ /* 0x000fea0003800000 */
.L_x_1624:
        /* <DEDUP_REMOVED lines=51> */
.L_x_1631:
[----:B------:R-:W-:Y:S05]  /*5a80*/  BSYNC B2 ;  /* 0x0000000000027941 */ /* 0x000fea0003800000 */
.L_x_1630:
[----:B----4-:R0:W-:Y:S02]  /*5a90*/  ST.E.128 desc[UR60][R50.64], R12 ;  /* 0x0000000c32007985 */ /* 0x0101e4000c101d3c */
.L_x_1629:
[----:B------:R-:W-:Y:S05]  /*5aa0*/  BSYNC B1 ;  /* 0x0000000000017941 */ /* 0x000fea0003800000 */
.L_x_1628:
        /* <DEDUP_REMOVED lines=49> */
.L_x_1635:
[----:B------:R-:W-:Y:S05]  /*5dc0*/  BSYNC B2 ;  /* 0x0000000000027941 */ /* 0x000fea0003800000 */
.L_x_1634:
[----:B----4-:R0:W-:Y:S02]  /*5dd0*/  ST.E.128 desc[UR60][R46.64], R12 ;  /* 0x0000000c2e007985 */ /* 0x0101e4000c101d3c */
.L_x_1633:
[----:B------:R-:W-:Y:S05]  /*5de0*/  BSYNC B1 ;  /* 0x0000000000017941 */ /* 0x000fea0003800000 */
.L_x_1632:
        /* <DEDUP_REMOVED lines=25> */
[----:B------:R-:W-:Y:S01]  /*5f80*/  FFMA.FTZ R41, R11, R38, R44 ;  /* 0x000000260b297223 */ /* 0x000fe2000001002c */
[----:B------:R-:W-:Y:S02]  /*5f90*/  HADD2.F32 R11, -RZ, R12.H1_H1 ;  /* 0x3000000cff0b7230 */ /* 0x000fe40000004100 */
[----:B------:R-:W-:Y:S01]  /*5fa0*/  FFMA.FTZ R45, R33, R40, R46 ;  /* 0x00000028212d7223 */ /* 0x000fe2000001002e */
[----:B------:R-:W-:Y:S01]  /*5fb0*/  FFMA.FTZ R48, R13, R38, -R48 ;  /* 0x000000260d307223 */ /* 0x000fe20000010830 */
[----:B------:R-:W-:-:S02]  /*5fc0*/  HADD2.F32 R33, -RZ, R128.H0_H0 ;  /* 0x20000080ff217230 */ /* 0x000fc40000004100 */
[----:B------:R-:W-:Y:S01]  /*5fd0*/  FFMA.FTZ R50, R15, R40, -R50 ;  /* 0x000000280f327223 */ /* 0x000fe20000010832 */
[----:B------:R-:W-:Y:S02]  /*5fe0*/  HADD2.F32 R12, -RZ, R12.H0_H0 ;  /* 0x2000000cff0c7230 */ /* 0x000fe40000004100 */
[----:B------:R-:W-:Y:S02]  /*5ff0*/  HADD2.F32 R128, -RZ, R128.H1_H1 ;  /* 0x30000080ff807230 */ /* 0x000fe40000004100 */
[-C--:B------:R-:W-:Y:S01]  /*6000*/  FMUL.FTZ R39, R11, R33.reuse ;  /* 0x000000210b277220 */ /* 0x080fe20000410000 */
[--C-:B------:R-:W-:Y:S02]  /*6010*/  HADD2.F32 R13, -RZ, R14.reuse.H1_H1 ;  /* 0x3000000eff0d7230 */ /* 0x100fe40000004100 */
[----:B------:R-:W-:Y:S01]  /*6020*/  FMUL.FTZ R38, R12, R33 ;  /* 0x000000210c267220 */ /* 0x000fe20000410000 */
[----:B------:R-:W-:Y:S02]  /*6030*/  HADD2.F32 R14, -RZ, R14.H0_H0 ;  /* 0x2000000eff0e7230 */ /* 0x000fe40000004100 */
        /* <DEDUP_REMOVED lines=10> */
[----:B------:R-:W-:Y:S02]  /*60e0*/  F2FP.F16.F32.PACK_AB R12, R38, R39 ;  /* 0x00000027260c723e */ /* 0x000fe400000000ff */
[----:B------:R-:W-:-:S07]  /*60f0*/  F2FP.F16.F32.PACK_AB R14, R128, R33 ;  /* 0x00000021800e723e */ /* 0x000fce00000000ff */
.L_x_1639:
[----:B------:R-:W-:Y:S05]  /*6100*/  BSYNC B2 ;  /* 0x0000000000027941 */ /* 0x000fea0003800000 */
.L_x_1638:
[----:B----4-:R0:W-:Y:S02]  /*6110*/  ST.E.128 desc[UR60][R42.64], R12 ;  /* 0x0000000c2a007985 */ /* 0x0101e4000c101d3c */
.L_x_1637:
[----:B------:R-:W-:Y:S05]  /*6120*/  BSYNC B1 ;  /* 0x0000000000017941 */ /* 0x000fea0003800000 */
.L_x_1636:
        /* <DEDUP_REMOVED lines=48> */
.L_x_1641:
[----:B------:R-:W-:Y:S05]  /*6430*/  BSYNC B1 ;  /* 0x0000000000017941 */ /* 0x000fea0003800000 */
.L_x_1640:
[----:B----4-:R0:W-:Y:S01]  /*6440*/  ST.E.128 desc[UR60][R38.64], R12 ;  /* 0x0000000c26007985 */ /* 0x0101e2000c101d3c */
[----:B------:R-:W-:Y:S05]  /*6450*/  BRA `(.L_x_1619) ;  /* 0x0000004000307947 */ /* 0x000fea0003800000 */
.L_x_1585:
        /* <DEDUP_REMOVED lines=47> */
.L_x_1643:
[----:B------:R-:W-:Y:S05]  /*6750*/  BSYNC B1 ;  /* 0x0000000000017941 */ /* 0x000fea0003800000 */
.L_x_1642:
        /* <DEDUP_REMOVED lines=47> */
.L_x_1645:
[----:B------:R-:W-:Y:S05]  /*6a50*/  BSYNC B1 ;  /* 0x0000000000017941 */ /* 0x000fea0003800000 */
.L_x_1644:
[----:B------:R-:W2:Y:S01]  /*6a60*/  LDL R11, [R1+0x30] ;  /* 0x00003000010b7983 */ /* 0x000ea20000100800 */
[----:B0-----:R-:W-:Y:S01]  /*6a70*/  IMAD.MOV.U32 R12, RZ, RZ, R33 ;  /* 0x000000ffff0c7224 */ /* 0x001fe200078e0021 */
[----:B------:R-:W-:Y:S02]  /*6a80*/  MOV R13, R38 ;  /* 0x00000026000d7202 */ /* 0x000fe40000000f00 */
[----:B------:R-:W-:Y:S02]  /*6a90*/  MOV R14, R42 ;  /* 0x0000002a000e7202 */ /* 0x000fe40000000f00 */
[----:B------:R-:W-:Y:S01]  /*6aa0*/  PRMT R223, R13, 0x7610, R223 ;  /* 0x000076100ddf7816 */ /* 0x000fe200000000df */
[----:B------:R-:W-:Y:S01]  /*6ab0*/  IMAD.MOV.U32 R13, RZ, RZ, R37 ;  /* 0x000000ffff0d7224 */ /* 0x000fe200078e0025 */
[----:B------:R-:W-:Y:S02]  /*6ac0*/  PRMT R228, R14, 0x7610, R228 ;  /* 0x000076100ee47816 */ /* 0x000fe400000000e4 */
[----:B------:R-:W-:-:S02]  /*6ad0*/  MOV R14, R46 ;  /* 0x0000002e000e7202 */ /* 0x000fc40000000f00 */
[----:B------:R-:W-:Y:S02]  /*6ae0*/  PRMT R204, R80, 0x5410, R81 ;  /* 0x0000541050cc7816 */ /* 0x000fe40000000051 */
[----:B------:R-:W-:Y:S02]  /*6af0*/  PRMT R211, R14, 0x7610, R211 ;  /* 0x000076100ed37816 */ /* 0x000fe400000000d3 */
[----:B------:R-:W-:-:S04]  /*6b00*/  MOV R14, R50 ;  /* 0x00000032000e7202 */ /* 0x000fc80000000f00 */
[----:B------:R-:W-:Y:S02]  /*6b10*/  PRMT R223, R223, 0x5410, R14 ;  /* 0x00005410dfdf7816 */ /* 0x000fe4000000000e */
[----:B------:R-:W-:Y:S02]  /*6b20*/  MOV R14, R54 ;  /* 0x00000036000e7202 */ /* 0x000fe40000000f00 */
[----:B--2---:R-:W-:Y:S01]  /*6b30*/  R2UR UR4, R11 ;  /* 0x000000000b0472ca */ /* 0x004fe200000e0000 */
[----:B------:R-:W-:-:S05]  /*6b40*/  IMAD.MOV.U32 R11, RZ, RZ, R32 ;  /* 0x000000ffff0b7224 */ /* 0x000fca00078e0020 */
[----:B------:R-:W-:Y:S01]  /*6b50*/  PRMT R210, R11, 0x5410, R12 ;  /* 0x000054100bd27816 */ /* 0x000fe2000000000c */
[----:B------:R-:W-:Y:S02]  /*6b60*/  IMAD.MOV.U32 R11, RZ, RZ, R39 ;  /* 0x000000ffff0b7224 */ /* 0x000fe400078e0027 */
[----:B------:R-:W-:-:S03]  /*6b70*/  IMAD.MOV.U32 R12, RZ, RZ, R36 ;  /* 0x000000ffff0c7224 */ /* 0x000fc600078e0024 */
[----:B------:R-:W-:Y:S01]  /*6b80*/  PRMT R227, R11, 0x5410, R13 ;  /* 0x000054100be37816 */ /* 0x000fe2000000000d */
[----:B------:R-:W-:Y:S01]  /*6b90*/  IMAD.MOV.U32 R13, RZ, RZ, R41 ;  /* 0x000000ffff0d7224 */ /* 0x000fe200078e0029 */
[----:B------:R-:W-:Y:S01]  /*6ba0*/  PRMT R226, R12, 0x7610, R226 ;  /* 0x000076100ce27816 */ /* 0x000fe200000000e2 */
[----:B------:R-:W-:Y:S01]  /*6bb0*/  IMAD.MOV.U32 R12, RZ, RZ, R40 ;  /* 0x000000ffff0c7224 */ /* 0x000fe200078e0028 */
[----:B------:R-:W-:Y:S01]  /*6bc0*/  UISETP.NE.AND UP0, UPT, UR4, 0x3, UPT ;  /* 0x000000030400788c */ /* 0x000fe2000bf05270 */
[----:B------:R-:W-:Y:S01]  /*6bd0*/  IMAD.MOV.U32 R11, RZ, RZ, R43 ;  /* 0x000000ffff0b7224 */ /* 0x000fe200078e002b */
[----:B------:R-:W-:Y:S01]  /*6be0*/  PRMT R157, R13, 0x7610, R157 ;  /* 0x000076100d9d7816 */ /* 0x000fe2000000009d */
[----:B------:R-:W-:Y:S01]  /*6bf0*/  IMAD.MOV.U32 R13, RZ, RZ, R45 ;  /* 0x000000ffff0d7224 */ /* 0x000fe200078e002d */
[----:B------:R-:W-:Y:S01]  /*6c00*/  PRMT R229, R12, 0x7610, R229 ;  /* 0x000076100ce57816 */ /* 0x000fe200000000e5 */
[----:B------:R-:W-:Y:S01]  /*6c10*/  IMAD.MOV.U32 R12, RZ, RZ, R44 ;  /* 0x000000ffff0c7224 */ /* 0x000fe200078e002c */
[----:B------:R-:W-:Y:S01]  /*6c20*/  PRMT R228, R228, 0x5410, R11 ;  /* 0x00005410e4e47816 */ /* 0x000fe2000000000b */
[----:B------:R-:W-:Y:S01]  /*6c30*/  IMAD.MOV.U32 R11, RZ, RZ, R47 ;  /* 0x000000ffff0b7224 */ /* 0x000fe200078e002f */
[----:B------:R-:W-:-:S02]  /*6c40*/  PLOP3.LUT P0, PT, PT, PT, UP0, 0x80, 0x0 ;  /* 0x000000000000781c */ /* 0x000fc40003f0f008 */
[----:B------:R-:W-:Y:S01]  /*6c50*/  PRMT R212, R12, 0x5410, R13 ;  /* 0x000054100cd47816 */ /* 0x000fe2000000000d */
[----:B------:R-:W-:Y:S01]  /*6c60*/  IMAD.MOV.U32 R12, RZ, RZ, R48 ;  /* 0x000000ffff0c7224 */ /* 0x000fe200078e0030 */
[----:B------:R-:W-:Y:S01]  /*6c70*/  PRMT R211, R211, 0x5410, R11 ;  /* 0x00005410d3d37816 */ /* 0x000fe2000000000b */
[----:B------:R-:W-:Y:S02]  /*6c80*/  IMAD.MOV.U32 R13, RZ, RZ, R49 ;  /* 0x000000ffff0d7224 */ /* 0x000fe400078e0031 */
[----:B------:R-:W-:Y:S01]  /*6c90*/  IMAD.MOV.U32 R11, RZ, RZ, R51 ;  /* 0x000000ffff0b7224 */ /* 0x000fe200078e0033 */
[----:B------:R-:W-:Y:S01]  /*6ca0*/  PRMT R226, R226, 0x5410, R12 ;  /* 0x00005410e2e27816 */ /* 0x000fe2000000000c */
[----:B------:R-:W-:Y:S01]  /*6cb0*/  IMAD.MOV.U32 R12, RZ, RZ, R53 ;  /* 0x000000ffff0c7224 */ /* 0x000fe200078e0035 */
[----:B------:R0:W-:Y:S02]  /*6cc0*/  STL.S16 [R1+0x38], R13 ;  /* 0x0000380d01007387 */ /* 0x0001e40000100600 */
[----:B------:R-:W-:-:S02]  /*6cd0*/  PRMT R229, R229, 0x5410, R11 ;  /* 0x00005410e5e57816 */ /* 0x000fc4000000000b */
[----:B------:R1:W-:Y:S01]  /*6ce0*/  STL.S16 [R1+0x3a], R14 ;  /* 0x00003a0e01007387 */ /* 0x0003e20000100600 */
[----:B-----5:R-:W-:Y:S02]  /*6cf0*/  MOV R11, R58 ;  /* 0x0000003a000b7202 */ /* 0x020fe40000000f00 */
[----:B------:R-:W-:Y:S01]  /*6d00*/  PRMT R156, R12, 0x7610, R156 ;  /* 0x000076100c9c7816 */ /* 0x000fe2000000009c */
[----:B------:R-:W-:Y:S01]  /*6d10*/  IMAD.MOV.U32 R12, RZ, RZ, R57 ;  /* 0x000000ffff0c7224 */ /* 0x000fe200078e0039 */
[----:B------:R-:W-:Y:S01]  /*6d20*/  PRMT R145, R11, 0x7610, R145 ;  /* 0x000076100b917816 */ /* 0x000fe20000000091 */
[----:B0-----:R-:W-:Y:S01]  /*6d30*/  IMAD.MOV.U32 R13, RZ, RZ, R55 ;  /* 0x000000ffff0d7224 */ /* 0x001fe200078e0037 */
[----:B------:R-:W-:Y:S01]  /*6d40*/  MOV R11, R62 ;  /* 0x0000003e000b7202 */ /* 0x000fe20000000f00 */
[----:B-1----:R-:W-:-:S03]  /*6d50*/  IMAD.MOV.U32 R14, RZ, RZ, R52 ;  /* 0x000000ffff0e7224 */ /* 0x002fc600078e0034 */
[----:B------:R0:W-:Y:S01]  /*6d60*/  STL.S16 [R1+0x3c], R13 ;  /* 0x00003c0d01007387 */ /* 0x0001e20000100600 */
[----:B------:R-:W-:Y:S02]  /*6d70*/  PRMT R149, R11, 0x7610, R149 ;  /* 0x000076100b957816 */ /* 0x000fe40000000095 */
[----:B------:R-:W-:Y:S01]  /*6d80*/  MOV R11, R66 ;  /* 0x00000042000b7202 */ /* 0x000fe20000000f00 */
[----:B------:R1:W-:Y:S03]  /*6d90*/  STL.S16 [R1+0x3e], R14 ;  /* 0x00003e0e01007387 */ /* 0x0003e60000100600 */
[----:B------:R-:W-:Y:S02]  /*6da0*/  PRMT R159, R11, 0x7610, R159 ;  /* 0x000076100b9f7816 */ /* 0x000fe4000000009f */
[----:B------:R-:W-:Y:S01]  /*6db0*/  MOV R11, R70 ;  /* 0x00000046000b7202 */ /* 0x000fe20000000f00 */
[----:B0-----:R-:W-:-:S03]  /*6dc0*/  IMAD.MOV.U32 R13, RZ, RZ, R56 ;  /* 0x000000ffff0d7224 */ /* 0x001fc600078e0038 */
[----:B------:R-:W-:Y:S01]  /*6dd0*/  PRMT R147, R11, 0x7610, R147 ;  /* 0x000076100b937816 */ /* 0x000fe20000000093 */
[----:B-1----:R-:W-:Y:S01]  /*6de0*/  IMAD.MOV.U32 R14, RZ, RZ, R59 ;  /* 0x000000ffff0e7224 */ /* 0x002fe200078e003b */
[----:B------:R-:W-:Y:S01]  /*6df0*/  PRMT R146, R13, 0x5410, R12 ;  /* 0x000054100d927816 */ /* 0x000fe2000000000c */
[----:B------:R-:W-:Y:S01]  /*6e00*/  IMAD.MOV.U32 R13, RZ, RZ, R60 ;  /* 0x000000ffff0d7224 */ /* 0x000fe200078e003c */
[----:B------:R-:W-:Y:S01]  /*6e10*/  MOV R11, R74 ;  /* 0x0000004a000b7202 */ /* 0x000fe20000000f00 */
[----:B------:R-:W-:Y:S01]  /*6e20*/  IMAD.MOV.U32 R12, RZ, RZ, R61 ;  /* 0x000000ffff0c7224 */ /* 0x000fe200078e003d */
[----:B------:R-:W-:Y:S01]  /*6e30*/  PRMT R145, R145, 0x5410, R14 ;  /* 0x0000541091917816 */ /* 0x000fe2000000000e */
[----:B------:R-:W-:Y:S01]  /*6e40*/  IMAD.MOV.U32 R14, RZ, RZ, R63 ;  /* 0x000000ffff0e7224 */ /* 0x000fe200078e003f */
[----:B------:R-:W-:Y:S01]  /*6e50*/  PRMT R151, R11, 0x7610, R151 ;  /* 0x000076100b977816 */ /* 0x000fe20000000097 */
[----:B------:R-:W-:Y:S01]  /*6e60*/  IMAD.MOV.U32 R11, RZ, RZ, R73 ;  /* 0x000000ffff0b7224 */ /* 0x000fe200078e0049 */
[----:B------:R-:W-:Y:S01]  /*6e70*/  PRMT R150, R13, 0x5410, R12 ;  /* 0x000054100d967816 */ /* 0x000fe2000000000c */
[----:B------:R-:W-:Y:S01]  /*6e80*/  IMAD.MOV.U32 R13, RZ, RZ, R64 ;  /* 0x000000ffff0d7224 */ /* 0x000fe200078e0040 */
[----:B------:R-:W-:Y:S01]  /*6e90*/  PRMT R149, R149, 0x5410, R14 ;  /* 0x0000541095957816 */ /* 0x000fe2000000000e */
[----:B------:R-:W-:-:S02]  /*6ea0*/  IMAD.MOV.U32 R12, RZ, RZ, R65 ;  /* 0x000000ffff0c7224 */ /* 0x000fc400078e0041 */
[----:B------:R-:W-:-:S03]  /*6eb0*/  IMAD.MOV.U32 R14, RZ, RZ, R67 ;  /* 0x000000ffff0e7224 */ /* 0x000fc600078e0043 */
[----:B------:R-:W-:Y:S01]  /*6ec0*/  PRMT R189, R13, 0x5410, R12 ;  /* 0x000054100dbd7816 */ /* 0x000fe2000000000c */
[----:B------:R-:W-:Y:S01]  /*6ed0*/  IMAD.MOV.U32 R13, RZ, RZ, R68 ;  /* 0x000000ffff0d7224 */ /* 0x000fe200078e0044 */
[----:B------:R-:W-:Y:S01]  /*6ee0*/  PRMT R159, R159, 0x5410, R14 ;  /* 0x000054109f9f7816 */ /* 0x000fe2000000000e */
[----:B------:R-:W-:Y:S02]  /*6ef0*/  IMAD.MOV.U32 R12, RZ, RZ, R69 ;  /* 0x000000ffff0c7224 */ /* 0x000fe400078e0045 */
[----:B------:R-:W-:-:S03]  /*6f00*/  IMAD.MOV.U32 R14, RZ, RZ, R71 ;  /* 0x000000ffff0e7224 */ /* 0x000fc600078e0047 */
        /* <DEDUP_REMOVED lines=8> */
[----:B------:R-:W-:Y:S02]  /*6f90*/  IMAD.MOV.U32 R12, RZ, RZ, R76 ;  /* 0x000000ffff0c7224 */ /* 0x000fe400078e004c */
[----:B------:R-:W-:Y:S01]  /*6fa0*/  IMAD.MOV.U32 R11, RZ, RZ, R77 ;  /* 0x000000ffff0b7224 */ /* 0x000fe200078e004d */
[----:B------:R-:W-:-:S04]  /*6fb0*/  PRMT R196, R14, 0x5410, R13 ;  /* 0x000054100ec47816 */ /* 0x000fc8000000000d */
[----:B------:R-:W-:Y:S01]  /*6fc0*/  PRMT R201, R12, 0x5410, R11 ;  /* 0x000054100cc97816 */ /* 0x000fe2000000000b */
[----:B------:R-:W-:Y:S06]  /*6fd0*/  @!P0 BRA `(.L_x_1646) ;  /* 0x0000000000048947 */ /* 0x000fec0003800000 */
[----:B------:R-:W-:Y:S01]  /*6fe0*/  BPT.TRAP 0x1 ;  /* 0x000000040000795c */ /* 0x000fe20000300000 */
.L_x_1646:
[----:B------:R-:W-:Y:S01]  /*6ff0*/  LEA R86, R19, R18, 0x3 ;  /* 0x0000001213567211 */ /* 0x000fe200078e18ff */
[----:B------:R-:W0:Y:S01]  /*7000*/  LDC R128, c[0x0][0x2f4] ;  /* 0x0000bd00ff807b82 */ /* 0x000e220000000800 */
[----:B------:R-:W-:Y:S01]  /*7010*/  SHF.L.U32 R87, R175, 0x1f, RZ ;  /* 0x0000001faf577819 */ /* 0x000fe200000006ff */
[----:B------:R-:W-:Y:S03]  /*7020*/  BSSY B1, `(.L_x_1647) ;  /* 0x0000003000017945 */ /* 0x000fe60003800000 */
[----:B------:R-:W1:Y:S02]  /*7030*/  SYNCS.PHASECHK.TRANS64.TRYWAIT P6, [R86+URZ+0x2a890], R87 ;  /* 0x02a89057560075a7 */ /* 0x000e6400080c017f */
[----:B-1----:R-:W-:Y:S05]  /*7040*/  @!P6 BRA `(.L_x_1648) ;  /* 0x0000022400a8e947 */ /* 0x002fea0003800000 */
.L_x_2014:
[----:B------:R-:W-:Y:S05]  /*7050*/  BSYNC B1 ;  /* 0x0000000000017941 */ /* 0x000fea0003800000 */
.L_x_1647:
[----:B------:R-:W-:Y:S01]  /*7060*/  UMOV UR4, 0xffffffff ;  /* 0xffffffff00047882 */ /* 0x000fe20000000000 */
[----:B0-----:R-:W-:Y:S02]  /*7070*/  IMAD.IADD R131, R128, 0x1, -R125 ;  /* 0x0000000180837824 */ /* 0x001fe400078e0a7d */
[----:B------:R-:W-:Y:S05]  /*7080*/  BRA.DIV UR4, `(.L_x_1649) ;  /* 0x0000022604ac7947 */ /* 0x000fea000b800000 */
[----:B------:R0:W2:Y:S04]  /*7090*/  SHFL.IDX PT, R121, R115, RZ, 0x1c1f ;  /* 0x001c1fff73797589 */ /* 0x0000a800000e0000 */
[----:B------:R0:W3:Y:S02]  /*70a0*/  SHFL.IDX PT, R11, R116, RZ, 0x1c1f ;  /* 0x001c1fff740b7589 */ /* 0x0000e400000e0000 */
.L_x_2018:
        /* <DEDUP_REMOVED lines=18> */
[----:B------:R-:W-:-:S04]  /*71d0*/  LOP3.LUT R12, R12, R185, RZ, 0x3c, !PT ;  /* 0x000000b90c0c7212 */ /* 0x000fc800078e3cff */
[----:B------:R-:W-:-:S05]  /*71e0*/  IADD3 R12, R13, R12, RZ ;  /* 0x0000000c0d0c7210 */ /* 0x000fca0007ffe0ff */
[C---:B------:R-:W-:Y:S02]  /*71f0*/  IMAD R80, R19.reuse, 0x4800, R12 ;  /* 0x0000480013507824 */ /* 0x040fe400078e020c */
[----:B------:R-:W-:Y:S02]  /*7200*/  IMAD R12, R19, 0x4800, R140 ;  /* 0x00004800130c7824 */ /* 0x000fe400078e028c */
[--C-:B------:R-:W-:Y:S02]  /*7210*/  IMAD R80, R80, 0x2, R18.reuse ;  /* 0x0000000250507824 */ /* 0x100fe400078e0212 */
[----:B------:R-:W-:-:S04]  /*7220*/  IMAD R12, R12, 0x2, R18 ;  /* 0x000000020c0c7824 */ /* 0x000fc800078e0212 */
[----:B------:R-:W3:Y:S04]  /*7230*/  LDS.128 R80, [R80+0x18400] ;  /* 0x0184000050507984 */ /* 0x000ee80000000c00 */
[----:B------:R-:W4:Y:S01]  /*7240*/  LDS.128 R12, [R12+0x18400] ;  /* 0x018400000c0c7984 */ /* 0x000f220000000c00 */
[----:B------:R-:W-:Y:S05]  /*7250*/  @P4 BRA `(.L_x_1655) ;  /* 0x0000000400704947 */ /* 0x000fea0003800000 */
[----:B---3--:R-:W-:Y:S01]  /*7260*/  IMAD.MOV.U32 R155, RZ, RZ, R81 ;  /* 0x000000ffff9b7224 */ /* 0x008fe200078e0051 */
[----:B----4-:R-:W-:Y:S01]  /*7270*/  MOV R154, R13 ;  /* 0x0000000d009a7202 */ /* 0x010fe20000000f00 */
[----:B------:R-:W-:Y:S02]  /*7280*/  HADD2.F32 R156, -RZ, R156.H0_H0 ;  /* 0x2000009cff9c7230 */ /* 0x000fe40000004100 */
[----:B------:R-:W-:Y:S02]  /*7290*/  HADD2.F32 R157, -RZ, R157.H0_H0 ;  /* 0x2000009dff9d7230 */ /* 0x000fe40000004100 */
[----:B------:R-:W-:Y:S02]  /*72a0*/  HADD2.F32 R13, -RZ, R155.H0_H0 ;  /* 0x2000009bff0d7230 */ /* 0x000fe40000004100 */
[----:B------:R-:W-:-:S03]  /*72b0*/  HADD2.F32 R158, -RZ, R154.H0_H0 ;  /* 0x2000009aff9e7230 */ /* 0x000fc60000004100 */
[CC--:B------:R-:W-:Y:S02]  /*72c0*/  FMUL.FTZ R81, R13.reuse, R156.reuse ;  /* 0x0000009c0d517220 */ /* 0x0c0fe40000410000 */
[C---:B------:R-:W-:Y:S02]  /*72d0*/  FMUL.FTZ R156, R158.reuse, R156 ;  /* 0x0000009c9e9c7220 */ /* 0x040fe40000410000 */
[-C--:B------:R-:W-:Y:S02]  /*72e0*/  FFMA.FTZ R81, R158, R157.reuse, -R81 ;  /* 0x0000009d9e517223 */ /* 0x080fe40000010851 */
[----:B------:R-:W3:Y:S01]  /*72f0*/  LDL.S16 R158, [R1+0x3c] ;  /* 0x00003c00019e7983 */ /* 0x000ee20000100600 */
[----:B------:R-:W-:Y:S01]  /*7300*/  FFMA.FTZ R13, R13, R157, R156 ;  /* 0x0000009d0d0d7223 */ /* 0x000fe2000001009c */
[----:B------:R-:W-:Y:S01]  /*7310*/  SHF.R.U32.HI R156, RZ, 0x10, R53 ;  /* 0x00000010ff9c7819 */ /* 0x000fe20000011635 */
[----:B------:R-:W-:Y:S01]  /*7320*/  HADD2.F32 R155, -RZ, R155.H1_H1 ;  /* 0x3000009bff9b7230 */ /* 0x000fe20000004100 */
[----:B------:R-:W-:-:S02]  /*7330*/  SHF.R.U64 R40, R40, 0x10, R41 ;  /* 0x0000001028287819 */ /* 0x000fc40000001229 */
[----:B------:R-:W-:Y:S01]  /*7340*/  SHF.R.U32.HI R41, RZ, 0x10, R41 ;  /* 0x00000010ff297819 */ /* 0x000fe20000011629 */
[----:B------:R-:W-:Y:S01]  /*7350*/  HADD2.F32 R156, -RZ, R156.H0_H0 ;  /* 0x2000009cff9c7230 */ /* 0x000fe20000004100 */
[----:B------:R-:W-:Y:S01]  /*7360*/  SHF.R.U64 R53, R52, 0x10, R53 ;  /* 0x0000001034357819 */ /* 0x000fe20000001235 */
[----:B------:R-:W-:Y:S02]  /*7370*/  HADD2.F32 R52, -RZ, R154.H1_H1 ;  /* 0x3000009aff347230 */ /* 0x000fe40000004100 */
[----:B------:R-:W-:Y:S02]  /*7380*/  HADD2.F32 R41, -RZ, R41.H0_H0 ;  /* 0x20000029ff297230 */ /* 0x000fe40000004100 */
[-C--:B------:R-:W-:Y:S01]  /*7390*/  FMUL.FTZ R154, R155, R156.reuse ;  /* 0x0000009c9b9a7220 */ /* 0x080fe20000410000 */
[----:B------:R-:W-:-:S03]  /*73a0*/  FMUL.FTZ R156, R52, R156 ;  /* 0x0000009c349c7220 */ /* 0x000fc60000410000 */
[-C--:B------:R-:W-:Y:S01]  /*73b0*/  FFMA.FTZ R52, R52, R41.reuse, -R154 ;  /* 0x0000002934347223 */ /* 0x080fe2000001089a */
[----:B------:R-:W-:Y:S02]  /*73c0*/  HADD2.F32 R154, -RZ, R83.H0_H0 ;  /* 0x20000053ff9a7230 */ /* 0x000fe40000004100 */
[----:B------:R-:W-:Y:S01]  /*73d0*/  FFMA.FTZ R41, R155, R41, R156 ;  /* 0x000000299b297223 */ /* 0x000fe2000001009c */
[----:B------:R-:W-:Y:S02]  /*73e0*/  HADD2.F32 R155, -RZ, R228.H1_H1 ;  /* 0x300000e4ff9b7230 */ /* 0x000fe40000004100 */
[----:B------:R-:W-:Y:S02]  /*73f0*/  HADD2.F32 R156, -RZ, R15.H0_H0 ;  /* 0x2000000fff9c7230 */ /* 0x000fe40000004100 */
[----:B---3--:R-:W-:-:S05]  /*7400*/  HADD2.F32 R157, -RZ, R158.H0_H0 ;  /* 0x2000009eff9d7230 */ /* 0x008fca0000004100 */
[----:B------:R-:W-:-:S04]  /*7410*/  FMUL.FTZ R158, R154, R157 ;  /* 0x0000009d9a9e7220 */ /* 0x000fc80000410000 */
[C---:B------:R-:W-:Y:S01]  /*7420*/  FFMA.FTZ R158, R156.reuse, R155, -R158 ;  /* 0x0000009b9c9e7223 */ /* 0x040fe2000001089e */
[----:B------:R-:W-:Y:S02]  /*7430*/  FMUL.FTZ R156, R156, R157 ;  /* 0x0000009d9c9c7220 */ /* 0x000fe40000410000 */
[----:B------:R-:W3:Y:S01]  /*7440*/  LDL.LU.S16 R157, [R1+0x3e] ;  /* 0x00003e00019d7983 */ /* 0x000ee20000300600 */
[--C-:B------:R-:W-:Y:S01]  /*7450*/  SHF.R.U64 R42, R42, 0x10, R43.reuse ;  /* 0x000000102a2a7819 */ /* 0x100fe2000000122b */
[----:B------:R-:W-:Y:S01]  /*7460*/  FFMA.FTZ R156, R154, R155, R156 ;  /* 0x0000009b9a9c7223 */ /* 0x000fe2000001009c */
[----:B------:R-:W-:Y:S01]  /*7470*/  SHF.R.U32.HI R154, RZ, 0x10, R43 ;  /* 0x00000010ff9a7819 */ /* 0x000fe2000001162b */
[----:B------:R-:W-:Y:S01]  /*7480*/  HADD2.F32 R15, -RZ, R15.H1_H1 ;  /* 0x3000000fff0f7230 */ /* 0x000fe20000004100 */
[--C-:B------:R-:W-:Y:S01]  /*7490*/  SHF.R.U64 R43, R54, 0x10, R55.reuse ;  /* 0x00000010362b7819 */ /* 0x100fe20000001237 */
[----:B------:R-:W-:Y:S01]  /*74a0*/  HADD2.F32 R54, -RZ, R83.H1_H1 ;  /* 0x30000053ff367230 */ /* 0x000fe20000004100 */
[----:B------:R-:W-:Y:S01]  /*74b0*/  SHF.R.U32.HI R55, RZ, 0x10, R55 ;  /* 0x00000010ff377819 */ /* 0x000fe20000011637 */
[----:B------:R-:W-:-:S04]  /*74c0*/  HADD2.F32 R154, -RZ, R154.H0_H0 ;  /* 0x2000009aff9a7230 */ /* 0x000fc80000004100 */
[----:B------:R-:W-:-:S05]  /*74d0*/  HADD2.F32 R55, -RZ, R55.H0_H0 ;  /* 0x20000037ff377230 */ /* 0x000fca0000004100 */
[----:B------:R-:W-:-:S04]  /*74e0*/  FMUL.FTZ R83, R54, R55 ;  /* 0x0000003736537220 */ /* 0x000fc80000410000 */
[C---:B------:R-:W-:Y:S01]  /*74f0*/  FFMA.FTZ R83, R15.reuse, R154, -R83 ;  /* 0x0000009a0f537223 */ /* 0x040fe20000010853 */
[----:B------:R-:W-:Y:S01]  /*7500*/  FMUL.FTZ R15, R15, R55 ;  /* 0x000000370f0f7220 */ /* 0x000fe20000410000 */
[----:B------:R-:W-:-:S03]  /*7510*/  HADD2.F32 R55, -RZ, R229.H0_H0 ;  /* 0x200000e5ff377230 */ /* 0x000fc60000004100 */
[----:B------:R-:W-:Y:S01]  /*7520*/  FFMA.FTZ R15, R54, R154, R15 ;  /* 0x0000009a360f7223 */ /* 0x000fe2000001000f */
[----:B------:R-:W-:Y:S02]  /*7530*/  HADD2.F32 R54, -RZ, R80.H0_H0 ;  /* 0x20000050ff367230 */ /* 0x000fe40000004100 */
[----:B------:R-:W-:Y:S02]  /*7540*/  HADD2.F32 R154, -RZ, R12.H0_H0 ;  /* 0x2000000cff9a7230 */ /* 0x000fe40000004100 */
[----:B---3--:R-:W-:-:S05]  /*7550*/  HADD2.F32 R157, -RZ, R157.H0_H0 ;  /* 0x2000009dff9d7230 */ /* 0x008fca0000004100 */
[-C--:B------:R-:W-:Y:S01]  /*7560*/  FMUL.FTZ R155, R54, R157.reuse ;  /* 0x0000009d369b7220 */ /* 0x080fe20000410000 */
[----:B------:R-:W-:-:S03]  /*7570*/  FMUL.FTZ R157, R154, R157 ;  /* 0x0000009d9a9d7220 */ /* 0x000fc60000410000 */
[-C--:B------:R-:W-:Y:S02]  /*7580*/  FFMA.FTZ R155, R154, R55.reuse, -R155 ;  /* 0x000000379a9b7223 */ /* 0x080fe4000001089b */
[----:B------:R-:W3:Y:S01]  /*7590*/  LDL.S16 R154, [R1+0x3a] ;  /* 0x00003a00019a7983 */ /* 0x000ee20000100600 */
[----:B------:R-:W-:Y:S02]  /*75a0*/  HADD2.F32 R53, -RZ, R53.H0_H0 ;  /* 0x20000035ff357230 */ /* 0x000fe40000004100 */
[----:B------:R-:W-:Y:S01]  /*75b0*/  FFMA.FTZ R157, R54, R55, R157 ;  /* 0x00000037369d7223 */ /* 0x000fe2000001009d */
[----:B------:R-:W-:Y:S01]  /*75c0*/  HADD2.F32 R80, -RZ, R80.H1_H1 ;  /* 0x30000050ff507230 */ /* 0x000fe20000004100 */
[----:B------:R-:W-:Y:S01]  /*75d0*/  F2FP.F16.F32.PACK_AB R83, R83, R158 ;  /* 0x0000009e5353723e */ /* 0x000fe200000000ff */
[----:B------:R-:W-:Y:S01]  /*75e0*/  HADD2.F32 R12, -RZ, R12.H1_H1 ;  /* 0x3000000cff0c7230 */ /* 0x000fe20000004100 */
[----:B------:R-:W-:Y:S01]  /*75f0*/  F2FP.F16.F32.PACK_AB R52, R52, R81 ;  /* 0x000000513434723e */ /* 0x000fe200000000ff */
[----:B------:R-:W-:-:S02]  /*7600*/  HADD2.F32 R40, -RZ, R40.H0_H0 ;  /* 0x20000028ff287230 */ /* 0x000fc40000004100 */
[-C--:B------:R-:W-:Y:S01]  /*7610*/  FMUL.FTZ R54, R80, R53.reuse ;  /* 0x0000003550367220 */ /* 0x080fe20000410000 */
[----:B------:R-:W-:Y:S02]  /*7620*/  HADD2.F32 R55, -RZ, R14.H0_H0 ;  /* 0x2000000eff377230 */ /* 0x000fe40000004100 */
[C---:B------:R-:W-:Y:S01]  /*7630*/  FMUL.FTZ R53, R12.reuse, R53 ;  /* 0x000000350c357220 */ /* 0x040fe20000410000 */
[----:B------:R-:W-:Y:S02]  /*7640*/  HADD2.F32 R43, -RZ, R43.H0_H0 ;  /* 0x2000002bff2b7230 */ /* 0x000fe40000004100 */
[-C--:B------:R-:W-:Y:S01]  /*7650*/  FFMA.FTZ R12, R12, R40.reuse, -R54 ;  /* 0x000000280c0c7223 */ /* 0x080fe20000010836 */
[----:B------:R-:W-:Y:S02]  /*7660*/  HADD2.F32 R54, -RZ, R228.H0_H0 ;  /* 0x200000e4ff367230 */ /* 0x000fe40000004100 */
[----:B------:R-:W-:Y:S01]  /*7670*/  FFMA.FTZ R40, R80, R40, R53 ;  /* 0x0000002850287223 */ /* 0x000fe20000010035 */
[--C-:B------:R-:W-:Y:S01]  /*7680*/  HADD2.F32 R53, -RZ, R82.reuse.H0_H0 ;  /* 0x20000052ff357230 */ /* 0x100fe20000004100 */
[----:B------:R-:W-:Y:S01]  /*7690*/  F2FP.F16.F32.PACK_AB R41, R41, R13 ;  /* 0x0000000d2929723e */ /* 0x000fe200000000ff */
[----:B------:R-:W-:Y:S01]  /*76a0*/  HADD2.F32 R82, -RZ, R82.H1_H1 ;  /* 0x30000052ff527230 */ /* 0x000fe20000004100 */
[----:B------:R-:W-:Y:S01]  /*76b0*/  F2FP.F16.F32.PACK_AB R156, R15, R156 ;  /* 0x0000009c0f9c723e */ /* 0x000fe200000000ff */
[----:B------:R-:W-:Y:S01]  /*76c0*/  HADD2.F32 R14, -RZ, R14.H1_H1 ;  /* 0x3000000eff0e7230 */ /* 0x000fe20000004100 */
[----:B------:R-:W-:Y:S01]  /*76d0*/  F2FP.F16.F32.PACK_AB R40, R40, R157 ;  /* 0x0000009d2828723e */ /* 0x000fe200000000ff */
[----:B------:R-:W-:Y:S01]  /*76e0*/  HADD2.F32 R42, -RZ, R42.H0_H0 ;  /* 0x2000002aff2a7230 */ /* 0x000fe20000004100 */
[----:B------:R-:W-:Y:S01]  /*76f0*/  F2FP.F16.F32.PACK_AB R12, R12, R155 ;  /* 0x0000009b0c0c723e */ /* 0x000fe200000000ff */
[----:B------:R-:W-:-:S02]  /*7700*/  IMAD.MOV.U32 R15, RZ, RZ, R83 ;  /* 0x000000ffff0f7224 */ /* 0x000fc400078e0053 */
[----:B------:R-:W-:Y:S02]  /*7710*/  IMAD.MOV.U32 R13, RZ, RZ, R52 ;  /* 0x000000ffff0d7224 */ /* 0x000fe400078e0034 */
[----:B------:R-:W-:Y:S02]  /*7720*/  IMAD.MOV.U32 R81, RZ, RZ, R41 ;  /* 0x000000ffff517224 */ /* 0x000fe400078e0029 */
[----:B------:R-:W-:Y:S02]  /*7730*/  IMAD.MOV.U32 R83, RZ, RZ, R156 ;  /* 0x000000ffff537224 */ /* 0x000fe400078e009c */
[----:B---3--:R-:W-:-:S05]  /*7740*/  HADD2.F32 R154, -RZ, R154.H0_H0 ;  /* 0x2000009aff9a7230 */ /* 0x008fca0000004100 */
        /* <DEDUP_REMOVED lines=13> */
.L_x_1655:
[----:B------:R-:W-:Y:S05]  /*7820*/  BSYNC B3 ;  /* 0x0000000000037941 */ /* 0x000fea0003800000 */
.L_x_1654:
[----:B------:R-:W-:-:S04]  /*7830*/  LEA R40, P4, R5, R11, 0x1 ;  /* 0x0000000b05287211 */ /* 0x000fc800078808ff */
[----:B--2---:R-:W-:Y:S02]  /*7840*/  LEA.HI.X R41, R5, R121, R112, 0x1, P4 ;  /* 0x0000007905297211 */ /* 0x004fe400020f0c70 */
[----:B------:R-:W-:-:S03]  /*7850*/  ISETP.GE.AND P4, PT, R153, R128, PT ;  /* 0x000000809900720c */ /* 0x000fc60003f86270 */
[----:B----4-:R2:W-:Y:S10]  /*7860*/  ST.E.128 desc[UR60][R40.64], R12 ;  /* 0x0000000c28007985 */ /* 0x0105f4000c101d3c */
[----:B--2---:R-:W-:-:S05]  /*7870*/  @!P4 IMAD.WIDE R12, R153, 0x2, R120 ;  /* 0x00000002990cc825 */ /* 0x004fca00078e0278 */
[----:B---3--:R3:W-:Y:S02]  /*7880*/  @!P4 ST.E.128 desc[UR60][R12.64], R80 ;  /* 0x000000500c00c985 */ /* 0x0087e4000c101d3c */
.L_x_1653:
[----:B------:R-:W-:Y:S05]  /*7890*/  BSYNC B2 ;  /* 0x0000000000027941 */ /* 0x000fea0003800000 */
.L_x_1652:
[----:B------:R-:W-:Y:S01]  /*78a0*/  ISETP.NE.AND P4, PT, R21, RZ, PT ;  /* 0x000000ff1500720c */ /* 0x000fe20003f85270 */
[----:B------:R-:W-:-:S12]  /*78b0*/  BSSY B2, `(.L_x_1656) ;  /* 0x0000079000027945 */ /* 0x000fd80003800000 */
[----:B------:R-:W-:Y:S05]  /*78c0*/  @!P4 BRA `(.L_x_1657) ;  /* 0x0000000400dcc947 */ /* 0x000fea0003800000 */
[----:B---3--:R-:W-:Y:S01]  /*78d0*/  SEL R12, R125, R131, !P2 ;  /* 0x000000837d0c7207 */ /* 0x008fe20005000000 */
[----:B------:R-:W-:Y:S01]  /*78e0*/  BSSY B3, `(.L_x_1658) ;  /* 0x0000072000037945 */ /* 0x000fe20003800000 */
[----:B------:R-:W-:Y:S02]  /*78f0*/  ISETP.GE.AND P6, PT, R168, R124, PT ;  /* 0x0000007ca800720c */ /* 0x000fe40003fc6270 */
[----:B------:R-:W-:Y:S02]  /*7900*/  SHF.R.S32.HI R13, RZ, 0x1f, R12 ;  /* 0x0000001fff0d7819 */ /* 0x000fe4000001140c */
[C---:B------:R-:W-:Y:S02]  /*7910*/  LEA R52, P4, R6.reuse, R11, 0x1 ;  /* 0x0000000b06347211 */ /* 0x040fe400078808ff */
[----:B------:R-:W-:Y:S02]  /*7920*/  LEA.HI R13, R13, R12, RZ, 0x4 ;  /* 0x0000000c0d0d7211 */ /* 0x000fe400078f20ff */
[----:B--2---:R-:W-:-:S02]  /*7930*/  LEA.HI.X R53, R6, R121, R111, 0x1, P4 ;  /* 0x0000007906357211 */ /* 0x004fc400020f0c6f */
[----:B------:R-:W-:-:S04]  /*7940*/  LEA.HI.SX32 R54, R13, R117, 0x1c ;  /* 0x000000750d367211 */ /* 0x000fc800078fe2ff */
[----:B------:R-:W-:-:S04]  /*7950*/  SHF.R.S32.HI R13, RZ, 0x1f, R54 ;  /* 0x0000001fff0d7819 */ /* 0x000fc80000011436 */
[----:B------:R-:W-:Y:S02]  /*7960*/  LEA.HI R13, R13, R54, RZ, 0x3 ;  /* 0x000000360d0d7211 */ /* 0x000fe400078f18ff */
[----:B------:R-:W-:Y:S02]  /*7970*/  SHF.L.U32 R54, R54, 0x3, RZ ;  /* 0x0000000336367819 */ /* 0x000fe400000006ff */
[----:B------:R-:W-:Y:S02]  /*7980*/  SHF.R.S32.HI R13, RZ, 0x3, R13 ;  /* 0x00000003ff0d7819 */ /* 0x000fe4000001140d */
[----:B------:R-:W-:Y:S02]  /*7990*/  LOP3.LUT R12, R184, 0x38, R54, 0xf8, !PT ;  /* 0x00000038b80c7812 */ /* 0x000fe400078ef836 */
[----:B------:R-:W-:Y:S01]  /*79a0*/  ISETP.GE.AND P4, PT, R54, R128, PT ;  /* 0x000000803600720c */ /* 0x000fe20003f86270 */
[----:B------:R-:W-:Y:S01]  /*79b0*/  IMAD R13, R13, 0x1800, R186 ;  /* 0x000018000d0d7824 */ /* 0x000fe200078e02ba */
[----:B------:R-:W-:-:S05]  /*79c0*/  LOP3.LUT R12, R12, R185, RZ, 0x3c, !PT ;  /* 0x000000b90c0c7212 */ /* 0x000fca00078e3cff */
[----:B------:R-:W-:Y:S02]  /*79d0*/  IMAD.IADD R13, R13, 0x1, R12 ;  /* 0x000000010d0d7824 */ /* 0x000fe400078e020c */
[C---:B------:R-:W-:Y:S02]  /*79e0*/  IMAD R12, R19.reuse, 0x4800, R139 ;  /* 0x00004800130c7824 */ /* 0x040fe400078e028b */
[----:B------:R-:W-:Y:S02]  /*79f0*/  IMAD R40, R19, 0x4800, R13 ;  /* 0x0000480013287824 */ /* 0x000fe400078e020d */
[--C-:B------:R-:W-:Y:S02]  /*7a00*/  IMAD R12, R12, 0x2, R18.reuse ;  /* 0x000000020c0c7824 */ /* 0x100fe400078e0212 */
[----:B------:R-:W-:-:S04]  /*7a10*/  IMAD R40, R40, 0x2, R18 ;  /* 0x0000000228287824 */ /* 0x000fc800078e0212 */
[----:B------:R-:W2:Y:S04]  /*7a20*/  LDS.128 R12, [R12+0x18400] ;  /* 0x018400000c0c7984 */ /* 0x000ea80000000c00 */
[----:B------:R-:W3:Y:S01]  /*7a30*/  LDS.128 R40, [R40+0x18400] ;  /* 0x0184000028287984 */ /* 0x000ee20000000c00 */
[----:B------:R-:W-:Y:S05]  /*7a40*/  @P6 BRA `(.L_x_1659) ;  /* 0x00000004006c6947 */ /* 0x000fea0003800000 */
[----:B------:R-:W4:Y:S01]  /*7a50*/  LDL.LU.S16 R55, [R1+0x38] ;  /* 0x0000380001377983 */ /* 0x000f220000300600 */
[----:B---3--:R-:W-:Y:S01]  /*7a60*/  MOV R81, R41 ;  /* 0x0000002900517202 */ /* 0x008fe20000000f00 */
[----:B--2---:R-:W-:Y:S01]  /*7a70*/  IMAD.MOV.U32 R41, RZ, RZ, R13 ;  /* 0x000000ffff297224 */ /* 0x004fe200078e000d */
[----:B------:R-:W-:Y:S01]  /*7a80*/  SHF.R.U64 R48, R48, 0x10, R49 ;  /* 0x0000001030307819 */ /* 0x000fe20000001231 */
[----:B------:R-:W-:Y:S01]  /*7a90*/  HADD2.F32 R13, -RZ, R227.H1_H1 ;  /* 0x300000e3ff0d7230 */ /* 0x000fe20000004100 */
[----:B------:R-:W-:Y:S01]  /*7aa0*/  SHF.R.U64 R36, R36, 0x10, R37 ;  /* 0x0000001024247819 */ /* 0x000fe20000001225 */
[----:B------:R-:W-:Y:S01]  /*7ab0*/  HADD2.F32 R153, -RZ, R229.H1_H1 ;  /* 0x300000e5ff997230 */ /* 0x000fe20000004100 */
[----:B------:R-:W-:Y:S01]  /*7ac0*/  SHF.R.U64 R50, R50, 0x10, R51 ;  /* 0x0000001032327819 */ /* 0x000fe20000001233 */
[--C-:B------:R-:W-:Y:S01]  /*7ad0*/  HADD2.F32 R80, -RZ, R41.reuse.H0_H0 ;  /* 0x20000029ff507230 */ /* 0x100fe20000004100 */
[----:B------:R-:W-:Y:S01]  /*7ae0*/  SHF.R.U64 R38, R38, 0x10, R39 ;  /* 0x0000001026267819 */ /* 0x000fe20000001227 */
[----:B------:R-:W-:-:S02]  /*7af0*/  HADD2.F32 R41, -RZ, R41.H1_H1 ;  /* 0x30000029ff297230 */ /* 0x000fc40000004100 */
[----:B------:R-:W-:Y:S02]  /*7b00*/  HADD2.F32 R155, -RZ, R226.H1_H1 ;  /* 0x300000e2ff9b7230 */ /* 0x000fe40000004100 */
[----:B------:R-:W-:Y:S02]  /*7b10*/  HADD2.F32 R48, -RZ, R48.H0_H0 ;  /* 0x20000030ff307230 */ /* 0x000fe40000004100 */
[----:B------:R-:W-:Y:S02]  /*7b20*/  HADD2.F32 R36, -RZ, R36.H0_H0 ;  /* 0x20000024ff247230 */ /* 0x000fe40000004100 */
[----:B------:R-:W-:Y:S02]  /*7b30*/  HADD2.F32 R50, -RZ, R50.H0_H0 ;  /* 0x20000032ff327230 */ /* 0x000fe40000004100 */
[----:B------:R-:W-:Y:S02]  /*7b40*/  HADD2.F32 R38, -RZ, R38.H0_H0 ;  /* 0x20000026ff267230 */ /* 0x000fe40000004100 */
[----:B----4-:R-:W-:-:S02]  /*7b50*/  HADD2.F32 R82, -RZ, R55.H0_H0 ;  /* 0x20000037ff527230 */ /* 0x010fc40000004100 */
[----:B------:R-:W-:-:S05]  /*7b60*/  HADD2.F32 R55, -RZ, R81.H0_H0 ;  /* 0x20000051ff377230 */ /* 0x000fca0000004100 */
[-C--:B------:R-:W-:Y:S01]  /*7b70*/  FMUL.FTZ R83, R55, R82.reuse ;  /* 0x0000005237537220 */ /* 0x080fe20000410000 */
[----:B------:R-:W-:-:S03]  /*7b80*/  FMUL.FTZ R82, R80, R82 ;  /* 0x0000005250527220 */ /* 0x000fc60000410000 */
[-C--:B------:R-:W-:Y:S01]  /*7b90*/  FFMA.FTZ R80, R80, R13.reuse, -R83 ;  /* 0x0000000d50507223 */ /* 0x080fe20000010853 */
[----:B------:R-:W-:Y:S01]  /*7ba0*/  FFMA.FTZ R55, R55, R13, R82 ;  /* 0x0000000d37377223 */ /* 0x000fe20000010052 */
[----:B------:R-:W-:Y:S01]  /*7bb0*/  SHF.R.U32.HI R82, RZ, 0x10, R49 ;  /* 0x00000010ff527819 */ /* 0x000fe20000011631 */
[----:B------:R-:W-:Y:S01]  /*7bc0*/  HADD2.F32 R13, -RZ, R81.H1_H1 ;  /* 0x30000051ff0d7230 */ /* 0x000fe20000004100 */
[----:B------:R-:W-:Y:S01]  /*7bd0*/  SHF.R.U32.HI R81, RZ, 0x10, R37 ;  /* 0x00000010ff517819 */ /* 0x000fe20000011625 */
[----:B------:R-:W-:Y:S02]  /*7be0*/  HADD2.F32 R49, -RZ, R226.H0_H0 ;  /* 0x200000e2ff317230 */ /* 0x000fe40000004100 */
[----:B------:R-:W-:Y:S02]  /*7bf0*/  HADD2.F32 R82, -RZ, R82.H0_H0 ;  /* 0x20000052ff527230 */ /* 0x000fe40000004100 */
[----:B------:R-:W-:Y:S02]  /*7c00*/  HADD2.F32 R81, -RZ, R81.H0_H0 ;  /* 0x20000051ff517230 */ /* 0x000fe40000004100 */
[----:B------:R-:W-:-:S02]  /*7c10*/  HADD2.F32 R37, -RZ, R14.H0_H0 ;  /* 0x2000000eff257230 */ /* 0x000fc40000004100 */
[-C--:B------:R-:W-:Y:S01]  /*7c20*/  FMUL.FTZ R83, R13, R82.reuse ;  /* 0x000000520d537220 */ /* 0x080fe20000410000 */
[C---:B------:R-:W-:Y:S01]  /*7c30*/  FMUL.FTZ R82, R41.reuse, R82 ;  /* 0x0000005229527220 */ /* 0x040fe20000410000 */
[----:B------:R-:W-:Y:S02]  /*7c40*/  HADD2.F32 R14, -RZ, R14.H1_H1 ;  /* 0x3000000eff0e7230 */ /* 0x000fe40000004100 */
[-C--:B------:R-:W-:Y:S01]  /*7c50*/  FFMA.FTZ R41, R41, R81.reuse, -R83 ;  /* 0x0000005129297223 */ /* 0x080fe20000010853 */
[----:B------:R-:W-:Y:S01]  /*7c60*/  FFMA.FTZ R13, R13, R81, R82 ;  /* 0x000000510d0d7223 */ /* 0x000fe20000010052 */
[----:B------:R-:W-:Y:S02]  /*7c70*/  IMAD.MOV.U32 R81, RZ, RZ, R43 ;  /* 0x000000ffff517224 */ /* 0x000fe400078e002b */
[----:B------:R-:W-:Y:S01]  /*7c80*/  HADD2.F32 R43, -RZ, R15.H0_H0 ;  /* 0x2000000fff2b7230 */ /* 0x000fe20000004100 */
[----:B------:R-:W-:Y:S01]  /*7c90*/  F2FP.F16.F32.PACK_AB R41, R41, R80 ;  /* 0x000000502929723e */ /* 0x000fe200000000ff */
[----:B------:R-:W-:Y:S01]  /*7ca0*/  HADD2.F32 R83, -RZ, R227.H0_H0 ;  /* 0x200000e3ff537230 */ /* 0x000fe20000004100 */
[----:B------:R-:W-:Y:S01]  /*7cb0*/  F2FP.F16.F32.PACK_AB R55, R13, R55 ;  /* 0x000000370d37723e */ /* 0x000fe200000000ff */
[--C-:B------:R-:W-:Y:S01]  /*7cc0*/  HADD2.F32 R82, -RZ, R81.reuse.H0_H0 ;  /* 0x20000051ff527230 */ /* 0x100fe20000004100 */
[----:B------:R-:W-:Y:S01]  /*7cd0*/  MOV R13, R41 ;  /* 0x00000029000d7202 */ /* 0x000fe20000000f00 */
[----:B------:R-:W-:-:S02]  /*7ce0*/  HADD2.F32 R81, -RZ, R81.H1_H1 ;  /* 0x30000051ff517230 */ /* 0x000fc40000004100 */
[----:B------:R-:W-:Y:S02]  /*7cf0*/  HADD2.F32 R15, -RZ, R15.H1_H1 ;  /* 0x3000000fff0f7230 */ /* 0x000fe40000004100 */
[CC--:B------:R-:W-:Y:S01]  /*7d00*/  FMUL.FTZ R154, R82.reuse, R153.reuse ;  /* 0x00000099529a7220 */ /* 0x0c0fe20000410000 */
[C---:B------:R-:W-:Y:S01]  /*7d10*/  FMUL.FTZ R153, R43.reuse, R153 ;  /* 0x000000992b997220 */ /* 0x040fe20000410000 */
[----:B------:R-:W-:Y:S02]  /*7d20*/  IMAD.MOV.U32 R41, RZ, RZ, R55 ;  /* 0x000000ffff297224 */ /* 0x000fe400078e0037 */
[-C--:B------:R-:W-:Y:S01]  /*7d30*/  FFMA.FTZ R43, R43, R83.reuse, -R154 ;  /* 0x000000532b2b7223 */ /* 0x080fe2000001089a */
[----:B------:R-:W-:Y:S01]  /*7d40*/  FFMA.FTZ R153, R82, R83, R153 ;  /* 0x0000005352997223 */ /* 0x000fe20000010099 */
[----:B------:R-:W-:Y:S02]  /*7d50*/  SHF.R.U32.HI R82, RZ, 0x10, R51 ;  /* 0x00000010ff527819 */ /* 0x000fe40000011633 */
[----:B------:R-:W-:-:S03]  /*7d60*/  SHF.R.U32.HI R83, RZ, 0x10, R39 ;  /* 0x00000010ff537819 */ /* 0x000fc60000011627 */
[----:B------:R-:W-:Y:S02]  /*7d70*/  HADD2.F32 R82, -RZ, R82.H0_H0 ;  /* 0x20000052ff527230 */ /* 0x000fe40000004100 */
[----:B------:R-:W-:-:S03]  /*7d80*/  HADD2.F32 R83, -RZ, R83.H0_H0 ;  /* 0x20000053ff537230 */ /* 0x000fc60000004100 */
        /* <DEDUP_REMOVED lines=10> */
[C---:B------:R-:W-:Y:S01]  /*7e30*/  FMUL.FTZ R155, R81.reuse, R155 ;  /* 0x0000009b519b7220 */ /* 0x040fe20000410000 */
[----:B------:R-:W-:Y:S01]  /*7e40*/  F2FP.F16.F32.PACK_AB R82, R82, R153 ;  /* 0x000000995252723e */ /* 0x000fe200000000ff */
[----:B------:R-:W-:-:S02]  /*7e50*/  FFMA.FTZ R83, R81, R49, -R83 ;  /* 0x0000003151537223 */ /* 0x000fc40000010853 */
[----:B------:R-:W-:Y:S01]  /*7e60*/  FFMA.FTZ R155, R15, R49, R155 ;  /* 0x000000310f9b7223 */ /* 0x000fe2000001009b */
[-C--:B------:R-:W-:Y:S01]  /*7e70*/  FMUL.FTZ R15, R40, R48.reuse ;  /* 0x00000030280f7220 */ /* 0x080fe20000410000 */
[C---:B------:R-:W-:Y:S01]  /*7e80*/  FMUL.FTZ R48, R12.reuse, R48 ;  /* 0x000000300c307220 */ /* 0x040fe20000410000 */
[--C-:B------:R-:W-:Y:S02]  /*7e90*/  HADD2.F32 R49, -RZ, R223.reuse.H1_H1 ;  /* 0x300000dfff317230 */ /* 0x100fe40000004100 */
[-C--:B------:R-:W-:Y:S01]  /*7ea0*/  FFMA.FTZ R15, R12, R36.reuse, -R15 ;  /* 0x000000240c0f7223 */ /* 0x080fe2000001080f */
[--C-:B------:R-:W-:Y:S02]  /*7eb0*/  HADD2.F32 R12, -RZ, R42.reuse.H0_H0 ;  /* 0x2000002aff0c7230 */ /* 0x100fe40000004100 */
[----:B------:R-:W-:Y:S01]  /*7ec0*/  FFMA.FTZ R48, R40, R36, R48 ;  /* 0x0000002428307223 */ /* 0x000fe20000010030 */
[----:B------:R-:W-:Y:S02]  /*7ed0*/  HADD2.F32 R36, -RZ, R223.H0_H0 ;  /* 0x200000dfff247230 */ /* 0x000fe40000004100 */
[----:B------:R-:W-:-:S02]  /*7ee0*/  HADD2.F32 R42, -RZ, R42.H1_H1 ;  /* 0x3000002aff2a7230 */ /* 0x000fc40000004100 */
[CC--:B------:R-:W-:Y:S01]  /*7ef0*/  FMUL.FTZ R40, R12.reuse, R49.reuse ;  /* 0x000000310c287220 */ /* 0x0c0fe20000410000 */
[----:B------:R-:W-:Y:S01]  /*7f00*/  FMUL.FTZ R49, R37, R49 ;  /* 0x0000003125317220 */ /* 0x000fe20000410000 */
[----:B------:R-:W-:Y:S02]  /*7f10*/  F2FP.F16.F32.PACK_AB R15, R15, R83 ;  /* 0x000000530f0f723e */ /* 0x000fe400000000ff */
[-C--:B------:R-:W-:Y:S01]  /*7f20*/  FFMA.FTZ R40, R37, R36.reuse, -R40 ;  /* 0x0000002425287223 */ /* 0x080fe20000010828 */
[----:B------:R-:W-:Y:S01]  /*7f30*/  FFMA.FTZ R49, R12, R36, R49 ;  /* 0x000000240c317223 */ /* 0x000fe20000010031 */
[-C--:B------:R-:W-:Y:S01]  /*7f40*/  FMUL.FTZ R12, R42, R50.reuse ;  /* 0x000000322a0c7220 */ /* 0x080fe20000410000 */
[----:B------:R-:W-:Y:S01]  /*7f50*/  FMUL.FTZ R50, R14, R50 ;  /* 0x000000320e327220 */ /* 0x000fe20000410000 */
[----:B------:R-:W-:Y:S02]  /*7f60*/  F2FP.F16.F32.PACK_AB R48, R48, R155 ;  /* 0x0000009b3030723e */ /* 0x000fe400000000ff */
[-C--:B------:R-:W-:Y:S01]  /*7f70*/  FFMA.FTZ R12, R14, R38.reuse, -R12 ;  /* 0x000000260e0c7223 */ /* 0x080fe2000001080c */
[----:B------:R-:W-:-:S04]  /*7f80*/  FFMA.FTZ R50, R42, R38, R50 ;  /* 0x000000262a327223 */ /* 0x000fc80000010032 */
[----:B------:R-:W-:Y:S01]  /*7f90*/  F2FP.F16.F32.PACK_AB R14, R12, R40 ;  /* 0x000000280c0e723e */ /* 0x000fe200000000ff */
[----:B------:R-:W-:Y:S01]  /*7fa0*/  IMAD.MOV.U32 R12, RZ, RZ, R15 ;  /* 0x000000ffff0c7224 */ /* 0x000fe200078e000f */
[----:B------:R-:W-:Y:S01]  /*7fb0*/  F2FP.F16.F32.PACK_AB R49, R50, R49 ;  /* 0x000000313231723e */ /* 0x000fe200000000ff */
[----:B------:R-:W-:Y:S02]  /*7fc0*/  IMAD.MOV.U32 R15, RZ, RZ, R43 ;  /* 0x000000ffff0f7224 */ /* 0x000fe400078e002b */
[----:B------:R-:W-:Y:S01]  /*7fd0*/  IMAD.MOV.U32 R40, RZ, RZ, R48 ;  /* 0x000000ffff287224 */ /* 0x000fe200078e0030 */
[----:B------:R-:W-:Y:S01]  /*7fe0*/  MOV R42, R49 ;  /* 0x00000031002a7202 */ /* 0x000fe20000000f00 */
[----:B------:R-:W-:-:S07]  /*7ff0*/  IMAD.MOV.U32 R43, RZ, RZ, R82 ;  /* 0x000000ffff2b7224 */ /* 0x000fce00078e0052 */
.L_x_1659:
[----:B------:R-:W-:Y:S05]  /*8000*/  BSYNC B3 ;  /* 0x0000000000037941 */ /* 0x000fea0003800000 */
.L_x_1658:
[----:B------:R-:W-:Y:S01]  /*8010*/  @!P4 IMAD.WIDE R36, R54, 0x2, R120 ;  /* 0x000000023624c825 */ /* 0x000fe200078e0278 */
[----:B--2---:R4:W-:Y:S04]  /*8020*/  ST.E.128 desc[UR60][R52.64], R12 ;  /* 0x0000000c34007985 */ /* 0x0049e8000c101d3c */
[----:B---3--:R4:W-:Y:S02]  /*8030*/  @!P4 ST.E.128 desc[UR60][R36.64], R40 ;  /* 0x000000282400c985 */ /* 0x0089e4000c101d3c */
.L_x_1657:
[----:B------:R-:W-:Y:S05]  /*8040*/  BSYNC B2 ;  /* 0x0000000000027941 */ /* 0x000fea0003800000 */
.L_x_1656:
        /* <DEDUP_REMOVED lines=21> */
[----:B------:R-:W-:Y:S01]  /*81a0*/  @!P4 IMAD.WIDE R120, R12, 0x2, R120 ;  /* 0x000000020c78c825 */ /* 0x000fe200078e0278 */
[----:B------:R-:W-:-:S03]  /*81b0*/  LEA R13, R13, R18, 0x1 ;  /* 0x000000120d0d7211 */ /* 0x000fc600078e08ff */
[----:B------:R-:W-:-:S03]  /*81c0*/  IMAD R36, R36, 0x2, R18 ;  /* 0x0000000224247824 */ /* 0x000fc600078e0212 */
[----:B------:R-:W2:Y:S04]  /*81d0*/  LDS.128 R12, [R13+0x18400] ;  /* 0x018400000d0c7984 */ /* 0x000ea80000000c00 */
[----:B------:R-:W3:Y:S01]  /*81e0*/  LDS.128 R36, [R36+0x18400] ;  /* 0x0184000024247984 */ /* 0x000ee20000000c00 */
[----:B------:R-:W-:Y:S05]  /*81f0*/  @P6 BRA `(.L_x_1661) ;  /* 0x0000000400486947 */ /* 0x000fea0003800000 */
[----:B------:R-:W-:Y:S01]  /*8200*/  SHF.R.U64 R11, R32, 0x10, R33 ;  /* 0x00000010200b7819 */ /* 0x000fe20000001221 */
[--C-:B---3--:R-:W-:Y:S01]  /*8210*/  HADD2.F32 R48, -RZ, R37.reuse.H1_H1 ;  /* 0x30000025ff307230 */ /* 0x108fe20000004100 */
[----:B------:R-:W-:Y:S01]  /*8220*/  SHF.R.U64 R42, R46, 0x10, R47 ;  /* 0x000000102e2a7819 */ /* 0x000fe2000000122f */
[--C-:B------:R-:W-:Y:S01]  /*8230*/  HADD2.F32 R43, -RZ, R210.reuse.H1_H1 ;  /* 0x300000d2ff2b7230 */ /* 0x100fe20000004100 */
[----:B------:R-:W-:Y:S01]  /*8240*/  SHF.R.U64 R32, R44, 0x10, R45 ;  /* 0x000000102c207819 */ /* 0x000fe2000000122d */
[----:B------:R-:W-:Y:S01]  /*8250*/  HADD2.F32 R210, -RZ, R210.H0_H0 ;  /* 0x200000d2ffd27230 */ /* 0x000fe20000004100 */
[----:B------:R-:W-:Y:S01]  /*8260*/  SHF.R.U32.HI R46, RZ, 0x10, R47 ;  /* 0x00000010ff2e7819 */ /* 0x000fe2000001162f */
[----:B------:R-:W-:Y:S01]  /*8270*/  HADD2.F32 R47, -RZ, R37.H0_H0 ;  /* 0x20000025ff2f7230 */ /* 0x000fe20000004100 */
[----:B------:R-:W-:Y:S01]  /*8280*/  SHF.R.U32.HI R33, RZ, 0x10, R33 ;  /* 0x00000010ff217819 */ /* 0x000fe20000011621 */
[----:B--2---:R-:W-:Y:S01]  /*8290*/  HADD2.F32 R37, -RZ, R13.H0_H0 ;  /* 0x2000000dff257230 */ /* 0x004fe20000004100 */
[----:B------:R-:W-:Y:S01]  /*82a0*/  SHF.R.U32.HI R44, RZ, 0x10, R45 ;  /* 0x00000010ff2c7819 */ /* 0x000fe2000001162d */
[----:B------:R-:W-:Y:S01]  /*82b0*/  HADD2.F32 R45, -RZ, R212.H1_H1 ;  /* 0x300000d4ff2d7230 */ /* 0x000fe20000004100 */
[--C-:B------:R-:W-:Y:S01]  /*82c0*/  SHF.R.U64 R34, R34, 0x10, R35.reuse ;  /* 0x0000001022227819 */ /* 0x100fe20000001223 */
[----:B------:R-:W-:Y:S01]  /*82d0*/  HADD2.F32 R49, -RZ, R33.H0_H0 ;  /* 0x20000021ff317230 */ /* 0x000fe20000004100 */
[----:B------:R-:W-:Y:S01]  /*82e0*/  SHF.R.U32.HI R35, RZ, 0x10, R35 ;  /* 0x00000010ff237819 */ /* 0x000fe20000011623 */
[----:B------:R-:W-:-:S02]  /*82f0*/  HADD2.F32 R44, -RZ, R44.H0_H0 ;  /* 0x2000002cff2c7230 */ /* 0x000fc40000004100 */
[-C--:B------:R-:W-:Y:S01]  /*8300*/  FMUL.FTZ R33, R47, R45.reuse ;  /* 0x0000002d2f217220 */ /* 0x080fe20000410000 */
[----:B------:R-:W-:Y:S02]  /*8310*/  HADD2.F32 R13, -RZ, R13.H1_H1 ;  /* 0x3000000dff0d7230 */ /* 0x000fe40000004100 */
        /* <DEDUP_REMOVED lines=10> */
[----:B------:R-:W-:Y:S02]  /*83c0*/  HADD2.F32 R37, -RZ, R211.H1_H1 ;  /* 0x300000d3ff257230 */ /* 0x000fe40000004100 */
[----:B------:R-:W-:Y:S02]  /*83d0*/  HADD2.F32 R39, -RZ, R15.H0_H0 ;  /* 0x2000000fff277230 */ /* 0x000fe40000004100 */
[----:B------:R-:W-:Y:S02]  /*83e0*/  HADD2.F32 R48, -RZ, R35.H0_H0 ;  /* 0x20000023ff307230 */ /* 0x000fe40000004100 */
[----:B------:R-:W-:Y:S01]  /*83f0*/  FMUL.FTZ R35, R43, R37 ;  /* 0x000000252b237220 */ /* 0x000fe20000410000 */
[----:B------:R-:W-:-:S02]  /*8400*/  HADD2.F32 R15, -RZ, R15.H1_H1 ;  /* 0x3000000fff0f7230 */ /* 0x000fc40000004100 */
[----:B------:R-:W-:Y:S01]  /*8410*/  FMUL.FTZ R49, R39, R37 ;  /* 0x0000002527317220 */ /* 0x000fe20000410000 */
[-C--:B------:R-:W-:Y:S01]  /*8420*/  FMUL.FTZ R37, R47, R46.reuse ;  /* 0x0000002e2f257220 */ /* 0x080fe20000410000 */
[----:B------:R-:W-:Y:S02]  /*8430*/  HADD2.F32 R13, -RZ, R204.H1_H1 ;  /* 0x300000ccff0d7230 */ /* 0x000fe40000004100 */
[C---:B------:R-:W-:Y:S01]  /*8440*/  FMUL.FTZ R46, R15.reuse, R46 ;  /* 0x0000002e0f2e7220 */ /* 0x040fe20000410000 */
[----:B------:R-:W-:Y:S01]  /*8450*/  FFMA.FTZ R37, R15, R48, -R37 ;  /* 0x000000300f257223 */ /* 0x000fe20000010825 */
[----:B------:R-:W-:Y:S02]  /*8460*/  HADD2.F32 R212, -RZ, R212.H0_H0 ;  /* 0x200000d4ffd47230 */ /* 0x000fe40000004100 */
[-C--:B------:R-:W-:Y:S01]  /*8470*/  FFMA.FTZ R35, R39, R13.reuse, -R35 ;  /* 0x0000000d27237223 */ /* 0x080fe20000010823 */
[----:B------:R-:W-:Y:S02]  /*8480*/  HADD2.F32 R15, -RZ, R36.H0_H0 ;  /* 0x20000024ff0f7230 */ /* 0x000fe40000004100 */
[----:B------:R-:W-:Y:S01]  /*8490*/  FFMA.FTZ R49, R43, R13, R49 ;  /* 0x0000000d2b317223 */ /* 0x000fe20000010031 */
[----:B------:R-:W-:-:S02]  /*84a0*/  HADD2.F32 R32, -RZ, R32.H0_H0 ;  /* 0x20000020ff207230 */ /* 0x000fc40000004100 */
[----:B------:R-:W-:Y:S01]  /*84b0*/  FFMA.FTZ R46, R47, R48, R46 ;  /* 0x000000302f2e7223 */ /* 0x000fe2000001002e */
[----:B------:R-:W-:Y:S01]  /*84c0*/  HADD2.F32 R36, -RZ, R36.H1_H1 ;  /* 0x30000024ff247230 */ /* 0x000fe20000004100 */
[----:B------:R-:W-:Y:S01]  /*84d0*/  F2FP.F16.F32.PACK_AB R35, R37, R35 ;  /* 0x000000232523723e */ /* 0x000fe200000000ff */
[--C-:B------:R-:W-:Y:S01]  /*84e0*/  HADD2.F32 R13, -RZ, R12.reuse.H0_H0 ;  /* 0x2000000cff0d7230 */ /* 0x100fe20000004100 */
[----:B------:R-:W-:Y:S01]  /*84f0*/  F2FP.F16.F32.PACK_AB R37, R44, R50 ;  /* 0x000000322c25723e */ /* 0x000fe200000000ff */
[----:B------:R-:W-:Y:S02]  /*8500*/  HADD2.F32 R39, -RZ, R11.H0_H0 ;  /* 0x2000000bff277230 */ /* 0x000fe40000004100 */
[----:B------:R-:W-:Y:S01]  /*8510*/  FMUL.FTZ R11, R15, R212 ;  /* 0x000000d40f0b7220 */ /* 0x000fe20000410000 */
[----:B------:R-:W-:Y:S02]  /*8520*/  HADD2.F32 R12, -RZ, R12.H1_H1 ;  /* 0x3000000cff0c7230 */ /* 0x000fe40000004100 */
[----:B------:R-:W-:Y:S01]  /*8530*/  FMUL.FTZ R43, R36, R32 ;  /* 0x00000020242b7220 */ /* 0x000fe20000410000 */
[C---:B------:R-:W-:Y:S01]  /*8540*/  FMUL.FTZ R212, R13.reuse, R212 ;  /* 0x000000d40dd47220 */ /* 0x040fe20000410000 */
[----:B------:R-:W-:Y:S01]  /*8550*/  FFMA.FTZ R11, R13, R210, -R11 ;  /* 0x000000d20d0b7223 */ /* 0x000fe2000001080b */
[----:B------:R-:W-:-:S02]  /*8560*/  HADD2.F32 R13, -RZ, R38.H0_H0 ;  /* 0x20000026ff0d7230 */ /* 0x000fc40000004100 */
[C---:B------:R-:W-:Y:S01]  /*8570*/  FMUL.FTZ R32, R12.reuse, R32 ;  /* 0x000000200c207220 */ /* 0x040fe20000410000 */
[-C--:B------:R-:W-:Y:S01]  /*8580*/  FFMA.FTZ R43, R12, R39.reuse, -R43 ;  /* 0x000000270c2b7223 */ /* 0x080fe2000001082b */
[----:B------:R-:W-:Y:S02]  /*8590*/  HADD2.F32 R211, -RZ, R211.H0_H0 ;  /* 0x200000d3ffd37230 */ /* 0x000fe40000004100 */
[----:B------:R-:W-:Y:S01]  /*85a0*/  FFMA.FTZ R212, R15, R210, R212 ;  /* 0x000000d20fd47223 */ /* 0x000fe200000100d4 */
[----:B------:R-:W-:Y:S02]  /*85b0*/  HADD2.F32 R42, -RZ, R42.H0_H0 ;  /* 0x2000002aff2a7230 */ /* 0x000fe40000004100 */
[----:B------:R-:W-:Y:S01]  /*85c0*/  FFMA.FTZ R32, R36, R39, R32 ;  /* 0x0000002724207223 */ /* 0x000fe20000010020 */
[----:B------:R-:W-:Y:S02]  /*85d0*/  HADD2.F32 R12, -RZ, R14.H0_H0 ;  /* 0x2000000eff0c7230 */ /* 0x000fe40000004100 */
[----:B------:R-:W-:Y:S01]  /*85e0*/  FMUL.FTZ R15, R13, R211 ;  /* 0x000000d30d0f7220 */ /* 0x000fe20000410000 */
[----:B------:R-:W-:Y:S01]  /*85f0*/  HADD2.F32 R38, -RZ, R38.H1_H1 ;  /* 0x30000026ff267230 */ /* 0x000fe20000004100 */
[----:B------:R-:W-:Y:S01]  /*8600*/  F2FP.F16.F32.PACK_AB R39, R46, R49 ;  /* 0x000000312e27723e */ /* 0x000fe200000000ff */
[----:B------:R-:W-:-:S02]  /*8610*/  HADD2.F32 R14, -RZ, R14.H1_H1 ;  /* 0x3000000eff0e7230 */ /* 0x000fc40000004100 */
[----:B------:R-:W-:Y:S01]  /*8620*/  FMUL.FTZ R211, R12, R211 ;  /* 0x000000d30cd37220 */ /* 0x000fe20000410000 */
[----:B------:R-:W-:Y:S02]  /*8630*/  HADD2.F32 R204, -RZ, R204.H0_H0 ;  /* 0x200000ccffcc7230 */ /* 0x000fe40000004100 */
        /* <DEDUP_REMOVED lines=8> */
[----:B------:R-:W-:-:S02]  /*86c0*/  F2FP.F16.F32.PACK_AB R13, R45, R33 ;  /* 0x000000212d0d723e */ /* 0x000fc400000000ff */
[----:B------:R-:W-:Y:S02]  /*86d0*/  F2FP.F16.F32.PACK_AB R12, R43, R11 ;  /* 0x0000000b2b0c723e */ /* 0x000fe400000000ff */
[----:B------:R-:W-:Y:S01]  /*86e0*/  F2FP.F16.F32.PACK_AB R14, R36, R15 ;  /* 0x0000000f240e723e */ /* 0x000fe200000000ff */
[----:B------:R-:W-:Y:S01]  /*86f0*/  IMAD.MOV.U32 R36, RZ, RZ, R32 ;  /* 0x000000ffff247224 */ /* 0x000fe200078e0020 */
[----:B------:R-:W-:Y:S01]  /*8700*/  F2FP.F16.F32.PACK_AB R38, R42, R211 ;  /* 0x000000d32a26723e */ /* 0x000fe200000000ff */
[----:B------:R-:W-:-:S07]  /*8710*/  IMAD.MOV.U32 R15, RZ, RZ, R35 ;  /* 0x000000ffff0f7224 */ /* 0x000fce00078e0023 */
.L_x_1661:
[----:B------:R-:W-:Y:S05]  /*8720*/  BSYNC B2 ;  /* 0x0000000000027941 */ /* 0x000fea0003800000 */
.L_x_1660:
[----:B--2---:R2:W-:Y:S04]  /*8730*/  ST.E.128 desc[UR60][R40.64], R12 ;  /* 0x0000000c28007985 */ /* 0x0045e8000c101d3c */
[----:B---3--:R2:W-:Y:S02]  /*8740*/  @!P4 ST.E.128 desc[UR60][R120.64], R36 ;  /* 0x000000247800c985 */ /* 0x0085e4000c101d3c */
.L_x_1651:
[----:B------:R-:W-:Y:S05]  /*8750*/  BSYNC B1 ;  /* 0x0000000000017941 */ /* 0x000fea0003800000 */
.L_x_1650:
[----:B------:R-:W-:-:S03]  /*8760*/  UMOV UR4, 0xffffffff ;  /* 0xffffffff00047882 */ /* 0x000fc60000000000 */
[----:B------:R-:W-:Y:S05]  /*8770*/  BRA.DIV UR4, `(.L_x_1662) ;  /* 0x00000212043c7947 */ /* 0x000fea000b800000 */
[----:B0-----:R-:W0:Y:S04]  /*8780*/  SHFL.IDX PT, R115, R115, 0x1, 0x1c1f ;  /* 0x003c1f0073737f89 */ /* 0x001e2800000e0000 */
[----:B------:R-:W0:Y:S02]  /*8790*/  SHFL.IDX PT, R116, R116, 0x1, 0x1c1f ;  /* 0x003c1f0074747f89 */ /* 0x000e2400000e0000 */
.L_x_2022:
[----:B------:R-:W-:Y:S05]  /*87a0*/  @P5 BRA `(.L_x_1619) ;  /* 0x0000001c005c5947 */ /* 0x000fea0003800000 */
[----:B------:R-:W-:Y:S01]  /*87b0*/  ISETP.NE.AND P4, PT, R8, RZ, PT ;  /* 0x000000ff0800720c */ /* 0x000fe20003f85270 */
[----:B------:R-:W-:Y:S01]  /*87c0*/  BSSY B1, `(.L_x_1663) ;  /* 0x0000072000017945 */ /* 0x000fe20003800000 */
[----:B0-2-4-:R-:W-:Y:S01]  /*87d0*/  MOV R36, R116 ;  /* 0x0000007400247202 */ /* 0x015fe20000000f00 */
[----:B------:R-:W-:-:S10]  /*87e0*/  IMAD.MOV.U32 R37, RZ, RZ, R115 ;  /* 0x000000ffff257224 */ /* 0x000fd400078e0073 */
[----:B------:R-:W-:Y:S05]  /*87f0*/  @!P4 BRA `(.L_x_1664) ;  /* 0x0000000400b8c947 */ /* 0x000fea0003800000 */
[----:B---3--:R-:W-:Y:S01]  /*8800*/  SEL R11, R125, R131, !P3 ;  /* 0x000000837d0b7207 */ /* 0x008fe20005800000 */
[----:B------:R-:W-:Y:S01]  /*8810*/  BSSY B2, `(.L_x_1665) ;  /* 0x000006a000027945 */ /* 0x000fe20003800000 */
[C---:B------:R-:W-:Y:S02]  /*8820*/  LEA R38, P5, R5.reuse, R116, 0x1 ;  /* 0x0000007405267211 */ /* 0x040fe400078a08ff */
[----:B------:R-:W-:Y:S02]  /*8830*/  SHF.R.S32.HI R12, RZ, 0x1f, R11 ;  /* 0x0000001fff0c7819 */ /* 0x000fe4000001140b */
        /* <DEDUP_REMOVED lines=11> */
[----:B------:R-:W-:-:S04]  /*88f0*/  IMAD R12, R13, 0x1800, R188 ;  /* 0x000018000d0c7824 */ /* 0x000fc800078e02bc */
[----:B------:R-:W-:Y:S02]  /*8900*/  IMAD.IADD R12, R12, 0x1, R11 ;  /* 0x000000010c0c7824 */ /* 0x000fe400078e020b */
[C---:B------:R-:W-:Y:S02]  /*8910*/  IMAD R11, R19.reuse, 0x4800, R138 ;  /* 0x00004800130b7824 */ /* 0x040fe400078e028a */
[----:B------:R-:W-:-:S03]  /*8920*/  IMAD R13, R19, 0x4800, R12 ;  /* 0x00004800130d7824 */ /* 0x000fc600078e020c */
[----:B------:R-:W-:Y:S01]  /*8930*/  LEA R11, R11, R18, 0x1 ;  /* 0x000000120b0b7211 */ /* 0x000fe200078e08ff */
[----:B------:R-:W-:Y:S02]  /*8940*/  IMAD R32, R13, 0x2, R18 ;  /* 0x000000020d207824 */ /* 0x000fe400078e0212 */
[----:B------:R-:W-:Y:S02]  /*8950*/  @!P4 IMAD.WIDE R40, R41, 0x2, R36 ;  /* 0x000000022928c825 */ /* 0x000fe400078e0224 */
[----:B------:R0:W2:Y:S04]  /*8960*/  LDS.128 R12, [R11+0x18400] ;  /* 0x018400000b0c7984 */ /* 0x0000a80000000c00 */
[----:B------:R-:W3:Y:S01]  /*8970*/  LDS.128 R32, [R32+0x18400] ;  /* 0x0184000020207984 */ /* 0x000ee20000000c00 */
[----:B------:R-:W-:Y:S05]  /*8980*/  @P5 BRA `(.L_x_1666) ;  /* 0x0000000400485947 */ /* 0x000fea0003800000 */
[--C-:B------:R-:W-:Y:S01]  /*8990*/  SHF.R.U64 R42, R76, 0x10, R77.reuse ;  /* 0x000000104c2a7819 */ /* 0x100fe2000000124d */
[----:B------:R-:W-:Y:S01]  /*89a0*/  HADD2.F32 R49, -RZ, R201.H1_H1 ;  /* 0x300000c9ff317230 */ /* 0x000fe20000004100 */
[----:B------:R-:W-:Y:S01]  /*89b0*/  SHF.R.U32.HI R76, RZ, 0x10, R77 ;  /* 0x00000010ff4c7819 */ /* 0x000fe2000001164d */
[--C-:B---3--:R-:W-:Y:S01]  /*89c0*/  HADD2.F32 R46, -RZ, R33.reuse.H0_H0 ;  /* 0x20000021ff2e7230 */ /* 0x108fe20000004100 */
[--C-:B0-----:R-:W-:Y:S01]  /*89d0*/  SHF.R.U64 R11, R64, 0x10, R65.reuse ;  /* 0x00000010400b7819 */ /* 0x101fe20000001241 */
[----:B------:R-:W-:Y:S01]  /*89e0*/  HADD2.F32 R48, -RZ, R33.H1_H1 ;  /* 0x30000021ff307230 */ /* 0x000fe20000004100 */
[----:B------:R-:W-:Y:S01]  /*89f0*/  SHF.R.U32.HI R64, RZ, 0x10, R65 ;  /* 0x00000010ff407819 */ /* 0x000fe20000011641 */
[--C-:B--2---:R-:W-:Y:S01]  /*8a00*/  HADD2.F32 R52, -RZ, R13.reuse.H0_H0 ;  /* 0x2000000dff347230 */ /* 0x104fe20000004100 */
[--C-:B------:R-:W-:Y:S01]  /*8a10*/  SHF.R.U64 R44, R78, 0x10, R79.reuse ;  /* 0x000000104e2c7819 */ /* 0x100fe2000000124f */
[----:B------:R-:W-:Y:S01]  /*8a20*/  HADD2.F32 R33, -RZ, R76.H0_H0 ;  /* 0x2000004cff217230 */ /* 0x000fe20000004100 */
[----:B------:R-:W-:Y:S01]  /*8a30*/  SHF.R.U32.HI R78, RZ, 0x10, R79 ;  /* 0x00000010ff4e7819 */ /* 0x000fe2000001164f */
[----:B------:R-:W-:-:S02]  /*8a40*/  HADD2.F32 R50, -RZ, R13.H1_H1 ;  /* 0x3000000dff327230 */ /* 0x000fc40000004100 */
[-C--:B------:R-:W-:Y:S01]  /*8a50*/  FMUL.FTZ R13, R46, R49.reuse ;  /* 0x000000312e0d7220 */ /* 0x080fe20000410000 */
[----:B------:R-:W-:Y:S02]  /*8a60*/  HADD2.F32 R45, -RZ, R189.H1_H1 ;  /* 0x300000bdff2d7230 */ /* 0x000fe40000004100 */
[----:B------:R-:W-:Y:S01]  /*8a70*/  FMUL.FTZ R49, R52, R49 ;  /* 0x0000003134317220 */ /* 0x000fe20000410000 */
[----:B------:R-:W-:Y:S02]  /*8a80*/  HADD2.F32 R47, -RZ, R64.H0_H0 ;  /* 0x20000040ff2f7230 */ /* 0x000fe40000004100 */
[-C--:B------:R-:W-:Y:S01]  /*8a90*/  FMUL.FTZ R51, R48, R33.reuse ;  /* 0x0000002130337220 */ /* 0x080fe20000410000 */
[----:B------:R-:W-:Y:S01]  /*8aa0*/  FMUL.FTZ R53, R50, R33 ;  /* 0x0000002132357220 */ /* 0x000fe20000410000 */
[----:B------:R-:W-:Y:S01]  /*8ab0*/  SHF.R.U64 R43, R66, 0x10, R67 ;  /* 0x00000010422b7819 */ /* 0x000fe20000001243 */
[-C--:B------:R-:W-:Y:S01]  /*8ac0*/  FFMA.FTZ R33, R46, R45.reuse, R49 ;  /* 0x0000002d2e217223 */ /* 0x080fe20000010031 */
[----:B------:R-:W-:Y:S01]  /*8ad0*/  SHF.R.U32.HI R66, RZ, 0x10, R67 ;  /* 0x00000010ff427819 */ /* 0x000fe20000011643 */
[----:B------:R-:W-:Y:S01]  /*8ae0*/  FFMA.FTZ R13, R52, R45, -R13 ;  /* 0x0000002d340d7223 */ /* 0x000fe2000001080d */
[----:B------:R-:W-:Y:S01]  /*8af0*/  FFMA.FTZ R46, R50, R47, -R51 ;  /* 0x0000002f322e7223 */ /* 0x000fe20000010833 */
[----:B------:R-:W-:-:S02]  /*8b00*/  HADD2.F32 R49, -RZ, R196.H1_H1 ;  /* 0x300000c4ff317230 */ /* 0x000fc40000004100 */
[----:B------:R-:W-:Y:S01]  /*8b10*/  FFMA.FTZ R48, R48, R47, R53 ;  /* 0x0000002f30307223 */ /* 0x000fe20000010035 */
[----:B------:R-:W-:Y:S02]  /*8b20*/  HADD2.F32 R54, -RZ, R15.H0_H0 ;  /* 0x2000000fff367230 */ /* 0x000fe40000004100 */
[--C-:B------:R-:W-:Y:S01]  /*8b30*/  HADD2.F32 R50, -RZ, R35.reuse.H0_H0 ;  /* 0x20000023ff327230 */ /* 0x100fe20000004100 */
[----:B------:R-:W-:Y:S01]  /*8b40*/  F2FP.F16.F32.PACK_AB R13, R46, R13 ;  /* 0x0000000d2e0d723e */ /* 0x000fe200000000ff */
[----:B------:R-:W-:Y:S02]  /*8b50*/  HADD2.F32 R52, -RZ, R35.H1_H1 ;  /* 0x30000023ff347230 */ /* 0x000fe40000004100 */
[----:B------:R-:W-:Y:S01]  /*8b60*/  FMUL.FTZ R35, R54, R49 ;  /* 0x0000003136237220 */ /* 0x000fe20000410000 */
[----:B------:R-:W-:Y:S01]  /*8b70*/  HADD2.F32 R78, -RZ, R78.H0_H0 ;  /* 0x2000004eff4e7230 */ /* 0x000fe20000004100 */
[----:B------:R-:W-:Y:S01]  /*8b80*/  F2FP.F16.F32.PACK_AB R33, R48, R33 ;  /* 0x000000213021723e */ /* 0x000fe200000000ff */
[----:B------:R-:W-:-:S02]  /*8b90*/  HADD2.F32 R45, -RZ, R159.H1_H1 ;  /* 0x3000009fff2d7230 */ /* 0x000fc40000004100 */
[----:B------:R-:W-:Y:S02]  /*8ba0*/  HADD2.F32 R47, -RZ, R15.H1_H1 ;  /* 0x3000000fff2f7230 */ /* 0x000fe40000004100 */
[----:B------:R-:W-:Y:S01]  /*8bb0*/  FMUL.FTZ R15, R50, R49 ;  /* 0x00000031320f7220 */ /* 0x000fe20000410000 */
[----:B------:R-:W-:Y:S02]  /*8bc0*/  HADD2.F32 R66, -RZ, R66.H0_H0 ;  /* 0x20000042ff427230 */ /* 0x000fe40000004100 */
[-C--:B------:R-:W-:Y:S01]  /*8bd0*/  FMUL.FTZ R64, R52, R78.reuse ;  /* 0x0000004e34407220 */ /* 0x080fe20000410000 */
[-C--:B------:R-:W-:Y:S01]  /*8be0*/  FFMA.FTZ R35, R50, R45.reuse, R35 ;  /* 0x0000002d32237223 */ /* 0x080fe20000010023 */
[C---:B------:R-:W-:Y:S01]  /*8bf0*/  FMUL.FTZ R49, R47.reuse, R78 ;  /* 0x0000004e2f317220 */ /* 0x040fe20000410000 */
[----:B------:R-:W-:Y:S01]  /*8c00*/  FFMA.FTZ R15, R54, R45, -R15 ;  /* 0x0000002d360f7223 */ /* 0x000fe2000001080f */
[----:B------:R-:W-:Y:S01]  /*8c10*/  FFMA.FTZ R50, R47, R66, -R64 ;  /* 0x000000422f327223 */ /* 0x000fe20000010840 */
[----:B------:R-:W-:-:S02]  /*8c20*/  HADD2.F32 R51, -RZ, R42.H0_H0 ;  /* 0x2000002aff337230 */ /* 0x000fc40000004100 */
[----:B------:R-:W-:Y:S01]  /*8c30*/  FFMA.FTZ R52, R52, R66, R49 ;  /* 0x0000004234347223 */ /* 0x000fe20000010031 */
[----:B------:R-:W-:Y:S02]  /*8c40*/  HADD2.F32 R201, -RZ, R201.H0_H0 ;  /* 0x200000c9ffc97230 */ /* 0x000fe40000004100 */
[----:B------:R-:W-:Y:S01]  /*8c50*/  HADD2.F32 R45, -RZ, R32.H0_H0 ;  /* 0x20000020ff2d7230 */ /* 0x000fe20000004100 */
[----:B------:R-:W-:Y:S01]  /*8c60*/  F2FP.F16.F32.PACK_AB R15, R50, R15 ;  /* 0x0000000f320f723e */ /* 0x000fe200000000ff */
[----:B------:R-:W-:Y:S01]  /*8c70*/  HADD2.F32 R42, -RZ, R12.H0_H0 ;  /* 0x2000000cff2a7230 */ /* 0x000fe20000004100 */
[----:B------:R-:W-:Y:S01]  /*8c80*/  F2FP.F16.F32.PACK_AB R35, R52, R35 ;  /* 0x000000233423723e */ /* 0x000fe200000000ff */
[----:B------:R-:W-:Y:S02]  /*8c90*/  HADD2.F32 R47, -RZ, R32.H1_H1 ;  /* 0x30000020ff2f7230 */ /* 0x000fe40000004100 */
[----:B------:R-:W-:Y:S02]  /*8ca0*/  HADD2.F32 R32, -RZ, R12.H1_H1 ;  /* 0x3000000cff207230 */ /* 0x000fe40000004100 */
[----:B------:R-:W-:Y:S01]  /*8cb0*/  FMUL.FTZ R12, R42, R201 ;  /* 0x000000c92a0c7220 */ /* 0x000fe20000410000 */
[----:B------:R-:W-:-:S02]  /*8cc0*/  HADD2.F32 R189, -RZ, R189.H0_H0 ;  /* 0x200000bdffbd7230 */ /* 0x000fc40000004100 */
[-C--:B------:R-:W-:Y:S01]  /*8cd0*/  FMUL.FTZ R53, R47, R51.reuse ;  /* 0x000000332f357220 */ /* 0x080fe20000410000 */
[----:B------:R-:W-:Y:S02]  /*8ce0*/  HADD2.F32 R49, -RZ, R11.H0_H0 ;  /* 0x2000000bff317230 */ /* 0x000fe40000004100 */
[C---:B------:R-:W-:Y:S01]  /*8cf0*/  FMUL.FTZ R54, R32.reuse, R51 ;  /* 0x0000003320367220 */ /* 0x040fe20000410000 */
[C---:B------:R-:W-:Y:S01]  /*8d00*/  FMUL.FTZ R11, R45.reuse, R201 ;  /* 0x000000c92d0b7220 */ /* 0x040fe20000410000 */
[----:B------:R-:W-:Y:S01]  /*8d10*/  FFMA.FTZ R12, R45, R189, R12 ;  /* 0x000000bd2d0c7223 */ /* 0x000fe2000001000c */
[----:B------:R-:W-:Y:S02]  /*8d20*/  HADD2.F32 R159, -RZ, R159.H0_H0 ;  /* 0x2000009fff9f7230 */ /* 0x000fe40000004100 */
[-C--:B------:R-:W-:Y:S01]  /*8d30*/  FFMA.FTZ R32, R32, R49.reuse, -R53 ;  /* 0x0000003120207223 */ /* 0x080fe20000010835 */
[----:B------:R-:W-:Y:S01]  /*8d40*/  FFMA.FTZ R45, R47, R49, R54 ;  /* 0x000000312f2d7223 */ /* 0x000fe20000010036 */
[----:B------:R-:W-:-:S02]  /*8d50*/  HADD2.F32 R49, -RZ, R44.H0_H0 ;  /* 0x2000002cff317230 */ /* 0x000fc40000004100 */
[----:B------:R-:W-:Y:S01]  /*8d60*/  FFMA.FTZ R11, R42, R189, -R11 ;  /* 0x000000bd2a0b7223 */ /* 0x000fe2000001080b */
[----:B------:R-:W-:Y:S02]  /*8d70*/  HADD2.F32 R44, -RZ, R34.H0_H0 ;  /* 0x20000022ff2c7230 */ /* 0x000fe40000004100 */
[----:B------:R-:W-:Y:S02]  /*8d80*/  HADD2.F32 R47, -RZ, R196.H0_H0 ;  /* 0x200000c4ff2f7230 */ /* 0x000fe40000004100 */
[----:B------:R-:W-:Y:S01]  /*8d90*/  HADD2.F32 R42, -RZ, R14.H0_H0 ;  /* 0x2000000eff2a7230 */ /* 0x000fe20000004100 */
[----:B------:R-:W-:Y:S01]  /*8da0*/  F2FP.F16.F32.PACK_AB R32, R32, R11 ;  /* 0x0000000b2020723e */ /* 0x000fe200000000ff */
[----:B------:R-:W-:Y:S02]  /*8db0*/  HADD2.F32 R34, -RZ, R34.H1_H1 ;  /* 0x30000022ff227230 */ /* 0x000fe40000004100 */
[----:B------:R-:W-:Y:S01]  /*8dc0*/  FMUL.FTZ R51, R44, R47 ;  /* 0x0000002f2c337220 */ /* 0x000fe20000410000 */
[----:B------:R-:W-:-:S02]  /*8dd0*/  HADD2.F32 R14, -RZ, R14.H1_H1 ;  /* 0x3000000eff0e7230 */ /* 0x000fc40000004100 */
[----:B------:R-:W-:Y:S01]  /*8de0*/  FMUL.FTZ R47, R42, R47 ;  /* 0x0000002f2a2f7220 */ /* 0x000fe20000410000 */
[----:B------:R-:W-:Y:S02]  /*8df0*/  HADD2.F32 R43, -RZ, R43.H0_H0 ;  /* 0x2000002bff2b7230 */ /* 0x000fe40000004100 */
[----:B------:R-:W-:Y:S01]  /*8e00*/  FMUL.FTZ R53, R34, R49 ;  /* 0x0000003122357220 */ /* 0x000fe20000410000 */
[----:B------:R-:W-:Y:S01]  /*8e10*/  FFMA.FTZ R51, R42, R159, -R51 ;  /* 0x0000009f2a337223 */ /* 0x000fe20000010833 */
[----:B------:R-:W-:Y:S01]  /*8e20*/  FMUL.FTZ R49, R14, R49 ;  /* 0x000000310e317220 */ /* 0x000fe20000410000 */
[----:B------:R-:W-:Y:S01]  /*8e30*/  FFMA.FTZ R47, R44, R159, R47 ;  /* 0x0000009f2c2f7223 */ /* 0x000fe2000001002f */
[-C--:B------:R-:W-:Y:S01]  /*8e40*/  FFMA.FTZ R14, R14, R43.reuse, -R53 ;  /* 0x0000002b0e0e7223 */ /* 0x080fe20000010835 */
[----:B------:R-:W-:Y:S01]  /*8e50*/  F2FP.F16.F32.PACK_AB R42, R45, R12 ;  /* 0x0000000c2d2a723e */ /* 0x000fe200000000ff */
[----:B------:R-:W-:Y:S01]  /*8e60*/  FFMA.FTZ R34, R34, R43, R49 ;  /* 0x0000002b22227223 */ /* 0x000fe20000010031 */
[----:B------:R-:W-:-:S02]  /*8e70*/  IMAD.MOV.U32 R12, RZ, RZ, R32 ;  /* 0x000000ffff0c7224 */ /* 0x000fc400078e0020 */
[----:B------:R-:W-:Y:S01]  /*8e80*/  F2FP.F16.F32.PACK_AB R14, R14, R51 ;  /* 0x000000330e0e723e */ /* 0x000fe200000000ff */
[----:B------:R-:W-:Y:S01]  /*8e90*/  IMAD.MOV.U32 R32, RZ, RZ, R42 ;  /* 0x000000ffff207224 */ /* 0x000fe200078e002a */
[----:B------:R-:W-:-:S07]  /*8ea0*/  F2FP.F16.F32.PACK_AB R34, R34, R47 ;  /* 0x0000002f2222723e */ /* 0x000fce00000000ff */
.L_x_1666:
[----:B------:R-:W-:Y:S05]  /*8eb0*/  BSYNC B2 ;  /* 0x0000000000027941 */ /* 0x000fea0003800000 */
.L_x_1665:
[----:B--2---:R2:W-:Y:S04]  /*8ec0*/  ST.E.128 desc[UR60][R38.64], R12 ;  /* 0x0000000c26007985 */ /* 0x0045e8000c101d3c */
[----:B---3--:R2:W-:Y:S02]  /*8ed0*/  @!P4 ST.E.128 desc[UR60][R40.64], R32 ;  /* 0x000000202800c985 */ /* 0x0085e4000c101d3c */
.L_x_1664:
[----:B------:R-:W-:Y:S05]  /*8ee0*/  BSYNC B1 ;  /* 0x0000000000017941 */ /* 0x000fea0003800000 */
.L_x_1663:
[----:B------:R-:W-:Y:S01]  /*8ef0*/  ISETP.NE.AND P4, PT, R21, RZ, PT ;  /* 0x000000ff1500720c */ /* 0x000fe20003f85270 */
[----:B------:R-:W-:-:S12]  /*8f00*/  BSSY B1, `(.L_x_1667) ;  /* 0x0000073000017945 */ /* 0x000fd80003800000 */
[----:B------:R-:W-:Y:S05]  /*8f10*/  @!P4 BRA `(.L_x_1668) ;  /* 0x0000000400c4c947 */ /* 0x000fea0003800000 */
[----:B0--3--:R-:W-:Y:S01]  /*8f20*/  SEL R11, R125, R131, !P2 ;  /* 0x000000837d0b7207 */ /* 0x009fe20005000000 */
[----:B------:R-:W-:Y:S01]  /*8f30*/  BSSY B2, `(.L_x_1669) ;  /* 0x000006d000027945 */ /* 0x000fe20003800000 */
[C---:B--2---:R-:W-:Y:S02]  /*8f40*/  LEA R38, P5, R6.reuse, R116, 0x1 ;  /* 0x0000007406267211 */ /* 0x044fe400078a08ff */
[----:B------:R-:W-:Y:S02]  /*8f50*/  SHF.R.S32.HI R12, RZ, 0x1f, R11 ;  /* 0x0000001fff0c7819 */ /* 0x000fe4000001140b */
[----:B------:R-:W-:Y:S02]  /*8f60*/  LEA.HI.X R39, R6, R115, R111, 0x1, P5 ;  /* 0x0000007306277211 */ /* 0x000fe400028f0c6f */
[----:B------:R-:W-:Y:S02]  /*8f70*/  LEA.HI R12, R12, R11, RZ, 0x4 ;  /* 0x0000000b0c0c7211 */ /* 0x000fe400078f20ff */
[----:B------:R-:W-:-:S02]  /*8f80*/  ISETP.GE.AND P5, PT, R168, R124, PT ;  /* 0x0000007ca800720c */ /* 0x000fc40003fa6270 */
[----:B------:R-:W-:-:S04]  /*8f90*/  LEA.HI.SX32 R12, R12, R117, 0x1c ;  /* 0x000000750c0c7211 */ /* 0x000fc800078fe2ff */
[----:B------:R-:W-:Y:S02]  /*8fa0*/  SHF.R.S32.HI R11, RZ, 0x1f, R12 ;  /* 0x0000001fff0b7819 */ /* 0x000fe4000001140c */
[----:B------:R-:W-:Y:S02]  /*8fb0*/  SHF.L.U32 R41, R12, 0x3, RZ ;  /* 0x000000030c297819 */ /* 0x000fe400000006ff */
[----:B------:R-:W-:Y:S02]  /*8fc0*/  LEA.HI R11, R11, R12, RZ, 0x3 ;  /* 0x0000000c0b0b7211 */ /* 0x000fe400078f18ff */
[----:B------:R-:W-:Y:S02]  /*8fd0*/  ISETP.GE.AND P4, PT, R41, R128, PT ;  /* 0x000000802900720c */ /* 0x000fe40003f86270 */
[----:B------:R-:W-:Y:S02]  /*8fe0*/  SHF.R.S32.HI R13, RZ, 0x3, R11 ;  /* 0x00000003ff0d7819 */ /* 0x000fe4000001140b */
[----:B------:R-:W-:-:S03]  /*8ff0*/  LOP3.LUT R11, R181, 0x38, R41, 0xf8, !PT ;  /* 0x00000038b50b7812 */ /* 0x000fc600078ef829 */
[----:B------:R-:W-:Y:S01]  /*9000*/  IMAD R12, R13, 0x1800, R188 ;  /* 0x000018000d0c7824 */ /* 0x000fe200078e02bc */
[----:B------:R-:W-:-:S05]  /*9010*/  LOP3.LUT R11, R11, R218, RZ, 0x3c, !PT ;  /* 0x000000da0b0b7212 */ /* 0x000fca00078e3cff */
[----:B------:R-:W-:Y:S02]  /*9020*/  IMAD.IADD R12, R12, 0x1, R11 ;  /* 0x000000010c0c7824 */ /* 0x000fe400078e020b */
[C---:B------:R-:W-:Y:S02]  /*9030*/  IMAD R11, R19.reuse, 0x4800, R136 ;  /* 0x00004800130b7824 */ /* 0x040fe400078e0288 */
[----:B------:R-:W-:Y:S02]  /*9040*/  IMAD R13, R19, 0x4800, R12 ;  /* 0x00004800130d7824 */ /* 0x000fe400078e020c */
[--C-:B------:R-:W-:Y:S02]  /*9050*/  IMAD R11, R11, 0x2, R18.reuse ;  /* 0x000000020b0b7824 */ /* 0x100fe400078e0212 */
[----:B------:R-:W-:Y:S02]  /*9060*/  IMAD R32, R13, 0x2, R18 ;  /* 0x000000020d207824 */ /* 0x000fe400078e0212 */
[----:B------:R-:W-:Y:S01]  /*9070*/  @!P4 IMAD.WIDE R40, R41, 0x2, R36 ;  /* 0x000000022928c825 */ /* 0x000fe200078e0224 */
[----:B------:R0:W2:Y:S04]  /*9080*/  LDS.128 R12, [R11+0x18400] ;  /* 0x018400000b0c7984 */ /* 0x0000a80000000c00 */
[----:B------:R-:W3:Y:S01]  /*9090*/  LDS.128 R32, [R32+0x18400] ;  /* 0x0184000020207984 */ /* 0x000ee20000000c00 */
[----:B------:R-:W-:Y:S05]  /*90a0*/  @P5 BRA `(.L_x_1670) ;  /* 0x0000000400545947 */ /* 0x000fea0003800000 */
[----:B---3--:R-:W-:Y:S01]  /*90b0*/  MOV R45, R33 ;  /* 0x00000021002d7202 */ /* 0x008fe20000000f00 */
[----:B------:R-:W-:Y:S01]  /*90c0*/  IMAD.MOV.U32 R47, RZ, RZ, R35 ;  /* 0x000000ffff2f7224 */ /* 0x000fe200078e0023 */
[----:B------:R-:W-:Y:S01]  /*90d0*/  SHF.R.U32.HI R51, RZ, 0x10, R73 ;  /* 0x00000010ff337819 */ /* 0x000fe20000011649 */
[----:B--2---:R-:W-:Y:S01]  /*90e0*/  IMAD.MOV.U32 R33, RZ, RZ, R15 ;  /* 0x000000ffff217224 */ /* 0x004fe200078e000f */
[----:B------:R-:W-:Y:S01]  /*90f0*/  SHF.R.U32.HI R49, RZ, 0x10, R61 ;  /* 0x00000010ff317819 */ /* 0x000fe2000001163d */
[----:B------:R-:W-:Y:S01]  /*9100*/  HADD2.F32 R50, -RZ, R152.H1_H1 ;  /* 0x30000098ff327230 */ /* 0x000fe20000004100 */
[--C-:B------:R-:W-:Y:S01]  /*9110*/  SHF.R.U64 R44, R74, 0x10, R75.reuse ;  /* 0x000000104a2c7819 */ /* 0x100fe2000000124b */
[----:B------:R-:W-:Y:S01]  /*9120*/  HADD2.F32 R35, -RZ, R45.H0_H0 ;  /* 0x2000002dff237230 */ /* 0x000fe20000004100 */
[----:B------:R-:W-:Y:S01]  /*9130*/  SHF.R.U32.HI R74, RZ, 0x10, R75 ;  /* 0x00000010ff4a7819 */ /* 0x000fe2000001164b */
[----:B------:R-:W-:Y:S01]  /*9140*/  HADD2.F32 R15, -RZ, R13.H0_H0 ;  /* 0x2000000dff0f7230 */ /* 0x000fe20000004100 */
[----:B------:R-:W-:Y:S01]  /*9150*/  SHF.R.U64 R42, R62, 0x10, R63 ;  /* 0x000000103e2a7819 */ /* 0x000fe2000000123f */
[----:B------:R-:W-:-:S02]  /*9160*/  HADD2.F32 R51, -RZ, R51.H0_H0 ;  /* 0x20000033ff337230 */ /* 0x000fc40000004100 */
[-C--:B------:R-:W-:Y:S01]  /*9170*/  FMUL.FTZ R52, R35, R50.reuse ;  /* 0x0000003223347220 */ /* 0x080fe20000410000 */
[----:B------:R-:W-:Y:S02]  /*9180*/  HADD2.F32 R46, -RZ, R13.H1_H1 ;  /* 0x3000000dff2e7230 */ /* 0x000fe40000004100 */
[C---:B------:R-:W-:Y:S01]  /*9190*/  FMUL.FTZ R50, R15.reuse, R50 ;  /* 0x000000320f327220 */ /* 0x040fe20000410000 */
[----:B------:R-:W-:Y:S01]  /*91a0*/  HADD2.F32 R48, -RZ, R150.H1_H1 ;  /* 0x30000096ff307230 */ /* 0x000fe20000004100 */
[----:B------:R-:W-:Y:S01]  /*91b0*/  SHF.R.U32.HI R62, RZ, 0x10, R63 ;  /* 0x00000010ff3e7819 */ /* 0x000fe2000001163f */
[----:B------:R-:W-:Y:S02]  /*91c0*/  HADD2.F32 R45, -RZ, R45.H1_H1 ;  /* 0x3000002dff2d7230 */ /* 0x000fe40000004100 */
[-C--:B------:R-:W-:Y:S01]  /*91d0*/  FMUL.FTZ R54, R46, R51.reuse ;  /* 0x000000332e367220 */ /* 0x080fe20000410000 */
[----:B------:R-:W-:Y:S02]  /*91e0*/  HADD2.F32 R49, -RZ, R49.H0_H0 ;  /* 0x20000031ff317230 */ /* 0x000fe40000004100 */
[-C--:B------:R-:W-:Y:S01]  /*91f0*/  FFMA.FTZ R13, R15, R48.reuse, -R52 ;  /* 0x000000300f0d7223 */ /* 0x080fe20000010834 */
[----:B------:R-:W-:Y:S01]  /*9200*/  FFMA.FTZ R15, R35, R48, R50 ;  /* 0x00000030230f7223 */ /* 0x000fe20000010032 */
[----:B------:R-:W-:Y:S01]  /*9210*/  FMUL.FTZ R53, R45, R51 ;  /* 0x000000332d357220 */ /* 0x000fe20000410000 */
[----:B------:R-:W-:-:S02]  /*9220*/  HADD2.F32 R35, -RZ, R33.H0_H0 ;  /* 0x20000021ff237230 */ /* 0x000fc40000004100 */
[-C--:B------:R-:W-:Y:S01]  /*9230*/  FFMA.FTZ R48, R45, R49.reuse, R54 ;  /* 0x000000312d307223 */ /* 0x080fe20000010036 */
[----:B------:R-:W-:Y:S01]  /*9240*/  HADD2.F32 R54, -RZ, R151.H1_H1 ;  /* 0x30000097ff367230 */ /* 0x000fe20000004100 */
[----:B0-----:R-:W-:Y:S01]  /*9250*/  SHF.R.U64 R11, R60, 0x10, R61 ;  /* 0x000000103c0b7819 */ /* 0x001fe2000000123d */
[--C-:B------:R-:W-:Y:S02]  /*9260*/  HADD2.F32 R45, -RZ, R47.reuse.H0_H0 ;  /* 0x2000002fff2d7230 */ /* 0x100fe40000004100 */
[----:B------:R-:W-:Y:S01]  /*9270*/  FFMA.FTZ R46, R46, R49, -R53 ;  /* 0x000000312e2e7223 */ /* 0x000fe20000010835 */
[----:B------:R-:W-:Y:S01]  /*9280*/  HADD2.F32 R47, -RZ, R47.H1_H1 ;  /* 0x3000002fff2f7230 */ /* 0x000fe20000004100 */
[----:B------:R-:W-:Y:S01]  /*9290*/  SHF.R.U64 R43, R72, 0x10, R73 ;  /* 0x00000010482b7819 */ /* 0x000fe20000001249 */
[----:B------:R-:W-:Y:S02]  /*92a0*/  HADD2.F32 R74, -RZ, R74.H0_H0 ;  /* 0x2000004aff4a7230 */ /* 0x000fe40000004100 */
[----:B------:R-:W-:Y:S01]  /*92b0*/  FMUL.FTZ R60, R45, R54 ;  /* 0x000000362d3c7220 */ /* 0x000fe20000410000 */
[----:B------:R-:W-:-:S02]  /*92c0*/  HADD2.F32 R50, -RZ, R33.H1_H1 ;  /* 0x30000021ff327230 */ /* 0x000fc40000004100 */
[----:B------:R-:W-:Y:S01]  /*92d0*/  FMUL.FTZ R54, R35, R54 ;  /* 0x0000003623367220 */ /* 0x000fe20000410000 */
[----:B------:R-:W-:Y:S02]  /*92e0*/  HADD2.F32 R52, -RZ, R149.H1_H1 ;  /* 0x30000095ff347230 */ /* 0x000fe40000004100 */
[-C--:B------:R-:W-:Y:S01]  /*92f0*/  FMUL.FTZ R49, R47, R74.reuse ;  /* 0x0000004a2f317220 */ /* 0x080fe20000410000 */
[----:B------:R-:W-:Y:S02]  /*9300*/  HADD2.F32 R62, -RZ, R62.H0_H0 ;  /* 0x2000003eff3e7230 */ /* 0x000fe40000004100 */
[----:B------:R-:W-:Y:S01]  /*9310*/  FMUL.FTZ R74, R50, R74 ;  /* 0x0000004a324a7220 */ /* 0x000fe20000410000 */
[----:B------:R-:W-:Y:S02]  /*9320*/  HADD2.F32 R152, -RZ, R152.H0_H0 ;  /* 0x20000098ff987230 */ /* 0x000fe40000004100 */
[-C--:B------:R-:W-:Y:S01]  /*9330*/  FFMA.FTZ R33, R35, R52.reuse, -R60 ;  /* 0x0000003423217223 */ /* 0x080fe2000001083c */
[----:B------:R-:W-:Y:S01]  /*9340*/  FFMA.FTZ R35, R45, R52, R54 ;  /* 0x000000342d237223 */ /* 0x000fe20000010036 */
[----:B------:R-:W-:Y:S01]  /*9350*/  FFMA.FTZ R52, R47, R62, R74 ;  /* 0x0000003e2f347223 */ /* 0x000fe2000001004a */
[----:B------:R-:W-:-:S02]  /*9360*/  HADD2.F32 R47, -RZ, R43.H0_H0 ;  /* 0x2000002bff2f7230 */ /* 0x000fc40000004100 */
[----:B------:R-:W-:Y:S01]  /*9370*/  FFMA.FTZ R50, R50, R62, -R49 ;  /* 0x0000003e32327223 */ /* 0x000fe20000010831 */
[----:B------:R-:W-:Y:S01]  /*9380*/  HADD2.F32 R45, -RZ, R32.H0_H0 ;  /* 0x20000020ff2d7230 */ /* 0x000fe20000004100 */
[----:B------:R-:W-:Y:S01]  /*9390*/  F2FP.F16.F32.PACK_AB R13, R46, R13 ;  /* 0x0000000d2e0d723e */ /* 0x000fe200000000ff */
[----:B------:R-:W-:Y:S01]  /*93a0*/  HADD2.F32 R43, -RZ, R12.H0_H0 ;  /* 0x2000000cff2b7230 */ /* 0x000fe20000004100 */
[----:B------:R-:W-:Y:S01]  /*93b0*/  F2FP.F16.F32.PACK_AB R35, R52, R35 ;  /* 0x000000233423723e */ /* 0x000fe200000000ff */
[----:B------:R-:W-:Y:S02]  /*93c0*/  HADD2.F32 R32, -RZ, R32.H1_H1 ;  /* 0x30000020ff207230 */ /* 0x000fe40000004100 */
[-C--:B------:R-:W-:Y:S01]  /*93d0*/  FMUL.FTZ R54, R45, R152.reuse ;  /* 0x000000982d367220 */ /* 0x080fe20000410000 */
[----:B------:R-:W-:Y:S02]  /*93e0*/  HADD2.F32 R12, -RZ, R12.H1_H1 ;  /* 0x3000000cff0c7230 */ /* 0x000fe40000004100 */
[----:B------:R-:W-:Y:S01]  /*93f0*/  FMUL.FTZ R152, R43, R152 ;  /* 0x000000982b987220 */ /* 0x000fe20000410000 */
        /* <DEDUP_REMOVED lines=8> */
[----:B------:R-:W-:Y:S01]  /*9480*/  FFMA.FTZ R47, R32, R11, R47 ;  /* 0x0000000b202f7223 */ /* 0x000fe2000001002f */
[----:B------:R-:W-:-:S02]  /*9490*/  HADD2.F32 R45, -RZ, R44.H0_H0 ;  /* 0x2000002cff2d7230 */ /* 0x000fc40000004100 */
[----:B------:R-:W-:Y:S01]  /*94a0*/  FFMA.FTZ R54, R43, R150, -R54 ;  /* 0x000000962b367223 */ /* 0x000fe20000010836 */
[----:B------:R-:W-:Y:S02]  /*94b0*/  HADD2.F32 R11, -RZ, R14.H0_H0 ;  /* 0x2000000eff0b7230 */ /* 0x000fe40000004100 */
[-C--:B------:R-:W-:Y:S01]  /*94c0*/  FMUL.FTZ R32, R12, R151.reuse ;  /* 0x000000970c207220 */ /* 0x080fe20000410000 */
[----:B------:R-:W-:Y:S01]  /*94d0*/  HADD2.F32 R34, -RZ, R34.H1_H1 ;  /* 0x30000022ff227230 */ /* 0x000fe20000004100 */
[----:B------:R-:W-:Y:S01]  /*94e0*/  F2FP.F16.F32.PACK_AB R152, R47, R152 ;  /* 0x000000982f98723e */ /* 0x000fe200000000ff */
[----:B------:R-:W-:Y:S02]  /*94f0*/  HADD2.F32 R14, -RZ, R14.H1_H1 ;  /* 0x3000000eff0e7230 */ /* 0x000fe40000004100 */
[----:B------:R-:W-:Y:S01]  /*9500*/  FMUL.FTZ R151, R11, R151 ;  /* 0x000000970b977220 */ /* 0x000fe20000410000 */
[----:B------:R-:W-:Y:S02]  /*9510*/  HADD2.F32 R149, -RZ, R149.H0_H0 ;  /* 0x20000095ff957230 */ /* 0x000fe40000004100 */
[----:B------:R-:W-:Y:S01]  /*9520*/  FMUL.FTZ R51, R34, R45 ;  /* 0x0000002d22337220 */ /* 0x000fe20000410000 */
[----:B------:R-:W-:-:S02]  /*9530*/  HADD2.F32 R43, -RZ, R42.H0_H0 ;  /* 0x2000002aff2b7230 */ /* 0x000fc40000004100 */
[----:B------:R-:W-:Y:S01]  /*9540*/  FMUL.FTZ R45, R14, R45 ;  /* 0x0000002d0e2d7220 */ /* 0x000fe20000410000 */
[----:B------:R-:W-:Y:S01]  /*9550*/  F2FP.F16.F32.PACK_AB R50, R50, R33 ;  /* 0x000000213232723e */ /* 0x000fe200000000ff */
[-C--:B------:R-:W-:Y:S01]  /*9560*/  FFMA.FTZ R32, R11, R149.reuse, -R32 ;  /* 0x000000950b207223 */ /* 0x080fe20000010820 */
[----:B------:R-:W-:Y:S01]  /*9570*/  FFMA.FTZ R151, R12, R149, R151 ;  /* 0x000000950c977223 */ /* 0x000fe20000010097 */
[-C--:B------:R-:W-:Y:S01]  /*9580*/  FFMA.FTZ R51, R14, R43.reuse, -R51 ;  /* 0x0000002b0e337223 */ /* 0x080fe20000010833 */
[----:B------:R-:W-:Y:S01]  /*9590*/  FFMA.FTZ R34, R34, R43, R45 ;  /* 0x0000002b22227223 */ /* 0x000fe2000001002d */
[----:B------:R-:W-:Y:S02]  /*95a0*/  F2FP.F16.F32.PACK_AB R33, R48, R15 ;  /* 0x0000000f3021723e */ /* 0x000fe400000000ff */
[----:B------:R-:W-:Y:S02]  /*95b0*/  F2FP.F16.F32.PACK_AB R12, R49, R54 ;  /* 0x00000036310c723e */ /* 0x000fe400000000ff */
[----:B------:R-:W-:Y:S01]  /*95c0*/  F2FP.F16.F32.PACK_AB R14, R51, R32 ;  /* 0x00000020330e723e */ /* 0x000fe200000000ff */
[----:B------:R-:W-:Y:S01]  /*95d0*/  IMAD.MOV.U32 R32, RZ, RZ, R152 ;  /* 0x000000ffff207224 */ /* 0x000fe200078e0098 */
[----:B------:R-:W-:-:S02]  /*95e0*/  F2FP.F16.F32.PACK_AB R34, R34, R151 ;  /* 0x000000972222723e */ /* 0x000fc400000000ff */
[----:B------:R-:W-:-:S07]  /*95f0*/  MOV R15, R50 ;  /* 0x00000032000f7202 */ /* 0x000fce0000000f00 */
.L_x_1670:
[----:B------:R-:W-:Y:S05]  /*9600*/  BSYNC B2 ;  /* 0x0000000000027941 */ /* 0x000fea0003800000 */
.L_x_1669:
[----:B--2---:R4:W-:Y:S04]  /*9610*/  ST.E.128 desc[UR60][R38.64], R12 ;  /* 0x0000000c26007985 */ /* 0x0049e8000c101d3c */
[----:B---3--:R4:W-:Y:S02]  /*9620*/  @!P4 ST.E.128 desc[UR60][R40.64], R32 ;  /* 0x000000202800c985 */ /* 0x0089e4000c101d3c */
.L_x_1668:
[----:B------:R-:W-:Y:S05]  /*9630*/  BSYNC B1 ;  /* 0x0000000000017941 */ /* 0x000fea0003800000 */
.L_x_1667:
        /* <DEDUP_REMOVED lines=11> */
[----:B0-----:R-:W-:-:S03]  /*96f0*/  IMAD.SHL.U32 R11, R131, 0x8, RZ ;  /* 0x00000008830b7824 */ /* 0x001fc600078e00ff */
[----:B------:R-:W-:Y:S02]  /*9700*/  LEA.HI R12, R12, R131, RZ, 0x3 ;  /* 0x000000830c0c7211 */ /* 0x000fe400078f18ff */
[----:B------:R-:W-:Y:S02]  /*9710*/  LOP3.LUT R13, R181, 0x38, R11, 0xf8, !PT ;  /* 0x00000038b50d7812 */ /* 0x000fe400078ef80b */
[----:B------:R-:W-:Y:S02]  /*9720*/  SHF.R.S32.HI R15, RZ, 0x3, R12 ;  /* 0x00000003ff0f7819 */ /* 0x000fe4000001140c */
[----:B------:R-:W-:-:S03]  /*9730*/  LOP3.LUT R13, R13, R218, RZ, 0x3c, !PT ;  /* 0x000000da0d0d7212 */ /* 0x000fc600078e3cff */
[----:B------:R-:W-:-:S04]  /*9740*/  IMAD R12, R15, 0x1800, R188 ;  /* 0x000018000f0c7824 */ /* 0x000fc800078e02bc */
[----:B------:R-:W-:Y:S02]  /*9750*/  IMAD.IADD R12, R12, 0x1, R13 ;  /* 0x000000010c0c7824 */ /* 0x000fe400078e020d */
[C---:B------:R-:W-:Y:S02]  /*9760*/  IMAD R13, R19.reuse, 0x4800, R135 ;  /* 0x00004800130d7824 */ /* 0x040fe400078e0287 */
[----:B------:R-:W-:Y:S02]  /*9770*/  IMAD R15, R19, 0x4800, R12 ;  /* 0x00004800130f7824 */ /* 0x000fe400078e020c */
[----:B------:R-:W-:-:S03]  /*9780*/  IMAD R13, R13, 0x2, R18 ;  /* 0x000000020d0d7824 */ /* 0x000fc600078e0212 */
[----:B------:R-:W-:-:S03]  /*9790*/  LEA R32, R15, R18, 0x1 ;  /* 0x000000120f207211 */ /* 0x000fc600078e08ff */
[----:B------:R-:W0:Y:S04]  /*97a0*/  LDS.128 R12, [R13+0x18400] ;  /* 0x018400000d0c7984 */ /* 0x000e280000000c00 */
[----:B------:R-:W2:Y:S01]  /*97b0*/  LDS.128 R32, [R32+0x18400] ;  /* 0x0184000020207984 */ /* 0x000ea20000000c00 */
[----:B------:R-:W-:Y:S05]  /*97c0*/  @P5 BRA `(.L_x_1672) ;  /* 0x00000004005c5947 */ /* 0x000fea0003800000 */
[----:B0-----:R-:W-:Y:S01]  /*97d0*/  IMAD.MOV.U32 R44, RZ, RZ, R12 ;  /* 0x000000ffff2c7224 */ /* 0x001fe200078e000c */
[----:B------:R-:W-:Y:S01]  /*97e0*/  SHF.R.U32.HI R50, RZ, 0x10, R69 ;  /* 0x00000010ff327819 */ /* 0x000fe20000011645 */
[----:B--2---:R-:W-:Y:S01]  /*97f0*/  IMAD.MOV.U32 R12, RZ, RZ, R33 ;  /* 0x000000ffff0c7224 */ /* 0x004fe200078e0021 */
[----:B------:R-:W-:Y:S01]  /*9800*/  SHF.R.U32.HI R48, RZ, 0x10, R57 ;  /* 0x00000010ff307819 */ /* 0x000fe20000011639 */
[----:B------:R-:W-:Y:S01]  /*9810*/  IMAD.MOV.U32 R45, RZ, RZ, R32 ;  /* 0x000000ffff2d7224 */ /* 0x000fe200078e0020 */
[----:B------:R-:W-:Y:S01]  /*9820*/  MOV R33, R15 ;  /* 0x0000000f00217202 */ /* 0x000fe20000000f00 */
[----:B------:R-:W-:Y:S01]  /*9830*/  IMAD.MOV.U32 R46, RZ, RZ, R35 ;  /* 0x000000ffff2e7224 */ /* 0x000fe200078e0023 */
[----:B------:R-:W-:Y:S01]  /*9840*/  SHF.R.U32.HI R51, RZ, 0x10, R71 ;  /* 0x00000010ff337819 */ /* 0x000fe20000011647 */
[----:B------:R-:W-:Y:S01]  /*9850*/  HADD2.F32 R49, -RZ, R148.H1_H1 ;  /* 0x30000094ff317230 */ /* 0x000fe20000004100 */
[--C-:B------:R-:W-:Y:S01]  /*9860*/  SHF.R.U64 R40, R58, 0x10, R59.reuse ;  /* 0x000000103a287819 */ /* 0x100fe2000000123b */
[--C-:B------:R-:W-:Y:S01]  /*9870*/  HADD2.F32 R32, -RZ, R12.reuse.H0_H0 ;  /* 0x2000000cff207230 */ /* 0x100fe20000004100 */
[----:B------:R-:W-:Y:S01]  /*9880*/  SHF.R.U32.HI R58, RZ, 0x10, R59 ;  /* 0x00000010ff3a7819 */ /* 0x000fe2000001163b */
[----:B------:R-:W-:Y:S01]  /*9890*/  HADD2.F32 R35, -RZ, R12.H1_H1 ;  /* 0x3000000cff237230 */ /* 0x000fe20000004100 */
[----:B------:R-:W-:Y:S01]  /*98a0*/  SHF.R.U64 R43, R68, 0x10, R69 ;  /* 0x00000010442b7819 */ /* 0x000fe20000001245 */
        /* <DEDUP_REMOVED lines=17> */
[----:B------:R-:W-:Y:S02]  /*99c0*/  HADD2.F32 R46, -RZ, R46.H1_H1 ;  /* 0x3000002eff2e7230 */ /* 0x000fe40000004100 */
[----:B------:R-:W-:Y:S02]  /*99d0*/  HADD2.F32 R51, -RZ, R51.H0_H0 ;  /* 0x20000033ff337230 */ /* 0x000fe40000004100 */
[----:B------:R-:W-:Y:S01]  /*99e0*/  FMUL.FTZ R52, R47, R50 ;  /* 0x000000322f347220 */ /* 0x000fe20000410000 */
[----:B------:R-:W-:Y:S01]  /*99f0*/  HADD2.F32 R35, -RZ, R33.H0_H0 ;  /* 0x20000021ff237230 */ /* 0x000fe20000004100 */
[----:B------:R-:W-:Y:S01]  /*9a00*/  F2FP.F16.F32.PACK_AB R15, R15, R12 ;  /* 0x0000000c0f0f723e */ /* 0x000fe200000000ff */
[----:B------:R-:W-:-:S02]  /*9a10*/  HADD2.F32 R48, -RZ, R145.H1_H1 ;  /* 0x30000091ff307230 */ /* 0x000fc40000004100 */
[-C--:B------:R-:W-:Y:S01]  /*9a20*/  FMUL.FTZ R54, R46, R51.reuse ;  /* 0x000000332e367220 */ /* 0x080fe20000410000 */
[----:B------:R-:W-:Y:S02]  /*9a30*/  HADD2.F32 R33, -RZ, R33.H1_H1 ;  /* 0x30000021ff217230 */ /* 0x000fe40000004100 */
[C---:B------:R-:W-:Y:S01]  /*9a40*/  FMUL.FTZ R50, R35.reuse, R50 ;  /* 0x0000003223327220 */ /* 0x040fe20000410000 */
        /* <DEDUP_REMOVED lines=8> */
[----:B------:R-:W-:Y:S02]  /*9ad0*/  HADD2.F32 R43, -RZ, R43.H0_H0 ;  /* 0x2000002bff2b7230 */ /* 0x000fe40000004100 */
[----:B------:R-:W-:Y:S01]  /*9ae0*/  FMUL.FTZ R46, R35, R148 ;  /* 0x00000094232e7220 */ /* 0x000fe20000410000 */
[----:B------:R-:W-:Y:S02]  /*9af0*/  HADD2.F32 R45, -RZ, R45.H1_H1 ;  /* 0x3000002dff2d7230 */ /* 0x000fe40000004100 */
[----:B------:R-:W-:Y:S01]  /*9b00*/  FFMA.FTZ R50, R47, R48, R50 ;  /* 0x000000302f327223 */ /* 0x000fe20000010032 */
[----:B------:R-:W-:-:S02]  /*9b10*/  HADD2.F32 R146, -RZ, R146.H0_H0 ;  /* 0x20000092ff927230 */ /* 0x000fc40000004100 */
[----:B------:R-:W-:Y:S01]  /*9b20*/  FMUL.FTZ R148, R33, R148 ;  /* 0x0000009421947220 */ /* 0x000fe20000410000 */
[----:B------:R-:W-:Y:S02]  /*9b30*/  HADD2.F32 R44, -RZ, R44.H1_H1 ;  /* 0x3000002cff2c7230 */ /* 0x000fe40000004100 */
[-C--:B------:R-:W-:Y:S01]  /*9b40*/  FMUL.FTZ R47, R45, R43.reuse ;  /* 0x0000002b2d2f7220 */ /* 0x080fe20000410000 */
[----:B------:R-:W-:Y:S02]  /*9b50*/  HADD2.F32 R42, -RZ, R42.H0_H0 ;  /* 0x2000002aff2a7230 */ /* 0x000fe40000004100 */
[-C--:B------:R-:W-:Y:S01]  /*9b60*/  FFMA.FTZ R148, R35, R146.reuse, R148 ;  /* 0x0000009223947223 */ /* 0x080fe20000010094 */
[----:B------:R-:W-:Y:S01]  /*9b70*/  FFMA.FTZ R46, R33, R146, -R46 ;  /* 0x00000092212e7223 */ /* 0x000fe2000001082e */
[C---:B------:R-:W-:Y:S01]  /*9b80*/  FMUL.FTZ R48, R44.reuse, R43 ;  /* 0x0000002b2c307220 */ /* 0x040fe20000410000 */
[----:B------:R-:W-:Y:S02]  /*9b90*/  HADD2.F32 R35, -RZ, R34.H0_H0 ;  /* 0x20000022ff237230 */ /* 0x000fe40000004100 */
[----:B------:R-:W-:Y:S01]  /*9ba0*/  FFMA.FTZ R47, R44, R42, -R47 ;  /* 0x0000002a2c2f7223 */ /* 0x000fe2000001082f */
[----:B------:R-:W-:-:S02]  /*9bb0*/  HADD2.F32 R44, -RZ, R147.H0_H0 ;  /* 0x20000093ff2c7230 */ /* 0x000fc40000004100 */
[----:B------:R-:W-:Y:S01]  /*9bc0*/  FFMA.FTZ R45, R45, R42, R48 ;  /* 0x0000002a2d2d7223 */ /* 0x000fe20000010030 */
[----:B------:R-:W-:Y:S01]  /*9bd0*/  HADD2.F32 R43, -RZ, R41.H0_H0 ;  /* 0x20000029ff2b7230 */ /* 0x000fe20000004100 */
[----:B------:R-:W-:Y:S01]  /*9be0*/  F2FP.F16.F32.PACK_AB R51, R51, R52 ;  /* 0x000000343333723e */ /* 0x000fe200000000ff */
[----:B------:R-:W-:Y:S01]  /*9bf0*/  HADD2.F32 R33, -RZ, R14.H0_H0 ;  /* 0x2000000eff217230 */ /* 0x000fe20000004100 */
[----:B------:R-:W-:Y:S01]  /*9c00*/  F2FP.F16.F32.PACK_AB R12, R47, R46 ;  /* 0x0000002e2f0c723e */ /* 0x000fe200000000ff */
[----:B------:R-:W-:Y:S02]  /*9c10*/  HADD2.F32 R34, -RZ, R34.H1_H1 ;  /* 0x30000022ff227230 */ /* 0x000fe40000004100 */
[----:B------:R-:W-:Y:S02]  /*9c20*/  HADD2.F32 R14, -RZ, R14.H1_H1 ;  /* 0x3000000eff0e7230 */ /* 0x000fe40000004100 */
[----:B------:R-:W-:Y:S02]  /*9c30*/  HADD2.F32 R41, -RZ, R40.H0_H0 ;  /* 0x20000028ff297230 */ /* 0x000fe40000004100 */
[----:B------:R-:W-:Y:S01]  /*9c40*/  FMUL.FTZ R40, R35, R44 ;  /* 0x0000002c23287220 */ /* 0x000fe20000410000 */
[----:B------:R-:W-:-:S02]  /*9c50*/  HADD2.F32 R42, -RZ, R145.H0_H0 ;  /* 0x20000091ff2a7230 */ /* 0x000fc40000004100 */
[-C--:B------:R-:W-:Y:S01]  /*9c60*/  FMUL.FTZ R49, R34, R43.reuse ;  /* 0x0000002b22317220 */ /* 0x080fe20000410000 */
[C---:B------:R-:W-:Y:S01]  /*9c70*/  FMUL.FTZ R44, R33.reuse, R44 ;  /* 0x0000002c212c7220 */ /* 0x040fe20000410000 */
[C---:B------:R-:W-:Y:S01]  /*9c80*/  FMUL.FTZ R43, R14.reuse, R43 ;  /* 0x0000002b0e2b7220 */ /* 0x040fe20000410000 */
[-C--:B------:R-:W-:Y:S02]  /*9c90*/  FFMA.FTZ R40, R33, R42.reuse, -R40 ;  /* 0x0000002a21287223 */ /* 0x080fe40000010828 */
[----:B------:R-:W-:Y:S01]  /*9ca0*/  FFMA.FTZ R44, R35, R42, R44 ;  /* 0x0000002a232c7223 */ /* 0x000fe2000001002c */
[-C--:B------:R-:W-:Y:S01]  /*9cb0*/  FFMA.FTZ R49, R14, R41.reuse, -R49 ;  /* 0x000000290e317223 */ /* 0x080fe20000010831 */
[----:B------:R-:W-:Y:S01]  /*9cc0*/  FFMA.FTZ R43, R34, R41, R43 ;  /* 0x00000029222b7223 */ /* 0x000fe2000001002b */
[----:B------:R-:W-:Y:S01]  /*9cd0*/  F2FP.F16.F32.PACK_AB R33, R32, R13 ;  /* 0x0000000d2021723e */ /* 0x000fe200000000ff */
[----:B------:R-:W-:Y:S01]  /*9ce0*/  IMAD.MOV.U32 R13, RZ, RZ, R15 ;  /* 0x000000ffff0d7224 */ /* 0x000fe200078e000f */
[----:B------:R-:W-:Y:S01]  /*9cf0*/  F2FP.F16.F32.PACK_AB R35, R53, R50 ;  /* 0x000000323523723e */ /* 0x000fe200000000ff */
[----:B------:R-:W-:Y:S01]  /*9d00*/  IMAD.MOV.U32 R15, RZ, RZ, R51 ;  /* 0x000000ffff0f7224 */ /* 0x000fe200078e0033 */
[----:B------:R-:W-:-:S02]  /*9d10*/  F2FP.F16.F32.PACK_AB R32, R45, R148 ;  /* 0x000000942d20723e */ /* 0x000fc400000000ff */
[----:B------:R-:W-:Y:S02]  /*9d20*/  F2FP.F16.F32.PACK_AB R14, R49, R40 ;  /* 0x00000028310e723e */ /* 0x000fe400000000ff */
[----:B------:R-:W-:-:S07]  /*9d30*/  F2FP.F16.F32.PACK_AB R34, R43, R44 ;  /* 0x0000002c2b22723e */ /* 0x000fce00000000ff */
.L_x_1672:
[----:B------:R-:W-:Y:S05]  /*9d40*/  BSYNC B1 ;  /* 0x0000000000017941 */ /* 0x000fea0003800000 */
.L_x_1671:
[----:B0-----:R0:W-:Y:S01]  /*9d50*/  ST.E.128 desc[UR60][R38.64], R12 ;  /* 0x0000000c26007985 */ /* 0x0011e2000c101d3c */
[----:B------:R-:W-:-:S13]  /*9d60*/  ISETP.GE.AND P4, PT, R11, R128, PT ;  /* 0x000000800b00720c */ /* 0x000fda0003f86270 */
[----:B------:R-:W-:Y:S05]  /*9d70*/  @P4 BRA `(.L_x_1619) ;  /* 0x0000000400e84947 */ /* 0x000fea0003800000 */
[----:B------:R-:W-:-:S05]  /*9d80*/  IMAD.WIDE R36, R11, 0x2, R36 ;  /* 0x000000020b247825 */ /* 0x000fca00078e0224 */
[----:B--2---:R2:W-:Y:S01]  /*9d90*/  ST.E.128 desc[UR60][R36.64], R32 ;  /* 0x0000002024007985 */ /* 0x0045e2000c101d3c */
[----:B------:R-:W-:Y:S05]  /*9da0*/  BRA `(.L_x_1619) ;  /* 0x0000000400dc7947 */ /* 0x000fea0003800000 */
.L_x_1584:
[----:B------:R-:W2:Y:S02]  /*9db0*/  LDL R11, [R1+0x30] ;  /* 0x00003000010b7983 */ /* 0x000ea40000100800 */
[----:B--2---:R-:W-:-:S13]  /*9dc0*/  R2UR UR4, R11 ;  /* 0x000000000b0472ca */ /* 0x004fda00000e0000 */
[----:B------:R-:W-:-:S06]  /*9dd0*/  UISETP.NE.AND UP0, UPT, UR4, 0x3, UPT ;  /* 0x000000030400788c */ /* 0x000fcc000bf05270 */
[----:B------:R-:W-:-:S13]  /*9de0*/  PLOP3.LUT P0, PT, PT, PT, UP0, 0x80, 0x0 ;  /* 0x000000000000781c */ /* 0x000fda0003f0f008 */
[----:B------:R-:W-:Y:S05]  /*9df0*/  @!P0 BRA `(.L_x_1673) ;  /* 0x0000000000048947 */ /* 0x000fea0003800000 */
[----:B------:R-:W-:Y:S01]  /*9e00*/  BPT.TRAP 0x1 ;  /* 0x000000040000795c */ /* 0x000fe20000300000 */
.L_x_1673:
[----:B------:R-:W-:Y:S01]  /*9e10*/  LEA R86, R19, R18, 0x3 ;  /* 0x0000001213567211 */ /* 0x000fe200078e18ff */
[----:B------:R-:W-:Y:S01]  /*9e20*/  BSSY B1, `(.L_x_1674) ;  /* 0x0000005000017945 */ /* 0x000fe20003800000 */
[----:B------:R-:W-:Y:S02]  /*9e30*/  SHF.L.U32 R87, R175, 0x1f, RZ ;  /* 0x0000001faf577819 */ /* 0x000fe400000006ff */
[----:B------:R-:W-:Y:S02]  /*9e40*/  SHF.R.S32.HI R31, RZ, 0x1f, R29 ;  /* 0x0000001fff1f7819 */ /* 0x000fe4000001141d */
[----:B------:R-:W0:Y:S02]  /*9e50*/  SYNCS.PHASECHK.TRANS64.TRYWAIT P4, [R86+URZ+0x2a890], R87 ;  /* 0x02a89057560075a7 */ /* 0x000e24000808017f */
[----:B0-----:R-:W-:Y:S05]  /*9e60*/  @!P4 BRA `(.L_x_1675) ;  /* 0x000001f800ccc947 */ /* 0x001fea0003800000 */
.L_x_2023:
[----:B------:R-:W-:Y:S05]  /*9e70*/  BSYNC B1 ;  /* 0x0000000000017941 */ /* 0x000fea0003800000 */
.L_x_1674:
        /* <DEDUP_REMOVED lines=12> */
[----:B------:R-:W-:Y:S01]  /*9f40*/  ULDC.64 UR4, c[0x0][0x308] ;  /* 0x0000c20000047ab9 */ /* 0x000fe20000000a00 */
[----:B------:R-:W-:-:S02]  /*9f50*/  IADD3 R40, -R174, R85, RZ ;  /* 0x00000055ae287210 */ /* 0x000fc40007ffe1ff */
[----:B------:R-:W-:Y:S02]  /*9f60*/  IMAD R11, R0, UR4, RZ ;  /* 0x00000004000b7c24 */ /* 0x000fe4000f8e02ff */
[----:B------:R-:W-:Y:S02]  /*9f70*/  IMAD.IADD R13, R13, 0x1, R15 ;  /* 0x000000010d0d7824 */ /* 0x000fe400078e020f */
        /* <DEDUP_REMOVED lines=11> */
.L_x_2027:
        /* <DEDUP_REMOVED lines=8> */
[----:B------:R-:W-:Y:S01]  /*a0b0*/  @!P5 IMAD.SHL.U32 R11, R170, 0x8, RZ ;  /* 0x00000008aa0bd824 */ /* 0x000fe200078e00ff */
        /* <DEDUP_REMOVED lines=28> */
.L_x_1678:
[----:B------:R-:W-:Y:S05]  /*a280*/  BSYNC B1 ;  /* 0x0000000000017941 */ /* 0x000fea0003800000 */
.L_x_1677:
[----:B------:R-:W-:-:S03]  /*a290*/  UMOV UR4, 0xffffffff ;  /* 0xffffffff00047882 */ /* 0x000fc60000000000 */
[----:B------:R-:W-:Y:S05]  /*a2a0*/  BRA.DIV UR4, `(.L_x_1679) ;  /* 0x000001fa041c7947 */ /* 0x000fea000b800000 */
[----:B--2---:R2:W0:Y:S04]  /*a2b0*/  SHFL.IDX PT, R36, R39, 0x1, 0x1c1f ;  /* 0x003c1f0027247f89 */ /* 0x00442800000e0000 */
[----:B---3--:R2:W3:Y:S02]  /*a2c0*/  SHFL.IDX PT, R37, R38, 0x1, 0x1c1f ;  /* 0x003c1f0026257f89 */ /* 0x0084e400000e0000 */
.L_x_2031:
        /* <DEDUP_REMOVED lines=8> */
[----:B------:R-:W-:Y:S01]  /*a350*/  @!P5 IMAD.SHL.U32 R11, R170, 0x8, RZ ;  /* 0x00000008aa0bd824 */ /* 0x000fe200078e00ff */
[----:B----4-:R0:W-:Y:S01]  /*a360*/  @!P4 ST.E.128 desc[UR60][R34.64], R12 ;  /* 0x0000000c2200c985 */ /* 0x0101e2000c101d3c */
[----:B------:R-:W-:-:S03]  /*a370*/  ISETP.GE.AND P4, PT, R169, UR4, PT ;  /* 0x00000004a9007c0c */ /* 0x000fc6000bf86270 */
[----:B------:R-:W3:Y:S01]  /*a380*/  @!P5 LDS.128 R12, [R32+0x2000] ;  /* 0x00200000200cd984 */ /* 0x000ee20000000c00 */
[----:B0-----:R-:W-:Y:S01]  /*a390*/  @!P5 MOV R34, R37 ;  /* 0x000000250022d202 */ /* 0x001fe20000000f00 */
[----:B------:R-:W-:-:S04]  /*a3a0*/  @!P5 IMAD.MOV.U32 R35, RZ, RZ, R36 ;  /* 0x000000ffff23d224 */ /* 0x000fc800078e0024 */
[----:B------:R-:W-:-:S04]  /*a3b0*/  @!P5 IMAD.WIDE R34, R11, 0x2, R34 ;  /* 0x000000020b22d825 */ /* 0x000fc800078e0222 */
[----:B------:R-:W-:Y:S01]  /*a3c0*/  @!P4 IMAD.SHL.U32 R11, R171, 0x8, RZ ;  /* 0x00000008ab0bc824 */ /* 0x000fe200078e00ff */
[----:B---3--:R0:W-:Y:S01]  /*a3d0*/  @!P5 ST.E.128 desc[UR60][R34.64], R12 ;  /* 0x0000000c2200d985 */ /* 0x0081e2000c101d3c */
[----:B------:R-:W-:-:S03]  /*a3e0*/  ISETP.GE.AND P5, PT, R23, UR4, PT ;  /* 0x0000000417007c0c */ /* 0x000fc6000bfa6270 */
[----:B------:R-:W3:Y:S01]  /*a3f0*/  @!P4 LDS.128 R12, [R33+0x5000] ;  /* 0x00500000210cc984 */ /* 0x000ee20000000c00 */
[----:B0-----:R-:W-:Y:S01]  /*a400*/  @!P4 MOV R35, R36 ;  /* 0x000000240023c202 */ /* 0x001fe20000000f00 */
[----:B------:R-:W-:-:S04]  /*a410*/  @!P4 IMAD.MOV.U32 R34, RZ, RZ, R37 ;  /* 0x000000ffff22c224 */ /* 0x000fc800078e0025 */
        /* <DEDUP_REMOVED lines=16> */
.L_x_1619:
[----:B------:R-:W-:Y:S05]  /*a520*/  BSYNC B0 ;  /* 0x0000000000007941 */ /* 0x000fea0003800000 */
.L_x_1583:
        /* <DEDUP_REMOVED lines=12> */
[----:B------:R-:W-:-:S05]  /*a5f0*/  @!P4 VIADD R11, R86, 0x2a8a0 ;  /* 0x0002a8a0560bc836 */ /* 0x000fca0000000000 */
[----:B------:R-:W-:-:S04]  /*a600*/  @!P4 PRMT R11, RZ, 0x654, R11 ;  /* 0x00000654ff0bc816 */ /* 0x000fc8000000000b */
[----:B------:R0:W-:Y:S01]  /*a610*/  @!P4 SYNCS.ARRIVE.TRANS64.RED.A1T0 RZ, [R11+URZ], RZ ;  /* 0x000000ff0bffc9a7 */ /* 0x0001e2000810043f */
[----:B------:R-:W-:Y:S05]  /*a620*/  @!P0 BRA `(.L_x_1681) ;  /* 0x0000000000048947 */ /* 0x000fea0003800000 */
[----:B------:R-:W-:Y:S01]  /*a630*/  BPT.TRAP 0x1 ;  /* 0x000000040000795c */ /* 0x000fe20000300000 */
.L_x_1681:
[----:B------:R-:W-:Y:S05]  /*a640*/  BSYNC B0 ;  /* 0x0000000000007941 */ /* 0x000fea0003800000 */
.L_x_1680:
[----:B------:R-:W3:Y:S01]  /*a650*/  SYNCS.PHASECHK.TRANS64.TRYWAIT P0, [R86+URZ+0x2a8b0], R87 ;  /* 0x02a8b057560075a7 */ /* 0x000ee2000800017f */
[----:B------:R-:W-:Y:S04]  /*a660*/  BSSY B0, `(.L_x_1682) ;  /* 0x0000002000007945 */ /* 0x000fe80003800000 */
[----:B---3--:R-:W-:Y:S05]  /*a670*/  @!P0 BRA `(.L_x_1683) ;  /* 0x000001f400748947 */ /* 0x008fea0003800000 */
.L_x_2032:
[----:B------:R-:W-:Y:S05]  /*a680*/  BSYNC B0 ;  /* 0x0000000000007941 */ /* 0x000fea0003800000 */
.L_x_1682:
[----:B------:R-:W-:Y:S01]  /*a690*/  ULDC.64 UR4, c[0x0][0x328] ;  /* 0x0000ca0000047ab9 */ /* 0x000fe20000000a00 */
[----:B------:R-:W-:Y:S01]  /*a6a0*/  IADD3 R85, -R174, R85, RZ ;  /* 0x00000055ae557210 */ /* 0x000fe20007ffe1ff */
[----:B--2-4-:R-:W-:Y:S01]  /*a6b0*/  IMAD R14, R31, UR4, RZ ;  /* 0x000000041f0e7c24 */ /* 0x014fe2000f8e02ff */
[----:B------:R-:W-:Y:S01]  /*a6c0*/  BSSY B0, `(.L_x_1684) ;  /* 0x000002d000007945 */ /* 0x000fe20003800000 */
[----:B------:R-:W-:Y:S01]  /*a6d0*/  IMAD.WIDE.U32 R12, R29, UR4, RZ ;  /* 0x000000041d0c7c25 */ /* 0x000fe2000f8e00ff */
[----:B------:R-:W-:-:S03]  /*a6e0*/  ISETP.GE.AND P0, PT, R85, 0x1, PT ;  /* 0x000000015500780c */ /* 0x000fc60003f06270 */
[----:B------:R-:W-:Y:S01]  /*a6f0*/  IMAD R29, R29, UR5, R14 ;  /* 0x000000051d1d7c24 */ /* 0x000fe2000f8e020e */
[----:B------:R-:W-:Y:S01]  /*a700*/  ULDC.64 UR4, c[0x0][0x338] ;  /* 0x0000ce0000047ab9 */ /* 0x000fe20000000a00 */
[----:B------:R-:W-:Y:S02]  /*a710*/  IMAD R14, R19, 0x3000, R3 ;  /* 0x00003000130e7824 */ /* 0x000fe400078e0203 */
[----:B0-----:R-:W-:Y:S02]  /*a720*/  IMAD R11, R84, UR4, RZ ;  /* 0x00000004540b7c24 */ /* 0x001fe4000f8e02ff */
[----:B------:R-:W-:Y:S02]  /*a730*/  IMAD.IADD R13, R13, 0x1, R29 ;  /* 0x000000010d0d7824 */ /* 0x000fe400078e021d */
[C---:B------:R-:W-:Y:S02]  /*a740*/  IMAD R11, R28.reuse, UR5, R11 ;  /* 0x000000051c0b7c24 */ /* 0x040fe4000f8e020b */
        /* <DEDUP_REMOVED lines=9> */
[----:B------:R-:W-:Y:S02]  /*a7e0*/  IMAD.IADD R28, R127, 0x1, R14 ;  /* 0x000000017f1c7824 */ /* 0x000fe400078e020e */
[----:B------:R-:W-:Y:S01]  /*a7f0*/  IMAD R34, R14, 0x2, R119 ;  /* 0x000000020e227824 */ /* 0x000fe200078e0277 */
[----:B------:R-:W-:Y:S02]  /*a800*/  LEA.HI.X R11, R12, UR5, R11, 0x1, P5 ;  /* 0x000000050c0b7c11 */ /* 0x000fe4000a8f0c0b */
[----:B------:R-:W-:Y:S02]  /*a810*/  LEA R35, R28, R119, 0x1 ;  /* 0x000000771c237211 */ /* 0x000fe400078e08ff */
        /* <DEDUP_REMOVED lines=8> */
[----:B------:R-:W-:Y:S01]  /*a8a0*/  @P0 IMAD.SHL.U32 R37, R170, 0x8, RZ ;  /* 0x00000008aa250824 */ /* 0x000fe200078e00ff */
[----:B-----5:R2:W-:Y:S01]  /*a8b0*/  @P5 ST.E.128 desc[UR60][R32.64], R12 ;  /* 0x0000000c20005985 */ /* 0x0205e2000c101d3c */
[----:B------:R-:W-:-:S03]  /*a8c0*/  ISETP.NE.AND P5, PT, R10, RZ, PT ;  /* 0x000000ff0a00720c */ /* 0x000fc60003fa5270 */
[----:B------:R-:W4:Y:S01]  /*a8d0*/  @P0 LDS.128 R12, [R35] ;  /* 0x00000000230c0984 */ /* 0x000f220000000c00 */
[----:B--2---:R-:W-:-:S09]  /*a8e0*/  @P0 IMAD.WIDE R32, R37, 0x2, R28 ;  /* 0x0000000225200825 */ /* 0x004fd200078e021c */
[----:B------:R-:W-:Y:S01]  /*a8f0*/  @P5 IMAD.SHL.U32 R37, R171, 0x8, RZ ;  /* 0x00000008ab255824 */ /* 0x000fe200078e00ff */
[----:B----4-:R2:W-:Y:S01]  /*a900*/  @P0 ST.E.128 desc[UR60][R32.64], R12 ;  /* 0x0000000c20000985 */ /* 0x0105e2000c101d3c */
[----:B------:R-:W-:-:S03]  /*a910*/  ISETP.NE.AND P0, PT, R20, RZ, PT ;  /* 0x000000ff1400720c */ /* 0x000fc60003f05270 */
[----:B------:R-:W4:Y:S01]  /*a920*/  @P5 LDS.128 R12, [R34+0x3000] ;  /* 0x00300000220c5984 */ /* 0x000f220000000c00 */
[----:B--2---:R-:W-:-:S05]  /*a930*/  @P5 IMAD.WIDE R32, R37, 0x2, R28 ;  /* 0x0000000225205825 */ /* 0x004fca00078e021c */
[----:B----4-:R-:W-:Y:S04]  /*a940*/  @P5 ST.E.128 desc[UR60][R32.64], R12 ;  /* 0x0000000c20005985 */ /* 0x010fe8000c101d3c */
[C---:B------:R-:W-:Y:S01]  /*a950*/  @P0 LEA R28, P5, R23.reuse, R28, 0x1 ;  /* 0x0000001c171c0211 */ /* 0x040fe200078a08ff */
[----:B------:R-:W2:Y:S03]  /*a960*/  @P0 LDS.128 R12, [R35+0x3000] ;  /* 0x00300000230c0984 */ /* 0x000ea60000000c00 */
[----:B------:R-:W-:-:S05]  /*a970*/  @P0 LEA.HI.X R29, R23, R29, R173, 0x1, P5 ;  /* 0x0000001d171d0211 */ /* 0x000fca00028f0cad */
[----:B--2---:R2:W-:Y:S04]  /*a980*/  @P0 ST.E.128 desc[UR60][R28.64], R12 ;  /* 0x0000000c1c000985 */ /* 0x0045e8000c101d3c */
.L_x_1685:
[----:B------:R-:W-:Y:S05]  /*a990*/  BSYNC B0 ;  /* 0x0000000000007941 */ /* 0x000fea0003800000 */
.L_x_1684:
[----:B------:R-:W-:Y:S01]  /*a9a0*/  ISETP.GE.AND P0, PT, R85, 0x41, PT ;  /* 0x000000415500780c */ /* 0x000fe20003f06270 */
[----:B--2-4-:R2:W4:Y:S01]  /*a9b0*/  SHFL.IDX PT, R29, R11, 0x1, 0x1c1f ;  /* 0x003c1f000b1d7f89 */ /* 0x01452200000e0000 */
[----:B------:R-:W-:Y:S03]  /*a9c0*/  BSSY B0, `(.L_x_1686) ;  /* 0x0000017000007945 */ /* 0x000fe60003800000 */
[----:B------:R2:W0:Y:S08]  /*a9d0*/  SHFL.IDX PT, R28, R31, 0x1, 0x1c1f ;  /* 0x003c1f001f1c7f89 */ /* 0x00043000000e0000 */
[----:B--2---:R-:W-:Y:S05]  /*a9e0*/  @!P0 BRA `(.L_x_1687) ;  /* 0x0000000000508947 */ /* 0x004fea0003800000 */
[----:B------:R-:W-:-:S13]  /*a9f0*/  ISETP.NE.AND P5, PT, R4, RZ, PT ;  /* 0x000000ff0400720c */ /* 0x000fda0003fa5270 */
[----:B------:R-:W2:Y:S01]  /*aa00*/  @P5 LDS.128 R12, [R34+0x2000] ;  /* 0x00200000220c5984 */ /* 0x000ea20000000c00 */
[----:B0-----:R-:W-:-:S04]  /*aa10*/  @P5 LEA R32, P0, R16, R28, 0x1 ;  /* 0x0000001c10205211 */ /* 0x001fc800078008ff */
[----:B----4-:R-:W-:Y:S02]  /*aa20*/  @P5 LEA.HI.X R33, R16, R29, R17, 0x1, P0 ;  /* 0x0000001d10215211 */ /* 0x010fe400000f0c11 */
[----:B------:R-:W-:-:S13]  /*aa30*/  ISETP.NE.AND P0, PT, R9, RZ, PT ;  /* 0x000000ff0900720c */ /* 0x000fda0003f05270 */
[----:B------:R-:W-:Y:S01]  /*aa40*/  @P0 IMAD.SHL.U32 R11, R170, 0x8, RZ ;  /* 0x00000008aa0b0824 */ /* 0x000fe200078e00ff */
[----:B--2---:R0:W-:Y:S01]  /*aa50*/  @P5 ST.E.128 desc[UR60][R32.64], R12 ;  /* 0x0000000c20005985 */ /* 0x0041e2000c101d3c */
[----:B------:R-:W-:-:S03]  /*aa60*/  ISETP.NE.AND P5, PT, R10, RZ, PT ;  /* 0x000000ff0a00720c */ /* 0x000fc60003fa5270 */
[----:B------:R-:W2:Y:S01]  /*aa70*/  @P0 LDS.128 R12, [R35+0x2000] ;  /* 0x00200000230c0984 */ /* 0x000ea20000000c00 */
[----:B0-----:R-:W-:-:S09]  /*aa80*/  @P0 IMAD.WIDE R32, R11, 0x2, R28 ;  /* 0x000000020b200825 */ /* 0x001fd200078e021c */
[----:B------:R-:W-:Y:S01]  /*aa90*/  @P5 SHF.L.U32 R11, R171, 0x3, RZ ;  /* 0x00000003ab0b5819 */ /* 0x000fe200000006ff */
[----:B--2---:R0:W-:Y:S01]  /*aaa0*/  @P0 ST.E.128 desc[UR60][R32.64], R12 ;  /* 0x0000000c20000985 */ /* 0x0041e2000c101d3c */
[----:B------:R-:W-:-:S03]  /*aab0*/  ISETP.NE.AND P0, PT, R20, RZ, PT ;  /* 0x000000ff1400720c */ /* 0x000fc60003f05270 */
[----:B------:R-:W2:Y:S01]  /*aac0*/  @P5 LDS.128 R12, [R34+0x5000] ;  /* 0x00500000220c5984 */ /* 0x000ea20000000c00 */
[----:B0-----:R-:W-:-:S05]  /*aad0*/  @P5 IMAD.WIDE R32, R11, 0x2, R28 ;  /* 0x000000020b205825 */ /* 0x001fca00078e021c */
[----:B--2---:R-:W-:Y:S04]  /*aae0*/  @P5 ST.E.128 desc[UR60][R32.64], R12 ;  /* 0x0000000c20005985 */ /* 0x004fe8000c101d3c */
[C---:B------:R-:W-:Y:S01]  /*aaf0*/  @P0 LEA R28, P5, R23.reuse, R28, 0x1 ;  /* 0x0000001c171c0211 */ /* 0x040fe200078a08ff */
[----:B------:R-:W0:Y:S03]  /*ab00*/  @P0 LDS.128 R12, [R35+0x5000] ;  /* 0x00500000230c0984 */ /* 0x000e260000000c00 */
[----:B------:R-:W-:-:S05]  /*ab10*/  @P0 LEA.HI.X R29, R23, R29, R173, 0x1, P5 ;  /* 0x0000001d171d0211 */ /* 0x000fca00028f0cad */
[----:B0-----:R2:W-:Y:S04]  /*ab20*/  @P0 ST.E.128 desc[UR60][R28.64], R12 ;  /* 0x0000000c1c000985 */ /* 0x0015e8000c101d3c */
.L_x_1687:
[----:B------:R-:W-:Y:S05]  /*ab30*/  BSYNC B0 ;  /* 0x0000000000007941 */ /* 0x000fea0003800000 */
.L_x_1686:
[----:B------:R-:W-:Y:S01]  /*ab40*/  @!PT LDS RZ, [RZ] ;  /* 0x00000000fffff984 */ /* 0x000fe20000000800 */
[----:B------:R-:W-:Y:S01]  /*ab50*/  @!PT LDS RZ, [RZ] ;  /* 0x00000000fffff984 */ /* 0x000fe20000000800 */
[----:B------:R-:W-:Y:S01]  /*ab60*/  @!PT LDS RZ, [RZ] ;  /* 0x00000000fffff984 */ /* 0x000fe20000000800 */
[----:B------:R-:W-:Y:S01]  /*ab70*/  @!PT LDS RZ, [RZ] ;  /* 0x00000000fffff984 */ /* 0x000fe20000000800 */
[----:B------:R5:W-:Y:S06]  /*ab80*/  MEMBAR.ALL.CTA ;  /* 0x0000000000007992 */ /* 0x000bec0000008000 */
[----:B-----5:R-:W5:Y:S01]  /*ab90*/  FENCE.VIEW.ASYNC.S ;  /* 0x00000000000073c6 */ /* 0x020f620000000000 */
[----:B-1-3--:R-:W-:Y:S01]  /*aba0*/  @!P4 VIADD R86, R86, 0x2a8c0 ;  /* 0x0002a8c05656c836 */ /* 0x00afe20000000000 */
[----:B-----5:R1:W-:Y:S01]  /*abb0*/  BAR.SYNC.DEFER_BLOCKING R144, 0x80 ;  /* 0x000200900000751d */ /* 0x0203e20000010000 */
[----:B------:R-:W-:Y:S01]  /*abc0*/  ISETP.NE.AND P5, PT, R123, RZ, PT ;  /* 0x000000ff7b00720c */ /* 0x000fe20003fa5270 */
[----:B------:R-:W-:-:S02]  /*abd0*/  VIADD R19, R19, 0x1 ;  /* 0x0000000113137836 */ /* 0x000fc40000000000 */
[----:B------:R-:W-:Y:S02]  /*abe0*/  @!P4 PRMT R86, RZ, 0x654, R86 ;  /* 0x00000654ff56c816 */ /* 0x000fe40000000056 */
[----:B------:R-:W-:Y:S02]  /*abf0*/  PLOP3.LUT P0, PT, PT, PT, PT, 0x8, 0x0 ;  /* 0x000000000000781c */ /* 0x000fe40003f0e170 */
[----:B------:R1:W-:Y:S01]  /*ac00*/  @!P4 SYNCS.ARRIVE.TRANS64.RED.A1T0 RZ, [R86+URZ], RZ ;  /* 0x000000ff56ffc9a7 */ /* 0x0003e2000810043f */
[----:B------:R-:W-:-:S04]  /*ac10*/  ISETP.NE.AND P4, PT, R19, 0x2, PT ;  /* 0x000000021300780c */ /* 0x000fc80003f85270 */
[----:B--2---:R-:W-:Y:S02]  /*ac20*/  SEL R12, RZ, 0x1, P4 ;  /* 0x00000001ff0c7807 */ /* 0x004fe40002000000 */
[----:B------:R-:W-:Y:S02]  /*ac30*/  SEL R19, R19, RZ, P4 ;  /* 0x000000ff13137207 */ /* 0x000fe40002000000 */
[----:B------:R-:W-:Y:S01]  /*ac40*/  LOP3.LUT R175, R175, R12, RZ, 0x3c, !PT ;  /* 0x0000000cafaf7212 */ /* 0x000fe200078e3cff */
[----:B-1----:R-:W-:Y:S06]  /*ac50*/  @P5 BRA `(.L_x_1688) ;  /* 0xffffff7c00345947 */ /* 0x002fec000383ffff */
.L_x_1578:
[----:B------:R-:W1:Y:S01]  /*ac60*/  LDC R0, c[0x0][0x448] ;  /* 0x00011200ff007b82 */ /* 0x000e620000000800 */
[----:B------:R-:W-:Y:S01]  /*ac70*/  IADD3 R5, R167, 0x1, -R166 ;  /* 0x00000001a7057810 */ /* 0x000fe20007ffe8a6 */
[----:B------:R-:W-:Y:S06]  /*ac80*/  BSSY B0, `(.L_x_1689) ;  /* 0x000000d000007945 */ /* 0x000fec0003800000 */
[----:B------:R-:W2:Y:S01]  /*ac90*/  LDC.64 R6, c[0x0][0x9e0] ;  /* 0x00027800ff067b82 */ /* 0x000ea20000000a00 */
[----:B-1----:R-:W-:Y:S01]  /*aca0*/  ISETP.NE.AND P1, PT, R0, 0x1, PT ;  /* 0x000000010000780c */ /* 0x002fe20003f25270 */
[----:B------:R-:W-:Y:S01]  /*acb0*/  VIADD R0, R187, 0x7f ;  /* 0x0000007fbb007836 */ /* 0x000fe20000000000 */
[----:B--2---:R-:W-:-:S11]  /*acc0*/  ISETP.GE.AND P2, PT, R7, 0x1, PT ;  /* 0x000000010700780c */ /* 0x004fd60003f46270 */
[----:B------:R-:W1:Y:S08]  /*acd0*/  @P1 LDC R3, c[0x0][0x44c] ;  /* 0x00011300ff031b82 */ /* 0x000e700000000800 */
[----:B------:R-:W2:Y:S01]  /*ace0*/  @P1 LDC R2, c[0x0][0x450] ;  /* 0x00011400ff021b82 */ /* 0x000ea20000000800 */
[----:B-1----:R-:W-:-:S05]  /*acf0*/  @P1 IMAD.HI.U32 R3, R0, R3, RZ ;  /* 0x0000000300031227 */ /* 0x002fca00078e00ff */
[----:B--2---:R-:W-:-:S04]  /*ad00*/  @P1 SHF.R.U32.HI R0, RZ, R2, R3 ;  /* 0x00000002ff001219 */ /* 0x004fc80000011603 */
[----:B------:R-:W-:Y:S01]  /*ad10*/  IADD3 R3, R5, R0, RZ ;  /* 0x0000000005037210 */ /* 0x000fe20007ffe0ff */
[----:B------:R-:W-:Y:S06]  /*ad20*/  @P0 BRA `(.L_x_1690) ;  /* 0x0000000000080947 */ /* 0x000fec0003800000 */
[----:B------:R-:W1:Y:S02]  /*ad30*/  FENCE.VIEW.ASYNC.G ;  /* 0x00000000000073c6 */ /* 0x000e640000000100 */
[----:B-1----:R-:W-:Y:S06]  /*ad40*/  BAR.ARV 0xc, 0x180 ;  /* 0x0306000000007b1d */ /* 0x002fec0000002000 */
.L_x_1690:
[----:B------:R-:W-:Y:S05]  /*ad50*/  BSYNC B0 ;  /* 0x0000000000007941 */ /* 0x000fea0003800000 */
.L_x_1689:
[----:B------:R-:W-:Y:S01]  /*ad60*/  IMAD.IADD R0, R3, 0x1, R6 ;  /* 0x0000000103007824 */ /* 0x000fe200078e0206 */
[----:B------:R-:W-:Y:S06]  /*ad70*/  @!P2 BRA `(.L_x_1691) ;  /* 0x000000000048a947 */ /* 0x000fec0003800000 */
[C---:B------:R-:W-:Y:S01]  /*ad80*/  ISETP.GT.AND P0, PT, R3.reuse, RZ, PT ;  /* 0x000000ff0300720c */ /* 0x040fe20003f04270 */
[----:B------:R-:W-:Y:S01]  /*ad90*/  BSSY B0, `(.L_x_1692) ;  /* 0x000000e000007945 */ /* 0x000fe20003800000 */
[----:B------:R-:W-:-:S11]  /*ada0*/  VIADD R2, R3, 0xffffffff ;  /* 0xffffffff03027836 */ /* 0x000fd60000000000 */
[----:B------:R-:W-:Y:S05]  /*adb0*/  @P0 BRA `(.L_x_1693) ;  /* 0x00000000001c0947 */ /* 0x000fea0003800000 */
[----:B------:R-:W-:Y:S01]  /*adc0*/  ISETP.NE.AND P0, PT, R7, 0x1, PT ;  /* 0x000000010700780c */ /* 0x000fe20003f05270 */
[----:B------:R-:W-:-:S12]  /*add0*/  IMAD.MOV R3, RZ, RZ, -R3 ;  /* 0x000000ffff037224 */ /* 0x000fd800078e0a03 */
[----:B------:R-:W1:Y:S02]  /*ade0*/  @P0 LDC.64 R4, c[0x0][0x9e8] ;  /* 0x00027a00ff040b82 */ /* 0x000e640000000a00 */
[----:B-1----:R-:W-:-:S05]  /*adf0*/  @P0 IMAD.HI.U32 R2, R3, R4, RZ ;  /* 0x0000000403020227 */ /* 0x002fca00078e00ff */
[----:B------:R-:W-:-:S04]  /*ae00*/  @P0 SHF.R.U32.HI R3, RZ, R5, R2 ;  /* 0x00000005ff030219 */ /* 0x000fc80000011602 */
[----:B------:R-:W-:Y:S01]  /*ae10*/  LOP3.LUT R2, RZ, R3, RZ, 0x33, !PT ;  /* 0x00000003ff027212 */ /* 0x000fe200078e33ff */
[----:B------:R-:W-:Y:S06]  /*ae20*/  BRA `(.L_x_1694) ;  /* 0x0000000000107947 */ /* 0x000fec0003800000 */
.L_x_1693:
[----:B------:R-:W-:-:S13]  /*ae30*/  ISETP.NE.AND P0, PT, R7, 0x1, PT ;  /* 0x000000010700780c */ /* 0x000fda0003f05270 */
[----:B------:R-:W1:Y:S02]  /*ae40*/  @P0 LDC.64 R4, c[0x0][0x9e8] ;  /* 0x00027a00ff040b82 */ /* 0x000e640000000a00 */
[----:B-1----:R-:W-:-:S05]  /*ae50*/  @P0 IMAD.HI.U32 R4, R2, R4, RZ ;  /* 0x0000000402040227 */ /* 0x002fca00078e00ff */
[----:B------:R-:W-:-:S07]  /*ae60*/  @P0 SHF.R.U32.HI R2, RZ, R5, R4 ;  /* 0x00000005ff020219 */ /* 0x000fce0000011604 */
.L_x_1694:
[----:B------:R-:W-:Y:S05]  /*ae70*/  BSYNC B0 ;  /* 0x0000000000007941 */ /* 0x000fea0003800000 */
.L_x_1692:
[----:B------:R-:W-:-:S05]  /*ae80*/  IMAD R3, R2, R7, R7 ;  /* 0x0000000702037224 */ /* 0x000fca00078e0207 */
[----:B------:R-:W-:-:S07]  /*ae90*/  VIMNMX R0, R0, R3, PT ;  /* 0x0000000300007248 */ /* 0x000fce0003fe0100 */
.L_x_1691:
[----:B------:R-:W1:Y:S01]  /*aea0*/  @P1 LDC R2, c[0x0][0x44c] ;  /* 0x00011300ff021b82 */ /* 0x000e620000000800 */
[----:B------:R-:W-:Y:S01]  /*aeb0*/  IADD3 R0, R0, 0x5f, RZ ;  /* 0x0000005f00007810 */ /* 0x000fe20007ffe0ff */
[----:B------:R-:W-:Y:S01]  /*aec0*/  IMAD.MOV.U32 R5, RZ, RZ, R187 ;  /* 0x000000ffff057224 */ /* 0x000fe200078e00bb */
[----:B------:R-:W-:-:S03]  /*aed0*/  ULDC UR4, c[0x0][0x9dc] ;  /* 0x0002770000047ab9 */ /* 0x000fc60000000800 */
[----:B------:R-:W-:Y:S02]  /*aee0*/  IMAD.HI R0, R0, 0x2aaaaaab, RZ ;  /* 0x2aaaaaab00007827 */ /* 0x000fe400078e02ff */
[----:B------:R-:W2:Y:S03]  /*aef0*/  @P1 LDC R9, c[0x0][0x450] ;  /* 0x00011400ff091b82 */ /* 0x000ea60000000800 */
[----:B------:R-:W-:Y:S01]  /*af00*/  SHF.R.U32.HI R3, RZ, 0x1f, R0 ;  /* 0x0000001fff037819 */ /* 0x000fe20000011600 */
[----:B-1----:R-:W-:-:S05]  /*af10*/  @P1 IMAD.HI.U32 R2, R187, R2, RZ ;  /* 0x00000002bb021227 */ /* 0x002fca00078e00ff */
[----:B--2---:R-:W-:Y:S02]  /*af20*/  @P1 SHF.R.U32.HI R5, RZ, R9, R2 ;  /* 0x00000009ff051219 */ /* 0x004fe40000011602 */
[----:B------:R-:W-:-:S03]  /*af30*/  LEA.HI.SX32 R2, R0, R3, 0x1c ;  /* 0x0000000300027211 */ /* 0x000fc600078fe2ff */
[----:B------:R-:W-:Y:S01]  /*af40*/  IMAD.IADD R0, R142, 0x1, R5 ;  /* 0x000000018e007824 */ /* 0x000fe200078e0205 */
[----:B------:R-:W-:-:S03]  /*af50*/  VIMNMX R2, R143, R2, PT ;  /* 0x000000028f027248 */ /* 0x000fc60003fe0100 */
[----:B------:R-:W-:Y:S01]  /*af60*/  VIADD R3, R0, -UR4 ;  /* 0x8000000400037c36 */ /* 0x000fe20008000000 */
[----:B------:R-:W-:Y:S06]  /*af70*/  @!P2 BRA `(.L_x_1695) ;  /* 0x000000000044a947 */ /* 0x000fec0003800000 */
        /* <DEDUP_REMOVED lines=10> */
.L_x_1697:
[----:B------:R-:W-:-:S13]  /*b020*/  ISETP.NE.AND P0, PT, R7, 0x1, PT ;  /* 0x000000010700780c */ /* 0x000fda0003f05270 */
[----:B------:R-:W1:Y:S02]  /*b030*/  @P0 LDC.64 R4, c[0x0][0x9e8] ;  /* 0x00027a00ff040b82 */ /* 0x000e640000000a00 */
[----:B-1----:R-:W-:-:S05]  /*b040*/  @P0 IMAD.HI.U32 R4, R0, R4, RZ ;  /* 0x0000000400040227 */ /* 0x002fca00078e00ff */
[----:B------:R-:W-:-:S07]  /*b050*/  @P0 SHF.R.U32.HI R0, RZ, R5, R4 ;  /* 0x00000005ff000219 */ /* 0x000fce0000011604 */
.L_x_1698:
[----:B------:R-:W-:Y:S05]  /*b060*/  BSYNC B0 ;  /* 0x0000000000007941 */ /* 0x000fea0003800000 */
.L_x_1696:
[----:B------:R-:W-:-:S05]  /*b070*/  IMAD R0, R0, R7, RZ ;  /* 0x0000000700007224 */ /* 0x000fca00078e02ff */
[----:B------:R-:W-:-:S07]  /*b080*/  VIMNMX R3, R3, R0, !PT ;  /* 0x0000000003037248 */ /* 0x000fce0007fe0100 */
.L_x_1695:
[----:B------:R-:W-:Y:S01]  /*b090*/  IMAD.HI R3, R3, 0x2aaaaaab, RZ ;  /* 0x2aaaaaab03037827 */ /* 0x000fe200078e02ff */
[----:B------:R-:W-:Y:S02]  /*b0a0*/  PLOP3.LUT P0, PT, PT, PT, PT, 0x80, 0x0 ;  /* 0x000000000000781c */ /* 0x000fe40003f0f070 */
[----:B------:R-:W-:Y:S02]  /*b0b0*/  CS2R R20, SRZ ;  /* 0x0000000000147805 */ /* 0x000fe4000001ff00 */
[----:B------:R-:W-:Y:S02]  /*b0c0*/  CS2R R86, SRZ ;  /* 0x0000000000567805 */ /* 0x000fe4000001ff00 */
[----:B------:R-:W-:Y:S02]  /*b0d0*/  CS2R R84, SRZ ;  /* 0x0000000000547805 */ /* 0x000fe4000001ff00 */
[----:B------:R-:W-:Y:S02]  /*b0e0*/  SHF.R.U32.HI R0, RZ, 0x1f, R3 ;  /* 0x0000001fff007819 */ /* 0x000fe40000011603 */
[----:B------:R-:W-:-:S02]  /*b0f0*/  CS2R R82, SRZ ;  /* 0x0000000000527805 */ /* 0x000fc4000001ff00 */
[----:B------:R-:W-:Y:S02]  /*b100*/  CS2R R80, SRZ ;  /* 0x0000000000507805 */ /* 0x000fe4000001ff00 */
[----:B------:R-:W-:Y:S02]  /*b110*/  CS2R R42, SRZ ;  /* 0x00000000002a7805 */ /* 0x000fe4000001ff00 */
[----:B------:R-:W-:Y:S02]  /*b120*/  LEA.HI.SX32 R189, R3, R0, 0x1c ;  /* 0x0000000003bd7211 */ /* 0x000fe400078fe2ff */
[----:B------:R-:W-:Y:S02]  /*b130*/  CS2R R38, SRZ ;  /* 0x0000000000267805 */ /* 0x000fe4000001ff00 */
[----:B------:R-:W-:Y:S02]  /*b140*/  MOV R0, RZ ;  /* 0x000000ff00007202 */ /* 0x000fe40000000f00 */
[----:B------:R-:W-:-:S02]  /*b150*/  CS2R R76, SRZ ;  /* 0x00000000004c7805 */ /* 0x000fc4000001ff00 */
[----:B------:R-:W-:Y:S02]  /*b160*/  VIMNMX R189, RZ, R189, !PT ;  /* 0x000000bdffbd7248 */ /* 0x000fe40007fe0100 */
[----:B------:R-:W-:Y:S02]  /*b170*/  CS2R R36, SRZ ;  /* 0x0000000000247805 */ /* 0x000fe4000001ff00 */
[----:B------:R-:W-:Y:S02]  /*b180*/  CS2R R72, SRZ ;  /* 0x0000000000487805 */ /* 0x000fe4000001ff00 */
[----:B------:R-:W-:Y:S02]  /*b190*/  CS2R R46, SRZ ;  /* 0x00000000002e7805 */ /* 0x000fe4000001ff00 */
[----:B------:R-:W-:Y:S02]  /*b1a0*/  ISETP.GT.AND P1, PT, R2, R189, PT ;  /* 0x000000bd0200720c */ /* 0x000fe40003f24270 */
        /* <DEDUP_REMOVED lines=18> */
[----:B------:R-:W-:Y:S01]  /*b2d0*/  IMAD.MOV.U32 R97, RZ, RZ, RZ ;  /* 0x000000ffff617224 */ /* 0x000fe200078e00ff */
[----:B------:R-:W-:Y:S01]  /*b2e0*/  CS2R R6, SRZ ;  /* 0x0000000000067805 */ /* 0x000fe2000001ff00 */
[----:B------:R-:W-:Y:S01]  /*b2f0*/  IMAD.MOV.U32 R26, RZ, RZ, RZ ;  /* 0x000000ffff1a7224 */ /* 0x000fe200078e00ff */
[----:B------:R-:W-:Y:S01]  /*b300*/  MOV R99, RZ ;  /* 0x000000ff00637202 */ /* 0x000fe20000000f00 */
[----:B------:R-:W-:-:S02]  /*b310*/  IMAD.MOV.U32 R32, RZ, RZ, RZ ;  /* 0x000000ffff207224 */ /* 0x000fc400078e00ff */
[----:B------:R-:W-:Y:S01]  /*b320*/  IMAD.MOV.U32 R24, RZ, RZ, RZ ;  /* 0x000000ffff187224 */ /* 0x000fe200078e00ff */
[----:B------:R-:W-:Y:S06]  /*b330*/  @!P1 BRA `(.L_x_1699) ;  /* 0x0000014c00149947 */ /* 0x000fec0003800000 */
[----:B------:R-:W2:Y:S04]  /*b340*/  LDL R4, [R1+0x34] ;  /* 0x0000340001047983 */ /* 0x000ea80000100800 */
[----:B------:R-:W1:Y:S02]  /*b350*/  SHFL.IDX PT, R0, R220, RZ, 0x1f ;  /* 0x00001fffdc007589 */ /* 0x000e6400000e0000 */
[----:B-1----:R-:W-:-:S04]  /*b360*/  LEA.HI R3, R0, R0, RZ, 0x1 ;  /* 0x0000000000037211 */ /* 0x002fc800078f08ff */
[----:B------:R-:W-:-:S05]  /*b370*/  LOP3.LUT R3, R3, 0x1e, RZ, 0xc0, !PT ;  /* 0x0000001e03037812 */ /* 0x000fca00078ec0ff */
[----:B------:R-:W-:Y:S01]  /*b380*/  IMAD.IADD R3, R0, 0x1, -R3 ;  /* 0x0000000100037824 */ /* 0x000fe200078e0a03 */
        /* <DEDUP_REMOVED lines=11> */
[----:B------:R1:W2:Y:S01]  /*b440*/  LDC.64 R14, c[0x4][R0] ;  /* 0x01000000000e7b82 */ /* 0x0002a20000000a00 */
[----:B------:R-:W-:Y:S01]  /*b450*/  MOV R5, UR5 ;  /* 0x0000000500057c02 */ /* 0x000fe20008000f00 */
[----:B------:R-:W-:Y:S01]  /*b460*/  ULDC.64 UR4, c[0x4][0x30] ;  /* 0x01000c0000047ab9 */ /* 0x000fe20000000a00 */
[----:B------:R-:W-:Y:S01]  /*b470*/  IMAD.U32 R6, RZ, RZ, UR6 ;  /* 0x00000006ff067e24 */ /* 0x000fe2000f8e00ff */
[----:B0-----:R-:W-:Y:S01]  /*b480*/  MOV R11, UR5 ;  /* 0x00000005000b7c02 */ /* 0x001fe20008000f00 */
[----:B------:R-:W-:Y:S02]  /*b490*/  IMAD.U32 R7, RZ, RZ, UR7 ;  /* 0x00000007ff077e24 */ /* 0x000fe4000f8e00ff */
[----:B------:R-:W-:-:S02]  /*b4a0*/  IMAD.U32 R10, RZ, RZ, UR4 ;  /* 0x00000004ff0a7e24 */ /* 0x000fc4000f8e00ff */
[----:B------:R-:W-:Y:S02]  /*b4b0*/  IMAD.MOV.U32 R8, RZ, RZ, 0x70 ;  /* 0x00000070ff087424 */ /* 0x000fe400078e00ff */
[----:B------:R-:W-:Y:S02]  /*b4c0*/  IMAD.MOV.U32 R12, RZ, RZ, 0x1 ;  /* 0x00000001ff0c7424 */ /* 0x000fe400078e00ff */
[----:B-1----:R-:W-:-:S07]  /*b4d0*/  IMAD.MOV.U32 R13, RZ, RZ, RZ ;  /* 0x000000ffff0d7224 */ /* 0x002fce00078e00ff */
[----:B------:R-:W-:-:S07]  /*b4e0*/  LEPC R20, `(.L_x_1700) ;  /* 0x000000001014794e */ /* 0x000fce0000000000 */
[----:B--2-45:R-:W-:Y:S05]  /*b4f0*/  CALL.ABS.NOINC R14 ;  /* 0x000000000e007343 */ /* 0x034fea0003c00000 */
.L_x_1700:
[----:B------:R-:W-:Y:S02]  /*b500*/  ULDC UR4, c[0x0][0x3f4] ;  /* 0x0000fd0000047ab9 */ /* 0x000fe40000000800 */
[----:B------:R-:W-:-:S13]  /*b510*/  ISETP.LT.AND P0, PT, RZ, UR4, PT ;  /* 0x00000004ff007c0c */ /* 0x000fda000bf01270 */
[----:B------:R-:W-:Y:S05]  /*b520*/  @P0 BRA `(.L_x_1701) ;  /* 0x00000000003c0947 */ /* 0x000fea0003800000 */
[----:B------:R-:W-:-:S04]  /*b530*/  LEA.HI R0, R198, R198, RZ, 0x1 ;  /* 0x000000c6c6007211 */ /* 0x000fc800078f08ff */
[----:B------:R-:W-:-:S04]  /*b540*/  LOP3.LUT R3, R0, 0xfffffffe, RZ, 0xc0, !PT ;  /* 0xfffffffe00037812 */ /* 0x000fc800078ec0ff */
[----:B------:R-:W-:-:S04]  /*b550*/  IADD3 R3, R198, -R3, RZ ;  /* 0x80000003c6037210 */ /* 0x000fc80007ffe0ff */
[----:B------:R-:W-:-:S04]  /*b560*/  SHF.L.U32 R3, R3, 0x1f, RZ ;  /* 0x0000001f03037819 */ /* 0x000fc800000006ff */
[----:B------:R1:W2:Y:S03]  /*b570*/  SYNCS.PHASECHK.TRANS64.TRYWAIT P0, [R18+URZ+0x2a800], R3 ;  /* 0x02a80003120075a7 */ /* 0x0002a6000800017f */
[----:B--2---:R-:W-:Y:S05]  /*b580*/  @!P0 NANOSLEEP.SYNCS 0x989680 ;  /* 0x009896800000895d */ /* 0x004fea0003900000 */
[----:B------:R-:W2:Y:S01]  /*b590*/  @!P0 SYNCS.PHASECHK.TRANS64 P0, [R18+URZ+0x2a800], R3 ;  /* 0x02a80003120085a7 */ /* 0x000ea2000800007f */
[----:B------:R-:W-:Y:S04]  /*b5a0*/  BSSY B0, `(.L_x_1702) ;  /* 0x0000006000007945 */ /* 0x000fe80003800000 */
[----:B--2---:R-:W-:Y:S05]  /*b5b0*/  @P0 BRA `(.L_x_1703) ;  /* 0x0000000000100947 */ /* 0x004fea0003800000 */
.L_x_1704:
[----:B--2---:R2:W3:Y:S02]  /*b5c0*/  SYNCS.PHASECHK.TRANS64.TRYWAIT P0, [R18+URZ+0x2a800], R3 ;  /* 0x02a80003120075a7 */ /* 0x0044e4000800017f */
[----:B---3--:R-:W-:Y:S05]  /*b5d0*/  @!P0 NANOSLEEP.SYNCS 0x989680 ;  /* 0x009896800000895d */ /* 0x008fea0003900000 */
[----:B------:R-:W3:Y:S02]  /*b5e0*/  @!P0 SYNCS.PHASECHK.TRANS64 P0, [R18+URZ+0x2a800], R3 ;  /* 0x02a80003120085a7 */ /* 0x000ee4000800007f */
[----:B---3--:R-:W-:Y:S05]  /*b5f0*/  @!P0 BRA `(.L_x_1704) ;  /* 0xfffffffc00f08947 */ /* 0x008fea000383ffff */
.L_x_1703:
[----:B------:R-:W-:Y:S05]  /*b600*/  BSYNC B0 ;  /* 0x0000000000007941 */ /* 0x000fea0003800000 */
.L_x_1702:
[----:B------:R-:W-:Y:S05]  /*b610*/  BRA `(.L_x_1705) ;  /* 0x0000006c001c7947 */ /* 0x000fea0003800000 */
.L_x_1701:
[----:B------:R-:W2:Y:S01]  /*b620*/  LDL R0, [R1+0x34] ;  /* 0x0000340001007983 */ /* 0x000ea20000100800 */
[----:B------:R-:W-:Y:S02]  /*b630*/  ULDC.64 UR6, c[0x0][0x408] ;  /* 0x0001020000067ab9 */ /* 0x000fe40000000a00 */
[----:B-----5:R-:W-:Y:S01]  /*b640*/  IMAD.WIDE.U32 R24, R141, UR6, RZ ;  /* 0x000000068d187c25 */ /* 0x020fe2000f8e00ff */
[----:B--2---:R-:W-:Y:S02]  /*b650*/  R2UR UR4, R0 ;  /* 0x00000000000472ca */ /* 0x004fe400000e0000 */
[----:B------:R-:W-:-:S11]  /*b660*/  SHF.R.S32.HI R0, RZ, 0x1f, R141 ;  /* 0x0000001fff007819 */ /* 0x000fd6000001148d */
[----:B------:R-:W-:-:S03]  /*b670*/  ULOP3.LUT UP0, URZ, UR4, 0x3ff, URZ, 0xc0, !UPT ;  /* 0x000003ff043f7892 */ /* 0x000fc6000f80c03f */
[----:B------:R-:W-:Y:S02]  /*b680*/  ULDC.64 UR4, c[0x0][0x3f8] ;  /* 0x0000fe0000047ab9 */ /* 0x000fe40000000a00 */
[C---:B------:R-:W-:Y:S01]  /*b690*/  IMAD R4, R0.reuse, UR4, RZ ;  /* 0x0000000400047c24 */ /* 0x040fe2000f8e02ff */
[----:B------:R-:W-:Y:S01]  /*b6a0*/  PLOP3.LUT P0, PT, PT, PT, UP0, 0x80, 0x0 ;  /* 0x000000000000781c */ /* 0x000fe20003f0f008 */
[----:B------:R-:W-:Y:S02]  /*b6b0*/  IMAD R0, R0, UR6, RZ ;  /* 0x0000000600007c24 */ /* 0x000fe4000f8e02ff */
[----:B------:R-:W-:-:S04]  /*b6c0*/  IMAD.WIDE.U32 R26, R141, UR4, RZ ;  /* 0x000000048d1a7c25 */ /* 0x000fc8000f8e00ff */
[C---:B----4-:R-:W-:Y:S02]  /*b6d0*/  IMAD R29, R141.reuse, UR5, R4 ;  /* 0x000000058d1d7c24 */ /* 0x050fe4000f8e0204 */
[----:B0-----:R-:W-:Y:S02]  /*b6e0*/  IMAD R31, R141, UR7, R0 ;  /* 0x000000078d1f7c24 */ /* 0x001fe4000f8e0200 */
[----:B------:R-:W-:Y:S02]  /*b6f0*/  IMAD.IADD R29, R29, 0x1, R27 ;  /* 0x000000011d1d7824 */ /* 0x000fe400078e021b */
[----:B------:R-:W-:Y:S01]  /*b700*/  IMAD.IADD R31, R31, 0x1, R25 ;  /* 0x000000011f1f7824 */ /* 0x000fe200078e0219 */
[----:B------:R-:W-:Y:S06]  /*b710*/  @!P0 BRA `(.L_x_1706) ;  /* 0x0000000000408947 */ /* 0x000fec0003800000 */
        /* <DEDUP_REMOVED lines=16> */
.L_x_1706:
[----:B------:R-:W-:Y:S01]  /*b820*/  ULDC.U8 UR4, c[0x0][0x410] ;  /* 0x0001040000047ab9 */ /* 0x000fe20000000000 */
[----:B------:R-:W-:Y:S01]  /*b830*/  BSSY B0, `(.L_x_1707) ;  /* 0x000069d000007945 */ /* 0x000fe20003800000 */
[----:B------:R-:W-:Y:S02]  /*b840*/  ISETP.NE.AND P0, PT, RZ, UR4, PT ;  /* 0x00000004ff007c0c */ /* 0x000fe4000bf05270 */
[----:B------:R-:W-:-:S11]  /*b850*/  IADD3 R10, R174, R187, RZ ;  /* 0x000000bbae0a7210 */ /* 0x000fd60007ffe0ff */
[----:B------:R-:W-:Y:S05]  /*b860*/  @!P0 BRA `(.L_x_1708) ;  /* 0x0000003400648947 */ /* 0x000fea0003800000 */
[----:B------:R-:W0:Y:S01]  /*b870*/  LDC R63, c[0x0][0x448] ;  /* 0x00011200ff3f7b82 */ /* 0x000e220000000800 */
[----:B------:R-:W-:Y:S01]  /*b880*/  IMAD R3, R199, 0x40, R10 ;  /* 0x00000040c7037824 */ /* 0x000fe200078e020a */
[----:B------:R-:W-:Y:S01]  /*b890*/  ULDC.64 UR4, c[0x0][0x3f8] ;  /* 0x0000fe0000047ab9 */ /* 0x000fe20000000a00 */
[----:B------:R-:W-:Y:S01]  /*b8a0*/  ULDC.64 UR6, c[0x0][0x408] ;  /* 0x0001020000067ab9 */ /* 0x000fe20000000a00 */
[----:B------:R-:W-:Y:S01]  /*b8b0*/  MOV R12, R24 ;  /* 0x00000018000c7202 */ /* 0x000fe20000000f00 */
[----:B------:R-:W-:Y:S02]  /*b8c0*/  IMAD.MOV.U32 R8, RZ, RZ, R26 ;  /* 0x000000ffff087224 */ /* 0x000fe400078e001a */
[----:B------:R-:W-:Y:S02]  /*b8d0*/  IMAD.MOV.U32 R9, RZ, RZ, R29 ;  /* 0x000000ffff097224 */ /* 0x000fe400078e001d */
[----:B------:R-:W-:Y:S01]  /*b8e0*/  IMAD.MOV.U32 R13, RZ, RZ, R31 ;  /* 0x000000ffff0d7224 */ /* 0x000fe200078e001f */
[----:B0-----:R-:W-:-:S13]  /*b8f0*/  ISETP.NE.AND P0, PT, R63, 0x1, PT ;  /* 0x000000013f00780c */ /* 0x001fda0003f05270 */
[----:B------:R-:W0:Y:S08]  /*b900*/  @P0 LDC R0, c[0x0][0x44c] ;  /* 0x00011300ff000b82 */ /* 0x000e300000000800 */
[----:B------:R-:W1:Y:S01]  /*b910*/  @P0 LDC R5, c[0x0][0x450] ;  /* 0x00011400ff050b82 */ /* 0x000e620000000800 */
[----:B0-----:R-:W-:-:S05]  /*b920*/  @P0 IMAD.HI.U32 R0, R3, R0, RZ ;  /* 0x0000000003000227 */ /* 0x001fca00078e00ff */
[----:B-1----:R-:W-:-:S04]  /*b930*/  @P0 SHF.R.U32.HI R3, RZ, R5, R0 ;  /* 0x00000005ff030219 */ /* 0x002fc80000011600 */
[----:B------:R-:W-:Y:S01]  /*b940*/  SHF.R.S32.HI R0, RZ, 0x1f, R3 ;  /* 0x0000001fff007819 */ /* 0x000fe20000011403 */
[----:B------:R-:W-:-:S04]  /*b950*/  IMAD.WIDE.U32 R8, R3, UR4, R8 ;  /* 0x0000000403087c25 */ /* 0x000fc8000f8e0008 */
[C---:B------:R-:W-:Y:S02]  /*b960*/  IMAD R4, R0.reuse, UR4, RZ ;  /* 0x0000000400047c24 */ /* 0x040fe4000f8e02ff */
[----:B------:R-:W-:Y:S02]  /*b970*/  IMAD R0, R0, UR6, RZ ;  /* 0x0000000600007c24 */ /* 0x000fe4000f8e02ff */
[C---:B------:R-:W-:Y:S01]  /*b980*/  IMAD R7, R3.reuse, UR5, R4 ;  /* 0x0000000503077c24 */ /* 0x040fe2000f8e0204 */
[----:B------:R-:W-:Y:S01]  /*b990*/  ULDC.64 UR4, c[0x0][0x3e8] ;  /* 0x0000fa0000047ab9 */ /* 0x000fe20000000a00 */
[C---:B------:R-:W-:Y:S01]  /*b9a0*/  IMAD.WIDE.U32 R12, R3.reuse, UR6, R12 ;  /* 0x00000006030c7c25 */ /* 0x040fe2000f8e000c */
[----:B------:R-:W-:Y:S01]  /*b9b0*/  LEA R6, P0, R8, UR4, 0x1 ;  /* 0x0000000408067c11 */ /* 0x000fe2000f8008ff */
[----:B------:R-:W-:Y:S02]  /*b9c0*/  UMOV UR4, 0xffffffff ;  /* 0xffffffff00047882 */ /* 0x000fe40000000000 */
[----:B------:R-:W-:Y:S01]  /*b9d0*/  IMAD R3, R3, UR7, R0 ;  /* 0x0000000703037c24 */ /* 0x000fe2000f8e0200 */
[----:B------:R-:W-:Y:S01]  /*b9e0*/  ULDC.64 UR6, c[0x0][0x400] ;  /* 0x0001000000067ab9 */ /* 0x000fe20000000a00 */
[----:B------:R-:W-:Y:S01]  /*b9f0*/  IMAD.IADD R7, R9, 0x1, R7 ;  /* 0x0000000109077824 */ /* 0x000fe200078e0207 */
[----:B------:R-:W-:Y:S01]  /*ba00*/  LEA R4, P1, R12, UR6, 0x1 ;  /* 0x000000060c047c11 */ /* 0x000fe2000f8208ff */
[----:B------:R-:W-:-:S03]  /*ba10*/  IMAD.IADD R3, R13, 0x1, R3 ;  /* 0x000000010d037824 */ /* 0x000fc600078e0203 */
[----:B------:R-:W-:Y:S02]  /*ba20*/  LEA.HI.X R7, R8, UR5, R7, 0x1, P0 ;  /* 0x0000000508077c11 */ /* 0x000fe400080f0c07 */
[----:B------:R-:W-:Y:S01]  /*ba30*/  LEA.HI.X R8, R12, UR7, R3, 0x1, P1 ;  /* 0x000000070c087c11 */ /* 0x000fe200088f0c03 */
[----:B------:R-:W-:Y:S06]  /*ba40*/  BRA.DIV UR4, `(.L_x_1709) ;  /* 0x000001e204947947 */ /* 0x000fec000b800000 */
[----:B------:R0:W1:Y:S04]  /*ba50*/  SHFL.IDX PT, R3, R7, RZ, 0x1c1f ;  /* 0x001c1fff07037589 */ /* 0x00006800000e0000 */
[----:B------:R0:W2:Y:S04]  /*ba60*/  SHFL.IDX PT, R0, R6, RZ, 0x1c1f ;  /* 0x001c1fff06007589 */ /* 0x0000a800000e0000 */
[----:B------:R0:W3:Y:S04]  /*ba70*/  SHFL.IDX PT, R5, R8, RZ, 0x1c1f ;  /* 0x001c1fff08057589 */ /* 0x0000e800000e0000 */
[----:B------:R0:W4:Y:S02]  /*ba80*/  SHFL.IDX PT, R14, R4, RZ, 0x1c1f ;  /* 0x001c1fff040e7589 */ /* 0x00012400000e0000 */
.L_x_2038:
[----:B------:R-:W-:Y:S01]  /*ba90*/  IMAD R63, R166, R63, RZ ;  /* 0x0000003fa63f7224 */ /* 0x000fe200078e02ff */
[----:B------:R-:W-:Y:S01]  /*baa0*/  BSSY B1, `(.L_x_1710) ;  /* 0x0000051000017945 */ /* 0x000fe20003800000 */
[----:B------:R-:W-:Y:S02]  /*bab0*/  CS2R R60, SRZ ;  /* 0x00000000003c7805 */ /* 0x000fe4000001ff00 */
[----:B------:R-:W-:Y:S02]  /*bac0*/  CS2R R56, SRZ ;  /* 0x0000000000387805 */ /* 0x000fe4000001ff00 */
[----:B------:R-:W-:Y:S02]  /*bad0*/  CS2R R50, SRZ ;  /* 0x0000000000327805 */ /* 0x000fe4000001ff00 */
[----:B------:R-:W-:Y:S02]  /*bae0*/  ISETP.GE.AND P0, PT, R10, R63, PT ;  /* 0x0000003f0a00720c */ /* 0x000fe40003f06270 */
        /* <DEDUP_REMOVED lines=10> */
[----:B------:R-:W-:Y:S01]  /*bb90*/  ULDC UR4, c[0x0][0x3f4] ;  /* 0x0000fd0000047ab9 */ /* 0x000fe20000000800 */
[----:B------:R-:W-:Y:S02]  /*bba0*/  CS2R R58, SRZ ;  /* 0x00000000003a7805 */ /* 0x000fe4000001ff00 */
[----:B------:R-:W-:Y:S02]  /*bbb0*/  ISETP.GE.AND P3, PT, R179, UR4, PT ;  /* 0x00000004b3007c0c */ /* 0x000fe4000bf66270 */
[----:B------:R-:W-:Y:S02]  /*bbc0*/  CS2R R60, SRZ ;  /* 0x00000000003c7805 */ /* 0x000fe4000001ff00 */
[----:B------:R-:W-:Y:S02]  /*bbd0*/  ISETP.GE.AND P2, PT, R177, UR4, PT ;  /* 0x00000004b1007c0c */ /* 0x000fe4000bf46270 */
[----:B------:R-:W-:Y:S02]  /*bbe0*/  ISETP.GE.AND P1, PT, R178, UR4, PT ;  /* 0x00000004b2007c0c */ /* 0x000fe4000bf26270 */
[----:B------:R-:W-:-:S02]  /*bbf0*/  ISETP.GE.AND P0, PT, R176, UR4, PT ;  /* 0x00000004b0007c0c */ /* 0x000fc4000bf06270 */
[----:B------:R-:W-:-:S03]  /*bc00*/  ISETP.GE.AND P4, PT, R164, UR4, PT ;  /* 0x00000004a4007c0c */ /* 0x000fc6000bf86270 */
[C---:B------:R-:W-:Y:S02]  /*bc10*/  @!P3 SHF.L.U32 R31, R179.reuse, 0x1, RZ ;  /* 0x00000001b31fb819 */ /* 0x040fe400000006ff */
[----:B------:R-:W-:Y:S02]  /*bc20*/  @!P3 SHF.L.U64.HI R12, R179, 0x1, R207 ;  /* 0x00000001b30cb819 */ /* 0x000fe400000102cf */
[C---:B------:R-:W-:Y:S01]  /*bc30*/  @!P2 IMAD.SHL.U32 R33, R177.reuse, 0x2, RZ ;  /* 0x00000002b121a824 */ /* 0x040fe200078e00ff */
[-C--:B--2---:R-:W-:Y:S01]  /*bc40*/  @!P3 IADD3 R28, P6, R0, R31.reuse, RZ ;  /* 0x0000001f001cb210 */ /* 0x084fe20007fde0ff */
[----:B------:R-:W-:Y:S01]  /*bc50*/  @!P1 IMAD.SHL.U32 R35, R178, 0x2, RZ ;  /* 0x00000002b2239824 */ /* 0x000fe200078e00ff */
[----:B------:R-:W-:Y:S02]  /*bc60*/  @!P2 SHF.L.U64.HI R24, R177, 0x1, R206 ;  /* 0x00000001b118a819 */ /* 0x000fe400000102ce */
[----:B----4-:R-:W-:Y:S01]  /*bc70*/  @!P3 IADD3 R30, P5, R14, R31, RZ ;  /* 0x0000001f0e1eb210 */ /* 0x010fe20007fbe0ff */
[----:B-1----:R-:W-:Y:S01]  /*bc80*/  @!P3 IMAD.X R29, R3, 0x1, R12, P6 ;  /* 0x00000001031db824 */ /* 0x002fe200030e060c */
[----:B------:R-:W-:Y:S01]  /*bc90*/  @!P2 IADD3 R20, P6, R0, R33, RZ ;  /* 0x000000210014a210 */ /* 0x000fe20007fde0ff */
[----:B------:R-:W-:Y:S01]  /*bca0*/  @!P4 IMAD.MOV.U32 R25, RZ, RZ, R3 ;  /* 0x000000ffff19c224 */ /* 0x000fe200078e0003 */
[----:B---3--:R-:W-:-:S02]  /*bcb0*/  @!P3 IADD3.X R31, R5, R12, RZ, P5, !PT ;  /* 0x0000000c051fb210 */ /* 0x008fc40002ffe4ff */
[----:B------:R-:W-:Y:S01]  /*bcc0*/  @!P2 IADD3 R32, P5, R14, R33, RZ ;  /* 0x000000210e20a210 */ /* 0x000fe20007fbe0ff */
[--C-:B------:R-:W-:Y:S01]  /*bcd0*/  @!P2 IMAD.X R21, R3, 0x1, R24.reuse, P6 ;  /* 0x000000010315a824 */ /* 0x100fe200030e0618 */
[----:B------:R-:W-:Y:S02]  /*bce0*/  @!P1 SHF.L.U64.HI R26, R178, 0x1, R205 ;  /* 0x00000001b21a9819 */ /* 0x000fe400000102cd */
[-C--:B------:R-:W-:Y:S01]  /*bcf0*/  @!P1 IADD3 R12, P6, R0, R35.reuse, RZ ;  /* 0x00000023000c9210 */ /* 0x080fe20007fde0ff */
[----:B------:R-:W-:Y:S01]  /*bd00*/  @!P2 IMAD.X R33, R5, 0x1, R24, P5 ;  /* 0x000000010521a824 */ /* 0x000fe200028e0618 */
[----:B------:R-:W-:Y:S01]  /*bd10*/  ISETP.GE.AND P5, PT, R180, UR4, PT ;  /* 0x00000004b4007c0c */ /* 0x000fe2000bfa6270 */
[----:B------:R-:W-:Y:S01]  /*bd20*/  @!P4 IMAD.MOV.U32 R24, RZ, RZ, R0 ;  /* 0x000000ffff18c224 */ /* 0x000fe200078e0000 */
[----:B------:R-:W-:Y:S01]  /*bd30*/  @!P0 SHF.L.U32 R65, R176, 0x1, RZ ;  /* 0x00000001b0418819 */ /* 0x000fe200000006ff */
[----:B------:R-:W-:Y:S01]  /*bd40*/  @!P1 IMAD.X R13, R3, 0x1, R26, P6 ;  /* 0x00000001030d9824 */ /* 0x000fe200030e061a */
[----:B------:R-:W-:Y:S01]  /*bd50*/  @!P1 IADD3 R34, P6, R14, R35, RZ ;  /* 0x000000230e229210 */ /* 0x000fe20007fde0ff */
[----:B------:R-:W-:Y:S01]  /*bd60*/  @!P4 IMAD.WIDE R24, R164, 0x2, R24 ;  /* 0x00000002a418c825 */ /* 0x000fe200078e0218 */
[----:B------:R-:W-:-:S02]  /*bd70*/  @!P0 SHF.L.U64.HI R38, R176, 0x1, R203 ;  /* 0x00000001b0268819 */ /* 0x000fc400000102cb */
[----:B------:R-:W-:Y:S01]  /*bd80*/  @!P4 MOV R15, R5 ;  /* 0x00000005000fc202 */ /* 0x000fe20000000f00 */
[----:B------:R-:W-:Y:S01]  /*bd90*/  @!P1 IMAD.X R35, R5, 0x1, R26, P6 ;  /* 0x0000000105239824 */ /* 0x000fe200030e061a */
[----:B------:R-:W-:Y:S01]  /*bda0*/  @!P0 IADD3 R40, P6, R0, R65, RZ ;  /* 0x0000004100288210 */ /* 0x000fe20007fde0ff */
[----:B------:R1:W5:Y:S01]  /*bdb0*/  @!P4 LD.E.64 R58, desc[UR60][R24.64] ;  /* 0x0000003c183ac980 */ /* 0x000362000c101b00 */
[----:B------:R-:W-:-:S04]  /*bdc0*/  @!P4 IMAD.WIDE R26, R164, 0x2, R14 ;  /* 0x00000002a41ac825 */ /* 0x000fc800078e020e */
[----:B------:R-:W-:Y:S01]  /*bdd0*/  @!P0 IMAD.X R41, R3, 0x1, R38, P6 ;  /* 0x0000000103298824 */ /* 0x000fe200030e0626 */
[----:B------:R-:W-:Y:S01]  /*bde0*/  @!P0 IADD3 R64, P6, R14, R65, RZ ;  /* 0x000000410e408210 */ /* 0x000fe20007fde0ff */
[C---:B------:R-:W-:Y:S01]  /*bdf0*/  @!P5 IMAD.SHL.U32 R15, R180.reuse, 0x2, RZ ;  /* 0x00000002b40fd824 */ /* 0x040fe200078e00ff */
[----:B------:R1:W5:Y:S01]  /*be00*/  @!P4 LD.E.64 R60, desc[UR60][R26.64] ;  /* 0x0000003c1a3cc980 */ /* 0x000362000c101b00 */
[----:B------:R-:W-:Y:S02]  /*be10*/  @!P5 SHF.L.U64.HI R36, R180, 0x1, R202 ;  /* 0x00000001b424d819 */ /* 0x000fe400000102ca */
[----:B------:R-:W-:Y:S01]  /*be20*/  @!P0 IMAD.X R65, R5, 0x1, R38, P6 ;  /* 0x0000000105418824 */ /* 0x000fe200030e0626 */
[-C--:B------:R-:W-:Y:S02]  /*be30*/  @!P5 IADD3 R14, P6, R14, R15.reuse, RZ ;  /* 0x0000000f0e0ed210 */ /* 0x080fe40007fde0ff */
[----:B------:R-:W-:Y:S02]  /*be40*/  @!P5 IADD3 R66, P4, R0, R15, RZ ;  /* 0x0000000f0042d210 */ /* 0x000fe40007f9e0ff */
[----:B------:R-:W-:-:S02]  /*be50*/  CS2R R54, SRZ ;  /* 0x0000000000367805 */ /* 0x000fc4000001ff00 */
[----:B------:R-:W-:Y:S01]  /*be60*/  CS2R R56, SRZ ;  /* 0x0000000000387805 */ /* 0x000fe2000001ff00 */
[----:B------:R-:W-:Y:S01]  /*be70*/  @!P5 IMAD.X R15, R5, 0x1, R36, P6 ;  /* 0x00000001050fd824 */ /* 0x000fe200030e0624 */
[----:B------:R-:W-:Y:S02]  /*be80*/  @!P5 IADD3.X R67, R3, R36, RZ, P4, !PT ;  /* 0x000000240343d210 */ /* 0x000fe400027fe4ff */
        /* <DEDUP_REMOVED lines=8> */
[----:B------:R1:W5:Y:S04]  /*bf10*/  @!P3 LD.E.64 R54, desc[UR60][R28.64] ;  /* 0x0000003c1c36b980 */ /* 0x000368000c101b00 */
        /* <DEDUP_REMOVED lines=8> */
[----:B------:R1:W5:Y:S02]  /*bfa0*/  @!P5 LD.E.64 R38, desc[UR60][R14.64] ;  /* 0x0000003c0e26d980 */ /* 0x000364000c101b00 */
.L_x_1711:
[----:B------:R-:W-:Y:S05]  /*bfb0*/  BSYNC B1 ;  /* 0x0000000000017941 */ /* 0x000fea0003800000 */
.L_x_1710:
[----:B--2--5:R-:W-:Y:S01]  /*bfc0*/  IMAD.MOV.U32 R0, RZ, RZ, R60 ;  /* 0x000000ffff007224 */ /* 0x024fe200078e003c */
[----:B---3--:R-:W-:Y:S01]  /*bfd0*/  MOV R5, R56 ;  /* 0x0000003800057202 */ /* 0x008fe20000000f00 */
[----:B-1----:R-:W-:Y:S01]  /*bfe0*/  IMAD.MOV.U32 R3, RZ, RZ, R61 ;  /* 0x000000ffff037224 */ /* 0x002fe200078e003d */
[----:B------:R-:W-:Y:S01]  /*bff0*/  UMOV UR4, 0xffffffff ;  /* 0xffffffff00047882 */ /* 0x000fe20000000000 */
[----:B------:R-:W-:Y:S01]  /*c000*/  IMAD.MOV.U32 R9, RZ, RZ, R57 ;  /* 0x000000ffff097224 */ /* 0x000fe200078e0039 */
[----:B------:R-:W-:Y:S01]  /*c010*/  PRMT R88, R0, 0x7610, R88 ;  /* 0x0000761000587816 */ /* 0x000fe20000000058 */
[----:B------:R-:W-:Y:S01]  /*c020*/  IMAD.MOV.U32 R0, RZ, RZ, R50 ;  /* 0x000000ffff007224 */ /* 0x000fe200078e0032 */
[----:B------:R-:W-:Y:S01]  /*c030*/  PRMT R87, R87, 0x5410, R3 ;  /* 0x0000541057577816 */ /* 0x000fe20000000003 */
[----:B------:R-:W-:Y:S01]  /*c040*/  IMAD.MOV.U32 R3, RZ, RZ, R51 ;  /* 0x000000ffff037224 */ /* 0x000fe200078e0033 */
[----:B------:R-:W-:Y:S01]  /*c050*/  PRMT R85, R5, 0x5410, R9 ;  /* 0x0000541005557816 */ /* 0x000fe20000000009 */
[----:B------:R-:W-:Y:S01]  /*c060*/  IMAD.MOV.U32 R9, RZ, RZ, R47 ;  /* 0x000000ffff097224 */ /* 0x000fe200078e002f */
[----:B------:R-:W-:-:S02]  /*c070*/  MOV R5, R46 ;  /* 0x0000002e00057202 */ /* 0x000fc40000000f00 */
[----:B------:R-:W-:Y:S02]  /*c080*/  CS2R R30, SRZ ;  /* 0x00000000001e7805 */ /* 0x000fe4000001ff00 */
        /* <DEDUP_REMOVED lines=23> */
[----:B------:R-:W-:Y:S01]  /*c200*/  MOV R5, R36 ;  /* 0x0000002400057202 */ /* 0x000fe20000000f00 */
[----:B------:R-:W-:-:S03]  /*c210*/  IMAD.MOV.U32 R9, RZ, RZ, R37 ;  /* 0x000000ffff097224 */ /* 0x000fc600078e0025 */
[----:B------:R-:W-:Y:S02]  /*c220*/  PRMT R79, R3, 0x5410, R0 ;  /* 0x00005410034f7816 */ /* 0x000fe40000000000 */
[----:B------:R-:W-:Y:S01]  /*c230*/  PRMT R78, R5, 0x5410, R9 ;  /* 0x00005410054e7816 */ /* 0x000fe20000000009 */
[----:B------:R-:W-:Y:S06]  /*c240*/  BRA.DIV UR4, `(.L_x_1712) ;  /* 0x000001de04047947 */ /* 0x000fec000b800000 */
[----:B------:R1:W2:Y:S04]  /*c250*/  SHFL.IDX PT, R3, R7, 0x1, 0x1c1f ;  /* 0x003c1f0007037f89 */ /* 0x0002a800000e0000 */
[----:B------:R1:W3:Y:S04]  /*c260*/  SHFL.IDX PT, R0, R6, 0x1, 0x1c1f ;  /* 0x003c1f0006007f89 */ /* 0x0002e800000e0000 */
[----:B------:R1:W1:Y:S04]  /*c270*/  SHFL.IDX PT, R5, R8, 0x1, 0x1c1f ;  /* 0x003c1f0008057f89 */ /* 0x00026800000e0000 */
[----:B0-----:R-:W0:Y:S02]  /*c280*/  SHFL.IDX PT, R4, R4, 0x1, 0x1c1f ;  /* 0x003c1f0004047f89 */ /* 0x001e2400000e0000 */
.L_x_2044:
[----:B------:R-:W-:Y:S01]  /*c290*/  VIADD R10, R10, 0x40 ;  /* 0x000000400a0a7836 */ /* 0x000fe20000000000 */
[----:B-1----:R-:W-:Y:S01]  /*c2a0*/  LOP3.LUT R6, R184, 0x18, R16, 0xf8, !PT ;  /* 0x00000018b8067812 */ /* 0x002fe200078ef810 */
[----:B------:R-:W-:Y:S01]  /*c2b0*/  BSSY B1, `(.L_x_1713) ;  /* 0x0000053000017945 */ /* 0x000fe20003800000 */
[----:B------:R-:W-:Y:S02]  /*c2c0*/  LOP3.LUT P0, RZ, R208, 0x4, RZ, 0xc0, !PT ;  /* 0x00000004d0ff7812 */ /* 0x000fe4000780c0ff */
[----:B------:R-:W-:Y:S02]  /*c2d0*/  CS2R R32, SRZ ;  /* 0x0000000000207805 */ /* 0x000fe4000001ff00 */
[----:B------:R-:W-:Y:S02]  /*c2e0*/  ISETP.GE.AND P1, PT, R10, R63, PT ;  /* 0x0000003f0a00720c */ /* 0x000fe40003f26270 */
[----:B------:R-:W-:Y:S02]  /*c2f0*/  CS2R R26, SRZ ;  /* 0x00000000001a7805 */ /* 0x000fe4000001ff00 */
[----:B------:R-:W-:-:S02]  /*c300*/  LOP3.LUT R7, R6, R185, RZ, 0x3c, !PT ;  /* 0x000000b906077212 */ /* 0x000fc400078e3cff */
[----:B------:R-:W-:Y:S02]  /*c310*/  CS2R R20, SRZ ;  /* 0x0000000000147805 */ /* 0x000fe4000001ff00 */
[----:B------:R-:W-:Y:S02]  /*c320*/  CS2R R12, SRZ ;  /* 0x00000000000c7805 */ /* 0x000fe4000001ff00 */
[----:B------:R-:W-:Y:S02]  /*c330*/  CS2R R8, SRZ ;  /* 0x0000000000087805 */ /* 0x000fe4000001ff00 */
[----:B------:R-:W-:Y:S01]  /*c340*/  CS2R R40, SRZ ;  /* 0x0000000000287805 */ /* 0x000fe2000001ff00 */
[----:B------:R-:W-:Y:S01]  /*c350*/  IMAD.IADD R7, R186, 0x1, R7 ;  /* 0x00000001ba077824 */ /* 0x000fe200078e0207 */
[----:B------:R-:W-:Y:S02]  /*c360*/  CS2R R34, SRZ ;  /* 0x0000000000227805 */ /* 0x000fe4000001ff00 */
[----:B------:R-:W-:-:S02]  /*c370*/  CS2R R28, SRZ ;  /* 0x00000000001c7805 */ /* 0x000fc4000001ff00 */
[----:B------:R-:W-:Y:S02]  /*c380*/  CS2R R24, SRZ ;  /* 0x0000000000187805 */ /* 0x000fe4000001ff00 */
[----:B----4-:R-:W-:Y:S02]  /*c390*/  CS2R R14, SRZ ;  /* 0x00000000000e7805 */ /* 0x010fe4000001ff00 */
[----:B------:R-:W-:Y:S02]  /*c3a0*/  LEA R62, R7, R18, 0x1 ;  /* 0x00000012073e7211 */ /* 0x000fe400078e08ff */
        /* <DEDUP_REMOVED lines=8> */
[----:B------:R-:W-:-:S05]  /*c430*/  ISETP.GE.AND P1, PT, R176, UR4, PT ;  /* 0x00000004b0007c0c */ /* 0x000fca000bf26270 */
[C---:B------:R-:W-:Y:S01]  /*c440*/  @!P4 IMAD.SHL.U32 R9, R179.reuse, 0x2, RZ ;  /* 0x00000002b309c824 */ /* 0x040fe200078e00ff */
[----:B------:R-:W-:-:S03]  /*c450*/  @!P4 SHF.L.U64.HI R6, R179, 0x1, R207 ;  /* 0x00000001b306c819 */ /* 0x000fc600000102cf */
[C---:B------:R-:W-:Y:S01]  /*c460*/  @!P3 IMAD.SHL.U32 R73, R177.reuse, 0x2, RZ ;  /* 0x00000002b149b824 */ /* 0x040fe200078e00ff */
[----:B------:R-:W-:Y:S01]  /*c470*/  @!P3 SHF.L.U64.HI R12, R177, 0x1, R206 ;  /* 0x00000001b10cb819 */ /* 0x000fe200000102ce */
[----:B------:R-:W-:Y:S01]  /*c480*/  @!P2 IMAD.SHL.U32 R67, R178, 0x2, RZ ;  /* 0x00000002b243a824 */ /* 0x000fe200078e00ff */
[-C--:B---3--:R-:W-:Y:S01]  /*c490*/  @!P4 IADD3 R10, P5, R0, R9.reuse, RZ ;  /* 0x00000009000ac210 */ /* 0x088fe20007fbe0ff */
[----:B------:R-:W-:Y:S01]  /*c4a0*/  @!P1 IMAD.SHL.U32 R7, R176, 0x2, RZ ;  /* 0x00000002b0079824 */ /* 0x000fe200078e00ff */
[----:B0-----:R-:W-:Y:S02]  /*c4b0*/  @!P4 IADD3 R8, P6, R4, R9, RZ ;  /* 0x000000090408c210 */ /* 0x001fe40007fde0ff */
[----:B--2---:R-:W-:Y:S02]  /*c4c0*/  @!P4 IADD3.X R11, R3, R6, RZ, P5, !PT ;  /* 0x00000006030bc210 */ /* 0x004fe40002ffe4ff */
[----:B------:R-:W-:Y:S01]  /*c4d0*/  @!P3 IADD3 R76, P5, R0, R73, RZ ;  /* 0x00000049004cb210 */ /* 0x000fe20007fbe0ff */
[----:B------:R-:W-:Y:S01]  /*c4e0*/  @!P4 IMAD.X R9, R5, 0x1, R6, P6 ;  /* 0x000000010509c824 */ /* 0x000fe200030e0606 */
[----:B------:R-:W-:-:S02]  /*c4f0*/  @!P2 SHF.L.U64.HI R14, R178, 0x1, R205 ;  /* 0x00000001b20ea819 */ /* 0x000fc400000102cd */
[----:B------:R-:W-:Y:S01]  /*c500*/  @!P3 IADD3 R72, P6, R4, R73, RZ ;  /* 0x000000490448b210 */ /* 0x000fe20007fde0ff */
[----:B------:R-:W-:Y:S01]  /*c510*/  @!P3 IMAD.X R77, R3, 0x1, R12, P5 ;  /* 0x00000001034db824 */ /* 0x000fe200028e060c */
[-C--:B------:R-:W-:Y:S02]  /*c520*/  @!P2 IADD3 R70, P5, R0, R67.reuse, RZ ;  /* 0x000000430046a210 */ /* 0x080fe40007fbe0ff */
[----:B------:R-:W-:Y:S02]  /*c530*/  @!P3 IADD3.X R73, R5, R12, RZ, P6, !PT ;  /* 0x0000000c0549b210 */ /* 0x000fe400037fe4ff */
[----:B------:R-:W-:Y:S01]  /*c540*/  @!P1 SHF.L.U64.HI R20, R176, 0x1, R203 ;  /* 0x00000001b0149819 */ /* 0x000fe200000102cb */
[----:B------:R-:W-:Y:S01]  /*c550*/  @!P2 IMAD.X R71, R3, 0x1, R14, P5 ;  /* 0x000000010347a824 */ /* 0x000fe200028e060e */
[----:B------:R-:W-:Y:S02]  /*c560*/  @!P2 IADD3 R66, P6, R4, R67, RZ ;  /* 0x000000430442a210 */ /* 0x000fe40007fde0ff */
[----:B------:R-:W-:-:S03]  /*c570*/  @!P1 IADD3 R64, P5, R0, R7, RZ ;  /* 0x0000000700409210 */ /* 0x000fc60007fbe0ff */
[----:B------:R-:W-:Y:S01]  /*c580*/  @!P2 IMAD.X R67, R5, 0x1, R14, P6 ;  /* 0x000000010543a824 */ /* 0x000fe200030e060e */
[----:B------:R-:W-:Y:S01]  /*c590*/  ISETP.GE.AND P6, PT, R164, UR4, PT ;  /* 0x00000004a4007c0c */ /* 0x000fe2000bfc6270 */
[----:B------:R-:W-:Y:S01]  /*c5a0*/  @!P1 IMAD.X R65, R3, 0x1, R20, P5 ;  /* 0x0000000103419824 */ /* 0x000fe200028e0614 */
[----:B------:R-:W-:-:S04]  /*c5b0*/  @!P1 IADD3 R6, P5, R4, R7, RZ ;  /* 0x0000000704069210 */ /* 0x000fc80007fbe0ff */
[----:B------:R-:W-:Y:S02]  /*c5c0*/  @!P1 IADD3.X R7, R5, R20, RZ, P5, !PT ;  /* 0x0000001405079210 */ /* 0x000fe40002ffe4ff */
[----:B------:R-:W-:-:S05]  /*c5d0*/  ISETP.GE.AND P5, PT, R180, UR4, PT ;  /* 0x00000004b4007c0c */ /* 0x000fca000bfa6270 */
[----:B------:R-:W-:Y:S02]  /*c5e0*/  @!P6 IMAD.MOV.U32 R12, RZ, RZ, R0 ;  /* 0x000000ffff0ce224 */ /* 0x000fe400078e0000 */
[----:B------:R-:W-:Y:S02]  /*c5f0*/  @!P6 IMAD.MOV.U32 R13, RZ, RZ, R3 ;  /* 0x000000ffff0de224 */ /* 0x000fe400078e0003 */
[----:B------:R-:W-:-:S04]  /*c600*/  @!P6 IMAD.WIDE R14, R164, 0x2, R4 ;  /* 0x00000002a40ee825 */ /* 0x000fc800078e0204 */
[----:B------:R-:W-:Y:S01]  /*c610*/  @!P6 IMAD.WIDE R12, R164, 0x2, R12 ;  /* 0x00000002a40ce825 */ /* 0x000fe200078e020c */
[----:B------:R0:W5:Y:S03]  /*c620*/  @!P6 LD.E.64 R30, desc[UR60][R14.64] ;  /* 0x0000003c0e1ee980 */ /* 0x000166000c101b00 */
[C---:B------:R-:W-:Y:S01]  /*c630*/  @!P5 IMAD.SHL.U32 R21, R180.reuse, 0x2, RZ ;  /* 0x00000002b415d824 */ /* 0x040fe200078e00ff */
[----:B------:R1:W5:Y:S01]  /*c640*/  @!P6 LD.E.64 R40, desc[UR60][R12.64] ;  /* 0x0000003c0c28e980 */ /* 0x000362000c101b00 */
[----:B------:R-:W-:-:S03]  /*c650*/  @!P5 SHF.L.U64.HI R20, R180, 0x1, R202 ;  /* 0x00000001b414d819 */ /* 0x000fc600000102ca */
[-C--:B------:R-:W-:Y:S02]  /*c660*/  @!P5 IADD3 R74, P6, R0, R21.reuse, RZ ;  /* 0x00000015004ad210 */ /* 0x080fe40007fde0ff */
[----:B------:R-:W-:Y:S02]  /*c670*/  CS2R R34, SRZ ;  /* 0x0000000000227805 */ /* 0x000fe4000001ff00 */
[----:B------:R-:W-:Y:S02]  /*c680*/  CS2R R32, SRZ ;  /* 0x0000000000207805 */ /* 0x000fe4000001ff00 */
[----:B------:R-:W-:Y:S02]  /*c690*/  @!P5 IADD3.X R75, R3, R20, RZ, P6, !PT ;  /* 0x00000014034bd210 */ /* 0x000fe400037fe4ff */
[----:B------:R-:W-:Y:S01]  /*c6a0*/  @!P5 IADD3 R4, P6, R4, R21, RZ ;  /* 0x000000150404d210 */ /* 0x000fe20007fde0ff */
[----:B------:R2:W5:Y:S01]  /*c6b0*/  @!P4 LD.E.64 R34, desc[UR60][R10.64] ;  /* 0x0000003c0a22c980 */ /* 0x000562000c101b00 */
[----:B------:R-:W-:-:S02]  /*c6c0*/  CS2R R28, SRZ ;  /* 0x00000000001c7805 */ /* 0x000fc4000001ff00 */
[----:B------:R-:W-:Y:S02]  /*c6d0*/  CS2R R26, SRZ ;  /* 0x00000000001a7805 */ /* 0x000fe4000001ff00 */
[----:B------:R-:W-:Y:S01]  /*c6e0*/  CS2R R24, SRZ ;  /* 0x0000000000187805 */ /* 0x000fe2000001ff00 */
[----:B------:R-:W-:Y:S01]  /*c6f0*/  @!P5 IMAD.X R5, R5, 0x1, R20, P6 ;  /* 0x000000010505d824 */ /* 0x000fe200030e0614 */
[----:B------:R3:W5:Y:S01]  /*c700*/  @!P4 LD.E.64 R32, desc[UR60][R8.64] ;  /* 0x0000003c0820c980 */ /* 0x000762000c101b00 */
[----:B------:R-:W-:Y:S02]  /*c710*/  CS2R R20, SRZ ;  /* 0x0000000000147805 */ /* 0x000fe4000001ff00 */
[----:B0-----:R-:W-:Y:S02]  /*c720*/  CS2R R14, SRZ ;  /* 0x00000000000e7805 */ /* 0x001fe4000001ff00 */
[----:B-1----:R-:W-:Y:S01]  /*c730*/  CS2R R12, SRZ ;  /* 0x00000000000c7805 */ /* 0x002fe2000001ff00 */
[----:B------:R1:W5:Y:S01]  /*c740*/  @!P3 LD.E.64 R28, desc[UR60][R76.64] ;  /* 0x0000003c4c1cb980 */ /* 0x000362000c101b00 */
[----:B--2---:R-:W-:-:S03]  /*c750*/  CS2R R10, SRZ ;  /* 0x00000000000a7805 */ /* 0x004fc6000001ff00 */
[----:B------:R1:W5:Y:S01]  /*c760*/  @!P3 LD.E.64 R26, desc[UR60][R72.64] ;  /* 0x0000003c481ab980 */ /* 0x000362000c101b00 */
[----:B---3--:R-:W-:-:S03]  /*c770*/  CS2R R8, SRZ ;  /* 0x0000000000087805 */ /* 0x008fc6000001ff00 */
[----:B------:R1:W5:Y:S04]  /*c780*/  @!P2 LD.E.64 R24, desc[UR60][R70.64] ;  /* 0x0000003c4618a980 */ /* 0x000368000c101b00 */
[----:B------:R1:W5:Y:S04]  /*c790*/  @!P2 LD.E.64 R20, desc[UR60][R66.64] ;  /* 0x0000003c4214a980 */ /* 0x000368000c101b00 */
[----:B------:R1:W5:Y:S04]  /*c7a0*/  @!P1 LD.E.64 R14, desc[UR60][R64.64] ;  /* 0x0000003c400e9980 */ /* 0x000368000c101b00 */
[----:B------:R1:W5:Y:S04]  /*c7b0*/  @!P1 LD.E.64 R12, desc[UR60][R6.64] ;  /* 0x0000003c060c9980 */ /* 0x000368000c101b00 */
[----:B------:R1:W5:Y:S04]  /*c7c0*/  @!P5 LD.E.64 R10, desc[UR60][R74.64] ;  /* 0x0000003c4a0ad980 */ /* 0x000368000c101b00 */
[----:B------:R1:W5:Y:S02]  /*c7d0*/  @!P5 LD.E.64 R8, desc[UR60][R4.64] ;  /* 0x0000003c0408d980 */ /* 0x000364000c101b00 */
.L_x_1714:
[----:B------:R-:W-:Y:S05]  /*c7e0*/  BSYNC B1 ;  /* 0x0000000000017941 */ /* 0x000fea0003800000 */
.L_x_1713:
[----:B--2---:R-:W-:Y:S01]  /*c7f0*/  LEA.HI R3, R198, R198, RZ, 0x1 ;  /* 0x000000c6c6037211 */ /* 0x004fe200078f08ff */
[C---:B-1----:R-:W-:Y:S01]  /*c800*/  VIADD R5, R62.reuse, 0xc400 ;  /* 0x0000c4003e057836 */ /* 0x042fe20000000000 */
[----:B-----5:R-:W-:Y:S01]  /*c810*/  MOV R6, R33 ;  /* 0x0000002100067202 */ /* 0x020fe20000000f00 */
[----:B---3--:R-:W-:Y:S01]  /*c820*/  VIADD R0, R62, 0xc440 ;  /* 0x0000c4403e007836 */ /* 0x008fe20000000000 */
[----:B------:R-:W-:Y:S01]  /*c830*/  LOP3.LUT R3, R3, 0xfffffffe, RZ, 0xc0, !PT ;  /* 0xfffffffe03037812 */ /* 0x000fe200078ec0ff */
[----:B------:R-:W-:Y:S01]  /*c840*/  @P0 VIADD R0, R5, 0xffffffc0 ;  /* 0xffffffc005000836 */ /* 0x000fe20000000000 */
[----:B0-----:R-:W-:Y:S01]  /*c850*/  MOV R4, R30 ;  /* 0x0000001e00047202 */ /* 0x001fe20000000f00 */
[----:B------:R-:W-:Y:S01]  /*c860*/  IMAD.MOV.U32 R5, RZ, RZ, R32 ;  /* 0x000000ffff057224 */ /* 0x000fe200078e0020 */
[----:B------:R-:W-:Y:S01]  /*c870*/  MOV R7, R20 ;  /* 0x0000001400077202 */ /* 0x000fe20000000f00 */
[----:B------:R-:W-:Y:S01]  /*c880*/  IMAD.IADD R3, R198, 0x1, -R3 ;  /* 0x00000001c6037824 */ /* 0x000fe200078e0a03 */
[----:B------:R-:W-:Y:S01]  /*c890*/  PRMT R75, R4, 0x7610, R75 ;  /* 0x00007610044b7816 */ /* 0x000fe2000000004b */
[----:B------:R-:W-:Y:S01]  /*c8a0*/  IMAD.MOV.U32 R4, RZ, RZ, R31 ;  /* 0x000000ffff047224 */ /* 0x000fe200078e001f */
[----:B------:R-:W-:Y:S01]  /*c8b0*/  PRMT R73, R5, 0x5410, R6 ;  /* 0x0000541005497816 */ /* 0x000fe20000000006 */
[----:B------:R-:W-:Y:S01]  /*c8c0*/  IMAD.MOV.U32 R6, RZ, RZ, R27 ;  /* 0x000000ffff067224 */ /* 0x000fe200078e001b */
[----:B------:R-:W-:Y:S01]  /*c8d0*/  SHF.L.U32 R5, R3, 0x1f, RZ ;  /* 0x0000001f03057819 */ /* 0x000fe200000006ff */
[----:B------:R-:W-:Y:S01]  /*c8e0*/  IMAD.MOV.U32 R3, RZ, RZ, R21 ;  /* 0x000000ffff037224 */ /* 0x000fe200078e0015 */
[----:B------:R-:W-:Y:S01]  /*c8f0*/  PRMT R75, R75, 0x5410, R4 ;  /* 0x000054104b4b7816 */ /* 0x000fe20000000004 */
[----:B------:R-:W-:Y:S01]  /*c900*/  IMAD.MOV.U32 R4, RZ, RZ, R26 ;  /* 0x000000ffff047224 */ /* 0x000fe200078e001a */
[----:B------:R-:W0:Y:S01]  /*c910*/  SYNCS.PHASECHK.TRANS64.TRYWAIT P0, [R18+URZ+0x2a800], R5 ;  /* 0x02a80005120075a7 */ /* 0x000e22000800017f */
[----:B------:R-:W-:Y:S01]  /*c920*/  PRMT R66, R7, 0x7610, R66 ;  /* 0x0000761007427816 */ /* 0x000fe20000000042 */
[----:B------:R-:W-:Y:S01]  /*c930*/  BSSY B1, `(.L_x_1715) ;  /* 0x000001f000017945 */ /* 0x000fe20003800000 */
[----:B------:R-:W-:-:S02]  /*c940*/  MOV R7, R8 ;  /* 0x0000000800077202 */ /* 0x000fc40000000f00 */
[----:B------:R-:W-:Y:S01]  /*c950*/  PRMT R70, R4, 0x5410, R6 ;  /* 0x0000541004467816 */ /* 0x000fe20000000006 */
[----:B------:R-:W-:Y:S01]  /*c960*/  IMAD.MOV.U32 R4, RZ, RZ, R12 ;  /* 0x000000ffff047224 */ /* 0x000fe200078e000c */
        /* <DEDUP_REMOVED lines=9> */
[----:B------:R-:W-:Y:S01]  /*ca00*/  VIADDMNMX R72, R63, -R187, 0x80, PT ;  /* 0x000000803f487446 */ /* 0x000fe200038009bb */
[----:B------:R-:W-:Y:S01]  /*ca10*/  IMAD.MOV.U32 R63, RZ, RZ, R15 ;  /* 0x000000ffff3f7224 */ /* 0x000fe200078e000f */
[----:B------:R-:W-:Y:S01]  /*ca20*/  PRMT R76, R6, 0x5410, R7 ;  /* 0x00005410064c7816 */ /* 0x000fe20000000007 */
[----:B------:R-:W-:Y:S01]  /*ca30*/  IMAD.MOV.U32 R6, RZ, RZ, R28 ;  /* 0x000000ffff067224 */ /* 0x000fe200078e001c */
[----:B------:R-:W-:Y:S01]  /*ca40*/  PRMT R3, R3, 0x5410, R4 ;  /* 0x0000541003037816 */ /* 0x000fe20000000004 */
[----:B------:R-:W-:Y:S01]  /*ca50*/  IMAD.MOV.U32 R7, RZ, RZ, R29 ;  /* 0x000000ffff077224 */ /* 0x000fe200078e001d */
[----:B------:R-:W-:Y:S01]  /*ca60*/  ISETP.GE.AND P1, PT, R174, R72, PT ;  /* 0x00000048ae00720c */ /* 0x000fe20003f26270 */
[----:B------:R-:W-:-:S03]  /*ca70*/  IMAD.MOV.U32 R4, RZ, RZ, R35 ;  /* 0x000000ffff047224 */ /* 0x000fc600078e0023 */
[----:B------:R-:W-:Y:S01]  /*ca80*/  PRMT R71, R6, 0x5410, R7 ;  /* 0x0000541006477816 */ /* 0x000fe20000000007 */
[----:B------:R-:W-:Y:S01]  /*ca90*/  IMAD.MOV.U32 R6, RZ, RZ, R25 ;  /* 0x000000ffff067224 */ /* 0x000fe200078e0019 */
[----:B------:R-:W-:Y:S01]  /*caa0*/  PRMT R74, R74, 0x5410, R4 ;  /* 0x000054104a4a7816 */ /* 0x000fe20000000004 */
[----:B------:R-:W-:Y:S01]  /*cab0*/  IMAD.MOV.U32 R7, RZ, RZ, R14 ;  /* 0x000000ffff077224 */ /* 0x000fe200078e000e */
[----:B------:R-:W-:-:S04]  /*cac0*/  MOV R4, R24 ;  /* 0x0000001800047202 */ /* 0x000fc80000000f00 */
[----:B------:R-:W-:Y:S01]  /*cad0*/  PRMT R67, R4, 0x5410, R6 ;  /* 0x0000541004437816 */ /* 0x000fe20000000006 */
[----:B------:R-:W-:Y:S01]  /*cae0*/  IMAD.MOV.U32 R6, RZ, RZ, R11 ;  /* 0x000000ffff067224 */ /* 0x000fe200078e000b */
[----:B------:R-:W-:Y:S02]  /*caf0*/  PRMT R65, R7, 0x5410, R63 ;  /* 0x0000541007417816 */ /* 0x000fe4000000003f */
[----:B------:R-:W-:Y:S01]  /*cb00*/  MOV R4, R10 ;  /* 0x0000000a00047202 */ /* 0x000fe20000000f00 */
[----:B0-----:R-:W-:Y:S06]  /*cb10*/  @!P0 BRA `(.L_x_1716) ;  /* 0x000001d400448947 */ /* 0x001fec0003800000 */
.L_x_2045:
[----:B------:R-:W-:Y:S05]  /*cb20*/  BSYNC B1 ;  /* 0x0000000000017941 */ /* 0x000fea0003800000 */
.L_x_1715:
[----:B------:R-:W-:Y:S01]  /*cb30*/  BSSY B1, `(.L_x_1717) ;  /* 0x0000116000017945 */ /* 0x000fe20003800000 */
[----:B------:R-:W-:-:S03]  /*cb40*/  PRMT R63, R4, 0x5410, R6 ;  /* 0x00005410043f7816 */ /* 0x000fc60000000006 */
[----:B------:R-:W-:Y:S05]  /*cb50*/  @P1 BRA `(.L_x_1718) ;  /* 0x00000010004c1947 */ /* 0x000fea0003800000 */
[----:B0-----:R-:W0:Y:S01]  /*cb60*/  LDC R5, c[0x0][0x3f4] ;  /* 0x0000fd00ff057b82 */ /* 0x001e220000000800 */
        /* <DEDUP_REMOVED lines=9> */
[----:B------:R-:W-:Y:S01]  /*cc00*/  SHF.R.U64 R94, R58, 0x10, R59 ;  /* 0x000000103a5e7819 */ /* 0x000fe2000000123b */
[--C-:B------:R-:W-:Y:S01]  /*cc10*/  HADD2.F32 R77, -RZ, R88.reuse.H1_H1 ;  /* 0x30000058ff4d7230 */ /* 0x100fe20000004100 */
[----:B------:R-:W-:Y:S01]  /*cc20*/  SHF.R.U32.HI R90, RZ, 0x10, R61 ;  /* 0x00000010ff5a7819 */ /* 0x000fe2000001163d */
[----:B------:R-:W-:Y:S01]  /*cc30*/  HADD2.F32 R89, -RZ, R88.H0_H0 ;  /* 0x20000058ff597230 */ /* 0x000fe20000004100 */
[----:B------:R-:W-:Y:S02]  /*cc40*/  SHF.R.U32.HI R58, RZ, 0x10, R59 ;  /* 0x00000010ff3a7819 */ /* 0x000fe4000001163b */
[----:B------:R-:W-:Y:S01]  /*cc50*/  SHF.R.U64 R93, R60, 0x10, R61 ;  /* 0x000000103c5d7819 */ /* 0x000fe2000000123d */
[----:B------:R-:W-:Y:S02]  /*cc60*/  HADD2.F32 R90, -RZ, R90.H0_H0 ;  /* 0x2000005aff5a7230 */ /* 0x000fe40000004100 */
[----:B------:R-:W-:-:S02]  /*cc70*/  HADD2.F32 R88, -RZ, R58.H0_H0 ;  /* 0x2000003aff587230 */ /* 0x000fc40000004100 */
[--C-:B0-----:R-:W-:Y:S02]  /*cc80*/  HADD2.F32 R61, -RZ, R7.reuse.H1_H1 ;  /* 0x30000007ff3d7230 */ /* 0x101fe40000004100 */
[----:B------:R-:W-:Y:S02]  /*cc90*/  HADD2.F32 R60, -RZ, R7.H0_H0 ;  /* 0x20000007ff3c7230 */ /* 0x000fe40000004100 */
[--C-:B------:R-:W-:Y:S02]  /*cca0*/  HADD2.F32 R7, -RZ, R4.reuse.H0_H0 ;  /* 0x20000004ff077230 */ /* 0x100fe40000004100 */
[C---:B------:R-:W-:Y:S01]  /*ccb0*/  FMUL.FTZ R91, R61.reuse, R90 ;  /* 0x0000005a3d5b7220 */ /* 0x040fe20000410000 */
[----:B------:R-:W-:Y:S01]  /*ccc0*/  FMUL.FTZ R61, R61, R88 ;  /* 0x000000583d3d7220 */ /* 0x000fe20000410000 */
[----:B------:R-:W-:Y:S02]  /*ccd0*/  HADD2.F32 R4, -RZ, R4.H1_H1 ;  /* 0x30000004ff047230 */ /* 0x000fe40000004100 */
[----:B------:R-:W-:-:S02]  /*cce0*/  HADD2.F32 R58, -RZ, R6.H0_H0 ;  /* 0x20000006ff3a7230 */ /* 0x000fc40000004100 */
[C---:B------:R-:W-:Y:S01]  /*ccf0*/  FFMA.FTZ R90, R60.reuse, R90, R61 ;  /* 0x0000005a3c5a7223 */ /* 0x040fe2000001003d */
[----:B------:R-:W-:Y:S02]  /*cd00*/  HADD2.F32 R59, -RZ, R6.H1_H1 ;  /* 0x30000006ff3b7230 */ /* 0x000fe40000004100 */
[----:B------:R-:W-:Y:S01]  /*cd10*/  FFMA.FTZ R91, R60, R88, -R91 ;  /* 0x000000583c5b7223 */ /* 0x000fe2000001085b */
[----:B------:R-:W-:Y:S02]  /*cd20*/  HADD2.F32 R61, -RZ, R87.H1_H1 ;  /* 0x30000057ff3d7230 */ /* 0x000fe40000004100 */
[C---:B------:R-:W-:Y:S01]  /*cd30*/  FMUL.FTZ R92, R4.reuse, R89 ;  /* 0x00000059045c7220 */ /* 0x040fe20000410000 */
[----:B------:R-:W-:Y:S02]  /*cd40*/  HADD2.F32 R6, -RZ, R5.H0_H0 ;  /* 0x20000005ff067230 */ /* 0x000fe40000004100 */
[----:B------:R-:W-:Y:S01]  /*cd50*/  FMUL.FTZ R88, R4, R77 ;  /* 0x0000004d04587220 */ /* 0x000fe20000410000 */
[----:B------:R-:W-:-:S02]  /*cd60*/  HADD2.F32 R87, -RZ, R87.H0_H0 ;  /* 0x20000057ff577230 */ /* 0x000fc40000004100 */
[C---:B------:R-:W-:Y:S01]  /*cd70*/  FFMA.FTZ R92, R7.reuse, R77, -R92 ;  /* 0x0000004d075c7223 */ /* 0x040fe2000001085c */
[----:B------:R-:W-:Y:S02]  /*cd80*/  HADD2.F32 R5, -RZ, R5.H1_H1 ;  /* 0x30000005ff057230 */ /* 0x000fe40000004100 */
[----:B------:R-:W-:Y:S01]  /*cd90*/  FFMA.FTZ R89, R7, R89, R88 ;  /* 0x0000005907597223 */ /* 0x000fe20000010058 */
[----:B------:R-:W-:Y:S02]  /*cda0*/  HADD2.F32 R60, -RZ, R93.H0_H0 ;  /* 0x2000005dff3c7230 */ /* 0x000fe40000004100 */
[C---:B------:R-:W-:Y:S01]  /*cdb0*/  FMUL.FTZ R77, R59.reuse, R61 ;  /* 0x0000003d3b4d7220 */ /* 0x040fe20000410000 */
[----:B------:R-:W-:Y:S02]  /*cdc0*/  HADD2.F32 R4, -RZ, R94.H0_H0 ;  /* 0x2000005eff047230 */ /* 0x000fe40000004100 */
[-C--:B------:R-:W-:Y:S01]  /*cdd0*/  FMUL.FTZ R88, R59, R87.reuse ;  /* 0x000000573b587220 */ /* 0x080fe20000410000 */
[C---:B------:R-:W-:Y:S01]  /*cde0*/  FMUL.FTZ R7, R5.reuse, R60 ;  /* 0x0000003c05077220 */ /* 0x040fe20000410000 */
[C---:B------:R-:W-:Y:S01]  /*cdf0*/  FFMA.FTZ R77, R58.reuse, R87, -R77 ;  /* 0x000000573a4d7223 */ /* 0x040fe2000001084d */
[-C--:B------:R-:W-:Y:S01]  /*ce00*/  FMUL.FTZ R59, R5, R4.reuse ;  /* 0x00000004053b7220 */ /* 0x080fe20000410000 */
[----:B------:R-:W-:Y:S01]  /*ce10*/  FFMA.FTZ R88, R58, R61, R88 ;  /* 0x0000003d3a587223 */ /* 0x000fe20000010058 */
[----:B------:R-:W-:Y:S01]  /*ce20*/  FFMA.FTZ R5, R6, R4, -R7 ;  /* 0x0000000406057223 */ /* 0x000fe20000010807 */
[----:B------:R-:W-:Y:S01]  /*ce30*/  F2FP.F16.F32.PACK_AB R7, R90, R91 ;  /* 0x0000005b5a07723e */ /* 0x000fe200000000ff */
[----:B------:R-:W-:Y:S01]  /*ce40*/  FFMA.FTZ R60, R6, R60, R59 ;  /* 0x0000003c063c7223 */ /* 0x000fe2000001003b */
[----:B------:R-:W-:-:S02]  /*ce50*/  F2FP.F16.F32.PACK_AB R4, R89, R92 ;  /* 0x0000005c5904723e */ /* 0x000fc400000000ff */
[----:B------:R-:W-:Y:S02]  /*ce60*/  F2FP.F16.F32.PACK_AB R6, R88, R77 ;  /* 0x0000004d5806723e */ /* 0x000fe400000000ff */
[----:B------:R-:W-:-:S05]  /*ce70*/  F2FP.F16.F32.PACK_AB R5, R60, R5 ;  /* 0x000000053c05723e */ /* 0x000fca00000000ff */
[----:B------:R0:W-:Y:S02]  /*ce80*/  STS.128 [R62+0xc400], R4 ;  /* 0x00c400043e007388 */ /* 0x0001e40000000c00 */
.L_x_1720:
[----:B------:R-:W-:Y:S05]  /*ce90*/  BSYNC B2 ;  /* 0x0000000000027941 */ /* 0x000fea0003800000 */
.L_x_1719:
[----:B------:R-:W-:Y:S04]  /*cea0*/  BSSY B2, `(.L_x_1721) ;  /* 0x000002c000027945 */ /* 0x000fe80003800000 */
[----:B------:R-:W-:Y:S05]  /*ceb0*/  @P1 BRA `(.L_x_1722) ;  /* 0x0000000000a81947 */ /* 0x000fea0003800000 */
[----:B0-----:R-:W0:Y:S01]  /*cec0*/  LDS.128 R4, [R0] ;  /* 0x0000000000047984 */ /* 0x001e220000000c00 */
[----:B------:R-:W-:Y:S01]  /*ced0*/  SHF.R.U32.HI R59, RZ, 0x10, R55 ;  /* 0x00000010ff3b7819 */ /* 0x000fe20000011637 */
[----:B------:R-:W-:Y:S01]  /*cee0*/  HADD2.F32 R58, -RZ, R86.H0_H0 ;  /* 0x20000056ff3a7230 */ /* 0x000fe20000004100 */
[--C-:B------:R-:W-:Y:S01]  /*cef0*/  SHF.R.U32.HI R61, RZ, 0x10, R57.reuse ;  /* 0x00000010ff3d7819 */ /* 0x100fe20000011639 */
[----:B------:R-:W-:Y:S01]  /*cf00*/  HADD2.F32 R60, -RZ, R85.H0_H0 ;  /* 0x20000055ff3c7230 */ /* 0x000fe20000004100 */
[----:B------:R-:W-:Y:S01]  /*cf10*/  SHF.R.U64 R87, R56, 0x10, R57 ;  /* 0x0000001038577819 */ /* 0x000fe20000001239 */
[----:B------:R-:W-:Y:S01]  /*cf20*/  HADD2.F32 R59, -RZ, R59.H0_H0 ;  /* 0x2000003bff3b7230 */ /* 0x000fe20000004100 */
[----:B------:R-:W-:Y:S01]  /*cf30*/  SHF.R.U64 R89, R54, 0x10, R55 ;  /* 0x0000001036597819 */ /* 0x000fe20000001237 */
[----:B------:R-:W-:Y:S02]  /*cf40*/  HADD2.F32 R61, -RZ, R61.H0_H0 ;  /* 0x2000003dff3d7230 */ /* 0x000fe40000004100 */
[----:B------:R-:W-:-:S02]  /*cf50*/  HADD2.F32 R85, -RZ, R85.H1_H1 ;  /* 0x30000055ff557230 */ /* 0x000fc40000004100 */
[----:B------:R-:W-:Y:S02]  /*cf60*/  HADD2.F32 R86, -RZ, R86.H1_H1 ;  /* 0x30000056ff567230 */ /* 0x000fe40000004100 */
[--C-:B0-----:R-:W-:Y:S02]  /*cf70*/  HADD2.F32 R57, -RZ, R7.reuse.H1_H1 ;  /* 0x30000007ff397230 */ /* 0x101fe40000004100 */
[----:B------:R-:W-:Y:S02]  /*cf80*/  HADD2.F32 R56, -RZ, R7.H0_H0 ;  /* 0x20000007ff387230 */ /* 0x000fe40000004100 */
[--C-:B------:R-:W-:Y:S02]  /*cf90*/  HADD2.F32 R7, -RZ, R4.reuse.H0_H0 ;  /* 0x20000004ff077230 */ /* 0x100fe40000004100 */
[C---:B------:R-:W-:Y:S01]  /*cfa0*/  FMUL.FTZ R90, R57.reuse, R59 ;  /* 0x0000003b395a7220 */ /* 0x040fe20000410000 */
[----:B------:R-:W-:Y:S02]  /*cfb0*/  HADD2.F32 R4, -RZ, R4.H1_H1 ;  /* 0x30000004ff047230 */ /* 0x000fe40000004100 */
[----:B------:R-:W-:Y:S01]  /*cfc0*/  FMUL.FTZ R77, R57, R61 ;  /* 0x0000003d394d7220 */ /* 0x000fe20000410000 */
[----:B------:R-:W-:-:S02]  /*cfd0*/  HADD2.F32 R54, -RZ, R6.H0_H0 ;  /* 0x20000006ff367230 */ /* 0x000fc40000004100 */
[----:B------:R-:W-:Y:S01]  /*cfe0*/  FFMA.FTZ R92, R56, R61, R90 ;  /* 0x0000003d385c7223 */ /* 0x000fe2000001005a */
[----:B------:R-:W-:Y:S02]  /*cff0*/  HADD2.F32 R55, -RZ, R6.H1_H1 ;  /* 0x30000006ff377230 */ /* 0x000fe40000004100 */
[----:B------:R-:W-:Y:S01]  /*d000*/  FMUL.FTZ R88, R4, R60 ;  /* 0x0000003c04587220 */ /* 0x000fe20000410000 */
[--C-:B------:R-:W-:Y:S02]  /*d010*/  HADD2.F32 R6, -RZ, R5.reuse.H0_H0 ;  /* 0x20000005ff067230 */ /* 0x100fe40000004100 */
[----:B------:R-:W-:Y:S01]  /*d020*/  FFMA.FTZ R77, R56, R59, -R77 ;  /* 0x0000003b384d7223 */ /* 0x000fe2000001084d */
[-C--:B------:R-:W-:Y:S01]  /*d030*/  FMUL.FTZ R90, R4, R58.reuse ;  /* 0x0000003a045a7220 */ /* 0x080fe20000410000 */
[----:B------:R-:W-:Y:S02]  /*d040*/  HADD2.F32 R5, -RZ, R5.H1_H1 ;  /* 0x30000005ff057230 */ /* 0x000fe40000004100 */
[----:B------:R-:W-:Y:S01]  /*d050*/  FFMA.FTZ R88, R7, R58, -R88 ;  /* 0x0000003a07587223 */ /* 0x000fe20000010858 */
[----:B------:R-:W-:-:S02]  /*d060*/  HADD2.F32 R56, -RZ, R87.H0_H0 ;  /* 0x20000057ff387230 */ /* 0x000fc40000004100 */
[----:B------:R-:W-:Y:S01]  /*d070*/  FFMA.FTZ R57, R7, R60, R90 ;  /* 0x0000003c07397223 */ /* 0x000fe2000001005a */
[----:B------:R-:W-:Y:S02]  /*d080*/  HADD2.F32 R4, -RZ, R89.H0_H0 ;  /* 0x20000059ff047230 */ /* 0x000fe40000004100 */
[CC--:B------:R-:W-:Y:S01]  /*d090*/  FMUL.FTZ R59, R55.reuse, R85.reuse ;  /* 0x00000055373b7220 */ /* 0x0c0fe20000410000 */
[----:B------:R-:W-:Y:S01]  /*d0a0*/  FMUL.FTZ R58, R55, R86 ;  /* 0x00000056373a7220 */ /* 0x000fe20000410000 */
[C---:B------:R-:W-:Y:S01]  /*d0b0*/  FMUL.FTZ R7, R5.reuse, R56 ;  /* 0x0000003805077220 */ /* 0x040fe20000410000 */
[----:B------:R-:W-:Y:S01]  /*d0c0*/  FMUL.FTZ R55, R5, R4 ;  /* 0x0000000405377220 */ /* 0x000fe20000410000 */
[C---:B------:R-:W-:Y:S01]  /*d0d0*/  FFMA.FTZ R59, R54.reuse, R86, -R59 ;  /* 0x00000056363b7223 */ /* 0x040fe2000001083b */
[----:B------:R-:W-:Y:S01]  /*d0e0*/  FFMA.FTZ R58, R54, R85, R58 ;  /* 0x00000055363a7223 */ /* 0x000fe2000001003a */
[C---:B------:R-:W-:Y:S01]  /*d0f0*/  FFMA.FTZ R5, R6.reuse, R4, -R7 ;  /* 0x0000000406057223 */ /* 0x040fe20000010807 */
[----:B------:R-:W-:Y:S01]  /*d100*/  FFMA.FTZ R56, R6, R56, R55 ;  /* 0x0000003806387223 */ /* 0x000fe20000010037 */
[----:B------:R-:W-:-:S02]  /*d110*/  F2FP.F16.F32.PACK_AB R7, R92, R77 ;  /* 0x0000004d5c07723e */ /* 0x000fc400000000ff */
[----:B------:R-:W-:Y:S02]  /*d120*/  F2FP.F16.F32.PACK_AB R6, R58, R59 ;  /* 0x0000003b3a06723e */ /* 0x000fe400000000ff */
[----:B------:R-:W-:Y:S02]  /*d130*/  F2FP.F16.F32.PACK_AB R4, R57, R88 ;  /* 0x000000583904723e */ /* 0x000fe400000000ff */
[----:B------:R-:W-:-:S05]  /*d140*/  F2FP.F16.F32.PACK_AB R5, R56, R5 ;  /* 0x000000053805723e */ /* 0x000fca00000000ff */
[----:B------:R1:W-:Y:S02]  /*d150*/  STS.128 [R0], R4 ;  /* 0x0000000400007388 */ /* 0x0003e40000000c00 */
.L_x_1722:
[----:B------:R-:W-:Y:S05]  /*d160*/  BSYNC B2 ;  /* 0x0000000000027941 */ /* 0x000fea0003800000 */
.L_x_1721:
[----:B------:R-:W-:Y:S04]  /*d170*/  BSSY B2, `(.L_x_1723) ;  /* 0x000002c000027945 */ /* 0x000fe80003800000 */
[----:B------:R-:W-:Y:S05]  /*d180*/  @P2 BRA `(.L_x_1724) ;  /* 0x0000000000a82947 */ /* 0x000fea0003800000 */
[----:B01----:R-:W0:Y:S01]  /*d190*/  LDS.128 R4, [R62+0x10400] ;  /* 0x010400003e047984 */ /* 0x003e220000000c00 */
[----:B------:R-:W-:Y:S01]  /*d1a0*/  SHF.R.U32.HI R55, RZ, 0x10, R53 ;  /* 0x00000010ff377819 */ /* 0x000fe20000011635 */
[----:B------:R-:W-:Y:S01]  /*d1b0*/  HADD2.F32 R54, -RZ, R84.H0_H0 ;  /* 0x20000054ff367230 */ /* 0x000fe20000004100 */
[----:B------:R-:W-:Y:S01]  /*d1c0*/  SHF.R.U32.HI R57, RZ, 0x10, R51 ;  /* 0x00000010ff397819 */ /* 0x000fe20000011633 */
        /* <DEDUP_REMOVED lines=37> */
[----:B------:R2:W-:Y:S02]  /*d420*/  STS.128 [R62+0x10400], R4 ;  /* 0x010400043e007388 */ /* 0x0005e40000000c00 */
.L_x_1724:
[----:B------:R-:W-:Y:S05]  /*d430*/  BSYNC B2 ;  /* 0x0000000000027941 */ /* 0x000fea0003800000 */
.L_x_1723:
[----:B------:R-:W-:Y:S04]  /*d440*/  BSSY B2, `(.L_x_1725) ;  /* 0x000002c000027945 */ /* 0x000fe80003800000 */
[----:B------:R-:W-:Y:S05]  /*d450*/  @P3 BRA `(.L_x_1726) ;  /* 0x0000000000a83947 */ /* 0x000fea0003800000 */
[----:B012---:R-:W0:Y:S01]  /*d460*/  LDS.128 R4, [R0+0x4000] ;  /* 0x0040000000047984 */ /* 0x007e220000000c00 */
[----:B------:R-:W-:Y:S01]  /*d470*/  SHF.R.U32.HI R51, RZ, 0x10, R49 ;  /* 0x00000010ff337819 */ /* 0x000fe20000011631 */
[----:B------:R-:W-:Y:S01]  /*d480*/  HADD2.F32 R50, -RZ, R81.H1_H1 ;  /* 0x30000051ff327230 */ /* 0x000fe20000004100 */
[----:B------:R-:W-:Y:S01]  /*d490*/  SHF.R.U32.HI R53, RZ, 0x10, R47 ;  /* 0x00000010ff357819 */ /* 0x000fe2000001162f */
[--C-:B------:R-:W-:Y:S01]  /*d4a0*/  HADD2.F32 R52, -RZ, R82.reuse.H1_H1 ;  /* 0x30000052ff347230 */ /* 0x100fe20000004100 */
[----:B------:R-:W-:Y:S01]  /*d4b0*/  SHF.R.U64 R59, R48, 0x10, R49 ;  /* 0x00000010303b7819 */ /* 0x000fe20000001231 */
[----:B------:R-:W-:Y:S01]  /*d4c0*/  HADD2.F32 R51, -RZ, R51.H0_H0 ;  /* 0x20000033ff337230 */ /* 0x000fe20000004100 */
[----:B------:R-:W-:Y:S01]  /*d4d0*/  SHF.R.U64 R57, R46, 0x10, R47 ;  /* 0x000000102e397819 */ /* 0x000fe2000000122f */
[----:B------:R-:W-:Y:S02]  /*d4e0*/  HADD2.F32 R53, -RZ, R53.H0_H0 ;  /* 0x20000035ff357230 */ /* 0x000fe40000004100 */
[----:B------:R-:W-:-:S02]  /*d4f0*/  HADD2.F32 R82, -RZ, R82.H0_H0 ;  /* 0x20000052ff527230 */ /* 0x000fc40000004100 */
[----:B------:R-:W-:Y:S02]  /*d500*/  HADD2.F32 R81, -RZ, R81.H0_H0 ;  /* 0x20000051ff517230 */ /* 0x000fe40000004100 */
        /* <DEDUP_REMOVED lines=18> */
[C---:B------:R-:W-:Y:S01]  /*d630*/  FMUL.FTZ R51, R47.reuse, R82 ;  /* 0x000000522f337220 */ /* 0x040fe20000410000 */
[-C--:B------:R-:W-:Y:S01]  /*d640*/  FMUL.FTZ R53, R47, R81.reuse ;  /* 0x000000512f357220 */ /* 0x080fe20000410000 */
        /* <DEDUP_REMOVED lines=11> */
.L_x_1726:
[----:B------:R-:W-:Y:S05]  /*d700*/  BSYNC B2 ;  /* 0x0000000000027941 */ /* 0x000fea0003800000 */
.L_x_1725:
[----:B------:R-:W-:Y:S04]  /*d710*/  BSSY B2, `(.L_x_1727) ;  /* 0x000002c000027945 */ /* 0x000fe80003800000 */
[----:B------:R-:W-:Y:S05]  /*d720*/  @P4 BRA `(.L_x_1728) ;  /* 0x0000000000a84947 */ /* 0x000fea0003800000 */
[----:B0123--:R-:W0:Y:S01]  /*d730*/  LDS.128 R4, [R62+0x14400] ;  /* 0x014400003e047984 */ /* 0x00fe220000000c00 */
        /* <DEDUP_REMOVED lines=41> */
.L_x_1728:
[----:B------:R-:W-:Y:S05]  /*d9d0*/  BSYNC B2 ;  /* 0x0000000000027941 */ /* 0x000fea0003800000 */
.L_x_1727:
[----:B------:R-:W-:Y:S05]  /*d9e0*/  @P5 BRA `(.L_x_1718) ;  /* 0x0000000000a85947 */ /* 0x000fea0003800000 */
[----:B01234-:R-:W0:Y:S01]  /*d9f0*/  LDS.128 R4, [R0+0x8000] ;  /* 0x0080000000047984 */ /* 0x01fe220000000c00 */
        /* <DEDUP_REMOVED lines=41> */
.L_x_1718:
[----:B------:R-:W-:Y:S05]  /*dc90*/  BSYNC B1 ;  /* 0x0000000000017941 */ /* 0x000fea0003800000 */
.L_x_1717:
        /* <DEDUP_REMOVED lines=12> */
[--C-:B------:R-:W-:Y:S01]  /*dd60*/  SHF.R.U64 R47, R40, 0x10, R41.reuse ;  /* 0x00000010282f7819 */ /* 0x100fe20000001229 */
[----:B------:R-:W-:Y:S01]  /*dd70*/  HADD2.F32 R38, -RZ, R76.H0_H0 ;  /* 0x2000004cff267230 */ /* 0x000fe20000004100 */
[----:B------:R-:W-:Y:S01]  /*dd80*/  SHF.R.U32.HI R39, RZ, 0x10, R41 ;  /* 0x00000010ff277819 */ /* 0x000fe20000011629 */
[--C-:B------:R-:W-:Y:S01]  /*dd90*/  HADD2.F32 R40, -RZ, R75.reuse.H0_H0 ;  /* 0x2000004bff287230 */ /* 0x100fe20000004100 */
[--C-:B------:R-:W-:Y:S01]  /*dda0*/  SHF.R.U32.HI R41, RZ, 0x10, R31.reuse ;  /* 0x00000010ff297819 */ /* 0x100fe2000001161f */
[----:B------:R-:W-:Y:S01]  /*ddb0*/  HADD2.F32 R75, -RZ, R75.H1_H1 ;  /* 0x3000004bff4b7230 */ /* 0x000fe20000004100 */
[----:B------:R-:W-:Y:S01]  /*ddc0*/  SHF.R.U64 R45, R30, 0x10, R31 ;  /* 0x000000101e2d7819 */ /* 0x000fe2000000121f */
[----:B------:R-:W-:Y:S02]  /*ddd0*/  HADD2.F32 R39, -RZ, R39.H0_H0 ;  /* 0x20000027ff277230 */ /* 0x000fe40000004100 */
[----:B------:R-:W-:-:S02]  /*dde0*/  HADD2.F32 R41, -RZ, R41.H0_H0 ;  /* 0x20000029ff297230 */ /* 0x000fc40000004100 */
        /* <DEDUP_REMOVED lines=32> */
.L_x_1731:
[----:B------:R-:W-:Y:S05]  /*dff0*/  BSYNC B1 ;  /* 0x0000000000017941 */ /* 0x000fea0003800000 */
.L_x_1730:
[----:B------:R-:W-:Y:S04]  /*e000*/  BSSY B1, `(.L_x_1732) ;  /* 0x000002c000017945 */ /* 0x000fe80003800000 */
[----:B------:R-:W-:Y:S05]  /*e010*/  @P1 BRA `(.L_x_1733) ;  /* 0x0000000000a81947 */ /* 0x000fea0003800000 */
[----:B0-----:R-:W0:Y:S01]  /*e020*/  LDS.128 R4, [R0+0x2000] ;  /* 0x0020000000047984 */ /* 0x001e220000000c00 */
        /* <DEDUP_REMOVED lines=41> */
.L_x_1733:
[----:B------:R-:W-:Y:S05]  /*e2c0*/  BSYNC B1 ;  /* 0x0000000000017941 */ /* 0x000fea0003800000 */
.L_x_1732:
[----:B------:R-:W-:Y:S04]  /*e2d0*/  BSSY B1, `(.L_x_1734) ;  /* 0x000002c000017945 */ /* 0x000fe80003800000 */
[----:B------:R-:W-:Y:S05]  /*e2e0*/  @P2 BRA `(.L_x_1735) ;  /* 0x0000000000a82947 */ /* 0x000fea0003800000 */
[----:B01----:R-:W0:Y:S01]  /*e2f0*/  LDS.128 R4, [R62+0x12400] ;  /* 0x012400003e047984 */ /* 0x003e220000000c00 */
[----:B------:R-:W-:Y:S01]  /*e300*/  SHF.R.U32.HI R31, RZ, 0x10, R29 ;  /* 0x00000010ff1f7819 */ /* 0x000fe2000001161d */
[----:B------:R-:W-:Y:S01]  /*e310*/  HADD2.F32 R30, -RZ, R71.H0_H0 ;  /* 0x20000047ff1e7230 */ /* 0x000fe20000004100 */
[----:B------:R-:W-:Y:S01]  /*e320*/  SHF.R.U32.HI R33, RZ, 0x10, R27 ;  /* 0x00000010ff217819 */ /* 0x000fe2000001161b */
[--C-:B------:R-:W-:Y:S01]  /*e330*/  HADD2.F32 R32, -RZ, R70.reuse.H0_H0 ;  /* 0x20000046ff207230 */ /* 0x100fe20000004100 */
        /* <DEDUP_REMOVED lines=37> */
.L_x_1735:
[----:B------:R-:W-:Y:S05]  /*e590*/  BSYNC B1 ;  /* 0x0000000000017941 */ /* 0x000fea0003800000 */
.L_x_1734:
[----:B------:R-:W-:Y:S04]  /*e5a0*/  BSSY B1, `(.L_x_1736) ;  /* 0x000002c000017945 */ /* 0x000fe80003800000 */
[----:B------:R-:W-:Y:S05]  /*e5b0*/  @P3 BRA `(.L_x_1737) ;  /* 0x0000000000a83947 */ /* 0x000fea0003800000 */
[----:B012---:R-:W0:Y:S01]  /*e5c0*/  LDS.128 R4, [R0+0x6000] ;  /* 0x0060000000047984 */ /* 0x007e220000000c00 */
        /* <DEDUP_REMOVED lines=41> */
.L_x_1737:
[----:B------:R-:W-:Y:S05]  /*e860*/  BSYNC B1 ;  /* 0x0000000000017941 */ /* 0x000fea0003800000 */
.L_x_1736:
[----:B------:R-:W-:Y:S04]  /*e870*/  BSSY B1, `(.L_x_1738) ;  /* 0x000002c000017945 */ /* 0x000fe80003800000 */
[----:B------:R-:W-:Y:S05]  /*e880*/  @P4 BRA `(.L_x_1739) ;  /* 0x0000000000a84947 */ /* 0x000fea0003800000 */
[----:B0123--:R-:W0:Y:S01]  /*e890*/  LDS.128 R4, [R62+0x16400] ;  /* 0x016400003e047984 */ /* 0x00fe220000000c00 */
        /* <DEDUP_REMOVED lines=41> */
.L_x_1739:
[----:B------:R-:W-:Y:S05]  /*eb30*/  BSYNC B1 ;  /* 0x0000000000017941 */ /* 0x000fea0003800000 */
.L_x_1738:
[----:B------:R-:W-:Y:S05]  /*eb40*/  @P5 BRA `(.L_x_1729) ;  /* 0x0000003400ac5947 */ /* 0x000fea0003800000 */
[----:B01234-:R-:W0:Y:S01]  /*eb50*/  LDS.128 R4, [R0+0xa000] ;  /* 0x00a0000000047984 */ /* 0x01fe220000000c00 */
        /* <DEDUP_REMOVED lines=9> */
[--C-:B0-----:R-:W-:Y:S02]  /*ebf0*/  HADD2.F32 R11, -RZ, R7.reuse.H1_H1 ;  /* 0x30000007ff0b7230 */ /* 0x101fe40000004100 */
[----:B------:R-:W-:Y:S02]  /*ec00*/  HADD2.F32 R10, -RZ, R7.H0_H0 ;  /* 0x20000007ff0a7230 */ /* 0x000fe40000004100 */
[--C-:B------:R-:W-:Y:S02]  /*ec10*/  HADD2.F32 R7, -RZ, R4.reuse.H0_H0 ;  /* 0x20000004ff077230 */ /* 0x100fe40000004100 */
[C---:B------:R-:W-:Y:S01]  /*ec20*/  FMUL.FTZ R21, R11.reuse, R15 ;  /* 0x0000000f0b157220 */ /* 0x040fe20000410000 */
[----:B------:R-:W-:Y:S02]  /*ec30*/  HADD2.F32 R4, -RZ, R4.H1_H1 ;  /* 0x30000004ff047230 */ /* 0x000fe40000004100 */
[----:B------:R-:W-:Y:S01]  /*ec40*/  FMUL.FTZ R24, R11, R13 ;  /* 0x0000000d0b187220 */ /* 0x000fe20000410000 */
[----:B------:R-:W-:-:S02]  /*ec50*/  HADD2.F32 R8, -RZ, R6.H0_H0 ;  /* 0x20000006ff087230 */ /* 0x000fc40000004100 */
[C---:B------:R-:W-:Y:S01]  /*ec60*/  FFMA.FTZ R21, R10.reuse, R13, -R21 ;  /* 0x0000000d0a157223 */ /* 0x040fe20000010815 */
[----:B------:R-:W-:Y:S02]  /*ec70*/  HADD2.F32 R9, -RZ, R6.H1_H1 ;  /* 0x30000006ff097230 */ /* 0x000fe40000004100 */
[----:B------:R-:W-:Y:S01]  /*ec80*/  FFMA.FTZ R26, R10, R15, R24 ;  /* 0x0000000f0a1a7223 */ /* 0x000fe20000010018 */
[----:B------:R-:W-:Y:S02]  /*ec90*/  HADD2.F32 R6, -RZ, R5.H0_H0 ;  /* 0x20000005ff067230 */ /* 0x000fe40000004100 */
[C---:B------:R-:W-:Y:S01]  /*eca0*/  FMUL.FTZ R20, R4.reuse, R14 ;  /* 0x0000000e04147220 */ /* 0x040fe20000410000 */
[----:B------:R-:W-:Y:S01]  /*ecb0*/  FMUL.FTZ R24, R4, R12 ;  /* 0x0000000c04187220 */ /* 0x000fe20000410000 */
[----:B------:R-:W-:Y:S02]  /*ecc0*/  HADD2.F32 R10, -RZ, R3.H1_H1 ;  /* 0x30000003ff0a7230 */ /* 0x000fe40000004100 */
[----:B------:R-:W-:Y:S01]  /*ecd0*/  FMUL.FTZ R15, R9, R63 ;  /* 0x0000003f090f7220 */ /* 0x000fe20000410000 */
[----:B------:R-:W-:-:S02]  /*ece0*/  HADD2.F32 R5, -RZ, R5.H1_H1 ;  /* 0x30000005ff057230 */ /* 0x000fc40000004100 */
[C---:B------:R-:W-:Y:S01]  /*ecf0*/  FFMA.FTZ R20, R7.reuse, R12, -R20 ;  /* 0x0000000c07147223 */ /* 0x040fe20000010814 */
[----:B------:R-:W-:Y:S02]  /*ed00*/  HADD2.F32 R4, -RZ, R25.H0_H0 ;  /* 0x20000019ff047230 */ /* 0x000fe40000004100 */
[----:B------:R-:W-:Y:S01]  /*ed10*/  FFMA.FTZ R11, R7, R14, R24 ;  /* 0x0000000e070b7223 */ /* 0x000fe20000010018 */
[----:B------:R-:W-:Y:S02]  /*ed20*/  HADD2.F32 R3, -RZ, R27.H0_H0 ;  /* 0x2000001bff037230 */ /* 0x000fe40000004100 */
[-C--:B------:R-:W-:Y:S01]  /*ed30*/  FMUL.FTZ R13, R9, R10.reuse ;  /* 0x0000000a090d7220 */ /* 0x080fe20000410000 */
[C---:B------:R-:W-:Y:S01]  /*ed40*/  FFMA.FTZ R10, R8.reuse, R10, R15 ;  /* 0x0000000a080a7223 */ /* 0x040fe2000001000f */
[C---:B------:R-:W-:Y:S01]  /*ed50*/  FMUL.FTZ R7, R5.reuse, R4 ;  /* 0x0000000405077220 */ /* 0x040fe20000410000 */
[----:B------:R-:W-:Y:S01]  /*ed60*/  FMUL.FTZ R9, R5, R3 ;  /* 0x0000000305097220 */ /* 0x000fe20000410000 */
[----:B------:R-:W-:-:S02]  /*ed70*/  FFMA.FTZ R13, R8, R63, -R13 ;  /* 0x0000003f080d7223 */ /* 0x000fc4000001080d */
[----:B------:R-:W-:Y:S01]  /*ed80*/  FFMA.FTZ R5, R6, R3, -R7 ;  /* 0x0000000306057223 */ /* 0x000fe20000010807 */
[----:B------:R-:W-:Y:S01]  /*ed90*/  F2FP.F16.F32.PACK_AB R7, R26, R21 ;  /* 0x000000151a07723e */ /* 0x000fe200000000ff */
[----:B------:R-:W-:Y:S01]  /*eda0*/  FFMA.FTZ R8, R6, R4, R9 ;  /* 0x0000000406087223 */ /* 0x000fe20000010009 */
[----:B------:R-:W-:Y:S02]  /*edb0*/  F2FP.F16.F32.PACK_AB R4, R11, R20 ;  /* 0x000000140b04723e */ /* 0x000fe400000000ff */
[----:B------:R-:W-:Y:S02]  /*edc0*/  F2FP.F16.F32.PACK_AB R6, R10, R13 ;  /* 0x0000000d0a06723e */ /* 0x000fe400000000ff */
[----:B------:R-:W-:-:S05]  /*edd0*/  F2FP.F16.F32.PACK_AB R5, R8, R5 ;  /* 0x000000050805723e */ /* 0x000fca00000000ff */
[----:B------:R0:W-:Y:S01]  /*ede0*/  STS.128 [R0+0xa000], R4 ;  /* 0x00a0000400007388 */ /* 0x0001e20000000c00 */
[----:B------:R-:W-:Y:S05]  /*edf0*/  BRA `(.L_x_1729) ;  /* 0x0000003400007947 */ /* 0x000fea0003800000 */
.L_x_1708:
[----:B------:R-:W0:Y:S01]  /*ee00*/  LDC R25, c[0x0][0x448] ;  /* 0x00011200ff197b82 */ /* 0x000e220000000800 */
[----:B------:R-:W-:Y:S01]  /*ee10*/  IMAD R3, R199, 0x40, R10 ;  /* 0x00000040c7037824 */ /* 0x000fe200078e020a */
[----:B------:R-:W-:Y:S01]  /*ee20*/  ULDC.64 UR4, c[0x0][0x3f8] ;  /* 0x0000fe0000047ab9 */ /* 0x000fe20000000a00 */
[----:B------:R-:W-:Y:S01]  /*ee30*/  ULDC.64 UR6, c[0x0][0x408] ;  /* 0x0001020000067ab9 */ /* 0x000fe20000000a00 */
[----:B------:R-:W-:Y:S02]  /*ee40*/  IMAD.MOV.U32 R4, RZ, RZ, R26 ;  /* 0x000000ffff047224 */ /* 0x000fe400078e001a */
[----:B------:R-:W-:Y:S02]  /*ee50*/  IMAD.MOV.U32 R8, RZ, RZ, R24 ;  /* 0x000000ffff087224 */ /* 0x000fe400078e0018 */
[----:B------:R-:W-:Y:S01]  /*ee60*/  IMAD.MOV.U32 R9, RZ, RZ, R31 ;  /* 0x000000ffff097224 */ /* 0x000fe200078e001f */
[----:B0-----:R-:W-:-:S13]  /*ee70*/  ISETP.NE.AND P0, PT, R25, 0x1, PT ;  /* 0x000000011900780c */ /* 0x001fda0003f05270 */
[----:B------:R-:W0:Y:S08]  /*ee80*/  @P0 LDC R0, c[0x0][0x44c] ;  /* 0x00011300ff000b82 */ /* 0x000e300000000800 */
[----:B------:R-:W1:Y:S01]  /*ee90*/  @P0 LDC R5, c[0x0][0x450] ;  /* 0x00011400ff050b82 */ /* 0x000e620000000800 */
[----:B0-----:R-:W-:-:S05]  /*eea0*/  @P0 IMAD.HI.U32 R0, R3, R0, RZ ;  /* 0x0000000003000227 */ /* 0x001fca00078e00ff */
[----:B-1----:R-:W-:Y:S02]  /*eeb0*/  @P0 SHF.R.U32.HI R3, RZ, R5, R0 ;  /* 0x00000005ff030219 */ /* 0x002fe40000011600 */
[----:B------:R-:W-:Y:S02]  /*eec0*/  MOV R5, R29 ;  /* 0x0000001d00057202 */ /* 0x000fe40000000f00 */
[----:B------:R-:W-:Y:S01]  /*eed0*/  SHF.R.S32.HI R0, RZ, 0x1f, R3 ;  /* 0x0000001fff007819 */ /* 0x000fe20000011403 */
[----:B------:R-:W-:-:S04]  /*eee0*/  IMAD.WIDE.U32 R8, R3, UR6, R8 ;  /* 0x0000000603087c25 */ /* 0x000fc8000f8e0008 */
[C---:B------:R-:W-:Y:S02]  /*eef0*/  IMAD R6, R0.reuse, UR4, RZ ;  /* 0x0000000400067c24 */ /* 0x040fe4000f8e02ff */
[----:B------:R-:W-:Y:S02]  /*ef00*/  IMAD R0, R0, UR6, RZ ;  /* 0x0000000600007c24 */ /* 0x000fe4000f8e02ff */
[----:B------:R-:W-:-:S04]  /*ef10*/  IMAD.WIDE.U32 R4, R3, UR4, R4 ;  /* 0x0000000403047c25 */ /* 0x000fc8000f8e0004 */
[C---:B------:R-:W-:Y:S01]  /*ef20*/  IMAD R7, R3.reuse, UR5, R6 ;  /* 0x0000000503077c24 */ /* 0x040fe2000f8e0206 */
[----:B------:R-:W-:Y:S01]  /*ef30*/  ULDC.64 UR4, c[0x0][0x3e8] ;  /* 0x0000fa0000047ab9 */ /* 0x000fe20000000a00 */
[----:B------:R-:W-:Y:S01]  /*ef40*/  IMAD R21, R3, UR7, R0 ;  /* 0x0000000703157c24 */ /* 0x000fe2000f8e0200 */
[----:B------:R-:W-:Y:S01]  /*ef50*/  ULDC.64 UR6, c[0x0][0x400] ;  /* 0x0001000000067ab9 */ /* 0x000fe20000000a00 */
[----:B------:R-:W-:Y:S01]  /*ef60*/  IMAD.IADD R7, R5, 0x1, R7 ;  /* 0x0000000105077824 */ /* 0x000fe200078e0207 */
[----:B------:R-:W-:Y:S01]  /*ef70*/  LEA R6, P0, R4, UR4, 0x1 ;  /* 0x0000000404067c11 */ /* 0x000fe2000f8008ff */
[----:B------:R-:W-:Y:S01]  /*ef80*/  UMOV UR4, 0xffffffff ;  /* 0xffffffff00047882 */ /* 0x000fe20000000000 */
[----:B------:R-:W-:Y:S02]  /*ef90*/  LEA R20, P1, R8, UR6, 0x1 ;  /* 0x0000000608147c11 */ /* 0x000fe4000f8208ff */
[----:B------:R-:W-:Y:S02]  /*efa0*/  IADD3 R21, R9, R21, RZ ;  /* 0x0000001509157210 */ /* 0x000fe40007ffe0ff */
[----:B------:R-:W-:-:S02]  /*efb0*/  LEA.HI.X R7, R4, UR5, R7, 0x1, P0 ;  /* 0x0000000504077c11 */ /* 0x000fc400080f0c07 */
[----:B------:R-:W-:Y:S01]  /*efc0*/  LEA.HI.X R21, R8, UR7, R21, 0x1, P1 ;  /* 0x0000000708157c11 */ /* 0x000fe200088f0c15 */
[----:B------:R-:W-:Y:S06]  /*efd0*/  BRA.DIV UR4, `(.L_x_1740) ;  /* 0x000001b204287947 */ /* 0x000fec000b800000 */
[----:B------:R0:W1:Y:S04]  /*efe0*/  SHFL.IDX PT, R3, R7, RZ, 0x1c1f ;  /* 0x001c1fff07037589 */ /* 0x00006800000e0000 */
[----:B------:R0:W2:Y:S04]  /*eff0*/  SHFL.IDX PT, R0, R6, RZ, 0x1c1f ;  /* 0x001c1fff06007589 */ /* 0x0000a800000e0000 */
[----:B------:R0:W3:Y:S04]  /*f000*/  SHFL.IDX PT, R5, R21, RZ, 0x1c1f ;  /* 0x001c1fff15057589 */ /* 0x0000e800000e0000 */
[----:B------:R0:W4:Y:S02]  /*f010*/  SHFL.IDX PT, R14, R20, RZ, 0x1c1f ;  /* 0x001c1fff140e7589 */ /* 0x00012400000e0000 */
.L_x_2051:
        /* <DEDUP_REMOVED lines=17> */
[----:B--2---:R-:W-:Y:S01]  /*f130*/  IMAD.MOV.U32 R12, RZ, RZ, R0 ;  /* 0x000000ffff0c7224 */ /* 0x004fe200078e0000 */
[----:B------:R-:W-:Y:S01]  /*f140*/  ISETP.GE.AND P2, PT, R16, UR4, PT ;  /* 0x0000000410007c0c */ /* 0x000fe2000bf46270 */
[----:B-1----:R-:W-:Y:S01]  /*f150*/  IMAD.MOV.U32 R13, RZ, RZ, R3 ;  /* 0x000000ffff0d7224 */ /* 0x002fe200078e0003 */
[----:B------:R-:W-:Y:S01]  /*f160*/  ISETP.GE.AND P3, PT, R168, UR4, PT ;  /* 0x00000004a8007c0c */ /* 0x000fe2000bf66270 */
[----:B----4-:R-:W-:Y:S01]  /*f170*/  IMAD.MOV.U32 R24, RZ, RZ, R14 ;  /* 0x000000ffff187224 */ /* 0x010fe200078e000e */
[----:B------:R-:W-:Y:S01]  /*f180*/  ISETP.GE.AND P4, PT, R169, UR4, PT ;  /* 0x00000004a9007c0c */ /* 0x000fe2000bf86270 */
[----:B---3--:R-:W-:Y:S01]  /*f190*/  IMAD.MOV.U32 R25, RZ, RZ, R5 ;  /* 0x000000ffff197224 */ /* 0x008fe200078e0005 */
[----:B------:R-:W-:Y:S02]  /*f1a0*/  CS2R R28, SRZ ;  /* 0x00000000001c7805 */ /* 0x000fe4000001ff00 */
[----:B------:R-:W-:-:S02]  /*f1b0*/  CS2R R30, SRZ ;  /* 0x00000000001e7805 */ /* 0x000fc4000001ff00 */
[----:B------:R-:W-:Y:S02]  /*f1c0*/  CS2R R40, SRZ ;  /* 0x0000000000287805 */ /* 0x000fe4000001ff00 */
[----:B------:R-:W-:Y:S02]  /*f1d0*/  CS2R R42, SRZ ;  /* 0x00000000002a7805 */ /* 0x000fe4000001ff00 */
[----:B------:R-:W-:Y:S01]  /*f1e0*/  CS2R R26, SRZ ;  /* 0x00000000001a7805 */ /* 0x000fe2000001ff00 */
[----:B------:R-:W-:Y:S01]  /*f1f0*/  @!P2 IMAD.SHL.U32 R9, R16, 0x2, RZ ;  /* 0x000000021009a824 */ /* 0x000fe200078e00ff */
[----:B------:R-:W-:Y:S01]  /*f200*/  @!P3 SHF.L.U32 R11, R170, 0x3, RZ ;  /* 0x00000003aa0bb819 */ /* 0x000fe200000006ff */
[----:B------:R-:W-:-:S03]  /*f210*/  @!P4 IMAD.SHL.U32 R49, R171, 0x8, RZ ;  /* 0x00000008ab31c824 */ /* 0x000fc600078e00ff */
[-C--:B------:R-:W-:Y:S02]  /*f220*/  @!P2 IADD3 R50, P0, R0, R9.reuse, RZ ;  /* 0x000000090032a210 */ /* 0x080fe40007f1e0ff */
[----:B------:R-:W-:Y:S01]  /*f230*/  @!P2 IADD3 R4, P1, R14, R9, RZ ;  /* 0x000000090e04a210 */ /* 0x000fe20007f3e0ff */
[----:B------:R-:W-:Y:S01]  /*f240*/  @!P3 IMAD.WIDE R8, R11, 0x2, R12 ;  /* 0x000000020b08b825 */ /* 0x000fe200078e020c */
[----:B------:R-:W-:Y:S02]  /*f250*/  @!P2 SHF.L.U64.HI R0, R16, 0x1, R17 ;  /* 0x000000011000a819 */ /* 0x000fe40000010211 */
[----:B------:R-:W-:Y:S01]  /*f260*/  CS2R R36, SRZ ;  /* 0x0000000000247805 */ /* 0x000fe2000001ff00 */
[----:B------:R-:W-:Y:S01]  /*f270*/  @!P4 IMAD.WIDE R14, R49, 0x2, R12 ;  /* 0x00000002310ec825 */ /* 0x000fe200078e020c */
[----:B------:R-:W-:Y:S02]  /*f280*/  CS2R R38, SRZ ;  /* 0x0000000000267805 */ /* 0x000fe4000001ff00 */
[----:B------:R-:W-:-:S02]  /*f290*/  CS2R R32, SRZ ;  /* 0x0000000000207805 */ /* 0x000fc4000001ff00 */
[----:B------:R-:W-:Y:S01]  /*f2a0*/  CS2R R34, SRZ ;  /* 0x0000000000227805 */ /* 0x000fe2000001ff00 */
[--C-:B------:R-:W-:Y:S01]  /*f2b0*/  @!P3 IMAD.WIDE R12, R11, 0x2, R24.reuse ;  /* 0x000000020b0cb825 */ /* 0x100fe200078e0218 */
[----:B------:R-:W-:Y:S02]  /*f2c0*/  CS2R R44, SRZ ;  /* 0x00000000002c7805 */ /* 0x000fe4000001ff00 */
[----:B------:R-:W-:Y:S02]  /*f2d0*/  CS2R R46, SRZ ;  /* 0x00000000002e7805 */ /* 0x000fe4000001ff00 */
[----:B------:R-:W-:Y:S01]  /*f2e0*/  @!P2 IADD3.X R51, R3, R0, RZ, P0, !PT ;  /* 0x000000000333a210 */ /* 0x000fe200007fe4ff */
[----:B------:R-:W-:Y:S01]  /*f2f0*/  @!P4 IMAD.WIDE R48, R49, 0x2, R24 ;  /* 0x000000023130c825 */ /* 0x000fe200078e0218 */
[----:B------:R-:W-:Y:S01]  /*f300*/  CS2R R24, SRZ ;  /* 0x0000000000187805 */ /* 0x000fe2000001ff00 */
[----:B------:R1:W5:Y:S02]  /*f310*/  @!P3 LD.E.128 R28, desc[UR60][R8.64] ;  /* 0x0000003c081cb980 */ /* 0x000364000c101d00 */
[----:B------:R-:W-:-:S02]  /*f320*/  @!P2 IMAD.X R5, R5, 0x1, R0, P1 ;  /* 0x000000010505a824 */ /* 0x000fc400008e0600 */
[----:B------:R1:W5:Y:S04]  /*f330*/  @!P3 LD.E.128 R40, desc[UR60][R12.64] ;  /* 0x0000003c0c28b980 */ /* 0x000368000c101d00 */
[----:B------:R1:W5:Y:S04]  /*f340*/  @!P4 LD.E.128 R24, desc[UR60][R14.64] ;  /* 0x0000003c0e18c980 */ /* 0x000368000c101d00 */
[----:B------:R1:W5:Y:S04]  /*f350*/  @!P4 LD.E.128 R36, desc[UR60][R48.64] ;  /* 0x0000003c3024c980 */ /* 0x000368000c101d00 */
[----:B------:R1:W5:Y:S04]  /*f360*/  @!P2 LD.E.128 R32, desc[UR60][R50.64] ;  /* 0x0000003c3220a980 */ /* 0x000368000c101d00 */
[----:B------:R1:W5:Y:S02]  /*f370*/  @!P2 LD.E.128 R44, desc[UR60][R4.64] ;  /* 0x0000003c042ca980 */ /* 0x000364000c101d00 */
.L_x_1742:
[----:B------:R-:W-:Y:S05]  /*f380*/  BSYNC B1 ;  /* 0x0000000000017941 */ /* 0x000fea0003800000 */
.L_x_1741:
[----:B-1-3-5:R-:W-:Y:S01]  /*f390*/  IMAD.MOV.U32 R5, RZ, RZ, R47 ;  /* 0x000000ffff057224 */ /* 0x02afe200078e002f */
[----:B------:R-:W-:Y:S01]  /*f3a0*/  MOV R4, R46 ;  /* 0x0000002e00047202 */ /* 0x000fe20000000f00 */
[----:B--2---:R-:W-:Y:S01]  /*f3b0*/  IMAD.MOV.U32 R0, RZ, RZ, R44 ;  /* 0x000000ffff007224 */ /* 0x004fe200078e002c */
        /* <DEDUP_REMOVED lines=8> */
[----:B------:R-:W-:-:S02]  /*f440*/  PRMT R88, R88, 0x5410, R4 ;  /* 0x0000541058587816 */ /* 0x000fc40000000004 */
        /* <DEDUP_REMOVED lines=27> */
[----:B------:R-:W-:Y:S02]  /*f600*/  PRMT R77, R4, 0x5410, R5 ;  /* 0x00005410044d7816 */ /* 0x000fe40000000005 */
[----:B------:R-:W-:Y:S02]  /*f610*/  CS2R R4, SRZ ;  /* 0x0000000000047805 */ /* 0x000fe4000001ff00 */
[----:B------:R-:W-:Y:S01]  /*f620*/  PRMT R76, R0, 0x5410, R3 ;  /* 0x00005410004c7816 */ /* 0x000fe20000000003 */
[----:B------:R-:W-:Y:S06]  /*f630*/  BRA.DIV UR4, `(.L_x_1743) ;  /* 0x000001ae04007947 */ /* 0x000fec000b800000 */
[----:B------:R1:W2:Y:S04]  /*f640*/  SHFL.IDX PT, R3, R7, 0x1, 0x1c1f ;  /* 0x003c1f0007037f89 */ /* 0x0002a800000e0000 */
[----:B------:R1:W3:Y:S04]  /*f650*/  SHFL.IDX PT, R0, R6, 0x1, 0x1c1f ;  /* 0x003c1f0006007f89 */ /* 0x0002e800000e0000 */
[----:B0-----:R-:W0:Y:S04]  /*f660*/  SHFL.IDX PT, R21, R21, 0x1, 0x1c1f ;  /* 0x003c1f0015157f89 */ /* 0x001e2800000e0000 */
[----:B-1----:R-:W0:Y:S02]  /*f670*/  SHFL.IDX PT, R20, R20, 0x1, 0x1c1f ;  /* 0x003c1f0014147f89 */ /* 0x002e2400000e0000 */
.L_x_2057:
[----:B------:R-:W-:Y:S01]  /*f680*/  VIADD R11, R10, 0x40 ;  /* 0x000000400a0b7836 */ /* 0x000fe20000000000 */
[----:B------:R-:W-:Y:S01]  /*f690*/  BSSY B1, `(.L_x_1744) ;  /* 0x0000032000017945 */ /* 0x000fe20003800000 */
[----:B------:R-:W-:Y:S02]  /*f6a0*/  CS2R R6, SRZ ;  /* 0x0000000000067805 */ /* 0x000fe4000001ff00 */
[----:B------:R-:W-:Y:S02]  /*f6b0*/  CS2R R8, SRZ ;  /* 0x0000000000087805 */ /* 0x000fe4000001ff00 */
[----:B------:R-:W-:Y:S02]  /*f6c0*/  CS2R R12, SRZ ;  /* 0x00000000000c7805 */ /* 0x000fe4000001ff00 */
[----:B------:R-:W-:Y:S02]  /*f6d0*/  ISETP.GE.AND P0, PT, R11, R86, PT ;  /* 0x000000560b00720c */ /* 0x000fe40003f06270 */
[----:B------:R-:W-:-:S02]  /*f6e0*/  CS2R R10, SRZ ;  /* 0x00000000000a7805 */ /* 0x000fc4000001ff00 */
[----:B----4-:R-:W-:Y:S02]  /*f6f0*/  CS2R R14, SRZ ;  /* 0x00000000000e7805 */ /* 0x010fe4000001ff00 */
[----:B------:R-:W-:Y:S02]  /*f700*/  CS2R R48, SRZ ;  /* 0x0000000000307805 */ /* 0x000fe4000001ff00 */
[----:B------:R-:W-:Y:S02]  /*f710*/  CS2R R50, SRZ ;  /* 0x0000000000327805 */ /* 0x000fe4000001ff00 */
[----:B------:R-:W-:Y:S02]  /*f720*/  CS2R R52, SRZ ;  /* 0x0000000000347805 */ /* 0x000fe4000001ff00 */
[----:B------:R-:W-:Y:S02]  /*f730*/  CS2R R54, SRZ ;  /* 0x0000000000367805 */ /* 0x000fe4000001ff00 */
[----:B------:R-:W-:-:S02]  /*f740*/  CS2R R56, SRZ ;  /* 0x0000000000387805 */ /* 0x000fc4000001ff00 */
[----:B------:R-:W-:Y:S01]  /*f750*/  CS2R R58, SRZ ;  /* 0x00000000003a7805 */ /* 0x000fe2000001ff00 */
[----:B------:R-:W-:Y:S06]  /*f760*/  @P0 BRA `(.L_x_1745) ;  /* 0x0000000000900947 */ /* 0x000fec0003800000 */
[----:B------:R-:W-:Y:S01]  /*f770*/  ULDC UR4, c[0x0][0x3f4] ;  /* 0x0000fd0000047ab9 */ /* 0x000fe20000000800 */
[----:B---3--:R-:W-:Y:S01]  /*f780*/  MOV R4, R0 ;  /* 0x0000000000047202 */ /* 0x008fe20000000f00 */
[----:B--2---:R-:W-:Y:S01]  /*f790*/  IMAD.MOV.U32 R5, RZ, RZ, R3 ;  /* 0x000000ffff057224 */ /* 0x004fe200078e0003 */
[----:B------:R-:W-:Y:S02]  /*f7a0*/  ISETP.GE.AND P2, PT, R16, UR4, PT ;  /* 0x0000000410007c0c */ /* 0x000fe4000bf46270 */
[----:B------:R-:W-:Y:S02]  /*f7b0*/  CS2R R52, SRZ ;  /* 0x0000000000347805 */ /* 0x000fe4000001ff00 */
[----:B------:R-:W-:Y:S02]  /*f7c0*/  ISETP.GE.AND P3, PT, R168, UR4, PT ;  /* 0x00000004a8007c0c */ /* 0x000fe4000bf66270 */
[----:B------:R-:W-:Y:S02]  /*f7d0*/  CS2R R54, SRZ ;  /* 0x0000000000367805 */ /* 0x000fe4000001ff00 */
[----:B------:R-:W-:-:S02]  /*f7e0*/  ISETP.GE.AND P4, PT, R169, UR4, PT ;  /* 0x00000004a9007c0c */ /* 0x000fc4000bf86270 */
[----:B------:R-:W-:Y:S02]  /*f7f0*/  CS2R R8, SRZ ;  /* 0x0000000000087805 */ /* 0x000fe4000001ff00 */
[----:B------:R-:W-:Y:S02]  /*f800*/  CS2R R10, SRZ ;  /* 0x00000000000a7805 */ /* 0x000fe4000001ff00 */
[----:B------:R-:W-:Y:S02]  /*f810*/  CS2R R56, SRZ ;  /* 0x0000000000387805 */ /* 0x000fe4000001ff00 */
[----:B------:R-:W-:Y:S01]  /*f820*/  CS2R R58, SRZ ;  /* 0x00000000003a7805 */ /* 0x000fe2000001ff00 */
[----:B------:R-:W-:Y:S02]  /*f830*/  @!P2 IMAD.SHL.U32 R63, R16, 0x2, RZ ;  /* 0x00000002103fa824 */ /* 0x000fe400078e00ff */
[----:B------:R-:W-:Y:S02]  /*f840*/  @!P3 IMAD.SHL.U32 R73, R170, 0x8, RZ ;  /* 0x00000008aa49b824 */ /* 0x000fe400078e00ff */
[----:B------:R-:W-:Y:S01]  /*f850*/  @!P4 IMAD.SHL.U32 R65, R171, 0x8, RZ ;  /* 0x00000008ab41c824 */ /* 0x000fe200078e00ff */
[-C--:B------:R-:W-:Y:S01]  /*f860*/  @!P2 IADD3 R60, P0, R0, R63.reuse, RZ ;  /* 0x0000003f003ca210 */ /* 0x080fe20007f1e0ff */
[----:B------:R-:W-:Y:S01]  /*f870*/  @!P3 IMAD.WIDE R66, R73, 0x2, R4 ;  /* 0x000000024942b825 */ /* 0x000fe200078e0204 */
[----:B0-----:R-:W-:-:S02]  /*f880*/  @!P2 IADD3 R62, P1, R20, R63, RZ ;  /* 0x0000003f143ea210 */ /* 0x001fc40007f3e0ff */
[----:B------:R-:W-:Y:S01]  /*f890*/  @!P2 SHF.L.U64.HI R0, R16, 0x1, R17 ;  /* 0x000000011000a819 */ /* 0x000fe20000010211 */
[----:B------:R-:W-:Y:S01]  /*f8a0*/  @!P4 IMAD.WIDE R70, R65, 0x2, R4 ;  /* 0x000000024146c825 */ /* 0x000fe200078e0204 */
[----:B------:R-:W-:Y:S02]  /*f8b0*/  CS2R R12, SRZ ;  /* 0x00000000000c7805 */ /* 0x000fe4000001ff00 */
[----:B------:R-:W-:Y:S02]  /*f8c0*/  CS2R R14, SRZ ;  /* 0x00000000000e7805 */ /* 0x000fe4000001ff00 */
[----:B------:R-:W-:Y:S02]  /*f8d0*/  CS2R R48, SRZ ;  /* 0x0000000000307805 */ /* 0x000fe4000001ff00 */
[----:B------:R-:W-:Y:S02]  /*f8e0*/  CS2R R50, SRZ ;  /* 0x0000000000327805 */ /* 0x000fe4000001ff00 */
[----:B------:R-:W-:-:S02]  /*f8f0*/  CS2R R4, SRZ ;  /* 0x0000000000047805 */ /* 0x000fc4000001ff00 */
[----:B------:R-:W-:Y:S01]  /*f900*/  CS2R R6, SRZ ;  /* 0x0000000000067805 */ /* 0x000fe2000001ff00 */
[--C-:B------:R-:W-:Y:S01]  /*f910*/  @!P3 IMAD.WIDE R72, R73, 0x2, R20.reuse ;  /* 0x000000024948b825 */ /* 0x100fe200078e0214 */
[----:B------:R-:W-:Y:S01]  /*f920*/  @!P2 IADD3.X R61, R3, R0, RZ, P0, !PT ;  /* 0x00000000033da210 */ /* 0x000fe200007fe4ff */
[----:B------:R1:W5:Y:S02]  /*f930*/  @!P3 LD.E.128 R52, desc[UR60][R66.64] ;  /* 0x0000003c4234b980 */ /* 0x000364000c101d00 */
[----:B------:R-:W-:Y:S02]  /*f940*/  @!P4 IMAD.WIDE R64, R65, 0x2, R20 ;  /* 0x000000024140c825 */ /* 0x000fe400078e0214 */
[----:B------:R1:W5:Y:S02]  /*f950*/  @!P3 LD.E.128 R8, desc[UR60][R72.64] ;  /* 0x0000003c4808b980 */ /* 0x000364000c101d00 */
[----:B------:R-:W-:Y:S02]  /*f960*/  @!P2 IMAD.X R63, R21, 0x1, R0, P1 ;  /* 0x00000001153fa824 */ /* 0x000fe400008e0600 */
[----:B------:R1:W5:Y:S04]  /*f970*/  @!P4 LD.E.128 R56, desc[UR60][R70.64] ;  /* 0x0000003c4638c980 */ /* 0x000368000c101d00 */
[----:B------:R1:W5:Y:S04]  /*f980*/  @!P4 LD.E.128 R12, desc[UR60][R64.64] ;  /* 0x0000003c400cc980 */ /* 0x000368000c101d00 */
[----:B------:R1:W5:Y:S04]  /*f990*/  @!P2 LD.E.128 R48, desc[UR60][R60.64] ;  /* 0x0000003c3c30a980 */ /* 0x000368000c101d00 */
[----:B------:R1:W5:Y:S02]  /*f9a0*/  @!P2 LD.E.128 R4, desc[UR60][R62.64] ;  /* 0x0000003c3e04a980 */ /* 0x000364000c101d00 */
.L_x_1745:
[----:B------:R-:W-:Y:S05]  /*f9b0*/  BSYNC B1 ;  /* 0x0000000000017941 */ /* 0x000fea0003800000 */
.L_x_1744:
[----:B--2--5:R-:W-:Y:S01]  /*f9c0*/  IMAD.MOV.U32 R3, RZ, RZ, R4 ;  /* 0x000000ffff037224 */ /* 0x024fe200078e0004 */
[----:B---3--:R-:W-:Y:S01]  /*f9d0*/  LEA.HI R0, R198, R198, RZ, 0x1 ;  /* 0x000000c6c6007211 */ /* 0x008fe200078f08ff */
[----:B0-----:R-:W-:Y:S01]  /*f9e0*/  IMAD.MOV.U32 R20, RZ, RZ, R5 ;  /* 0x000000ffff147224 */ /* 0x001fe200078e0005 */
[----:B------:R-:W-:Y:S01]  /*f9f0*/  MOV R21, R6 ;  /* 0x0000000600157202 */ /* 0x000fe20000000f00 */
[----:B-1----:R-:W-:Y:S01]  /*fa00*/  IMAD.MOV.U32 R60, RZ, RZ, R7 ;  /* 0x000000ffff3c7224 */ /* 0x002fe200078e0007 */
[----:B------:R-:W-:Y:S01]  /*fa10*/  MOV R61, R49 ;  /* 0x00000031003d7202 */ /* 0x000fe20000000f00 */
[----:B------:R-:W-:Y:S01]  /*fa20*/  IMAD.MOV.U32 R62, RZ, RZ, R50 ;  /* 0x000000ffff3e7224 */ /* 0x000fe200078e0032 */
[----:B------:R-:W-:Y:S01]  /*fa30*/  PRMT R78, R3, 0x5410, R20 ;  /* 0x00005410034e7816 */ /* 0x000fe20000000014 */
[----:B------:R-:W-:Y:S01]  /*fa40*/  BSSY B1, `(.L_x_1746) ;  /* 0x0000027000017945 */ /* 0x000fe20003800000 */
[----:B------:R-:W-:Y:S01]  /*fa50*/  LOP3.LUT R3, R0, 0xfffffffe, RZ, 0xc0, !PT ;  /* 0xfffffffe00037812 */ /* 0x000fe200078ec0ff */
[----:B------:R-:W-:Y:S01]  /*fa60*/  IMAD.MOV.U32 R0, RZ, RZ, R8 ;  /* 0x000000ffff007224 */ /* 0x000fe200078e0008 */
[----:B------:R-:W-:Y:S01]  /*fa70*/  PRMT R79, R21, 0x5410, R60 ;  /* 0x00005410154f7816 */ /* 0x000fe2000000003c */
[----:B------:R-:W-:Y:S01]  /*fa80*/  IMAD.MOV.U32 R60, RZ, RZ, R10 ;  /* 0x000000ffff3c7224 */ /* 0x000fe200078e000a */
[----:B------:R-:W-:Y:S01]  /*fa90*/  MOV R20, R9 ;  /* 0x0000000900147202 */ /* 0x000fe20000000f00 */
[----:B------:R-:W-:Y:S01]  /*faa0*/  IMAD.IADD R3, R198, 0x1, -R3 ;  /* 0x00000001c6037824 */ /* 0x000fe200078e0a03 */
[----:B------:R-:W-:-:S02]  /*fab0*/  PRMT R81, R62, 0x7610, R81 ;  /* 0x000076103e517816 */ /* 0x000fc40000000051 */
[----:B------:R-:W-:Y:S01]  /*fac0*/  PRMT R69, R0, 0x5410, R20 ;  /* 0x0000541000457816 */ /* 0x000fe20000000014 */
[----:B------:R-:W-:Y:S01]  /*fad0*/  IMAD.MOV.U32 R0, RZ, RZ, R11 ;  /* 0x000000ffff007224 */ /* 0x000fe200078e000b */
[----:B------:R-:W-:Y:S01]  /*fae0*/  SHF.L.U32 R21, R3, 0x1f, RZ ;  /* 0x0000001f03157819 */ /* 0x000fe200000006ff */
[----:B------:R-:W-:Y:S01]  /*faf0*/  IMAD.MOV.U32 R3, RZ, RZ, R12 ;  /* 0x000000ffff037224 */ /* 0x000fe200078e000c */
[----:B------:R-:W-:Y:S01]  /*fb00*/  PRMT R70, R60, 0x7610, R70 ;  /* 0x000076103c467816 */ /* 0x000fe20000000046 */
[----:B------:R-:W-:Y:S01]  /*fb10*/  IMAD.MOV.U32 R60, RZ, RZ, R14 ;  /* 0x000000ffff3c7224 */ /* 0x000fe200078e000e */
[----:B------:R-:W0:Y:S01]  /*fb20*/  SYNCS.PHASECHK.TRANS64.TRYWAIT P0, [R18+URZ+0x2a800], R21 ;  /* 0x02a80015120075a7 */ /* 0x000e22000800017f */
[----:B------:R-:W-:Y:S02]  /*fb30*/  MOV R20, R13 ;  /* 0x0000000d00147202 */ /* 0x000fe40000000f00 */
[----:B------:R-:W-:Y:S02]  /*fb40*/  PRMT R70, R70, 0x5410, R0 ;  /* 0x0000541046467816 */ /* 0x000fe40000000000 */
        /* <DEDUP_REMOVED lines=15> */
[----:B------:R-:W-:-:S03]  /*fc40*/  IMAD.MOV.U32 R61, RZ, RZ, R56 ;  /* 0x000000ffff3d7224 */ /* 0x000fc600078e0038 */
[----:B------:R-:W-:Y:S01]  /*fc50*/  PRMT R72, R20, 0x5410, R60 ;  /* 0x0000541014487816 */ /* 0x000fe2000000003c */
[----:B------:R-:W-:Y:S01]  /*fc60*/  IMAD.MOV.U32 R60, RZ, RZ, R58 ;  /* 0x000000ffff3c7224 */ /* 0x000fe200078e003a */
[----:B------:R-:W-:Y:S01]  /*fc70*/  PRMT R20, R61, 0x5410, R62 ;  /* 0x000054103d147816 */ /* 0x000fe2000000003e */
[----:B------:R-:W-:Y:S01]  /*fc80*/  IMAD.MOV.U32 R61, RZ, RZ, R59 ;  /* 0x000000ffff3d7224 */ /* 0x000fe200078e003b */
[----:B------:R-:W-:Y:S01]  /*fc90*/  ISETP.GE.AND P1, PT, R174, R73, PT ;  /* 0x00000049ae00720c */ /* 0x000fe20003f26270 */
[----:B0-----:R-:W-:-:S12]  /*fca0*/  @!P0 BRA `(.L_x_1747) ;  /* 0x000001a400d88947 */ /* 0x001fd80003800000 */
.L_x_2058:
[----:B------:R-:W-:Y:S05]  /*fcb0*/  BSYNC B1 ;  /* 0x0000000000017941 */ /* 0x000fea0003800000 */
.L_x_1746:
[----:B------:R-:W-:Y:S01]  /*fcc0*/  BSSY B1, `(.L_x_1748) ;  /* 0x000012c000017945 */ /* 0x000fe20003800000 */
[----:B0-----:R-:W-:-:S03]  /*fcd0*/  PRMT R21, R60, 0x5410, R61 ;  /* 0x000054103c157816 */ /* 0x001fc6000000003d */
[----:B------:R-:W-:Y:S05]  /*fce0*/  @P1 BRA `(.L_x_1749) ;  /* 0x0000001000a41947 */ /* 0x000fea0003800000 */
[----:B------:R-:W0:Y:S01]  /*fcf0*/  LDC R86, c[0x0][0x3f4] ;  /* 0x0000fd00ff567b82 */ /* 0x000e220000000800 */
[----:B------:R-:W-:Y:S01]  /*fd00*/  BSSY B2, `(.L_x_1750) ;  /* 0x0000067000027945 */ /* 0x000fe20003800000 */
[-C--:B0-----:R-:W-:Y:S02]  /*fd10*/  ISETP.GE.AND P0, PT, R16, R86.reuse, PT ;  /* 0x000000561000720c */ /* 0x081fe40003f06270 */
[-C--:B------:R-:W-:Y:S02]  /*fd20*/  ISETP.GE.AND P1, PT, R168, R86.reuse, PT ;  /* 0x00000056a800720c */ /* 0x080fe40003f26270 */
[----:B------:R-:W-:-:S09]  /*fd30*/  ISETP.GE.AND P2, PT, R169, R86, PT ;  /* 0x00000056a900720c */ /* 0x000fd20003f46270 */
[----:B------:R-:W-:Y:S05]  /*fd40*/  @P0 BRA `(.L_x_1751) ;  /* 0x0000000400880947 */ /* 0x000fea0003800000 */
[----:B------:R-:W-:Y:S01]  /*fd50*/  LEA.HI R62, R86, R199, RZ, 0x1d ;  /* 0x000000c7563e7211 */ /* 0x000fe200078fe8ff */
[--C-:B------:R-:W-:Y:S01]  /*fd60*/  HADD2.F32 R101, -RZ, R90.reuse.H0_H0 ;  /* 0x2000005aff657230 */ /* 0x100fe20000004100 */
[----:B------:R-:W-:Y:S01]  /*fd70*/  LOP3.LUT R60, R184, 0x38, R16, 0xf8, !PT ;  /* 0x00000038b83c7812 */ /* 0x000fe200078ef810 */
[----:B------:R-:W-:Y:S01]  /*fd80*/  HADD2.F32 R100, -RZ, R90.H1_H1 ;  /* 0x3000005aff647230 */ /* 0x000fe20000004100 */
[----:B------:R-:W-:Y:S01]  /*fd90*/  SHF.R.S32.HI R65, RZ, 0x1f, R62 ;  /* 0x0000001fff417819 */ /* 0x000fe2000001143e */
[----:B------:R-:W-:Y:S01]  /*fda0*/  IMAD.SHL.U32 R63, R62, 0x8, RZ ;  /* 0x000000083e3f7824 */ /* 0x000fe200078e00ff */
[----:B------:R-:W-:Y:S02]  /*fdb0*/  LOP3.LUT R61, R60, R185, RZ, 0x3c, !PT ;  /* 0x000000b93c3d7212 */ /* 0x000fe400078e3cff */
[----:B------:R-:W-:Y:S02]  /*fdc0*/  LEA.HI R65, R65, R62, RZ, 0x3 ;  /* 0x0000003e41417211 */ /* 0x000fe400078f18ff */
[----:B------:R-:W-:-:S02]  /*fdd0*/  LOP3.LUT R60, R184, 0x38, R63, 0xf8, !PT ;  /* 0x00000038b83c7812 */ /* 0x000fc400078ef83f */
[----:B------:R-:W-:Y:S01]  /*fde0*/  IADD3 R61, R186, R61, RZ ;  /* 0x0000003dba3d7210 */ /* 0x000fe20007ffe0ff */
[----:B------:R-:W-:Y:S01]  /*fdf0*/  IMAD.SHL.U32 R65, R65, 0x400, RZ ;  /* 0x0000040041417824 */ /* 0x000fe200078e00ff */
[----:B------:R-:W-:Y:S02]  /*fe00*/  LOP3.LUT R64, R60, R185, RZ, 0x3c, !PT ;  /* 0x000000b93c407212 */ /* 0x000fe400078e3cff */
[----:B------:R-:W-:Y:S01]  /*fe10*/  SHF.R.U32.HI R102, RZ, 0x10, R33 ;  /* 0x00000010ff667819 */ /* 0x000fe20000011621 */
[----:B------:R-:W-:Y:S01]  /*fe20*/  IMAD R91, R61, 0x2, R18 ;  /* 0x000000023d5b7824 */ /* 0x000fe200078e0212 */
[----:B------:R-:W-:Y:S02]  /*fe30*/  LOP3.LUT R65, R65, 0x7fffe000, RZ, 0xc0, !PT ;  /* 0x7fffe00041417812 */ /* 0x000fe400078ec0ff */
[----:B------:R-:W-:Y:S02]  /*fe40*/  SHF.R.U32.HI R103, RZ, 0x10, R45 ;  /* 0x00000010ff677819 */ /* 0x000fe4000001162d */
[----:B------:R-:W-:Y:S01]  /*fe50*/  IADD3 R65, R64, R65, R186 ;  /* 0x0000004140417210 */ /* 0x000fe20007ffe0ba */
[----:B------:R-:W0:Y:S01]  /*fe60*/  LDS.128 R60, [R91+0xc400] ;  /* 0x00c400005b3c7984 */ /* 0x000e220000000c00 */
[----:B------:R-:W-:Y:S01]  /*fe70*/  SHF.R.U64 R32, R32, 0x10, R33 ;  /* 0x0000001020207819 */ /* 0x000fe20000001221 */
[----:B------:R-:W-:Y:S01]  /*fe80*/  HADD2.F32 R103, -RZ, R103.H0_H0 ;  /* 0x20000067ff677230 */ /* 0x000fe20000004100 */
[----:B------:R-:W-:Y:S01]  /*fe90*/  SHF.R.U64 R44, R44, 0x10, R45 ;  /* 0x000000102c2c7819 */ /* 0x000fe2000000122d */
[----:B------:R-:W-:Y:S01]  /*fea0*/  IMAD R92, R65, 0x2, R18 ;  /* 0x00000002415c7824 */ /* 0x000fe200078e0212 */
[----:B------:R-:W-:-:S02]  /*feb0*/  SHF.R.U64 R33, R34, 0x10, R35 ;  /* 0x0000001022217819 */ /* 0x000fc40000001223 */
[--C-:B------:R-:W-:Y:S02]  /*fec0*/  SHF.R.U64 R34, R46, 0x10, R47.reuse ;  /* 0x000000102e227819 */ /* 0x100fe4000000122f */
[----:B------:R-:W1:Y:S01]  /*fed0*/  LDS.128 R64, [R92+0xc400] ;  /* 0x00c400005c407984 */ /* 0x000e620000000c00 */
[----:B------:R-:W-:Y:S01]  /*fee0*/  SHF.R.U32.HI R46, RZ, 0x10, R47 ;  /* 0x00000010ff2e7819 */ /* 0x000fe2000001162f */
[----:B------:R-:W-:Y:S01]  /*fef0*/  HADD2.F32 R33, -RZ, R33.H0_H0 ;  /* 0x20000021ff217230 */ /* 0x000fe20000004100 */
[----:B------:R-:W-:Y:S01]  /*ff00*/  SHF.R.U32.HI R35, RZ, 0x10, R35 ;  /* 0x00000010ff237819 */ /* 0x000fe20000011623 */
[--C-:B0-----:R-:W-:Y:S02]  /*ff10*/  HADD2.F32 R94, -RZ, R61.reuse.H0_H0 ;  /* 0x2000003dff5e7230 */ /* 0x101fe40000004100 */
[----:B------:R-:W-:Y:S02]  /*ff20*/  HADD2.F32 R96, -RZ, R61.H1_H1 ;  /* 0x3000003dff607230 */ /* 0x000fe40000004100 */
[----:B------:R-:W-:-:S02]  /*ff30*/  HADD2.F32 R95, -RZ, R60.H0_H0 ;  /* 0x2000003cff5f7230 */ /* 0x000fc40000004100 */
[----:B------:R-:W-:Y:S02]  /*ff40*/  HADD2.F32 R45, -RZ, R62.H0_H0 ;  /* 0x2000003eff2d7230 */ /* 0x000fe40000004100 */
[----:B------:R-:W-:Y:S02]  /*ff50*/  HADD2.F32 R47, -RZ, R63.H0_H0 ;  /* 0x2000003fff2f7230 */ /* 0x000fe40000004100 */
[--C-:B-1----:R-:W-:Y:S02]  /*ff60*/  HADD2.F32 R61, -RZ, R65.reuse.H0_H0 ;  /* 0x20000041ff3d7230 */ /* 0x102fe40000004100 */
[----:B------:R-:W-:Y:S02]  /*ff70*/  HADD2.F32 R90, -RZ, R65.H1_H1 ;  /* 0x30000041ff5a7230 */ /* 0x000fe40000004100 */
[--C-:B------:R-:W-:Y:S02]  /*ff80*/  HADD2.F32 R99, -RZ, R67.reuse.H0_H0 ;  /* 0x20000043ff637230 */ /* 0x100fe40000004100 */
[----:B------:R-:W-:Y:S01]  /*ff90*/  FMUL.FTZ R65, R61, R101 ;  /* 0x000000653d417220 */ /* 0x000fe20000410000 */
[----:B------:R-:W-:-:S02]  /*ffa0*/  HADD2.F32 R93, -RZ, R67.H1_H1 ;  /* 0x30000043ff5d7230 */ /* 0x000fc40000004100 */
[-C--:B------:R-:W-:Y:S01]  /*ffb0*/  FMUL.FTZ R105, R61, R100.reuse ;  /* 0x000000643d697220 */ /* 0x080fe20000410000 */
[----:B------:R-:W-:Y:S02]  /*ffc0*/  HADD2.F32 R67, -RZ, R102.H0_H0 ;  /* 0x20000066ff437230 */ /* 0x000fe40000004100 */
[----:B------:R-:W-:Y:S01]  /*ffd0*/  FFMA.FTZ R61, R94, R100, -R65 ;  /* 0x000000645e3d7223 */ /* 0x000fe20000010841 */
[----:B------:R-:W-:Y:S02]  /*ffe0*/  HADD2.F32 R97, -RZ, R64.H0_H0 ;  /* 0x20000040ff617230 */ /* 0x000fe40000004100 */
[----:B------:R-:W-:Y:S01]  /*fff0*/  FMUL.FTZ R107, R90, R103 ;  /* 0x000000675a6b7220 */ /* 0x000fe20000410000 */
[--C-:B------:R-:W-:Y:S02]  /*10000*/  HADD2.F32 R102, -RZ, R89.reuse.H1_H1 ;  /* 0x30000059ff667230 */ /* 0x100fe40000004100 */
[----:B------:R-:W-:Y:S01]  /*10010*/  FFMA.FTZ R65, R94, R101, R105 ;  /* 0x000000655e417223 */ /* 0x000fe20000010069 */
[----:B------:R-:W-:-:S02]  /*10020*/  HADD2.F32 R100, -RZ, R89.H0_H0 ;  /* 0x20000059ff647230 */ /* 0x000fc40000004100 */
[-C--:B------:R-:W-:Y:S01]  /*10030*/  FMUL.FTZ R101, R90, R67.reuse ;  /* 0x000000435a657220 */ /* 0x080fe20000410000 */
[----:B------:R-:W-:Y:S02]  /*10040*/  HADD2.F32 R98, -RZ, R66.H0_H0 ;  /* 0x20000042ff627230 */ /* 0x000fe40000004100 */
[C---:B------:R-:W-:Y:S01]  /*10050*/  FMUL.FTZ R104, R97.reuse, R102 ;  /* 0x0000006661687220 */ /* 0x040fe20000410000 */
[--C-:B------:R-:W-:Y:S02]  /*10060*/  HADD2.F32 R89, -RZ, R88.reuse.H1_H1 ;  /* 0x30000058ff597230 */ /* 0x100fe40000004100 */
[-C--:B------:R-:W-:Y:S01]  /*10070*/  FMUL.FTZ R97, R97, R100.reuse ;  /* 0x0000006461617220 */ /* 0x080fe20000410000 */
[C---:B------:R-:W-:Y:S01]  /*10080*/  FFMA.FTZ R90, R96.reuse, R67, -R107 ;  /* 0x00000043605a7223 */ /* 0x040fe2000001086b */
[C---:B------:R-:W-:Y:S01]  /*10090*/  FFMA.FTZ R67, R95.reuse, R100, -R104 ;  /* 0x000000645f437223 */ /* 0x040fe20000010868 */
[----:B------:R-:W-:Y:S02]  /*100a0*/  HADD2.F32 R88, -RZ, R88.H0_H0 ;  /* 0x20000058ff587230 */ /* 0x000fe40000004100 */
[----:B------:R-:W-:Y:S01]  /*100b0*/  FFMA.FTZ R97, R95, R102, R97 ;  /* 0x000000665f617223 */ /* 0x000fe20000010061 */
[----:B------:R-:W-:Y:S01]  /*100c0*/  FFMA.FTZ R94, R96, R103, R101 ;  /* 0x00000067605e7223 */ /* 0x000fe20000010065 */
[----:B------:R-:W-:Y:S01]  /*100d0*/  FMUL.FTZ R102, R98, R89 ;  /* 0x0000005962667220 */ /* 0x000fe20000410000 */
[----:B------:R-:W-:-:S02]  /*100e0*/  HADD2.F32 R100, -RZ, R87.H1_H1 ;  /* 0x30000057ff647230 */ /* 0x000fc40000004100 */
[-C--:B------:R-:W-:Y:S01]  /*100f0*/  FMUL.FTZ R98, R98, R88.reuse ;  /* 0x0000005862627220 */ /* 0x080fe20000410000 */
[----:B------:R-:W-:Y:S02]  /*10100*/  HADD2.F32 R96, -RZ, R87.H0_H0 ;  /* 0x20000057ff607230 */ /* 0x000fe40000004100 */
[----:B------:R-:W-:Y:S01]  /*10110*/  FFMA.FTZ R102, R45, R88, -R102 ;  /* 0x000000582d667223 */ /* 0x000fe20000010866 */
[----:B------:R-:W-:Y:S02]  /*10120*/  HADD2.F32 R88, -RZ, R46.H0_H0 ;  /* 0x2000002eff587230 */ /* 0x000fe40000004100 */
[C---:B------:R-:W-:Y:S01]  /*10130*/  FMUL.FTZ R104, R99.reuse, R100 ;  /* 0x0000006463687220 */ /* 0x040fe20000410000 */
[----:B------:R-:W-:Y:S02]  /*10140*/  HADD2.F32 R46, -RZ, R35.H0_H0 ;  /* 0x20000023ff2e7230 */ /* 0x000fe40000004100 */
[----:B------:R-:W-:Y:S01]  /*10150*/  FMUL.FTZ R99, R99, R96 ;  /* 0x0000006063637220 */ /* 0x000fe20000410000 */
[----:B------:R-:W-:-:S02]  /*10160*/  HADD2.F32 R63, -RZ, R63.H1_H1 ;  /* 0x3000003fff3f7230 */ /* 0x000fc40000004100 */
[----:B------:R-:W-:Y:S01]  /*10170*/  FFMA.FTZ R98, R45, R89, R98 ;  /* 0x000000592d627223 */ /* 0x000fe20000010062 */
[C---:B------:R-:W-:Y:S01]  /*10180*/  FFMA.FTZ R104, R47.reuse, R96, -R104 ;  /* 0x000000602f687223 */ /* 0x040fe20000010868 */
[----:B------:R-:W-:Y:S01]  /*10190*/  FFMA.FTZ R99, R47, R100, R99 ;  /* 0x000000642f637223 */ /* 0x000fe20000010063 */
[----:B------:R-:W-:Y:S02]  /*101a0*/  HADD2.F32 R64, -RZ, R64.H1_H1 ;  /* 0x30000040ff407230 */ /* 0x000fe40000004100 */
[C---:B------:R-:W-:Y:S01]  /*101b0*/  FMUL.FTZ R106, R93.reuse, R88 ;  /* 0x000000585d6a7220 */ /* 0x040fe20000410000 */
[----:B------:R-:W-:Y:S02]  /*101c0*/  HADD2.F32 R66, -RZ, R66.H1_H1 ;  /* 0x30000042ff427230 */ /* 0x000fe40000004100 */
[-C--:B------:R-:W-:Y:S01]  /*101d0*/  FMUL.FTZ R96, R93, R46.reuse ;  /* 0x0000002e5d607220 */ /* 0x080fe20000410000 */
[----:B------:R-:W-:Y:S02]  /*101e0*/  HADD2.F32 R45, -RZ, R44.H0_H0 ;  /* 0x2000002cff2d7230 */ /* 0x000fe40000004100 */
[----:B------:R-:W-:Y:S01]  /*101f0*/  FFMA.FTZ R89, R63, R46, -R106 ;  /* 0x0000002e3f597223 */ /* 0x000fe2000001086a */
[----:B------:R-:W-:-:S02]  /*10200*/  HADD2.F32 R47, -RZ, R34.H0_H0 ;  /* 0x20000022ff2f7230 */ /* 0x000fc40000004100 */
[----:B------:R-:W-:Y:S01]  /*10210*/  FFMA.FTZ R96, R63, R88, R96 ;  /* 0x000000583f607223 */ /* 0x000fe20000010060 */
[----:B------:R-:W-:Y:S02]  /*10220*/  HADD2.F32 R35, -RZ, R32.H0_H0 ;  /* 0x20000020ff237230 */ /* 0x000fe40000004100 */
[----:B------:R-:W-:Y:S01]  /*10230*/  FMUL.FTZ R63, R64, R45 ;  /* 0x0000002d403f7220 */ /* 0x000fe20000410000 */
[----:B------:R-:W-:Y:S02]  /*10240*/  HADD2.F32 R60, -RZ, R60.H1_H1 ;  /* 0x3000003cff3c7230 */ /* 0x000fe40000004100 */
[----:B------:R-:W-:Y:S01]  /*10250*/  FMUL.FTZ R87, R66, R47 ;  /* 0x0000002f42577220 */ /* 0x000fe20000410000 */
[----:B------:R-:W-:Y:S02]  /*10260*/  HADD2.F32 R62, -RZ, R62.H1_H1 ;  /* 0x3000003eff3e7230 */ /* 0x000fe40000004100 */
[----:B------:R-:W-:Y:S01]  /*10270*/  FMUL.FTZ R64, R64, R35 ;  /* 0x0000002340407220 */ /* 0x000fe20000410000 */
[----:B------:R-:W-:Y:S01]  /*10280*/  FMUL.FTZ R66, R66, R33 ;  /* 0x0000002142427220 */ /* 0x000fe20000410000 */
[----:B------:R-:W-:Y:S01]  /*10290*/  FFMA.FTZ R32, R60, R35, -R63 ;  /* 0x000000233c207223 */ /* 0x000fe2000001083f */
[----:B------:R-:W-:Y:S01]  /*102a0*/  F2FP.F16.F32.PACK_AB R35, R89, R104 ;  /* 0x000000685923723e */ /* 0x000fe200000000ff */
[----:B------:R-:W-:Y:S01]  /*102b0*/  FFMA.FTZ R87, R62, R33, -R87 ;  /* 0x000000213e577223 */ /* 0x000fe20000010857 */
[----:B------:R-:W-:Y:S01]  /*102c0*/  FFMA.FTZ R44, R60, R45, R64 ;  /* 0x0000002d3c2c7223 */ /* 0x000fe20000010040 */
[----:B------:R-:W-:Y:S01]  /*102d0*/  FFMA.FTZ R63, R62, R47, R66 ;  /* 0x0000002f3e3f7223 */ /* 0x000fe20000010042 */
        /* <DEDUP_REMOVED lines=9> */
.L_x_1751:
[----:B------:R-:W-:Y:S05]  /*10370*/  BSYNC B2 ;  /* 0x0000000000027941 */ /* 0x000fea0003800000 */
.L_x_1750:
[----:B------:R-:W-:Y:S04]  /*10380*/  BSSY B2, `(.L_x_1752) ;  /* 0x0000060000027945 */ /* 0x000fe80003800000 */
[----:B------:R-:W-:Y:S05]  /*10390*/  @P1 BRA `(.L_x_1753) ;  /* 0x0000000400781947 */ /* 0x000fea0003800000 */
[----:B0-----:R-:W-:Y:S01]  /*103a0*/  LEA.HI R32, R86, R170, RZ, 0x1d ;  /* 0x000000aa56207211 */ /* 0x001fe200078fe8ff */
[----:B------:R-:W-:Y:S01]  /*103b0*/  HADD2.F32 R66, -RZ, R84.H1_H1 ;  /* 0x30000054ff427230 */ /* 0x000fe20000004100 */
[----:B------:R-:W-:Y:S01]  /*103c0*/  SHF.R.U32.HI R67, RZ, 0x10, R29 ;  /* 0x00000010ff437819 */ /* 0x000fe2000001161d */
[--C-:B------:R-:W-:Y:S01]  /*103d0*/  HADD2.F32 R88, -RZ, R82.reuse.H1_H1 ;  /* 0x30000052ff587230 */ /* 0x100fe20000004100 */
[----:B------:R-:W-:Y:S01]  /*103e0*/  SHF.R.S32.HI R35, RZ, 0x1f, R32 ;  /* 0x0000001fff237819 */ /* 0x000fe20000011420 */
[----:B------:R-:W-:Y:S01]  /*103f0*/  HADD2.F32 R82, -RZ, R82.H0_H0 ;  /* 0x20000052ff527230 */ /* 0x000fe20000004100 */
[----:B------:R-:W-:Y:S01]  /*10400*/  SHF.L.U32 R33, R32, 0x3, RZ ;  /* 0x0000000320217819 */ /* 0x000fe200000006ff */
[----:B------:R-:W-:Y:S01]  /*10410*/  HADD2.F32 R84, -RZ, R84.H0_H0 ;  /* 0x20000054ff547230 */ /* 0x000fe20000004100 */
[----:B------:R-:W-:Y:S02]  /*10420*/  LEA.HI R35, R35, R32, RZ, 0x3 ;  /* 0x0000002023237211 */ /* 0x000fe400078f18ff */
[----:B------:R-:W-:-:S02]  /*10430*/  LOP3.LUT R32, R184, 0x38, R33, 0xf8, !PT ;  /* 0x00000038b8207812 */ /* 0x000fc400078ef821 */
[--C-:B------:R-:W-:Y:S01]  /*10440*/  SHF.R.U32.HI R65, RZ, 0x10, R41.reuse ;  /* 0x00000010ff417819 */ /* 0x100fe20000011629 */
[----:B------:R-:W-:Y:S01]  /*10450*/  IMAD.SHL.U32 R35, R35, 0x400, RZ ;  /* 0x0000040023237824 */ /* 0x000fe200078e00ff */
[----:B------:R-:W-:Y:S02]  /*10460*/  LOP3.LUT R44, R32, R185, RZ, 0x3c, !PT ;  /* 0x000000b9202c7212 */ /* 0x000fe400078e3cff */
[----:B------:R-:W-:Y:S01]  /*10470*/  SHF.R.U64 R40, R40, 0x10, R41 ;  /* 0x0000001028287819 */ /* 0x000fe20000001229 */
[----:B------:R-:W-:Y:S01]  /*10480*/  HADD2.F32 R65, -RZ, R65.H0_H0 ;  /* 0x20000041ff417230 */ /* 0x000fe20000004100 */
[----:B------:R-:W-:Y:S02]  /*10490*/  LOP3.LUT R45, R35, 0x7fffe000, RZ, 0xc0, !PT ;  /* 0x7fffe000232d7812 */ /* 0x000fe400078ec0ff */
[----:B------:R-:W0:Y:S01]  /*104a0*/  LDS.128 R32, [R217] ;  /* 0x00000000d9207984 */ /* 0x000e220000000c00 */
[----:B------:R-:W-:Y:S02]  /*104b0*/  SHF.R.U64 R28, R28, 0x10, R29 ;  /* 0x000000101c1c7819 */ /* 0x000fe4000000121d */
[----:B------:R-:W-:-:S02]  /*104c0*/  IADD3 R45, R44, R45, R186 ;  /* 0x0000002d2c2d7210 */ /* 0x000fc40007ffe0ba */
[--C-:B------:R-:W-:Y:S02]  /*104d0*/  SHF.R.U64 R29, R30, 0x10, R31.reuse ;  /* 0x000000101e1d7819 */ /* 0x100fe4000000121f */
[----:B------:R-:W-:Y:S01]  /*104e0*/  SHF.R.U32.HI R89, RZ, 0x10, R31 ;  /* 0x00000010ff597819 */ /* 0x000fe2000001161f */
[----:B------:R-:W-:Y:S01]  /*104f0*/  IMAD R60, R45, 0x2, R18 ;  /* 0x000000022d3c7824 */ /* 0x000fe200078e0212 */
[--C-:B------:R-:W-:Y:S01]  /*10500*/  SHF.R.U32.HI R87, RZ, 0x10, R43.reuse ;  /* 0x00000010ff577819 */ /* 0x100fe2000001162b */
[----:B------:R-:W-:Y:S01]  /*10510*/  HADD2.F32 R29, -RZ, R29.H0_H0 ;  /* 0x2000001dff1d7230 */ /* 0x000fe20000004100 */
[----:B------:R-:W-:Y:S02]  /*10520*/  SHF.R.U64 R30, R42, 0x10, R43 ;  /* 0x000000102a1e7819 */ /* 0x000fe4000000122b */
[----:B------:R-:W1:Y:S01]  /*10530*/  LDS.128 R44, [R60+0xc400] ;  /* 0x00c400003c2c7984 */ /* 0x000e620000000c00 */
[--C-:B0-----:R-:W-:Y:S02]  /*10540*/  HADD2.F32 R41, -RZ, R33.reuse.H0_H0 ;  /* 0x20000021ff297230 */ /* 0x101fe40000004100 */
[----:B------:R-:W-:-:S02]  /*10550*/  HADD2.F32 R33, -RZ, R33.H1_H1 ;  /* 0x30000021ff217230 */ /* 0x000fc40000004100 */
[----:B------:R-:W-:Y:S02]  /*10560*/  HADD2.F32 R31, -RZ, R32.H0_H0 ;  /* 0x20000020ff1f7230 */ /* 0x000fe40000004100 */
[----:B------:R-:W-:Y:S02]  /*10570*/  HADD2.F32 R42, -RZ, R34.H0_H0 ;  /* 0x20000022ff2a7230 */ /* 0x000fe40000004100 */
[--C-:B------:R-:W-:Y:S02]  /*10580*/  HADD2.F32 R43, -RZ, R35.reuse.H0_H0 ;  /* 0x20000023ff2b7230 */ /* 0x100fe40000004100 */
[----:B------:R-:W-:Y:S02]  /*10590*/  HADD2.F32 R35, -RZ, R35.H1_H1 ;  /* 0x30000023ff237230 */ /* 0x000fe40000004100 */
[----:B------:R-:W-:Y:S02]  /*105a0*/  HADD2.F32 R32, -RZ, R32.H1_H1 ;  /* 0x30000020ff207230 */ /* 0x000fe40000004100 */
[----:B-1----:R-:W-:-:S02]  /*105b0*/  HADD2.F32 R61, -RZ, R45.H0_H0 ;  /* 0x2000002dff3d7230 */ /* 0x002fc40000004100 */
[----:B------:R-:W-:Y:S02]  /*105c0*/  HADD2.F32 R62, -RZ, R45.H1_H1 ;  /* 0x3000002dff3e7230 */ /* 0x000fe40000004100 */
[----:B------:R-:W-:Y:S02]  /*105d0*/  HADD2.F32 R45, -RZ, R44.H0_H0 ;  /* 0x2000002cff2d7230 */ /* 0x000fe40000004100 */
[C---:B------:R-:W-:Y:S01]  /*105e0*/  FMUL.FTZ R90, R61.reuse, R88 ;  /* 0x000000583d5a7220 */ /* 0x040fe20000410000 */
[-C--:B------:R-:W-:Y:S01]  /*105f0*/  FMUL.FTZ R92, R61, R66.reuse ;  /* 0x000000423d5c7220 */ /* 0x080fe20000410000 */
[----:B------:R-:W-:Y:S02]  /*10600*/  HADD2.F32 R61, -RZ, R67.H0_H0 ;  /* 0x20000043ff3d7230 */ /* 0x000fe40000004100 */
[C---:B------:R-:W-:Y:S01]  /*10610*/  FFMA.FTZ R90, R41.reuse, R66, -R90 ;  /* 0x00000042295a7223 */ /* 0x040fe2000001085a */
[----:B------:R-:W-:Y:S01]  /*10620*/  FFMA.FTZ R92, R41, R88, R92 ;  /* 0x00000058295c7223 */ /* 0x000fe2000001005c */
[C---:B------:R-:W-:Y:S01]  /*10630*/  FMUL.FTZ R66, R62.reuse, R65 ;  /* 0x000000413e427220 */ /* 0x040fe20000410000 */
[----:B------:R-:W-:Y:S01]  /*10640*/  FMUL.FTZ R88, R62, R61 ;  /* 0x0000003d3e587220 */ /* 0x000fe20000410000 */
[----:B------:R-:W-:Y:S01]  /*10650*/  FMUL.FTZ R62, R45, R82 ;  /* 0x000000522d3e7220 */ /* 0x000fe20000410000 */
[----:B------:R-:W-:-:S02]  /*10660*/  HADD2.F32 R63, -RZ, R46.H0_H0 ;  /* 0x2000002eff3f7230 */ /* 0x000fc40000004100 */
[C---:B------:R-:W-:Y:S01]  /*10670*/  FFMA.FTZ R61, R33.reuse, R61, -R66 ;  /* 0x0000003d213d7223 */ /* 0x040fe20000010842 */
[----:B------:R-:W-:Y:S01]  /*10680*/  FFMA.FTZ R65, R33, R65, R88 ;  /* 0x0000004121417223 */ /* 0x000fe20000010058 */
[----:B------:R-:W-:Y:S02]  /*10690*/  HADD2.F32 R41, -RZ, R83.H0_H0 ;  /* 0x20000053ff297230 */ /* 0x000fe40000004100 */
[-C--:B------:R-:W-:Y:S01]  /*106a0*/  FMUL.FTZ R45, R45, R84.reuse ;  /* 0x000000542d2d7220 */ /* 0x080fe20000410000 */
[----:B------:R-:W-:Y:S02]  /*106b0*/  HADD2.F32 R33, -RZ, R85.H0_H0 ;  /* 0x20000055ff217230 */ /* 0x000fe40000004100 */
[C---:B------:R-:W-:Y:S01]  /*106c0*/  FFMA.FTZ R84, R31.reuse, R84, -R62 ;  /* 0x000000541f547223 */ /* 0x040fe2000001083e */
[----:B------:R-:W-:Y:S02]  /*106d0*/  HADD2.F32 R64, -RZ, R47.H0_H0 ;  /* 0x2000002fff407230 */ /* 0x000fe40000004100 */
[----:B------:R-:W-:Y:S01]  /*106e0*/  FFMA.FTZ R45, R31, R82, R45 ;  /* 0x000000521f2d7223 */ /* 0x000fe2000001002d */
[----:B------:R-:W-:-:S02]  /*106f0*/  HADD2.F32 R83, -RZ, R83.H1_H1 ;  /* 0x30000053ff537230 */ /* 0x000fc40000004100 */
[C---:B------:R-:W-:Y:S01]  /*10700*/  FMUL.FTZ R31, R63.reuse, R41 ;  /* 0x000000293f1f7220 */ /* 0x040fe20000410000 */
[----:B------:R-:W-:Y:S02]  /*10710*/  HADD2.F32 R85, -RZ, R85.H1_H1 ;  /* 0x30000055ff557230 */ /* 0x000fe40000004100 */
[----:B------:R-:W-:Y:S01]  /*10720*/  FMUL.FTZ R67, R63, R33 ;  /* 0x000000213f437220 */ /* 0x000fe20000410000 */
[----:B------:R-:W-:Y:S02]  /*10730*/  HADD2.F32 R47, -RZ, R47.H1_H1 ;  /* 0x3000002fff2f7230 */ /* 0x000fe40000004100 */
[----:B------:R-:W-:Y:S01]  /*10740*/  FMUL.FTZ R82, R64, R83 ;  /* 0x0000005340527220 */ /* 0x000fe20000410000 */
[----:B------:R-:W-:Y:S02]  /*10750*/  HADD2.F32 R66, -RZ, R87.H0_H0 ;  /* 0x20000057ff427230 */ /* 0x000fe40000004100 */
[----:B------:R-:W-:Y:S01]  /*10760*/  FFMA.FTZ R63, R42, R33, -R31 ;  /* 0x000000212a3f7223 */ /* 0x000fe2000001081f */
[----:B------:R-:W-:-:S02]  /*10770*/  HADD2.F32 R62, -RZ, R89.H0_H0 ;  /* 0x20000059ff3e7230 */ /* 0x000fc40000004100 */
[----:B------:R-:W-:Y:S01]  /*10780*/  FMUL.FTZ R64, R64, R85 ;  /* 0x0000005540407220 */ /* 0x000fe20000410000 */
[----:B------:R-:W-:Y:S01]  /*10790*/  FFMA.FTZ R67, R42, R41, R67 ;  /* 0x000000292a437223 */ /* 0x000fe20000010043 */
[----:B------:R-:W-:Y:S02]  /*107a0*/  HADD2.F32 R44, -RZ, R44.H1_H1 ;  /* 0x3000002cff2c7230 */ /* 0x000fe40000004100 */
[C---:B------:R-:W-:Y:S01]  /*107b0*/  FMUL.FTZ R42, R47.reuse, R66 ;  /* 0x000000422f2a7220 */ /* 0x040fe20000410000 */
[----:B------:R-:W-:Y:S02]  /*107c0*/  HADD2.F32 R46, -RZ, R46.H1_H1 ;  /* 0x3000002eff2e7230 */ /* 0x000fe40000004100 */
[----:B------:R-:W-:Y:S01]  /*107d0*/  FMUL.FTZ R88, R47, R62 ;  /* 0x0000003e2f587220 */ /* 0x000fe20000410000 */
[----:B------:R-:W-:Y:S02]  /*107e0*/  HADD2.F32 R33, -RZ, R40.H0_H0 ;  /* 0x20000028ff217230 */ /* 0x000fe40000004100 */
[----:B------:R-:W-:Y:S01]  /*107f0*/  FFMA.FTZ R82, R43, R85, -R82 ;  /* 0x000000552b527223 */ /* 0x000fe20000010852 */
[----:B------:R-:W-:-:S02]  /*10800*/  HADD2.F32 R41, -RZ, R30.H0_H0 ;  /* 0x2000001eff297230 */ /* 0x000fc40000004100 */
[----:B------:R-:W-:Y:S01]  /*10810*/  FFMA.FTZ R64, R43, R83, R64 ;  /* 0x000000532b407223 */ /* 0x000fe20000010040 */
[----:B------:R-:W-:Y:S02]  /*10820*/  HADD2.F32 R31, -RZ, R28.H0_H0 ;  /* 0x2000001cff1f7230 */ /* 0x000fe40000004100 */
[C---:B------:R-:W-:Y:S01]  /*10830*/  FFMA.FTZ R83, R35.reuse, R62, -R42 ;  /* 0x0000003e23537223 */ /* 0x040fe2000001082a */
[----:B------:R-:W-:Y:S02]  /*10840*/  HADD2.F32 R34, -RZ, R34.H1_H1 ;  /* 0x30000022ff227230 */ /* 0x000fe40000004100 */
[----:B------:R-:W-:Y:S01]  /*10850*/  FFMA.FTZ R85, R35, R66, R88 ;  /* 0x0000004223557223 */ /* 0x000fe20000010058 */
[----:B------:R-:W-:Y:S01]  /*10860*/  FMUL.FTZ R35, R44, R33 ;  /* 0x000000212c237220 */ /* 0x000fe20000410000 */
[----:B------:R-:W-:Y:S01]  /*10870*/  FMUL.FTZ R47, R46, R41 ;  /* 0x000000292e2f7220 */ /* 0x000fe20000410000 */
[----:B------:R-:W-:Y:S01]  /*10880*/  FMUL.FTZ R44, R44, R31 ;  /* 0x0000001f2c2c7220 */ /* 0x000fe20000410000 */
[----:B------:R-:W-:Y:S01]  /*10890*/  FMUL.FTZ R46, R46, R29 ;  /* 0x0000001d2e2e7220 */ /* 0x000fe20000410000 */
[----:B------:R-:W-:Y:S01]  /*108a0*/  FFMA.FTZ R43, R32, R31, -R35 ;  /* 0x0000001f202b7223 */ /* 0x000fe20000010823 */
[----:B------:R-:W-:Y:S01]  /*108b0*/  FFMA.FTZ R30, R34, R29, -R47 ;  /* 0x0000001d221e7223 */ /* 0x000fe2000001082f */
[----:B------:R-:W-:Y:S01]  /*108c0*/  FFMA.FTZ R32, R32, R33, R44 ;  /* 0x0000002120207223 */ /* 0x000fe2000001002c */
        /* <DEDUP_REMOVED lines=8> */
[----:B------:R-:W-:-:S02]  /*10950*/  F2FP.F16.F32.PACK_AB R32, R32, R45 ;  /* 0x0000002d2020723e */ /* 0x000fc400000000ff */
[----:B------:R-:W-:-:S05]  /*10960*/  F2FP.F16.F32.PACK_AB R34, R34, R67 ;  /* 0x000000432222723e */ /* 0x000fca00000000ff */
[----:B------:R1:W-:Y:S02]  /*10970*/  STS.128 [R60+0xc400], R32 ;  /* 0x00c400203c007388 */ /* 0x0003e40000000c00 */
.L_x_1753:
[----:B------:R-:W-:Y:S05]  /*10980*/  BSYNC B2 ;  /* 0x0000000000027941 */ /* 0x000fea0003800000 */
.L_x_1752:
[----:B------:R-:W-:Y:S05]  /*10990*/  @P2 BRA `(.L_x_1749) ;  /* 0x0000000400782947 */ /* 0x000fea0003800000 */
[----:B------:R-:W-:Y:S01]  /*109a0*/  LEA.HI R86, R86, R171, RZ, 0x1d ;  /* 0x000000ab56567211 */ /* 0x000fe200078fe8ff */
[----:B------:R-:W-:Y:S01]  /*109b0*/  HADD2.F32 R41, -RZ, R76.H1_H1 ;  /* 0x3000004cff297230 */ /* 0x000fe20000004100 */
[--C-:B0-----:R-:W-:Y:S01]  /*109c0*/  SHF.R.U32.HI R44, RZ, 0x10, R37.reuse ;  /* 0x00000010ff2c7819 */ /* 0x101fe20000011625 */
[--C-:B------:R-:W-:Y:S01]  /*109d0*/  HADD2.F32 R42, -RZ, R75.reuse.H0_H0 ;  /* 0x2000004bff2a7230 */ /* 0x100fe20000004100 */
[----:B-1----:R-:W-:Y:S01]  /*109e0*/  SHF.R.S32.HI R31, RZ, 0x1f, R86 ;  /* 0x0000001fff1f7819 */ /* 0x002fe20000011456 */
[----:B------:R-:W-:Y:S01]  /*109f0*/  IMAD.SHL.U32 R29, R86, 0x8, RZ ;  /* 0x00000008561d7824 */ /* 0x000fe200078e00ff */
[----:B------:R-:W-:Y:S01]  /*10a00*/  SHF.R.U64 R61, R36, 0x10, R37 ;  /* 0x00000010243d7819 */ /* 0x000fe20000001225 */
[----:B------:R-:W-:Y:S01]  /*10a10*/  HADD2.F32 R44, -RZ, R44.H0_H0 ;  /* 0x2000002cff2c7230 */ /* 0x000fe20000004100 */
[----:B------:R-:W-:Y:S01]  /*10a20*/  LEA.HI R31, R31, R86, RZ, 0x3 ;  /* 0x000000561f1f7211 */ /* 0x000fe200078f18ff */
[----:B------:R-:W-:Y:S01]  /*10a30*/  HADD2.F32 R75, -RZ, R75.H1_H1 ;  /* 0x3000004bff4b7230 */ /* 0x000fe20000004100 */
[----:B------:R-:W-:Y:S01]  /*10a40*/  LOP3.LUT R28, R184, 0x38, R29, 0xf8, !PT ;  /* 0x00000038b81c7812 */ /* 0x000fe200078ef81d */
[----:B------:R-:W-:Y:S01]  /*10a50*/  HADD2.F32 R76, -RZ, R76.H0_H0 ;  /* 0x2000004cff4c7230 */ /* 0x000fe20000004100 */
[----:B------:R-:W-:-:S02]  /*10a60*/  SHF.L.U32 R31, R31, 0xa, RZ ;  /* 0x0000000a1f1f7819 */ /* 0x000fc400000006ff */
[----:B------:R-:W-:Y:S02]  /*10a70*/  LOP3.LUT R32, R28, R185, RZ, 0x3c, !PT ;  /* 0x000000b91c207212 */ /* 0x000fe400078e3cff */
[----:B------:R-:W-:Y:S02]  /*10a80*/  LOP3.LUT R33, R31, 0x7fffe000, RZ, 0xc0, !PT ;  /* 0x7fffe0001f217812 */ /* 0x000fe400078ec0ff */
[----:B------:R-:W0:Y:S01]  /*10a90*/  LDS.128 R28, [R215] ;  /* 0x00000000d71c7984 */ /* 0x000e220000000c00 */
[--C-:B------:R-:W-:Y:S02]  /*10aa0*/  SHF.R.U32.HI R43, RZ, 0x10, R25.reuse ;  /* 0x00000010ff2b7819 */ /* 0x100fe40000011619 */
[----:B------:R-:W-:Y:S02]  /*10ab0*/  IADD3 R33, R32, R33, R186 ;  /* 0x0000002120217210 */ /* 0x000fe40007ffe0ba */
[----:B------:R-:W-:Y:S02]  /*10ac0*/  SHF.R.U64 R65, R24, 0x10, R25 ;  /* 0x0000001018417819 */ /* 0x000fe40000001219 */
[--C-:B------:R-:W-:Y:S01]  /*10ad0*/  SHF.R.U64 R47, R38, 0x10, R39.reuse ;  /* 0x00000010262f7819 */ /* 0x100fe20000001227 */
[----:B------:R-:W-:Y:S01]  /*10ae0*/  IMAD R40, R33, 0x2, R18 ;  /* 0x0000000221287824 */ /* 0x000fe200078e0212 */
[----:B------:R-:W-:-:S02]  /*10af0*/  SHF.R.U32.HI R45, RZ, 0x10, R39 ;  /* 0x00000010ff2d7819 */ /* 0x000fc40000011627 */
[--C-:B------:R-:W-:Y:S02]  /*10b00*/  SHF.R.U32.HI R63, RZ, 0x10, R27.reuse ;  /* 0x00000010ff3f7819 */ /* 0x100fe4000001161b */
[----:B------:R-:W1:Y:S01]  /*10b10*/  LDS.128 R32, [R40+0xc400] ;  /* 0x00c4000028207984 */ /* 0x000e620000000c00 */
[----:B------:R-:W-:Y:S01]  /*10b20*/  SHF.R.U64 R64, R26, 0x10, R27 ;  /* 0x000000101a407819 */ /* 0x000fe2000000121b */
[--C-:B0-----:R-:W-:Y:S02]  /*10b30*/  HADD2.F32 R25, -RZ, R29.reuse.H0_H0 ;  /* 0x2000001dff197230 */ /* 0x101fe40000004100 */
[----:B------:R-:W-:Y:S02]  /*10b40*/  HADD2.F32 R29, -RZ, R29.H1_H1 ;  /* 0x3000001dff1d7230 */ /* 0x000fe40000004100 */
[----:B------:R-:W-:Y:S02]  /*10b50*/  HADD2.F32 R24, -RZ, R28.H0_H0 ;  /* 0x2000001cff187230 */ /* 0x000fe40000004100 */
[----:B------:R-:W-:-:S02]  /*10b60*/  HADD2.F32 R26, -RZ, R30.H0_H0 ;  /* 0x2000001eff1a7230 */ /* 0x000fc40000004100 */
[--C-:B------:R-:W-:Y:S02]  /*10b70*/  HADD2.F32 R27, -RZ, R31.reuse.H0_H0 ;  /* 0x2000001fff1b7230 */ /* 0x100fe40000004100 */
[----:B------:R-:W-:Y:S02]  /*10b80*/  HADD2.F32 R31, -RZ, R31.H1_H1 ;  /* 0x3000001fff1f7230 */ /* 0x000fe40000004100 */
[----:B------:R-:W-:Y:S02]  /*10b90*/  HADD2.F32 R28, -RZ, R28.H1_H1 ;  /* 0x3000001cff1c7230 */ /* 0x000fe40000004100 */
[--C-:B-1----:R-:W-:Y:S02]  /*10ba0*/  HADD2.F32 R36, -RZ, R33.reuse.H0_H0 ;  /* 0x20000021ff247230 */ /* 0x102fe40000004100 */
[----:B------:R-:W-:Y:S02]  /*10bb0*/  HADD2.F32 R37, -RZ, R33.H1_H1 ;  /* 0x30000021ff257230 */ /* 0x000fe40000004100 */
[----:B------:R-:W-:-:S02]  /*10bc0*/  HADD2.F32 R33, -RZ, R32.H0_H0 ;  /* 0x20000020ff217230 */ /* 0x000fc40000004100 */
[C---:B------:R-:W-:Y:S01]  /*10bd0*/  FMUL.FTZ R46, R36.reuse, R42 ;  /* 0x0000002a242e7220 */ /* 0x040fe20000410000 */
[-C--:B------:R-:W-:Y:S01]  /*10be0*/  FMUL.FTZ R60, R36, R41.reuse ;  /* 0x00000029243c7220 */ /* 0x080fe20000410000 */
[----:B------:R-:W-:Y:S02]  /*10bf0*/  HADD2.F32 R36, -RZ, R43.H0_H0 ;  /* 0x2000002bff247230 */ /* 0x000fe40000004100 */
[----:B------:R-:W-:Y:S01]  /*10c00*/  FMUL.FTZ R62, R37, R44 ;  /* 0x0000002c253e7220 */ /* 0x000fe20000410000 */
[C---:B------:R-:W-:Y:S01]  /*10c10*/  FFMA.FTZ R46, R25.reuse, R41, -R46 ;  /* 0x00000029192e7223 */ /* 0x040fe2000001082e */
[----:B------:R-:W-:Y:S01]  /*10c20*/  FFMA.FTZ R60, R25, R42, R60 ;  /* 0x0000002a193c7223 */ /* 0x000fe2000001003c */
[----:B------:R-:W-:Y:S01]  /*10c30*/  FMUL.FTZ R25, R33, R75 ;  /* 0x0000004b21197220 */ /* 0x000fe20000410000 */
[-C--:B------:R-:W-:Y:S01]  /*10c40*/  FMUL.FTZ R42, R37, R36.reuse ;  /* 0x00000024252a7220 */ /* 0x080fe20000410000 */
[----:B------:R-:W-:Y:S01]  /*10c50*/  FFMA.FTZ R41, R29, R36, -R62 ;  /* 0x000000241d297223 */ /* 0x000fe2000001083e */
[-C--:B------:R-:W-:Y:S01]  /*10c60*/  FMUL.FTZ R36, R33, R76.reuse ;  /* 0x0000004c21247220 */ /* 0x080fe20000410000 */
[----:B------:R-:W-:Y:S01]  /*10c70*/  FFMA.FTZ R76, R24, R76, -R25 ;  /* 0x0000004c184c7223 */ /* 0x000fe20000010819 */
[----:B------:R-:W-:-:S02]  /*10c80*/  HADD2.F32 R38, -RZ, R34.H0_H0 ;  /* 0x20000022ff267230 */ /* 0x000fc40000004100 */
[----:B------:R-:W-:Y:S01]  /*10c90*/  FFMA.FTZ R43, R29, R44, R42 ;  /* 0x0000002c1d2b7223 */ /* 0x000fe2000001002a */
[--C-:B------:R-:W-:Y:S02]  /*10ca0*/  HADD2.F32 R37, -RZ, R74.reuse.H1_H1 ;  /* 0x3000004aff257230 */ /* 0x100fe40000004100 */
[----:B------:R-:W-:Y:S01]  /*10cb0*/  FFMA.FTZ R75, R24, R75, R36 ;  /* 0x0000004b184b7223 */ /* 0x000fe20000010024 */
[----:B------:R-:W-:Y:S02]  /*10cc0*/  HADD2.F32 R25, -RZ, R77.H0_H0 ;  /* 0x2000004dff197230 */ /* 0x000fe40000004100 */
[----:B------:R-:W-:Y:S02]  /*10cd0*/  HADD2.F32 R39, -RZ, R35.H0_H0 ;  /* 0x20000023ff277230 */ /* 0x000fe40000004100 */
[C---:B------:R-:W-:Y:S01]  /*10ce0*/  FMUL.FTZ R29, R38.reuse, R37 ;  /* 0x00000025261d7220 */ /* 0x040fe20000410000 */
[----:B------:R-:W-:Y:S02]  /*10cf0*/  HADD2.F32 R74, -RZ, R74.H0_H0 ;  /* 0x2000004aff4a7230 */ /* 0x000fe40000004100 */
[----:B------:R-:W-:Y:S01]  /*10d00*/  FMUL.FTZ R33, R38, R25 ;  /* 0x0000001926217220 */ /* 0x000fe20000410000 */
[----:B------:R-:W-:-:S02]  /*10d10*/  HADD2.F32 R24, -RZ, R77.H1_H1 ;  /* 0x3000004dff187230 */ /* 0x000fc40000004100 */
[C---:B------:R-:W-:Y:S01]  /*10d20*/  FFMA.FTZ R42, R26.reuse, R25, -R29 ;  /* 0x000000191a2a7223 */ /* 0x040fe2000001081d */
[----:B------:R-:W-:Y:S02]  /*10d30*/  HADD2.F32 R35, -RZ, R35.H1_H1 ;  /* 0x30000023ff237230 */ /* 0x000fe40000004100 */
[C---:B------:R-:W-:Y:S01]  /*10d40*/  FMUL.FTZ R44, R39.reuse, R74 ;  /* 0x0000004a272c7220 */ /* 0x040fe20000410000 */
[----:B------:R-:W-:Y:S02]  /*10d50*/  HADD2.F32 R38, -RZ, R45.H0_H0 ;  /* 0x2000002dff267230 */ /* 0x000fe40000004100 */
[-C--:B------:R-:W-:Y:S01]  /*10d60*/  FMUL.FTZ R39, R39, R24.reuse ;  /* 0x0000001827277220 */ /* 0x080fe20000410000 */
[----:B------:R-:W-:Y:S02]  /*10d70*/  HADD2.F32 R36, -RZ, R63.H0_H0 ;  /* 0x2000003fff247230 */ /* 0x000fe40000004100 */
[----:B------:R-:W-:Y:S01]  /*10d80*/  FFMA.FTZ R37, R26, R37, R33 ;  /* 0x000000251a257223 */ /* 0x000fe20000010021 */
[----:B------:R-:W-:Y:S01]  /*10d90*/  FFMA.FTZ R44, R27, R24, -R44 ;  /* 0x000000181b2c7223 */ /* 0x000fe2000001082c */
[----:B------:R-:W-:-:S02]  /*10da0*/  HADD2.F32 R32, -RZ, R32.H1_H1 ;  /* 0x30000020ff207230 */ /* 0x000fc40000004100 */
[----:B------:R-:W-:Y:S01]  /*10db0*/  FMUL.FTZ R26, R35, R38 ;  /* 0x00000026231a7220 */ /* 0x000fe20000410000 */
[----:B------:R-:W-:Y:S02]  /*10dc0*/  HADD2.F32 R34, -RZ, R34.H1_H1 ;  /* 0x30000022ff227230 */ /* 0x000fe40000004100 */
[----:B------:R-:W-:Y:S01]  /*10dd0*/  FFMA.FTZ R74, R27, R74, R39 ;  /* 0x0000004a1b4a7223 */ /* 0x000fe20000010027 */
[-C--:B------:R-:W-:Y:S01]  /*10de0*/  FMUL.FTZ R24, R35, R36.reuse ;  /* 0x0000002423187220 */ /* 0x080fe20000410000 */
[----:B------:R-:W-:Y:S02]  /*10df0*/  HADD2.F32 R29, -RZ, R61.H0_H0 ;  /* 0x2000003dff1d7230 */ /* 0x000fe40000004100 */
[C---:B------:R-:W-:Y:S01]  /*10e00*/  FFMA.FTZ R45, R31.reuse, R36, -R26 ;  /* 0x000000241f2d7223 */ /* 0x040fe2000001081a */
[----:B------:R-:W-:Y:S02]  /*10e10*/  HADD2.F32 R33, -RZ, R47.H0_H0 ;  /* 0x2000002fff217230 */ /* 0x000fe40000004100 */
[----:B------:R-:W-:Y:S01]  /*10e20*/  FFMA.FTZ R47, R31, R38, R24 ;  /* 0x000000261f2f7223 */ /* 0x000fe20000010018 */
[----:B------:R-:W-:-:S02]  /*10e30*/  HADD2.F32 R25, -RZ, R65.H0_H0 ;  /* 0x20000041ff197230 */ /* 0x000fc40000004100 */
[----:B------:R-:W-:Y:S01]  /*10e40*/  FMUL.FTZ R31, R32, R29 ;  /* 0x0000001d201f7220 */ /* 0x000fe20000410000 */
[----:B------:R-:W-:Y:S02]  /*10e50*/  HADD2.F32 R27, -RZ, R64.H0_H0 ;  /* 0x20000040ff1b7230 */ /* 0x000fe40000004100 */
[----:B------:R-:W-:Y:S01]  /*10e60*/  FMUL.FTZ R39, R34, R33 ;  /* 0x0000002122277220 */ /* 0x000fe20000410000 */
[----:B------:R-:W-:Y:S02]  /*10e70*/  HADD2.F32 R30, -RZ, R30.H1_H1 ;  /* 0x3000001eff1e7230 */ /* 0x000fe40000004100 */
[-C--:B------:R-:W-:Y:S01]  /*10e80*/  FMUL.FTZ R32, R32, R25.reuse ;  /* 0x0000001920207220 */ /* 0x080fe20000410000 */
[----:B------:R-:W-:Y:S01]  /*10e90*/  FFMA.FTZ R35, R28, R25, -R31 ;  /* 0x000000191c237223 */ /* 0x000fe2000001081f */
[-C--:B------:R-:W-:Y:S01]  /*10ea0*/  FMUL.FTZ R34, R34, R27.reuse ;  /* 0x0000001b22227220 */ /* 0x080fe20000410000 */
        /* <DEDUP_REMOVED lines=13> */
.L_x_1749:
[----:B------:R-:W-:Y:S05]  /*10f80*/  BSYNC B1 ;  /* 0x0000000000017941 */ /* 0x000fea0003800000 */
.L_x_1748:
[----:B------:R-:W-:-:S13]  /*10f90*/  ISETP.GE.AND P0, PT, R219, R73, PT ;  /* 0x00000049db00720c */ /* 0x000fda0003f06270 */
[----:B------:R-:W-:Y:S05]  /*10fa0*/  @P0 BRA `(.L_x_1729) ;  /* 0x0000001000940947 */ /* 0x000fea0003800000 */
[----:B01----:R-:W0:Y:S01]  /*10fb0*/  LDC R32, c[0x0][0x3f4] ;  /* 0x0000fd00ff207b82 */ /* 0x003e220000000800 */
[----:B------:R-:W-:Y:S01]  /*10fc0*/  BSSY B1, `(.L_x_1754) ;  /* 0x0000063000017945 */ /* 0x000fe20003800000 */
[-C--:B0-----:R-:W-:Y:S02]  /*10fd0*/  ISETP.GE.AND P0, PT, R16, R32.reuse, PT ;  /* 0x000000201000720c */ /* 0x081fe40003f06270 */
[-C--:B------:R-:W-:Y:S02]  /*10fe0*/  ISETP.GE.AND P1, PT, R168, R32.reuse, PT ;  /* 0x00000020a800720c */ /* 0x080fe40003f26270 */
[----:B------:R-:W-:-:S09]  /*10ff0*/  ISETP.GE.AND P2, PT, R169, R32, PT ;  /* 0x00000020a900720c */ /* 0x000fd20003f46270 */
[----:B------:R-:W-:Y:S05]  /*11000*/  @P0 BRA `(.L_x_1755) ;  /* 0x0000000400780947 */ /* 0x000fea0003800000 */
[----:B--2---:R-:W-:Y:S01]  /*11010*/  LEA.HI R24, R32, R199, RZ, 0x1d ;  /* 0x000000c720187211 */ /* 0x004fe200078fe8ff */
[----:B------:R-:W-:Y:S01]  /*11020*/  HADD2.F32 R38, -RZ, R80.H1_H1 ;  /* 0x30000050ff267230 */ /* 0x000fe20000004100 */
[----:B------:R-:W-:Y:S01]  /*11030*/  SHF.R.U32.HI R41, RZ, 0x10, R49 ;  /* 0x00000010ff297819 */ /* 0x000fe20000011631 */
[--C-:B------:R-:W-:Y:S01]  /*11040*/  HADD2.F32 R39, -RZ, R78.reuse.H1_H1 ;  /* 0x3000004eff277230 */ /* 0x100fe20000004100 */
[----:B------:R-:W-:Y:S01]  /*11050*/  SHF.R.S32.HI R25, RZ, 0x1f, R24 ;  /* 0x0000001fff197819 */ /* 0x000fe20000011418 */
[----:B------:R-:W-:Y:S01]  /*11060*/  IMAD.SHL.U32 R26, R24, 0x8, RZ ;  /* 0x00000008181a7824 */ /* 0x000fe200078e00ff */
[----:B------:R-:W-:Y:S01]  /*11070*/  SHF.R.U32.HI R40, RZ, 0x10, R5 ;  /* 0x00000010ff287819 */ /* 0x000fe20000011605 */
[----:B------:R-:W-:Y:S01]  /*11080*/  HADD2.F32 R78, -RZ, R78.H0_H0 ;  /* 0x2000004eff4e7230 */ /* 0x000fe20000004100 */
[----:B------:R-:W-:Y:S01]  /*11090*/  LEA.HI R24, R25, R24, RZ, 0x3 ;  /* 0x0000001819187211 */ /* 0x000fe200078f18ff */
[----:B------:R-:W-:Y:S01]  /*110a0*/  HADD2.F32 R80, -RZ, R80.H0_H0 ;  /* 0x20000050ff507230 */ /* 0x000fe20000004100 */
[----:B------:R-:W-:Y:S01]  /*110b0*/  LOP3.LUT R25, R181, 0x38, R26, 0xf8, !PT ;  /* 0x00000038b5197812 */ /* 0x000fe200078ef81a */
[----:B------:R-:W-:Y:S01]  /*110c0*/  HADD2.F32 R40, -RZ, R40.H0_H0 ;  /* 0x20000028ff287230 */ /* 0x000fe20000004100 */
[----:B------:R-:W-:Y:S01]  /*110d0*/  SHF.R.U64 R60, R48, 0x10, R49 ;  /* 0x00000010303c7819 */ /* 0x000fe20000001231 */
[----:B------:R-:W-:Y:S01]  /*110e0*/  IMAD.SHL.U32 R24, R24, 0x400, RZ ;  /* 0x0000040018187824 */ /* 0x000fe200078e00ff */
[----:B------:R-:W-:-:S02]  /*110f0*/  LOP3.LUT R29, R25, R218, RZ, 0x3c, !PT ;  /* 0x000000da191d7212 */ /* 0x000fc400078e3cff */
[----:B------:R-:W-:Y:S02]  /*11100*/  SHF.R.U64 R48, R4, 0x10, R5 ;  /* 0x0000001004307819 */ /* 0x000fe40000001205 */
[----:B------:R-:W-:Y:S02]  /*11110*/  LOP3.LUT R28, R24, 0x7fffe000, RZ, 0xc0, !PT ;  /* 0x7fffe000181c7812 */ /* 0x000fe400078ec0ff */
[----:B------:R-:W0:Y:S01]  /*11120*/  LDS.128 R24, [R216] ;  /* 0x00000000d8187984 */ /* 0x000e220000000c00 */
[----:B------:R-:W-:Y:S02]  /*11130*/  SHF.R.U64 R49, R50, 0x10, R51 ;  /* 0x0000001032317819 */ /* 0x000fe40000001233 */
[----:B------:R-:W-:Y:S02]  /*11140*/  IADD3 R29, R29, R28, R188 ;  /* 0x0000001c1d1d7210 */ /* 0x000fe40007ffe0bc */
[----:B------:R-:W-:Y:S02]  /*11150*/  SHF.R.U64 R47, R6, 0x10, R7 ;  /* 0x00000010062f7819 */ /* 0x000fe40000001207 */
[----:B------:R-:W-:-:S02]  /*11160*/  LEA R33, R29, R18, 0x1 ;  /* 0x000000121d217211 */ /* 0x000fc400078e08ff */
[----:B------:R-:W-:Y:S02]  /*11170*/  SHF.R.U32.HI R50, RZ, 0x10, R51 ;  /* 0x00000010ff327819 */ /* 0x000fe40000011633 */
[----:B------:R-:W-:Y:S01]  /*11180*/  SHF.R.U32.HI R43, RZ, 0x10, R7 ;  /* 0x00000010ff2b7819 */ /* 0x000fe20000011607 */
[----:B------:R-:W1:Y:S01]  /*11190*/  LDS.128 R28, [R33+0xc400] ;  /* 0x00c40000211c7984 */ /* 0x000e620000000c00 */
[--C-:B0-----:R-:W-:Y:S02]  /*111a0*/  HADD2.F32 R5, -RZ, R25.reuse.H0_H0 ;  /* 0x20000019ff057230 */ /* 0x101fe40000004100 */
[----:B------:R-:W-:Y:S02]  /*111b0*/  HADD2.F32 R4, -RZ, R24.H0_H0 ;  /* 0x20000018ff047230 */ /* 0x000fe40000004100 */
[----:B------:R-:W-:Y:S02]  /*111c0*/  HADD2.F32 R25, -RZ, R25.H1_H1 ;  /* 0x30000019ff197230 */ /* 0x000fe40000004100 */
[----:B------:R-:W-:-:S02]  /*111d0*/  HADD2.F32 R6, -RZ, R26.H0_H0 ;  /* 0x2000001aff067230 */ /* 0x000fc40000004100 */
        /* <DEDUP_REMOVED lines=8> */
[C---:B------:R-:W-:Y:S01]  /*11260*/  FFMA.FTZ R42, R5.reuse, R38, -R42 ;  /* 0x00000026052a7223 */ /* 0x040fe2000001082a */
[----:B------:R-:W-:Y:S01]  /*11270*/  FFMA.FTZ R44, R5, R39, R44 ;  /* 0x00000027052c7223 */ /* 0x000fe2000001002c */
[----:B------:R-:W-:Y:S01]  /*11280*/  FMUL.FTZ R5, R29, R78 ;  /* 0x0000004e1d057220 */ /* 0x000fe20000410000 */
[C---:B------:R-:W-:Y:S01]  /*11290*/  FMUL.FTZ R38, R35.reuse, R40 ;  /* 0x0000002823267220 */ /* 0x040fe20000410000 */
[----:B------:R-:W-:Y:S01]  /*112a0*/  FMUL.FTZ R46, R35, R34 ;  /* 0x00000022232e7220 */ /* 0x000fe20000410000 */
[----:B------:R-:W-:Y:S02]  /*112b0*/  HADD2.F32 R36, -RZ, R30.H0_H0 ;  /* 0x2000001eff247230 */ /* 0x000fe40000004100 */
[-C--:B------:R-:W-:Y:S01]  /*112c0*/  FMUL.FTZ R29, R29, R80.reuse ;  /* 0x000000501d1d7220 */ /* 0x080fe20000410000 */
[----:B------:R-:W-:Y:S02]  /*112d0*/  HADD2.F32 R35, -RZ, R79.H0_H0 ;  /* 0x2000004fff237230 */ /* 0x000fe40000004100 */
[----:B------:R-:W-:Y:S01]  /*112e0*/  FFMA.FTZ R80, R4, R80, -R5 ;  /* 0x0000005004507223 */ /* 0x000fe20000010805 */
[----:B------:R-:W-:Y:S01]  /*112f0*/  FFMA.FTZ R39, R25, R34, -R38 ;  /* 0x0000002219277223 */ /* 0x000fe20000010826 */
[----:B------:R-:W-:-:S02]  /*11300*/  HADD2.F32 R5, -RZ, R81.H0_H0 ;  /* 0x20000051ff057230 */ /* 0x000fc40000004100 */
[----:B------:R-:W-:Y:S01]  /*11310*/  FFMA.FTZ R41, R25, R40, R46 ;  /* 0x0000002819297223 */ /* 0x000fe2000001002e */
[----:B------:R-:W-:Y:S02]  /*11320*/  HADD2.F32 R37, -RZ, R31.H0_H0 ;  /* 0x2000001fff257230 */ /* 0x000fe40000004100 */
[----:B------:R-:W-:Y:S01]  /*11330*/  FFMA.FTZ R78, R4, R78, R29 ;  /* 0x0000004e044e7223 */ /* 0x000fe2000001001d */
[----:B------:R-:W-:Y:S02]  /*11340*/  HADD2.F32 R38, -RZ, R79.H1_H1 ;  /* 0x3000004fff267230 */ /* 0x000fe40000004100 */
[C---:B------:R-:W-:Y:S01]  /*11350*/  FMUL.FTZ R25, R36.reuse, R35 ;  /* 0x0000002324197220 */ /* 0x040fe20000410000 */
[----:B------:R-:W-:Y:S02]  /*11360*/  HADD2.F32 R4, -RZ, R81.H1_H1 ;  /* 0x30000051ff047230 */ /* 0x000fe40000004100 */
[----:B------:R-:W-:Y:S01]  /*11370*/  FMUL.FTZ R29, R36, R5 ;  /* 0x00000005241d7220 */ /* 0x000fe20000410000 */
[----:B------:R-:W-:-:S02]  /*11380*/  HADD2.F32 R31, -RZ, R31.H1_H1 ;  /* 0x3000001fff1f7230 */ /* 0x000fc40000004100 */
[C---:B------:R-:W-:Y:S01]  /*11390*/  FFMA.FTZ R40, R6.reuse, R5, -R25 ;  /* 0x0000000506287223 */ /* 0x040fe20000010819 */
[----:B------:R-:W-:Y:S02]  /*113a0*/  HADD2.F32 R36, -RZ, R43.H0_H0 ;  /* 0x2000002bff247230 */ /* 0x000fe40000004100 */
[C---:B------:R-:W-:Y:S01]  /*113b0*/  FMUL.FTZ R46, R37.reuse, R38 ;  /* 0x00000026252e7220 */ /* 0x040fe20000410000 */
[----:B------:R-:W-:Y:S02]  /*113c0*/  HADD2.F32 R34, -RZ, R50.H0_H0 ;  /* 0x20000032ff227230 */ /* 0x000fe40000004100 */
[-C--:B------:R-:W-:Y:S01]  /*113d0*/  FMUL.FTZ R5, R37, R4.reuse ;  /* 0x0000000425057220 */ /* 0x080fe20000410000 */
[----:B------:R-:W-:Y:S01]  /*113e0*/  FFMA.FTZ R37, R6, R35, R29 ;  /* 0x0000002306257223 */ /* 0x000fe2000001001d */
[----:B------:R-:W-:Y:S01]  /*113f0*/  FFMA.FTZ R46, R7, R4, -R46 ;  /* 0x00000004072e7223 */ /* 0x000fe2000001082e */
[----:B------:R-:W-:Y:S02]  /*11400*/  HADD2.F32 R28, -RZ, R28.H1_H1 ;  /* 0x3000001cff1c7230 */ /* 0x000fe40000004100 */
[----:B------:R-:W-:Y:S01]  /*11410*/  FMUL.FTZ R6, R31, R36 ;  /* 0x000000241f067220 */ /* 0x000fe20000410000 */
[----:B------:R-:W-:-:S02]  /*11420*/  HADD2.F32 R30, -RZ, R30.H1_H1 ;  /* 0x3000001eff1e7230 */ /* 0x000fc40000004100 */
[----:B------:R-:W-:Y:S01]  /*11430*/  FFMA.FTZ R38, R7, R38, R5 ;  /* 0x0000002607267223 */ /* 0x000fe20000010005 */
[-C--:B------:R-:W-:Y:S01]  /*11440*/  FMUL.FTZ R4, R31, R34.reuse ;  /* 0x000000221f047220 */ /* 0x080fe20000410000 */
[----:B------:R-:W-:Y:S02]  /*11450*/  HADD2.F32 R25, -RZ, R48.H0_H0 ;  /* 0x20000030ff197230 */ /* 0x000fe40000004100 */
[C---:B------:R-:W-:Y:S01]  /*11460*/  FFMA.FTZ R45, R27.reuse, R34, -R6 ;  /* 0x000000221b2d7223 */ /* 0x040fe20000010806 */
[----:B------:R-:W-:Y:S02]  /*11470*/  HADD2.F32 R29, -RZ, R47.H0_H0 ;  /* 0x2000002fff1d7230 */ /* 0x000fe40000004100 */
[----:B------:R-:W-:Y:S01]  /*11480*/  FFMA.FTZ R47, R27, R36, R4 ;  /* 0x000000241b2f7223 */ /* 0x000fe20000010004 */
[----:B------:R-:W-:Y:S02]  /*11490*/  HADD2.F32 R5, -RZ, R60.H0_H0 ;  /* 0x2000003cff057230 */ /* 0x000fe40000004100 */
[----:B------:R-:W-:Y:S01]  /*114a0*/  FMUL.FTZ R27, R28, R25 ;  /* 0x000000191c1b7220 */ /* 0x000fe20000410000 */
[----:B------:R-:W-:-:S02]  /*114b0*/  HADD2.F32 R7, -RZ, R49.H0_H0 ;  /* 0x20000031ff077230 */ /* 0x000fc40000004100 */
[----:B------:R-:W-:Y:S01]  /*114c0*/  FMUL.FTZ R43, R30, R29 ;  /* 0x0000001d1e2b7220 */ /* 0x000fe20000410000 */
[----:B------:R-:W-:Y:S02]  /*114d0*/  HADD2.F32 R24, -RZ, R24.H1_H1 ;  /* 0x30000018ff187230 */ /* 0x000fe40000004100 */
[----:B------:R-:W-:Y:S01]  /*114e0*/  FMUL.FTZ R28, R28, R5 ;  /* 0x000000051c1c7220 */ /* 0x000fe20000410000 */
[----:B------:R-:W-:Y:S02]  /*114f0*/  HADD2.F32 R26, -RZ, R26.H1_H1 ;  /* 0x3000001aff1a7230 */ /* 0x000fe40000004100 */
        /* <DEDUP_REMOVED lines=15> */
.L_x_1755:
[----:B------:R-:W-:Y:S05]  /*115f0*/  BSYNC B1 ;  /* 0x0000000000017941 */ /* 0x000fea0003800000 */
.L_x_1754:
[----:B------:R-:W-:Y:S04]  /*11600*/  BSSY B1, `(.L_x_1756) ;  /* 0x0000060000017945 */ /* 0x000fe80003800000 */
[----:B------:R-:W-:Y:S05]  /*11610*/  @P1 BRA `(.L_x_1757) ;  /* 0x0000000400781947 */ /* 0x000fea0003800000 */
[----:B0-----:R-:W-:Y:S01]  /*11620*/  LEA.HI R4, R32, R170, RZ, 0x1d ;  /* 0x000000aa20047211 */ /* 0x001fe200078fe8ff */
[----:B------:R-:W-:Y:S01]  /*11630*/  HADD2.F32 R35, -RZ, R69.H1_H1 ;  /* 0x30000045ff237230 */ /* 0x000fe20000004100 */
[----:B------:R-:W-:Y:S01]  /*11640*/  SHF.R.U32.HI R36, RZ, 0x10, R9 ;  /* 0x00000010ff247819 */ /* 0x000fe20000011609 */
[----:B------:R-:W-:Y:S01]  /*11650*/  HADD2.F32 R34, -RZ, R71.H1_H1 ;  /* 0x30000047ff227230 */ /* 0x000fe20000004100 */
[----:B------:R-:W-:Y:S01]  /*11660*/  SHF.R.S32.HI R5, RZ, 0x1f, R4 ;  /* 0x0000001fff057819 */ /* 0x000fe20000011404 */
[----:B------:R-:W-:Y:S01]  /*11670*/  IMAD.SHL.U32 R6, R4, 0x8, RZ ;  /* 0x0000000804067824 */ /* 0x000fe200078e00ff */
[----:B------:R-:W-:Y:S01]  /*11680*/  SHF.R.U64 R47, R52, 0x10, R53 ;  /* 0x00000010342f7819 */ /* 0x000fe20000001235 */
[----:B------:R-:W-:Y:S01]  /*11690*/  HADD2.F32 R36, -RZ, R36.H0_H0 ;  /* 0x20000024ff247230 */ /* 0x000fe20000004100 */
[----:B------:R-:W-:Y:S02]  /*116a0*/  LEA.HI R4, R5, R4, RZ, 0x3 ;  /* 0x0000000405047211 */ /* 0x000fe400078f18ff */
[----:B------:R-:W-:-:S02]  /*116b0*/  LOP3.LUT R5, R181, 0x38, R6, 0xf8, !PT ;  /* 0x00000038b5057812 */ /* 0x000fc400078ef806 */
[----:B------:R-:W-:Y:S01]  /*116c0*/  SHF.R.U64 R45, R8, 0x10, R9 ;  /* 0x00000010082d7819 */ /* 0x000fe20000001209 */
[----:B------:R-:W-:Y:S01]  /*116d0*/  IMAD.SHL.U32 R4, R4, 0x400, RZ ;  /* 0x0000040004047824 */ /* 0x000fe200078e00ff */
[----:B--2---:R-:W-:Y:S02]  /*116e0*/  LOP3.LUT R25, R5, R218, RZ, 0x3c, !PT ;  /* 0x000000da05197212 */ /* 0x004fe400078e3cff */
[----:B------:R-:W-:Y:S02]  /*116f0*/  SHF.R.U32.HI R52, RZ, 0x10, R53 ;  /* 0x00000010ff347819 */ /* 0x000fe40000011635 */
[----:B------:R-:W-:Y:S02]  /*11700*/  LOP3.LUT R24, R4, 0x7fffe000, RZ, 0xc0, !PT ;  /* 0x7fffe00004187812 */ /* 0x000fe400078ec0ff */
[----:B------:R-:W0:Y:S01]  /*11710*/  LDS.128 R4, [R214] ;  /* 0x00000000d6047984 */ /* 0x000e220000000c00 */
[----:B------:R-:W-:Y:S02]  /*11720*/  SHF.R.U64 R43, R10, 0x10, R11 ;  /* 0x000000100a2b7819 */ /* 0x000fe4000000120b */
[----:B------:R-:W-:-:S02]  /*11730*/  IADD3 R25, R25, R24, R188 ;  /* 0x0000001819197210 */ /* 0x000fc40007ffe0bc */
[--C-:B------:R-:W-:Y:S02]  /*11740*/  SHF.R.U64 R46, R54, 0x10, R55.reuse ;  /* 0x00000010362e7819 */ /* 0x100fe40000001237 */
[----:B------:R-:W-:Y:S01]  /*11750*/  SHF.R.U32.HI R54, RZ, 0x10, R55 ;  /* 0x00000010ff367819 */ /* 0x000fe20000011637 */
[----:B------:R-:W-:Y:S01]  /*11760*/  IMAD R28, R25, 0x2, R18 ;  /* 0x00000002191c7824 */ /* 0x000fe200078e0212 */
[----:B------:R-:W-:-:S04]  /*11770*/  SHF.R.U32.HI R41, RZ, 0x10, R11 ;  /* 0x00000010ff297819 */ /* 0x000fc8000001160b */
[----:B------:R-:W1:Y:S01]  /*11780*/  LDS.128 R24, [R28+0xc400] ;  /* 0x00c400001c187984 */ /* 0x000e620000000c00 */
[--C-:B0-----:R-:W-:Y:S02]  /*11790*/  HADD2.F32 R8, -RZ, R5.reuse.H0_H0 ;  /* 0x20000005ff087230 */ /* 0x101fe40000004100 */
[----:B------:R-:W-:Y:S02]  /*117a0*/  HADD2.F32 R9, -RZ, R5.H1_H1 ;  /* 0x30000005ff097230 */ /* 0x000fe40000004100 */
[----:B------:R-:W-:Y:S02]  /*117b0*/  HADD2.F32 R5, -RZ, R4.H0_H0 ;  /* 0x20000004ff057230 */ /* 0x000fe40000004100 */
[----:B------:R-:W-:Y:S02]  /*117c0*/  HADD2.F32 R10, -RZ, R6.H0_H0 ;  /* 0x20000006ff0a7230 */ /* 0x000fe40000004100 */
[--C-:B------:R-:W-:Y:S02]  /*117d0*/  HADD2.F32 R11, -RZ, R7.reuse.H0_H0 ;  /* 0x20000007ff0b7230 */ /* 0x100fe40000004100 */
[----:B------:R-:W-:-:S02]  /*117e0*/  HADD2.F32 R7, -RZ, R7.H1_H1 ;  /* 0x30000007ff077230 */ /* 0x000fc40000004100 */
[----:B------:R-:W-:Y:S02]  /*117f0*/  HADD2.F32 R4, -RZ, R4.H1_H1 ;  /* 0x30000004ff047230 */ /* 0x000fe40000004100 */
[--C-:B-1----:R-:W-:Y:S02]  /*11800*/  HADD2.F32 R29, -RZ, R25.reuse.H0_H0 ;  /* 0x20000019ff1d7230 */ /* 0x102fe40000004100 */
[----:B------:R-:W-:Y:S02]  /*11810*/  HADD2.F32 R30, -RZ, R25.H1_H1 ;  /* 0x30000019ff1e7230 */ /* 0x000fe40000004100 */
[----:B------:R-:W-:Y:S02]  /*11820*/  HADD2.F32 R25, -RZ, R24.H0_H0 ;  /* 0x20000018ff197230 */ /* 0x000fe40000004100 */
[C---:B------:R-:W-:Y:S01]  /*11830*/  FMUL.FTZ R37, R29.reuse, R35 ;  /* 0x000000231d257220 */ /* 0x040fe20000410000 */
[----:B------:R-:W-:Y:S01]  /*11840*/  FMUL.FTZ R39, R29, R34 ;  /* 0x000000221d277220 */ /* 0x000fe20000410000 */
[----:B------:R-:W-:-:S02]  /*11850*/  HADD2.F32 R29, -RZ, R52.H0_H0 ;  /* 0x20000034ff1d7230 */ /* 0x000fc40000004100 */
[----:B------:R-:W-:Y:S01]  /*11860*/  FMUL.FTZ R38, R30, R36 ;  /* 0x000000241e267220 */ /* 0x000fe20000410000 */
[C---:B------:R-:W-:Y:S01]  /*11870*/  FFMA.FTZ R37, R8.reuse, R34, -R37 ;  /* 0x0000002208257223 */ /* 0x040fe20000010825 */
[----:B------:R-:W-:Y:S02]  /*11880*/  HADD2.F32 R34, -RZ, R69.H0_H0 ;  /* 0x20000045ff227230 */ /* 0x000fe40000004100 */
[----:B------:R-:W-:Y:S01]  /*11890*/  FFMA.FTZ R39, R8, R35, R39 ;  /* 0x0000002308277223 */ /* 0x000fe20000010027 */
[----:B------:R-:W-:Y:S02]  /*118a0*/  HADD2.F32 R8, -RZ, R71.H0_H0 ;  /* 0x20000047ff087230 */ /* 0x000fe40000004100 */
[-C--:B------:R-:W-:Y:S01]  /*118b0*/  FMUL.FTZ R40, R30, R29.reuse ;  /* 0x0000001d1e287220 */ /* 0x080fe20000410000 */
[----:B------:R-:W-:Y:S01]  /*118c0*/  FFMA.FTZ R38, R9, R29, -R38 ;  /* 0x0000001d09267223 */ /* 0x000fe20000010826 */
[----:B------:R-:W-:Y:S01]  /*118d0*/  FMUL.FTZ R30, R25, R34 ;  /* 0x00000022191e7220 */ /* 0x000fe20000410000 */
[----:B------:R-:W-:-:S02]  /*118e0*/  HADD2.F32 R31, -RZ, R26.H0_H0 ;  /* 0x2000001aff1f7230 */ /* 0x000fc40000004100 */
[-C--:B------:R-:W-:Y:S01]  /*118f0*/  FMUL.FTZ R25, R25, R8.reuse ;  /* 0x0000000819197220 */ /* 0x080fe20000410000 */
[----:B------:R-:W-:Y:S02]  /*11900*/  HADD2.F32 R29, -RZ, R70.H0_H0 ;  /* 0x20000046ff1d7230 */ /* 0x000fe40000004100 */
[C---:B------:R-:W-:Y:S01]  /*11910*/  FFMA.FTZ R35, R5.reuse, R8, -R30 ;  /* 0x0000000805237223 */ /* 0x040fe2000001081e */
[----:B------:R-:W-:Y:S02]  /*11920*/  HADD2.F32 R8, -RZ, R72.H0_H0 ;  /* 0x20000048ff087230 */ /* 0x000fe40000004100 */
[----:B------:R-:W-:Y:S01]  /*11930*/  FFMA.FTZ R34, R5, R34, R25 ;  /* 0x0000002205227223 */ /* 0x000fe20000010019 */
[----:B------:R-:W-:Y:S02]  /*11940*/  HADD2.F32 R33, -RZ, R27.H0_H0 ;  /* 0x2000001bff217230 */ /* 0x000fe40000004100 */
[----:B------:R-:W-:Y:S01]  /*11950*/  FMUL.FTZ R5, R31, R29 ;  /* 0x0000001d1f057220 */ /* 0x000fe20000410000 */
[----:B------:R-:W-:-:S02]  /*11960*/  HADD2.F32 R70, -RZ, R70.H1_H1 ;  /* 0x30000046ff467230 */ /* 0x000fc40000004100 */
[----:B------:R-:W-:Y:S01]  /*11970*/  FFMA.FTZ R40, R9, R36, R40 ;  /* 0x0000002409287223 */ /* 0x000fe20000010028 */
[----:B------:R-:W-:Y:S02]  /*11980*/  HADD2.F32 R72, -RZ, R72.H1_H1 ;  /* 0x30000048ff487230 */ /* 0x000fe40000004100 */
[-C--:B------:R-:W-:Y:S01]  /*11990*/  FMUL.FTZ R9, R31, R8.reuse ;  /* 0x000000081f097220 */ /* 0x080fe20000410000 */
[----:B------:R-:W-:Y:S01]  /*119a0*/  FFMA.FTZ R31, R10, R8, -R5 ;  /* 0x000000080a1f7223 */ /* 0x000fe20000010805 */
[C---:B------:R-:W-:Y:S01]  /*119b0*/  FMUL.FTZ R36, R33.reuse, R70 ;  /* 0x0000004621247220 */ /* 0x040fe20000410000 */
[----:B------:R-:W-:Y:S02]  /*119c0*/  HADD2.F32 R27, -RZ, R27.H1_H1 ;  /* 0x3000001bff1b7230 */ /* 0x000fe40000004100 */
[-C--:B------:R-:W-:Y:S01]  /*119d0*/  FMUL.FTZ R33, R33, R72.reuse ;  /* 0x0000004821217220 */ /* 0x080fe20000410000 */
[----:B------:R-:W-:Y:S02]  /*119e0*/  HADD2.F32 R30, -RZ, R41.H0_H0 ;  /* 0x20000029ff1e7230 */ /* 0x000fe40000004100 */
[----:B------:R-:W-:Y:S01]  /*119f0*/  FFMA.FTZ R36, R11, R72, -R36 ;  /* 0x000000480b247223 */ /* 0x000fe20000010824 */
[----:B------:R-:W-:-:S02]  /*11a00*/  HADD2.F32 R8, -RZ, R54.H0_H0 ;  /* 0x20000036ff087230 */ /* 0x000fc40000004100 */
[----:B------:R-:W-:Y:S01]  /*11a10*/  FFMA.FTZ R33, R11, R70, R33 ;  /* 0x000000460b217223 */ /* 0x000fe20000010021 */
[----:B------:R-:W-:Y:S02]  /*11a20*/  HADD2.F32 R24, -RZ, R24.H1_H1 ;  /* 0x30000018ff187230 */ /* 0x000fe40000004100 */
[C---:B------:R-:W-:Y:S01]  /*11a30*/  FMUL.FTZ R42, R27.reuse, R30 ;  /* 0x0000001e1b2a7220 */ /* 0x040fe20000410000 */
[----:B------:R-:W-:Y:S02]  /*11a40*/  HADD2.F32 R11, -RZ, R45.H0_H0 ;  /* 0x2000002dff0b7230 */ /* 0x000fe40000004100 */
[----:B------:R-:W-:Y:S01]  /*11a50*/  FMUL.FTZ R44, R27, R8 ;  /* 0x000000081b2c7220 */ /* 0x000fe20000410000 */
[----:B------:R-:W-:Y:S02]  /*11a60*/  HADD2.F32 R5, -RZ, R47.H0_H0 ;  /* 0x2000002fff057230 */ /* 0x000fe40000004100 */
[----:B------:R-:W-:Y:S01]  /*11a70*/  FFMA.FTZ R10, R10, R29, R9 ;  /* 0x0000001d0a0a7223 */ /* 0x000fe20000010009 */
[----:B------:R-:W-:-:S02]  /*11a80*/  HADD2.F32 R26, -RZ, R26.H1_H1 ;  /* 0x3000001aff1a7230 */ /* 0x000fc40000004100 */
[C---:B------:R-:W-:Y:S01]  /*11a90*/  FFMA.FTZ R41, R7.reuse, R8, -R42 ;  /* 0x0000000807297223 */ /* 0x040fe2000001082a */
[----:B------:R-:W-:Y:S02]  /*11aa0*/  HADD2.F32 R25, -RZ, R43.H0_H0 ;  /* 0x2000002bff197230 */ /* 0x000fe40000004100 */
[----:B------:R-:W-:Y:S01]  /*11ab0*/  FFMA.FTZ R44, R7, R30, R44 ;  /* 0x0000001e072c7223 */ /* 0x000fe2000001002c */
[----:B------:R-:W-:Y:S02]  /*11ac0*/  HADD2.F32 R9, -RZ, R46.H0_H0 ;  /* 0x2000002eff097230 */ /* 0x000fe40000004100 */
[C---:B------:R-:W-:Y:S01]  /*11ad0*/  FMUL.FTZ R7, R24.reuse, R11 ;  /* 0x0000000b18077220 */ /* 0x040fe20000410000 */
[----:B------:R-:W-:Y:S02]  /*11ae0*/  HADD2.F32 R6, -RZ, R6.H1_H1 ;  /* 0x30000006ff067230 */ /* 0x000fe40000004100 */
        /* <DEDUP_REMOVED lines=17> */
.L_x_1757:
[----:B------:R-:W-:Y:S05]  /*11c00*/  BSYNC B1 ;  /* 0x0000000000017941 */ /* 0x000fea0003800000 */
.L_x_1756:
[----:B------:R-:W-:Y:S05]  /*11c10*/  @P2 BRA `(.L_x_1729) ;  /* 0x0000000400782947 */ /* 0x000fea0003800000 */
[----:B------:R-:W-:Y:S01]  /*11c20*/  LEA.HI R32, R32, R171, RZ, 0x1d ;  /* 0x000000ab20207211 */ /* 0x000fe200078fe8ff */
[----:B--2---:R-:W-:Y:S01]  /*11c30*/  HADD2.F32 R29, -RZ, R20.H1_H1 ;  /* 0x30000014ff1d7230 */ /* 0x004fe20000004100 */
[----:B------:R-:W-:Y:S01]  /*11c40*/  SHF.R.U64 R40, R56, 0x10, R57 ;  /* 0x0000001038287819 */ /* 0x000fe20000001239 */
[--C-:B------:R-:W-:Y:S01]  /*11c50*/  HADD2.F32 R31, -RZ, R0.reuse.H1_H1 ;  /* 0x30000000ff1f7230 */ /* 0x100fe20000004100 */
[----:B01----:R-:W-:Y:S01]  /*11c60*/  SHF.R.S32.HI R5, RZ, 0x1f, R32 ;  /* 0x0000001fff057819 */ /* 0x003fe20000011420 */
[----:B------:R-:W-:Y:S01]  /*11c70*/  HADD2.F32 R30, -RZ, R0.H0_H0 ;  /* 0x20000000ff1e7230 */ /* 0x000fe20000004100 */
[----:B------:R-:W-:Y:S01]  /*11c80*/  SHF.L.U32 R4, R32, 0x3, RZ ;  /* 0x0000000320047819 */ /* 0x000fe200000006ff */
[----:B------:R-:W-:Y:S01]  /*11c90*/  HADD2.F32 R20, -RZ, R20.H0_H0 ;  /* 0x20000014ff147230 */ /* 0x000fe20000004100 */
[----:B------:R-:W-:Y:S02]  /*11ca0*/  LEA.HI R32, R5, R32, RZ, 0x3 ;  /* 0x0000002005207211 */ /* 0x000fe400078f18ff */
[----:B------:R-:W-:-:S02]  /*11cb0*/  LOP3.LUT R5, R181, 0x38, R4, 0xf8, !PT ;  /* 0x00000038b5057812 */ /* 0x000fc400078ef804 */
[----:B------:R-:W-:Y:S01]  /*11cc0*/  SHF.R.U32.HI R56, RZ, 0x10, R57 ;  /* 0x00000010ff387819 */ /* 0x000fe20000011639 */
[----:B------:R-:W-:Y:S01]  /*11cd0*/  IMAD.SHL.U32 R32, R32, 0x400, RZ ;  /* 0x0000040020207824 */ /* 0x000fe200078e00ff */
[----:B------:R-:W-:Y:S02]  /*11ce0*/  LOP3.LUT R9, R5, R218, RZ, 0x3c, !PT ;  /* 0x000000da05097212 */ /* 0x000fe400078e3cff */
[----:B------:R-:W0:Y:S01]  /*11cf0*/  LDS.128 R4, [R213] ;  /* 0x00000000d5047984 */ /* 0x000e220000000c00 */
[----:B------:R-:W-:Y:S02]  /*11d00*/  SHF.R.U64 R38, R12, 0x10, R13 ;  /* 0x000000100c267819 */ /* 0x000fe4000000120d */
[----:B------:R-:W-:Y:S02]  /*11d10*/  LOP3.LUT R32, R32, 0x7fffe000, RZ, 0xc0, !PT ;  /* 0x7fffe00020207812 */ /* 0x000fe400078ec0ff */
[----:B------:R-:W-:Y:S02]  /*11d20*/  SHF.R.U64 R37, R14, 0x10, R15 ;  /* 0x000000100e257819 */ /* 0x000fe4000000120f */
[----:B------:R-:W-:-:S02]  /*11d30*/  IADD3 R9, R9, R32, R188 ;  /* 0x0000002009097210 */ /* 0x000fc40007ffe0bc */
[----:B------:R-:W-:Y:S02]  /*11d40*/  SHF.R.U32.HI R32, RZ, 0x10, R13 ;  /* 0x00000010ff207819 */ /* 0x000fe4000001160d */
[--C-:B------:R-:W-:Y:S01]  /*11d50*/  SHF.R.U64 R39, R58, 0x10, R59.reuse ;  /* 0x000000103a277819 */ /* 0x100fe2000000123b */
[----:B------:R-:W-:Y:S01]  /*11d60*/  IMAD R24, R9, 0x2, R18 ;  /* 0x0000000209187824 */ /* 0x000fe200078e0212 */
[----:B------:R-:W-:Y:S01]  /*11d70*/  SHF.R.U32.HI R58, RZ, 0x10, R59 ;  /* 0x00000010ff3a7819 */ /* 0x000fe2000001163b */
[----:B------:R-:W-:Y:S01]  /*11d80*/  HADD2.F32 R32, -RZ, R32.H0_H0 ;  /* 0x20000020ff207230 */ /* 0x000fe20000004100 */
[----:B------:R-:W-:Y:S02]  /*11d90*/  SHF.R.U32.HI R36, RZ, 0x10, R15 ;  /* 0x00000010ff247819 */ /* 0x000fe4000001160f */
[----:B------:R-:W1:Y:S01]  /*11da0*/  LDS.128 R8, [R24+0xc400] ;  /* 0x00c4000018087984 */ /* 0x000e620000000c00 */
[--C-:B0-----:R-:W-:Y:S02]  /*11db0*/  HADD2.F32 R13, -RZ, R5.reuse.H1_H1 ;  /* 0x30000005ff0d7230 */ /* 0x101fe40000004100 */
[----:B------:R-:W-:-:S02]  /*11dc0*/  HADD2.F32 R12, -RZ, R5.H0_H0 ;  /* 0x20000005ff0c7230 */ /* 0x000fc40000004100 */
[----:B------:R-:W-:Y:S02]  /*11dd0*/  HADD2.F32 R5, -RZ, R4.H0_H0 ;  /* 0x20000004ff057230 */ /* 0x000fe40000004100 */
[----:B------:R-:W-:Y:S02]  /*11de0*/  HADD2.F32 R14, -RZ, R6.H0_H0 ;  /* 0x20000006ff0e7230 */ /* 0x000fe40000004100 */
[--C-:B------:R-:W-:Y:S02]  /*11df0*/  HADD2.F32 R15, -RZ, R7.reuse.H0_H0 ;  /* 0x20000007ff0f7230 */ /* 0x100fe40000004100 */
[----:B------:R-:W-:Y:S02]  /*11e00*/  HADD2.F32 R7, -RZ, R7.H1_H1 ;  /* 0x30000007ff077230 */ /* 0x000fe40000004100 */
[----:B------:R-:W-:Y:S02]  /*11e10*/  HADD2.F32 R4, -RZ, R4.H1_H1 ;  /* 0x30000004ff047230 */ /* 0x000fe40000004100 */
[----:B------:R-:W-:-:S02]  /*11e20*/  HADD2.F32 R6, -RZ, R6.H1_H1 ;  /* 0x30000006ff067230 */ /* 0x000fc40000004100 */
[--C-:B-1----:R-:W-:Y:S02]  /*11e30*/  HADD2.F32 R25, -RZ, R9.reuse.H0_H0 ;  /* 0x20000009ff197230 */ /* 0x102fe40000004100 */
[----:B------:R-:W-:Y:S02]  /*11e40*/  HADD2.F32 R26, -RZ, R9.H1_H1 ;  /* 0x30000009ff1a7230 */ /* 0x000fe40000004100 */
[----:B------:R-:W-:Y:S02]  /*11e50*/  HADD2.F32 R9, -RZ, R8.H0_H0 ;  /* 0x20000008ff097230 */ /* 0x000fe40000004100 */
[C---:B------:R-:W-:Y:S01]  /*11e60*/  FMUL.FTZ R33, R25.reuse, R31 ;  /* 0x0000001f19217220 */ /* 0x040fe20000410000 */
[-C--:B------:R-:W-:Y:S01]  /*11e70*/  FMUL.FTZ R35, R25, R29.reuse ;  /* 0x0000001d19237220 */ /* 0x080fe20000410000 */
[----:B------:R-:W-:Y:S02]  /*11e80*/  HADD2.F32 R25, -RZ, R56.H0_H0 ;  /* 0x20000038ff197230 */ /* 0x000fe40000004100 */
[----:B------:R-:W-:Y:S01]  /*11e90*/  FMUL.FTZ R0, R26, R32 ;  /* 0x000000201a007220 */ /* 0x000fe20000410000 */
[C---:B------:R-:W-:Y:S01]  /*11ea0*/  FFMA.FTZ R33, R12.reuse, R29, -R33 ;  /* 0x0000001d0c217223 */ /* 0x040fe20000010821 */
[----:B------:R-:W-:Y:S01]  /*11eb0*/  FFMA.FTZ R35, R12, R31, R35 ;  /* 0x0000001f0c237223 */ /* 0x000fe20000010023 */
[----:B------:R-:W-:-:S02]  /*11ec0*/  HADD2.F32 R27, -RZ, R10.H0_H0 ;  /* 0x2000000aff1b7230 */ /* 0x000fc40000004100 */
[-C--:B------:R-:W-:Y:S01]  /*11ed0*/  FMUL.FTZ R34, R26, R25.reuse ;  /* 0x000000191a227220 */ /* 0x080fe20000410000 */
[----:B------:R-:W-:Y:S01]  /*11ee0*/  FFMA.FTZ R26, R13, R25, -R0 ;  /* 0x000000190d1a7223 */ /* 0x000fe20000010800 */
[C---:B------:R-:W-:Y:S01]  /*11ef0*/  FMUL.FTZ R0, R9.reuse, R30 ;  /* 0x0000001e09007220 */ /* 0x040fe20000410000 */
[----:B------:R-:W-:Y:S02]  /*11f00*/  HADD2.F32 R12, -RZ, R3.H0_H0 ;  /* 0x20000003ff0c7230 */ /* 0x000fe40000004100 */
[----:B------:R-:W-:Y:S01]  /*11f10*/  FMUL.FTZ R9, R9, R20 ;  /* 0x0000001409097220 */ /* 0x000fe20000410000 */
[----:B------:R-:W-:Y:S01]  /*11f20*/  FFMA.FTZ R34, R13, R32, R34 ;  /* 0x000000200d227223 */ /* 0x000fe20000010022 */
[C---:B------:R-:W-:Y:S01]  /*11f30*/  FFMA.FTZ R13, R5.reuse, R20, -R0 ;  /* 0x00000014050d7223 */ /* 0x040fe20000010800 */
[----:B------:R-:W-:Y:S02]  /*11f40*/  HADD2.F32 R0, -RZ, R21.H0_H0 ;  /* 0x20000015ff007230 */ /* 0x000fe40000004100 */
[----:B------:R-:W-:Y:S01]  /*11f50*/  FFMA.FTZ R30, R5, R30, R9 ;  /* 0x0000001e051e7223 */ /* 0x000fe20000010009 */
[----:B------:R-:W-:Y:S01]  /*11f60*/  FMUL.FTZ R5, R27, R12 ;  /* 0x0000000c1b057220 */ /* 0x000fe20000410000 */
[----:B------:R-:W-:-:S02]  /*11f70*/  HADD2.F32 R28, -RZ, R11.H0_H0 ;  /* 0x2000000bff1c7230 */ /* 0x000fc40000004100 */
[----:B------:R-:W-:Y:S02]  /*11f80*/  HADD2.F32 R3, -RZ, R3.H1_H1 ;  /* 0x30000003ff037230 */ /* 0x000fe40000004100 */
[-C--:B------:R-:W-:Y:S01]  /*11f90*/  FMUL.FTZ R27, R27, R0.reuse ;  /* 0x000000001b1b7220 */ /* 0x080fe20000410000 */
[----:B------:R-:W-:Y:S02]  /*11fa0*/  HADD2.F32 R21, -RZ, R21.H1_H1 ;  /* 0x30000015ff157230 */ /* 0x000fe40000004100 */
[----:B------:R-:W-:Y:S01]  /*11fb0*/  FFMA.FTZ R25, R14, R0, -R5 ;  /* 0x000000000e197223 */ /* 0x000fe20000010805 */
[----:B------:R-:W-:Y:S02]  /*11fc0*/  HADD2.F32 R11, -RZ, R11.H1_H1 ;  /* 0x3000000bff0b7230 */ /* 0x000fe40000004100 */
[C---:B------:R-:W-:Y:S01]  /*11fd0*/  FMUL.FTZ R32, R28.reuse, R3 ;  /* 0x000000031c207220 */ /* 0x040fe20000410000 */
[----:B------:R-:W-:Y:S02]  /*11fe0*/  HADD2.F32 R20, -RZ, R36.H0_H0 ;  /* 0x20000024ff147230 */ /* 0x000fe40000004100 */
[----:B------:R-:W-:Y:S01]  /*11ff0*/  FMUL.FTZ R28, R28, R21 ;  /* 0x000000151c1c7220 */ /* 0x000fe20000410000 */
[----:B------:R-:W-:-:S02]  /*12000*/  HADD2.F32 R0, -RZ, R58.H0_H0 ;  /* 0x2000003aff007230 */ /* 0x000fc40000004100 */
[----:B------:R-:W-:Y:S01]  /*12010*/  FFMA.FTZ R27, R14, R12, R27 ;  /* 0x0000000c0e1b7223 */ /* 0x000fe2000001001b */
[----:B------:R-:W-:Y:S02]  /*12020*/  HADD2.F32 R8, -RZ, R8.H1_H1 ;  /* 0x30000008ff087230 */ /* 0x000fe40000004100 */
[C---:B------:R-:W-:Y:S01]  /*12030*/  FMUL.FTZ R12, R11.reuse, R20 ;  /* 0x000000140b0c7220 */ /* 0x040fe20000410000 */
[----:B------:R-:W-:Y:S02]  /*12040*/  HADD2.F32 R10, -RZ, R10.H1_H1 ;  /* 0x3000000aff0a7230 */ /* 0x000fe40000004100 */
[----:B------:R-:W-:Y:S01]  /*12050*/  FMUL.FTZ R14, R11, R0 ;  /* 0x000000000b0e7220 */ /* 0x000fe20000410000 */
[C---:B------:R-:W-:Y:S01]  /*12060*/  FFMA.FTZ R28, R15.reuse, R3, R28 ;  /* 0x000000030f1c7223 */ /* 0x040fe2000001001c */
[----:B------:R-:W-:Y:S02]  /*12070*/  HADD2.F32 R9, -RZ, R38.H0_H0 ;  /* 0x20000026ff097230 */ /* 0x000fe40000004100 */
[----:B------:R-:W-:Y:S01]  /*12080*/  FFMA.FTZ R32, R15, R21, -R32 ;  /* 0x000000150f207223 */ /* 0x000fe20000010820 */
[----:B------:R-:W-:-:S02]  /*12090*/  HADD2.F32 R11, -RZ, R37.H0_H0 ;  /* 0x20000025ff0b7230 */ /* 0x000fc40000004100 */
[C---:B------:R-:W-:Y:S01]  /*120a0*/  FFMA.FTZ R21, R7.reuse, R0, -R12 ;  /* 0x0000000007157223 */ /* 0x040fe2000001080c */
[----:B------:R-:W-:Y:S02]  /*120b0*/  HADD2.F32 R3, -RZ, R40.H0_H0 ;  /* 0x20000028ff037230 */ /* 0x000fe40000004100 */
[----:B------:R-:W-:Y:S01]  /*120c0*/  FFMA.FTZ R29, R7, R20, R14 ;  /* 0x00000014071d7223 */ /* 0x000fe2000001000e */
[----:B------:R-:W-:Y:S02]  /*120d0*/  HADD2.F32 R5, -RZ, R39.H0_H0 ;  /* 0x20000027ff057230 */ /* 0x000fe40000004100 */
        /* <DEDUP_REMOVED lines=18> */
.L_x_1729:
[----:B------:R-:W-:Y:S05]  /*12200*/  BSYNC B0 ;  /* 0x0000000000007941 */ /* 0x000fea0003800000 */
.L_x_1707:
        /* <DEDUP_REMOVED lines=8> */
.L_x_1705:
[----:B01-3--:R-:W3:Y:S02]  /*12290*/  LDL R0, [R1+0x30] ;  /* 0x0000300001007983 */ /* 0x00bee40000100800 */
[----:B---3--:R-:W-:-:S13]  /*122a0*/  R2UR UR4, R0 ;  /* 0x00000000000472ca */ /* 0x008fda00000e0000 */
[----:B------:R-:W-:-:S05]  /*122b0*/  IMAD.U32 R0, RZ, RZ, UR4 ;  /* 0x00000004ff007e24 */ /* 0x000fca000f8e00ff */
[----:B------:R-:W-:-:S13]  /*122c0*/  ISETP.NE.AND P0, PT, R0, 0x3, PT ;  /* 0x000000030000780c */ /* 0x000fda0003f05270 */
[----:B------:R-:W-:Y:S05]  /*122d0*/  @!P0 BRA `(.L_x_1758) ;  /* 0x0000000000048947 */ /* 0x000fea0003800000 */
[----:B------:R-:W-:Y:S01]  /*122e0*/  BPT.TRAP 0x1 ;  /* 0x000000040000795c */ /* 0x000fe20000300000 */
.L_x_1758:
[----:B--2-4-:R-:W-:Y:S02]  /*122f0*/  LEA R4, R160, R18, 0x3 ;  /* 0x00000012a0047211 */ /* 0x014fe400078e18ff */
[----:B------:R-:W-:-:S04]  /*12300*/  SHF.L.U32 R3, R163, 0x1f, RZ ;  /* 0x0000001fa3037819 */ /* 0x000fc800000006ff */
[----:B------:R0:W1:Y:S01]  /*12310*/  SYNCS.PHASECHK.TRANS64.TRYWAIT P1, [R4+URZ+0x2a830], R3 ;  /* 0x02a83003040075a7 */ /* 0x000062000802017f */
[----:B------:R-:W-:Y:S05]  /*12320*/  @!P0 BRA `(.L_x_1759) ;  /* 0x0000000000048947 */ /* 0x000fea0003800000 */
[----:B------:R-:W-:Y:S01]  /*12330*/  BPT.TRAP 0x1 ;  /* 0x000000040000795c */ /* 0x000fe20000300000 */
.L_x_1759:
[----:B-1----:R-:W-:Y:S05]  /*12340*/  @P1 BRA `(.L_x_1760) ;  /* 0x0000000000081947 */ /* 0x002fea0003800000 */
[----:B------:R-:W1:Y:S02]  /*12350*/  SYNCS.PHASECHK.TRANS64.TRYWAIT P1, [R4+URZ+0x2a830], R3 ;  /* 0x02a83003040075a7 */ /* 0x000e64000802017f */
[----:B-1----:R-:W-:Y:S05]  /*12360*/  @!P1 BRA `(.L_x_1761) ;  /* 0x00000180003c9947 */ /* 0x002fea0003800000 */
.L_x_1760:
[----:B------:R-:W-:Y:S05]  /*12370*/  WARPSYNC.ALL ;  /* 0x0000000000007948 */ /* 0x000fea0003800000 */
[----:B------:R-:W-:Y:S01]  /*12380*/  VIADD R0, R18, 0x18400 ;  /* 0x0001840012007836 */ /* 0x000fe20000000000 */
[----:B------:R-:W-:Y:S01]  /*12390*/  R2UR UR4, R68 ;  /* 0x00000000440472ca */ /* 0x000fe200000e0000 */
[----:B------:R-:W-:Y:S01]  /*123a0*/  IMAD.MOV.U32 R9, RZ, RZ, 0x40000040 ;  /* 0x40000040ff097424 */ /* 0x000fe200078e00ff */
[----:B------:R-:W-:Y:S01]  /*123b0*/  WARPGROUP.ARRIVE ;  /* 0x00000000000079c5 */ /* 0x000fe20000000000 */
[----:B------:R-:W-:Y:S01]  /*123c0*/  UMOV UR9, 0x40000040 ;  /* 0x4000004000097882 */ /* 0x000fe20000000000 */
[----:B------:R-:W-:Y:S01]  /*123d0*/  SHF.R.U32.HI R0, RZ, 0x4, R0 ;  /* 0x00000004ff007819 */ /* 0x000fe20000011600 */
[----:B------:R-:W-:Y:S01]  /*123e0*/  IMAD.MOV.U32 R11, RZ, RZ, 0x40000040 ;  /* 0x40000040ff0b7424 */ /* 0x000fe200078e00ff */
[----:B------:R-:W-:Y:S01]  /*123f0*/  R2UR UR11, R9 ;  /* 0x00000000090b72ca */ /* 0x000fe200000e0000 */
[----:B------:R-:W-:Y:S01]  /*12400*/  UMOV UR57, 0x40000040 ;  /* 0x4000004000397882 */ /* 0x000fe20000000000 */
[----:B------:R-:W-:Y:S01]  /*12410*/  LOP3.LUT R0, R0, 0x3fff, RZ, 0xc0, !PT ;  /* 0x00003fff00007812 */ /* 0x000fe200078ec0ff */
[----:B------:R-:W-:Y:S01]  /*12420*/  UMOV UR53, 0x40000040 ;  /* 0x4000004000357882 */ /* 0x000fe20000000000 */
[----:B------:R-:W-:Y:S01]  /*12430*/  MOV R13, UR9 ;  /* 0x00000009000d7c02 */ /* 0x000fe20008000f00 */
[----:B------:R-:W-:Y:S01]  /*12440*/  UMOV UR49, 0x40000040 ;  /* 0x4000004000317882 */ /* 0x000fe20000000000 */
[----:B------:R-:W-:Y:S01]  /*12450*/  LOP3.LUT R7, R0, 0x10000, RZ, 0xfc, !PT ;  /* 0x0001000000077812 */ /* 0x000fe200078efcff */
[----:B------:R-:W-:Y:S01]  /*12460*/  ULOP3.LUT UR4, UR4, 0x10000, URZ, 0xfc, !UPT ;  /* 0x0001000004047892 */ /* 0x000fe2000f8efc3f */
[----:B------:R-:W-:Y:S01]  /*12470*/  MOV R9, 0x40000040 ;  /* 0x4000004000097802 */ /* 0x000fe20000000f00 */
[----:B------:R-:W-:Y:S01]  /*12480*/  UMOV UR45, 0x40000040 ;  /* 0x40000040002d7882 */ /* 0x000fe20000000000 */
[----:B------:R-:W-:Y:S01]  /*12490*/  UMOV UR41, 0x40000040 ;  /* 0x4000004000297882 */ /* 0x000fe20000000000 */
[----:B------:R-:W-:Y:S01]  /*124a0*/  IMAD R8, R160, 0x900, R7 ;  /* 0x00000900a0087824 */ /* 0x000fe200078e0207 */
[----:B------:R-:W-:Y:S01]  /*124b0*/  UIADD3 UR5, UR4, 0x2, URZ ;  /* 0x0000000204057890 */ /* 0x000fe2000fffe03f */
[----:B------:R-:W-:Y:S01]  /*124c0*/  R2UR UR39, R9 ;  /* 0x00000000092772ca */ /* 0x000fe200000e0000 */
[----:B------:R-:W-:Y:S01]  /*124d0*/  UMOV UR8, UR4 ;  /* 0x0000000400087c82 */ /* 0x000fe20008000000 */
[C---:B------:R-:W-:Y:S01]  /*124e0*/  VIADD R10, R8.reuse, 0x2 ;  /* 0x00000002080a7836 */ /* 0x040fe20000000000 */
[----:B------:R-:W-:Y:S01]  /*124f0*/  R2UR UR10, R8 ;  /* 0x00000000080a72ca */ /* 0x000fe200000e0000 */
[----:B------:R-:W-:Y:S01]  /*12500*/  IMAD.U32 R12, RZ, RZ, UR8 ;  /* 0x00000008ff0c7e24 */ /* 0x000fe2000f8e00ff */
[----:B------:R-:W-:-:S02]  /*12510*/  UIADD3 UR56, UR4, 0x404, URZ ;  /* 0x0000040404387890 */ /* 0x000fc4000fffe03f */
[----:B------:R-:W-:Y:S02]  /*12520*/  UIADD3 UR52, UR4, 0x406, URZ ;  /* 0x0000040604347890 */ /* 0x000fe4000fffe03f */
[----:B------:R2:W-:Y:S01]  /*12530*/  STL.64 [R1+0x28], R12 ;  /* 0x0000280c01007387 */ /* 0x0005e20000100a00 */
[----:B------:R-:W-:Y:S02]  /*12540*/  UIADD3 UR48, UR4, 0x800, URZ ;  /* 0x0000080004307890 */ /* 0x000fe4000fffe03f */
[----:B------:R-:W-:Y:S02]  /*12550*/  UIADD3 UR44, UR4, 0x802, URZ ;  /* 0x00000802042c7890 */ /* 0x000fe4000fffe03f */
[----:B------:R-:W-:Y:S02]  /*12560*/  UIADD3 UR40, UR4, 0x804, URZ ;  /* 0x0000080404287890 */ /* 0x000fe4000fffe03f */
[----:B------:R-:W-:Y:S01]  /*12570*/  HGMMA.64x96x16.F32 R24, gdesc[UR8], RZ, !UPT, gsb0 ;  /* 0x01600000081879f0 */ /* 0x000fe2000c0008ff */
[----:B------:R-:W-:Y:S01]  /*12580*/  R2UR UR10, R10 ;  /* 0x000000000a0a72ca */ /* 0x000fe200000e0000 */
[----:B------:R-:W-:Y:S01]  /*12590*/  UMOV UR8, UR5 ;  /* 0x0000000500087c82 */ /* 0x000fe20008000000 */
[----:B------:R-:W-:Y:S01]  /*125a0*/  R2UR UR11, R11 ;  /* 0x000000000b0b72ca */ /* 0x000fe200000e0000 */
[----:B------:R-:W-:Y:S01]  /*125b0*/  UMOV UR9, 0x40000040 ;  /* 0x4000004000097882 */ /* 0x000fe20000000000 */
[----:B------:R-:W-:Y:S01]  /*125c0*/  VIADD R10, R8, 0x4 ;  /* 0x00000004080a7836 */ /* 0x000fe20000000000 */
[----:B------:R-:W-:Y:S01]  /*125d0*/  UIADD3 UR5, UR4, 0x4, URZ ;  /* 0x0000000404057890 */ /* 0x000fe2000fffe03f */
[----:B------:R-:W-:Y:S01]  /*125e0*/  IMAD.MOV.U32 R11, RZ, RZ, 0x40000040 ;  /* 0x40000040ff0b7424 */ /* 0x000fe200078e00ff */
[----:B--2---:R-:W-:Y:S01]  /*125f0*/  MOV R13, UR9 ;  /* 0x00000009000d7c02 */ /* 0x004fe20008000f00 */
[----:B------:R-:W-:Y:S01]  /*12600*/  IMAD.U32 R12, RZ, RZ, UR8 ;  /* 0x00000008ff0c7e24 */ /* 0x000fe2000f8e00ff */
        /* <DEDUP_REMOVED lines=14> */
[----:B------:R-:W-:-:S05]  /*126f0*/  IMAD.U32 R12, RZ, RZ, UR8 ;  /* 0x00000008ff0c7e24 */ /* 0x000fca000f8e00ff */
        /* <DEDUP_REMOVED lines=35> */
[----:B--2---:R-:W-:Y:S01]  /*12930*/  MOV R13, UR9 ;  /* 0x00000009000d7c02 */ /* 0x004fe20008000f00 */
[----:B------:R-:W-:Y:S02]  /*12940*/  IMAD.MOV.U32 R11, RZ, RZ, 0x40000040 ;  /* 0x40000040ff0b7424 */ /* 0x000fe400078e00ff */
[----:B------:R-:W-:Y:S01]  /*12950*/  IMAD.U32 R12, RZ, RZ, UR8 ;  /* 0x00000008ff0c7e24 */ /* 0x000fe2000f8e00ff */
[----:B------:R-:W-:Y:S01]  /*12960*/  R2UR UR58, R10 ;  /* 0x000000000a3a72ca */ /* 0x000fe200000e0000 */
[----:B------:R-:W-:Y:S01]  /*12970*/  VIADD R10, R8, 0x306 ;  /* 0x00000306080a7836 */ /* 0x000fe20000000000 */
[----:B------:R-:W-:-:S02]  /*12980*/  R2UR UR59, R11 ;  /* 0x000000000b3b72ca */ /* 0x000fc400000e0000 */
[----:B------:R-:W-:Y:S01]  /*12990*/  MOV R11, 0x40000040 ;  /* 0x40000040000b7802 */ /* 0x000fe20000000f00 */
[----:B------:R2:W-:Y:S01]  /*129a0*/  STL.64 [R1], R12 ;  /* 0x0000000c01007387 */ /* 0x0005e20000100a00 */
[----:B------:R-:W-:Y:S01]  /*129b0*/  R2UR UR54, R10 ;  /* 0x000000000a3672ca */ /* 0x000fe200000e0000 */
[----:B------:R-:W-:Y:S01]  /*129c0*/  VIADD R10, R8, 0x600 ;  /* 0x00000600080a7836 */ /* 0x000fe20000000000 */
[----:B------:R-:W-:Y:S01]  /*129d0*/  R2UR UR55, R11 ;  /* 0x000000000b3772ca */ /* 0x000fe200000e0000 */
[----:B------:R-:W-:-:S03]  /*129e0*/  IMAD.MOV.U32 R11, RZ, RZ, 0x40000040 ;  /* 0x40000040ff0b7424 */ /* 0x000fc600078e00ff */
[----:B------:R-:W-:Y:S01]  /*129f0*/  R2UR UR50, R10 ;  /* 0x000000000a3272ca */ /* 0x000fe200000e0000 */
[----:B------:R-:W-:Y:S01]  /*12a00*/  VIADD R10, R8, 0x602 ;  /* 0x00000602080a7836 */ /* 0x000fe20000000000 */
[----:B------:R-:W-:Y:S02]  /*12a10*/  R2UR UR51, R11 ;  /* 0x000000000b3372ca */ /* 0x000fe400000e0000 */
[----:B------:R-:W-:Y:S02]  /*12a20*/  MOV R11, 0x40000040 ;  /* 0x40000040000b7802 */ /* 0x000fe40000000f00 */
[----:B------:R-:W-:Y:S01]  /*12a30*/  R2UR UR46, R10 ;  /* 0x000000000a2e72ca */ /* 0x000fe200000e0000 */
[C---:B------:R-:W-:Y:S01]  /*12a40*/  VIADD R10, R8.reuse, 0x604 ;  /* 0x00000604080a7836 */ /* 0x040fe20000000000 */
[----:B------:R-:W-:Y:S01]  /*12a50*/  R2UR UR47, R11 ;  /* 0x000000000b2f72ca */ /* 0x000fe200000e0000 */
[----:B------:R-:W-:Y:S02]  /*12a60*/  IMAD.MOV.U32 R11, RZ, RZ, 0x40000040 ;  /* 0x40000040ff0b7424 */ /* 0x000fe400078e00ff */
[----:B------:R-:W-:Y:S01]  /*12a70*/  VIADD R8, R8, 0x606 ;  /* 0x0000060608087836 */ /* 0x000fe20000000000 */
[----:B------:R-:W-:-:S02]  /*12a80*/  R2UR UR42, R10 ;  /* 0x000000000a2a72ca */ /* 0x000fc400000e0000 */
[----:B------:R-:W-:Y:S02]  /*12a90*/  R2UR UR43, R11 ;  /* 0x000000000b2b72ca */ /* 0x000fe400000e0000 */
[----:B------:R-:W-:Y:S01]  /*12aa0*/  R2UR UR38, R8 ;  /* 0x00000000082672ca */ /* 0x000fe200000e0000 */
        /* <DEDUP_REMOVED lines=22> */
[----:B--2---:R-:W-:Y:S05]  /*12c10*/  @!P0 BRA `(.L_x_1762) ;  /* 0x0000000000048947 */ /* 0x004fea0003800000 */
[----:B------:R-:W-:Y:S01]  /*12c20*/  BPT.TRAP 0x1 ;  /* 0x000000040000795c */ /* 0x000fe20000300000 */
.L_x_1762:
[----:B------:R-:W2:Y:S01]  /*12c30*/  LDC R21, c[0x0][0x448] ;  /* 0x00011200ff157b82 */ /* 0x000ea20000000800 */
[----:B------:R-:W-:Y:S01]  /*12c40*/  IMAD.IADD R5, R191, 0x1, R187 ;  /* 0x00000001bf057824 */ /* 0x000fe200078e02bb */
[----:B------:R-:W-:Y:S01]  /*12c50*/  ULDC UR4, c[0x0][0x9d8] ;  /* 0x0002760000047ab9 */ /* 0x000fe20000000800 */
[----:B------:R-:W-:Y:S01]  /*12c60*/  LOP3.LUT R22, R22, 0xffefffff, RZ, 0xc0, !PT ;  /* 0xffefffff16167812 */ /* 0x000fe200078ec0ff */
[----:B------:R-:W-:Y:S01]  /*12c70*/  FMUL.FTZ R20, R42, UR4 ;  /* 0x000000042a147c20 */ /* 0x000fe20008410000 */
[----:B------:R-:W-:Y:S02]  /*12c80*/  IMAD.MOV.U32 R42, RZ, RZ, R5 ;  /* 0x000000ffff2a7224 */ /* 0x000fe400078e0005 */
[----:B------:R-:W-:Y:S01]  /*12c90*/  FMUL.FTZ R53, R53, UR4 ;  /* 0x0000000435357c20 */ /* 0x000fe20008410000 */
[----:B------:R-:W-:Y:S01]  /*12ca0*/  FMUL.FTZ R87, R40, UR4 ;  /* 0x0000000428577c20 */ /* 0x000fe20008410000 */
[----:B------:R-:W-:Y:S01]  /*12cb0*/  FMUL.FTZ R40, R49, UR4 ;  /* 0x0000000431287c20 */ /* 0x000fe20008410000 */
[----:B------:R-:W-:Y:S01]  /*12cc0*/  FMUL.FTZ R79, R41, UR4 ;  /* 0x00000004294f7c20 */ /* 0x000fe20008410000 */
[----:B------:R3:W4:Y:S01]  /*12cd0*/  MUFU.TANH R49, R53 ;  /* 0x0000003500317308 */ /* 0x0007220000002400 */
[----:B------:R-:W-:Y:S01]  /*12ce0*/  MOV R41, 0xffffffa0 ;  /* 0xffffffa000297802 */ /* 0x000fe20000000f00 */
[----:B------:R-:W-:Y:S01]  /*12cf0*/  FMUL.FTZ R6, R24, UR4 ;  /* 0x0000000418067c20 */ /* 0x000fe20008410000 */
[----:B------:R-:W-:Y:S01]  /*12d00*/  FMUL.FTZ R0, R26, UR4 ;  /* 0x000000041a007c20 */ /* 0x000fe20008410000 */
[----:B01----:R-:W-:Y:S01]  /*12d10*/  FMUL.FTZ R3, R27, UR4 ;  /* 0x000000041b037c20 */ /* 0x003fe20008410000 */
        /* <DEDUP_REMOVED lines=9> */
[----:B--2---:R-:W-:Y:S01]  /*12db0*/  ISETP.NE.AND P1, PT, R21, 0x1, PT ;  /* 0x000000011500780c */ /* 0x004fe20003f25270 */
[----:B------:R-:W-:Y:S01]  /*12dc0*/  FMUL.FTZ R15, R39, UR4 ;  /* 0x00000004270f7c20 */ /* 0x000fe20008410000 */
[----:B------:R-:W-:-:S02]  /*12dd0*/  IMAD R41, R2, R41, 0x61 ;  /* 0x0000006102297424 */ /* 0x000fc400078e0229 */
        /* <DEDUP_REMOVED lines=30> */
[----:B------:R-:W-:Y:S01]  /*12fc0*/  @P1 LOP3.LUT R22, R22, 0x100000, RZ, 0xfc, !PT ;  /* 0x0010000016161812 */ /* 0x000fe200078efcff */
[----:B------:R-:W-:Y:S01]  /*12fd0*/  IMAD R43, R190, -0x2, R41 ;  /* 0xfffffffebe2b7824 */ /* 0x000fe200078e0229 */
[----:B------:R-:W2:Y:S01]  /*12fe0*/  MUFU.TANH R6, R6 ;  /* 0x0000000600067308 */ /* 0x000ea20000002400 */
[----:B------:R-:W-:Y:S01]  /*12ff0*/  ULDC UR38, c[0x0][0x9dc] ;  /* 0x0002770000267ab9 */ /* 0x000fe20000000800 */
[----:B0-----:R-:W-:Y:S01]  /*13000*/  @P1 IMAD.HI.U32 R12, R5, R12, RZ ;  /* 0x0000000c050c1227 */ /* 0x001fe200078e00ff */
[----:B------:R-:W-:Y:S01]  /*13010*/  ULOP3.LUT UR38, URZ, UR38, URZ, 0x33, !UPT ;  /* 0x000000263f267292 */ /* 0x000fe2000f8e333f */
[----:B------:R-:W-:-:S02]  /*13020*/  IADD3 R45, -R166, R43, R167 ;  /* 0x0000002ba62d7210 */ /* 0x000fc40007ffe1a7 */
[----:B------:R-:W-:Y:S01]  /*13030*/  FMUL.FTZ R52, R52, UR4 ;  /* 0x0000000434347c20 */ /* 0x000fe20008410000 */
[----:B------:R-:W-:Y:S02]  /*13040*/  VIADD R5, R4, 0x2a840 ;  /* 0x0002a84004057836 */ /* 0x000fe40000000000 */
[----:B------:R-:W-:Y:S01]  /*13050*/  FMUL.FTZ R56, R56, UR4 ;  /* 0x0000000438387c20 */ /* 0x000fe20008410000 */
[----:B------:R-:W-:Y:S01]  /*13060*/  IMAD R4, R2, -0x60, R167 ;  /* 0xffffffa002047824 */ /* 0x000fe200078e02a7 */
[----:B------:R-:W0:Y:S01]  /*13070*/  MUFU.TANH R25, R25 ;  /* 0x0000001900197308 */ /* 0x000e220000002400 */
[----:B-1----:R-:W-:Y:S02]  /*13080*/  @P1 SHF.R.U32.HI R42, RZ, R13, R12 ;  /* 0x0000000dff2a1219 */ /* 0x002fe4000001160c */
[----:B------:R-:W1:Y:S01]  /*13090*/  LDC.64 R12, c[0x0][0x9e0] ;  /* 0x00027800ff0c7b82 */ /* 0x000e620000000a00 */
[----:B------:R-:W-:Y:S02]  /*130a0*/  PRMT R5, R172, 0x654, R5 ;  /* 0x00000654ac057816 */ /* 0x000fe40000000005 */
[----:B---3--:R-:W3:Y:S01]  /*130b0*/  SHFL.IDX PT, R53, R42, RZ, 0x1c1f ;  /* 0x001c1fff2a357589 */ /* 0x008ee200000e0000 */
[----:B------:R-:W-:Y:S01]  /*130c0*/  LOP3.LUT R22, R22, 0xfff7ffff, RZ, 0xc0, !PT ;  /* 0xfff7ffff16167812 */ /* 0x000fe200078ec0ff */
[----:B------:R-:W0:Y:S01]  /*130d0*/  MUFU.TANH R0, R0 ;  /* 0x0000000000007308 */ /* 0x000e220000002400 */
[----:B------:R-:W-:Y:S01]  /*130e0*/  IADD3 R54, R41, -0x1, RZ ;  /* 0xffffffff29367810 */ /* 0x000fe20007ffe0ff */
[----:B------:R4:W-:Y:S06]  /*130f0*/  SYNCS.ARRIVE.TRANS64.RED.A1T0 RZ, [R5+URZ], RZ ;  /* 0x000000ff05ff79a7 */ /* 0x0009ec000810043f */
[----:B------:R-:W0:Y:S01]  /*13100*/  MUFU.TANH R3, R3 ;  /* 0x0000000300037308 */ /* 0x000e220000002400 */
[----:B----4-:R-:W-:-:S04]  /*13110*/  VIADD R5, R4, 0x60 ;  /* 0x0000006004057836 */ /* 0x010fc80000000000 */
[----:B------:R-:W-:-:S03]  /*13120*/  IMAD R50, R190, -0x2, R5 ;  /* 0xfffffffebe327824 */ /* 0x000fc600078e0205 */
[----:B------:R-:W4:Y:S01]  /*13130*/  MUFU.TANH R28, R28 ;  /* 0x0000001c001c7308 */ /* 0x000f220000002400 */
[----:B-1----:R-:W-:Y:S01]  /*13140*/  ISETP.GE.AND P1, PT, R13, 0x1, PT ;  /* 0x000000010d00780c */ /* 0x002fe20003f26270 */
[----:B------:R-:W-:-:S06]  /*13150*/  IMAD.IADD R63, R45, 0x1, R12 ;  /* 0x000000012d3f7824 */ /* 0x000fcc00078e020c */
[----:B------:R-:W1:Y:S01]  /*13160*/  MUFU.TANH R29, R29 ;  /* 0x0000001d001d7308 */ /* 0x000e620000002400 */
[----:B---3--:R-:W-:-:S07]  /*13170*/  VIADDMNMX R44, R53, R63, R50, PT ;  /* 0x0000003f352c7246 */ /* 0x008fce0003800132 */
[----:B------:R-:W3:Y:S01]  /*13180*/  MUFU.TANH R8, R8 ;  /* 0x0000000800087308 */ /* 0x000ee20000002400 */
[----:B------:R-:W-:-:S07]  /*13190*/  @P1 LOP3.LUT R22, R22, 0x80000, RZ, 0xfc, !PT ;  /* 0x0008000016161812 */ /* 0x000fce00078efcff */
        /* <DEDUP_REMOVED lines=39> */
[----:B------:R4:W0:Y:S01]  /*13410*/  MUFU.TANH R47, R56 ;  /* 0x00000038002f7308 */ /* 0x0008220000002400 */
[----:B--2---:R-:W-:-:S04]  /*13420*/  VIADD R52, R45, UR38 ;  /* 0x000000262d347c36 */ /* 0x004fc80008000000 */
[----:B------:R-:W-:Y:S02]  /*13430*/  IMAD.IADD R46, R52, 0x1, R53 ;  /* 0x00000001342e7824 */ /* 0x000fe400078e0235 */
[----:B----4-:R-:W-:Y:S01]  /*13440*/  VIADD R56, R43, 0xffffffff ;  /* 0xffffffff2b387836 */ /* 0x010fe20000000000 */
[----:B-1-3--:R-:W-:Y:S06]  /*13450*/  @!P1 BRA `(.L_x_1763) ;  /* 0x00000000004c9947 */ /* 0x00afec0003800000 */
[----:B------:R-:W-:Y:S01]  /*13460*/  IADD3 R41, -R166, R167, R53 ;  /* 0x000000a7a6297210 */ /* 0x000fe20007ffe135 */
[----:B------:R-:W-:Y:S03]  /*13470*/  BSSY B0, `(.L_x_1764) ;  /* 0x000000e000007945 */ /* 0x000fe60003800000 */
[----:B------:R-:W-:-:S13]  /*13480*/  ISETP.GT.AND P1, PT, R41, -0x1, PT ;  /* 0xffffffff2900780c */ /* 0x000fda0003f24270 */
        /* <DEDUP_REMOVED lines=8> */
.L_x_1765:
[----:B------:R-:W-:-:S13]  /*13510*/  ISETP.NE.AND P1, PT, R13, 0x1, PT ;  /* 0x000000010d00780c */ /* 0x000fda0003f25270 */
[----:B------:R-:W1:Y:S02]  /*13520*/  @P1 LDC.64 R4, c[0x0][0x9e8] ;  /* 0x00027a00ff041b82 */ /* 0x000e640000000a00 */
[----:B-1----:R-:W-:-:S05]  /*13530*/  @P1 IMAD.HI.U32 R4, R41, R4, RZ ;  /* 0x0000000429041227 */ /* 0x002fca00078e00ff */
[----:B------:R-:W-:-:S07]  /*13540*/  @P1 SHF.R.U32.HI R41, RZ, R5, R4 ;  /* 0x00000005ff291219 */ /* 0x000fce0000011604 */
.L_x_1766:
[----:B------:R-:W-:Y:S05]  /*13550*/  BSYNC B0 ;  /* 0x0000000000007941 */ /* 0x000fea0003800000 */
.L_x_1764:
[----:B------:R-:W-:-:S05]  /*13560*/  IMAD R41, R41, R13, R56 ;  /* 0x0000000d29297224 */ /* 0x000fca00078e0238 */
[----:B------:R-:W-:Y:S02]  /*13570*/  VIMNMX R46, R46, R41, !PT ;  /* 0x000000292e2e7248 */ /* 0x000fe40007fe0100 */
[----:B------:R-:W-:-:S07]  /*13580*/  VIADDMNMX R44, R41, R13, R44, PT ;  /* 0x0000000d292c7246 */ /* 0x000fce000380012c */
.L_x_1763:
[C---:B------:R-:W-:Y:S01]  /*13590*/  ISETP.GE.AND P6, PT, R54.reuse, 0x9, PT ;  /* 0x000000093600780c */ /* 0x040fe20003fc6270 */
[----:B------:R-:W1:Y:S01]  /*135a0*/  SHFL.IDX PT, R5, R42, 0x1, 0x1c1f ;  /* 0x003c1f002a057f89 */ /* 0x000e6200000e0000 */
        /* <DEDUP_REMOVED lines=11> */
[----:B------:R-:W-:Y:S01]  /*13660*/  FSEL R97, R29, -INF , !P2 ;  /* 0xff8000001d617808 */ /* 0x000fe20005000000 */
[----:B-1----:R-:W-:Y:S01]  /*13670*/  IMAD.IADD R28, R52, 0x1, R5 ;  /* 0x00000001341c7824 */ /* 0x002fe200078e0205 */
        /* <DEDUP_REMOVED lines=97> */
[----:B------:R-:W-:Y:S02]  /*13c90*/  ISETP.GE.AND P5, PT, R54, 0x5a, PT ;  /* 0x0000005a3600780c */ /* 0x000fe40003fa6270 */
[----:B------:R-:W-:Y:S02]  /*13ca0*/  VIADDMNMX R6, R5, R63, R50, PT ;  /* 0x0000003f05067246 */ /* 0x000fe40003800132 */
[----:B------:R-:W-:Y:S02]  /*13cb0*/  P2R R54, PR, RZ, 0x20 ;  /* 0x00000020ff367803 */ /* 0x000fe40000000000 */
[----:B------:R-:W-:-:S04]  /*13cc0*/  ISETP.GT.AND P5, PT, R46, 0x59, !P5 ;  /* 0x000000592e00780c */ /* 0x000fc80006fa4270 */
[----:B------:R-:W-:-:S04]  /*13cd0*/  ISETP.LT.OR P5, PT, R44, 0x5a, P5 ;  /* 0x0000005a2c00780c */ /* 0x000fc80002fa1670 */
[----:B------:R-:W-:Y:S02]  /*13ce0*/  FSEL R29, R69, -INF , !P5 ;  /* 0xff800000451d7808 */ /* 0x000fe40006800000 */
[----:B------:R-:W-:-:S13]  /*13cf0*/  ISETP.GE.AND P5, PT, R13, 0x1, PT ;  /* 0x000000010d00780c */ /* 0x000fda0003fa6270 */
[----:B------:R-:W-:Y:S05]  /*13d00*/  @!P5 BRA `(.L_x_1767) ;  /* 0x00000000004cd947 */ /* 0x000fea0003800000 */
[----:B------:R-:W-:Y:S01]  /*13d10*/  IADD3 R38, -R166, R167, R5 ;  /* 0x000000a7a6267210 */ /* 0x000fe20007ffe105 */
[----:B------:R-:W-:Y:S03]  /*13d20*/  BSSY B0, `(.L_x_1768) ;  /* 0x000000e000007945 */ /* 0x000fe60003800000 */
        /* <DEDUP_REMOVED lines=9> */
.L_x_1769:
[----:B------:R-:W-:-:S13]  /*13dc0*/  ISETP.NE.AND P5, PT, R13, 0x1, PT ;  /* 0x000000010d00780c */ /* 0x000fda0003fa5270 */
[----:B------:R-:W0:Y:S02]  /*13dd0*/  @P5 LDC.64 R4, c[0x0][0x9e8] ;  /* 0x00027a00ff045b82 */ /* 0x000e240000000a00 */
[----:B0-----:R-:W-:-:S05]  /*13de0*/  @P5 IMAD.HI.U32 R4, R38, R4, RZ ;  /* 0x0000000426045227 */ /* 0x001fca00078e00ff */
[----:B------:R-:W-:-:S07]  /*13df0*/  @P5 SHF.R.U32.HI R38, RZ, R5, R4 ;  /* 0x00000005ff265219 */ /* 0x000fce0000011604 */
.L_x_1770:
[----:B------:R-:W-:Y:S05]  /*13e00*/  BSYNC B0 ;  /* 0x0000000000007941 */ /* 0x000fea0003800000 */
.L_x_1768:
[----:B------:R-:W-:-:S05]  /*13e10*/  IMAD R5, R38, R13, R56 ;  /* 0x0000000d26057224 */ /* 0x000fca00078e0238 */
[----:B------:R-:W-:Y:S02]  /*13e20*/  VIMNMX R28, R28, R5, !PT ;  /* 0x000000051c1c7248 */ /* 0x000fe40007fe0100 */
[----:B------:R-:W-:-:S07]  /*13e30*/  VIADDMNMX R6, R5, R13, R6, PT ;  /* 0x0000000d05067246 */ /* 0x000fce0003800106 */
.L_x_1767:
        /* <DEDUP_REMOVED lines=67> */
[C---:B------:R-:W-:Y:S02]  /*14270*/  ISETP.GT.AND P1, PT, R28.reuse, 0x30, !P1 ;  /* 0x000000301c00780c */ /* 0x040fe40004f24270 */
[----:B------:R-:W-:Y:S01]  /*14280*/  ISETP.GT.AND P4, PT, R28, RZ, !P4 ;  /* 0x000000ff1c00720c */ /* 0x000fe20006784270 */
[----:B------:R-:W0:Y:S01]  /*14290*/  SHFL.BFLY PT, R3, R4, 0x2, 0x1f ;  /* 0x0c401f0004037f89 */ /* 0x000e2200000e0000 */
        /* <DEDUP_REMOVED lines=10> */
[----:B------:R-:W-:Y:S02]  /*14340*/  ISETP.NE.AND P1, PT, R40, RZ, PT ;  /* 0x000000ff2800720c */ /* 0x000fe40003f25270 */
[----:B------:R-:W-:Y:S02]  /*14350*/  MOV R10, UR4 ;  /* 0x00000004000a7c02 */ /* 0x000fe40008000f00 */
[----:B------:R-:W-:Y:S02]  /*14360*/  ISETP.GT.AND P1, PT, R28, 0x38, !P1 ;  /* 0x000000381c00780c */ /* 0x000fe40004f24270 */
[----:B0-----:R-:W-:Y:S02]  /*14370*/  FMNMX.FTZ R8, R4, R3, !PT ;  /* 0x0000000304087209 */ /* 0x001fe40007810000 */
[----:B------:R-:W-:Y:S02]  /*14380*/  FMNMX.FTZ R4, R0, R71, !PT ;  /* 0x0000004700047209 */ /* 0x000fe40007810000 */
[----:B------:R-:W-:Y:S01]  /*14390*/  ISETP.LT.OR P1, PT, R6, 0x39, P1 ;  /* 0x000000390600780c */ /* 0x000fe20000f21670 */
[----:B------:R-:W0:Y:S01]  /*143a0*/  SHFL.BFLY PT, R3, R8, 0x1, 0x1f ;  /* 0x0c201f0008037f89 */ /* 0x000e2200000e0000 */
        /* <DEDUP_REMOVED lines=21> */
[----:B------:R-:W-:Y:S02]  /*14500*/  FMNMX.FTZ R4, R27, R4, !PT ;  /* 0x000000041b047209 */ /* 0x000fe40007810000 */
[----:B------:R-:W-:Y:S02]  /*14510*/  ISETP.GT.AND P1, PT, R28, 0x48, !P5 ;  /* 0x000000481c00780c */ /* 0x000fe40006f24270 */
[----:B0-----:R-:W-:Y:S02]  /*14520*/  FMNMX.FTZ R3, R8, R3, !PT ;  /* 0x0000000308037209 */ /* 0x001fe40007810000 */
[----:B------:R-:W-:-:S02]  /*14530*/  FMNMX.FTZ R4, R73, R4, !PT ;  /* 0x0000000449047209 */ /* 0x000fc40007810000 */
[----:B------:R-:W-:Y:S01]  /*14540*/  ISETP.LT.OR P1, PT, R6, 0x49, P1 ;  /* 0x000000490600780c */ /* 0x000fe20000f21670 */
[----:B------:R-:W-:Y:S01]  /*14550*/  FMUL.FTZ R14, R3, R10 ;  /* 0x0000000a030e7220 */ /* 0x000fe20000410000 */
[----:B------:R-:W-:Y:S02]  /*14560*/  FMNMX.FTZ R4, R31, R4, !PT ;  /* 0x000000041f047209 */ /* 0x000fe40007810000 */
[----:B------:R-:W-:Y:S02]  /*14570*/  FSEL R85, R85, -INF , !P1 ;  /* 0xff80000055557808 */ /* 0x000fe40004800000 */
[----:B------:R-:W-:Y:S02]  /*14580*/  FSETP.NEU.FTZ.AND P1, PT, R3, -INF , PT ;  /* 0xff8000000300780b */ /* 0x000fe40003f3d000 */
[----:B------:R-:W-:Y:S02]  /*14590*/  ISETP.NE.AND P5, PT, R60, RZ, PT ;  /* 0x000000ff3c00720c */ /* 0x000fe40003fa5270 */
[----:B------:R-:W-:-:S02]  /*145a0*/  FMNMX.FTZ R4, R75, R4, !PT ;  /* 0x000000044b047209 */ /* 0x000fc40007810000 */
        /* <DEDUP_REMOVED lines=11> */
[-CC-:B------:R-:W-:Y:S01]  /*14660*/  FFMA.FTZ R95, R95, R10.reuse, -R14.reuse ;  /* 0x0000000a5f5f7223 */ /* 0x180fe2000001080e */
[C---:B------:R-:W-:Y:S01]  /*14670*/  ISETP.GT.AND P1, PT, R28.reuse, 0x50, !P6 ;  /* 0x000000501c00780c */ /* 0x040fe20007724270 */
[--C-:B------:R-:W-:Y:S01]  /*14680*/  FFMA.FTZ R158, R103, R10, -R14.reuse ;  /* 0x0000000a679e7223 */ /* 0x100fe2000001080e */
[----:B------:R-:W-:Y:S01]  /*14690*/  FMNMX.FTZ R4, R83, R4, !PT ;  /* 0x0000000453047209 */ /* 0x000fe20007810000 */
[----:B------:R-:W-:Y:S01]  /*146a0*/  MUFU.EX2 R156, R156 ;  /* 0x0000009c009c7308 */ /* 0x000fe20000000800 */
[----:B------:R-:W-:Y:S01]  /*146b0*/  ISETP.GT.AND P2, PT, R28, 0x51, !P2 ;  /* 0x000000511c00780c */ /* 0x000fe20005744270 */
[-CC-:B------:R-:W-:Y:S01]  /*146c0*/  FFMA.FTZ R97, R97, R10.reuse, -R14.reuse ;  /* 0x0000000a61617223 */ /* 0x180fe2000001080e */
[----:B------:R-:W-:Y:S01]  /*146d0*/  ISETP.LT.OR P1, PT, R6, 0x51, P1 ;  /* 0x000000510600780c */ /* 0x000fe20000f21670 */
[--C-:B------:R-:W-:Y:S01]  /*146e0*/  FFMA.FTZ R99, R99, R10, -R14.reuse ;  /* 0x0000000a63637223 */ /* 0x100fe2000001080e */
[----:B------:R-:W-:Y:S01]  /*146f0*/  FMNMX.FTZ R4, R85, R4, !PT ;  /* 0x0000000455047209 */ /* 0x000fe20007810000 */
[-CC-:B------:R-:W-:Y:S01]  /*14700*/  FFMA.FTZ R150, R53, R10.reuse, -R14.reuse ;  /* 0x0000000a35967223 */ /* 0x180fe2000001080e */
[----:B------:R-:W-:Y:S01]  /*14710*/  ISETP.NE.AND P5, PT, R54, RZ, PT ;  /* 0x000000ff3600720c */ /* 0x000fe20003fa5270 */
[----:B------:R-:W0:Y:S01]  /*14720*/  MUFU.EX2 R95, R95 ;  /* 0x0000005f005f7308 */ /* 0x000e220000000800 */
[----:B------:R-:W-:Y:S01]  /*14730*/  ISETP.GT.AND P3, PT, R28, 0x58, !P3 ;  /* 0x000000581c00780c */ /* 0x000fe20005f64270 */
[-CC-:B------:R-:W-:Y:S01]  /*14740*/  FFMA.FTZ R138, R25, R10.reuse, -R14.reuse ;  /* 0x0000000a198a7223 */ /* 0x180fe2000001080e */
[----:B------:R-:W-:Y:S01]  /*14750*/  ISETP.LT.OR P2, PT, R6, 0x52, P2 ;  /* 0x000000520600780c */ /* 0x000fe20001741670 */
[-CC-:B------:R-:W-:Y:S01]  /*14760*/  FFMA.FTZ R89, R89, R10.reuse, -R14.reuse ;  /* 0x0000000a59597223 */ /* 0x180fe2000001080e */
[----:B------:R-:W-:Y:S01]  /*14770*/  FSEL R87, R33, -INF , !P1 ;  /* 0xff80000021577808 */ /* 0x000fe20004800000 */
[--C-:B------:R-:W-:Y:S01]  /*14780*/  FFMA.FTZ R33, R79, R10, -R14.reuse ;  /* 0x0000000a4f217223 */ /* 0x100fe2000001080e */
[----:B------:R-:W-:Y:S01]  /*14790*/  FMNMX.FTZ R4, R93, R4, !PT ;  /* 0x000000045d047209 */ /* 0x000fe20007810000 */
[----:B------:R-:W1:Y:S01]  /*147a0*/  MUFU.EX2 R158, R158 ;  /* 0x0000009e009e7308 */ /* 0x000e620000000800 */
[----:B------:R-:W-:Y:S01]  /*147b0*/  ISETP.GT.AND P4, PT, R28, 0x59, !P5 ;  /* 0x000000591c00780c */ /* 0x000fe20006f84270 */
[-CC-:B------:R-:W-:Y:S01]  /*147c0*/  FFMA.FTZ R144, R55, R10.reuse, -R14.reuse ;  /* 0x0000000a37907223 */ /* 0x180fe2000001080e */
[----:B------:R-:W-:Y:S01]  /*147d0*/  ISETP.LT.OR P3, PT, R6, 0x59, P3 ;  /* 0x000000590600780c */ /* 0x000fe20001f61670 */
[-CC-:B------:R-:W-:Y:S01]  /*147e0*/  FFMA.FTZ R53, R59, R10.reuse, -R14.reuse ;  /* 0x0000000a3b357223 */ /* 0x180fe2000001080e */
[----:B------:R-:W-:Y:S01]  /*147f0*/  FSEL R91, R32, -INF , !P2 ;  /* 0xff800000205b7808 */ /* 0x000fe20005000000 */
[--C-:B------:R-:W-:Y:S01]  /*14800*/  FFMA.FTZ R146, R51, R10, -R14.reuse ;  /* 0x0000000a33927223 */ /* 0x100fe2000001080e */
[----:B------:R-:W-:Y:S01]  /*14810*/  FMNMX.FTZ R4, R87, R4, !PT ;  /* 0x0000000457047209 */ /* 0x000fe20007810000 */
[----:B------:R-:W2:Y:S01]  /*14820*/  MUFU.EX2 R97, R97 ;  /* 0x0000006100617308 */ /* 0x000ea20000000800 */
[----:B------:R-:W-:Y:S01]  /*14830*/  ISETP.LT.OR P4, PT, R6, 0x5a, P4 ;  /* 0x0000005a0600780c */ /* 0x000fe20002781670 */
        /* <DEDUP_REMOVED lines=8> */
[----:B------:R-:W3:Y:S01]  /*148c0*/  MUFU.EX2 R152, R152 ;  /* 0x0000009800987308 */ /* 0x000ee20000000800 */
[----:B------:R-:W-:Y:S01]  /*148d0*/  ISETP.NE.AND P5, PT, R21, 0x1, PT ;  /* 0x000000011500780c */ /* 0x000fe20003fa5270 */
[--C-:B------:R-:W-:Y:S01]  /*148e0*/  FFMA.FTZ R6, R43, R10, -R14.reuse ;  /* 0x0000000a2b067223 */ /* 0x100fe2000001080e */
[----:B------:R-:W-:Y:S01]  /*148f0*/  FMNMX.FTZ R4, R101, R4, !PT ;  /* 0x0000000465047209 */ /* 0x000fe20007810000 */
[-CC-:B------:R-:W-:Y:S01]  /*14900*/  FFMA.FTZ R41, R41, R10.reuse, -R14.reuse ;  /* 0x0000000a29297223 */ /* 0x180fe2000001080e */
[-CC-:B------:R-:W-:Y:S01]  /*14910*/  FFMA.FTZ R136, R39, R10.reuse, -R14.reuse ;  /* 0x0000000a27887223 */ /* 0x180fe2000001080e */
[-CC-:B------:R-:W-:Y:S01]  /*14920*/  FFMA.FTZ R37, R37, R10.reuse, -R14.reuse ;  /* 0x0000000a25257223 */ /* 0x180fe2000001080e */
[----:B------:R-:W-:Y:S01]  /*14930*/  FFMA.FTZ R25, R29, R10, -R14 ;  /* 0x0000000a1d197223 */ /* 0x000fe2000001080e */
[----:B------:R-:W4:Y:S01]  /*14940*/  SHFL.BFLY PT, R57, R4, 0x2, 0x1f ;  /* 0x0c401f0004397f89 */ /* 0x000f2200000e0000 */
[----:B------:R-:W3:Y:S05]  /*14950*/  MUFU.EX2 R99, R99 ;  /* 0x0000006300637308 */ /* 0x000eea0000000800 */
[----:B------:R-:W3:Y:S03]  /*14960*/  @P5 LDC R38, c[0x0][0x44c] ;  /* 0x00011300ff265b82 */ /* 0x000ee60000000800 */
[----:B------:R-:W3:Y:S05]  /*14970*/  MUFU.EX2 R154, R154 ;  /* 0x0000009a009a7308 */ /* 0x000eea0000000800 */
[----:B------:R-:W3:Y:S03]  /*14980*/  @P5 LDC R40, c[0x0][0x450] ;  /* 0x00011400ff285b82 */ /* 0x000ee60000000800 */
[----:B------:R-:W3:Y:S01]  /*14990*/  MUFU.EX2 R89, R89 ;  /* 0x0000005900597308 */ /* 0x000ee20000000800 */
[----:B----4-:R-:W-:-:S07]  /*149a0*/  FMNMX.FTZ R57, R4, R57, !PT ;  /* 0x0000003904397209 */ /* 0x010fce0007810000 */
[----:B------:R-:W-:Y:S01]  /*149b0*/  MUFU.EX2 R148, R148 ;  /* 0x0000009400947308 */ /* 0x000fe20000000800 */
[----:B------:R-:W4:Y:S07]  /*149c0*/  SHFL.BFLY PT, R4, R57, 0x1, 0x1f ;  /* 0x0c201f0039047f89 */ /* 0x000f2e00000e0000 */
[----:B------:R-:W-:Y:S08]  /*149d0*/  MUFU.EX2 R33, R33 ;  /* 0x0000002100217308 */ /* 0x000ff00000000800 */
[----:B------:R-:W-:Y:S08]  /*149e0*/  MUFU.EX2 R150, R150 ;  /* 0x0000009600967308 */ /* 0x000ff00000000800 */
[----:B------:R-:W-:Y:S01]  /*149f0*/  MUFU.EX2 R35, R35 ;  /* 0x0000002300237308 */ /* 0x000fe20000000800 */
[----:B----4-:R-:W-:-:S04]  /*14a00*/  FMNMX.FTZ R4, R57, R4, !PT ;  /* 0x0000000439047209 */ /* 0x010fc80007810000 */
[C---:B------:R-:W-:Y:S01]  /*14a10*/  FSETP.NEU.FTZ.AND P1, PT, R4.reuse, -INF , PT ;  /* 0xff8000000400780b */ /* 0x040fe20003f3d000 */
[----:B------:R-:W-:Y:S02]  /*14a20*/  FMUL.FTZ R8, R4, R10 ;  /* 0x0000000a04087220 */ /* 0x000fe40000410000 */
[----:B------:R-:W-:Y:S03]  /*14a30*/  MUFU.EX2 R144, R144 ;  /* 0x0000009000907308 */ /* 0x000fe60000000800 */
[----:B------:R-:W-:-:S05]  /*14a40*/  FSEL R26, R8, RZ, P1 ;  /* 0x000000ff081a7208 */ /* 0x000fca0000800000 */
[----:B------:R-:W-:Y:S01]  /*14a50*/  MUFU.EX2 R53, R53 ;  /* 0x0000003500357308 */ /* 0x000fe20000000800 */
[-CC-:B------:R-:W-:Y:S01]  /*14a60*/  FFMA.FTZ R157, R0, R10.reuse, -R26.reuse ;  /* 0x0000000a009d7223 */ /* 0x180fe2000001081a */
[-CC-:B------:R-:W-:Y:S01]  /*14a70*/  FFMA.FTZ R0, R71, R10.reuse, -R26.reuse ;  /* 0x0000000a47007223 */ /* 0x180fe2000001081a */
[-CC-:B------:R-:W-:Y:S01]  /*14a80*/  FFMA.FTZ R159, R5, R10.reuse, -R26.reuse ;  /* 0x0000000a059f7223 */ /* 0x180fe2000001081a */
[-CC-:B------:R-:W-:Y:S01]  /*14a90*/  FFMA.FTZ R8, R69, R10.reuse, -R26.reuse ;  /* 0x0000000a45087223 */ /* 0x180fe2000001081a */
[-CC-:B------:R-:W-:Y:S01]  /*14aa0*/  FFMA.FTZ R153, R9, R10.reuse, -R26.reuse ;  /* 0x0000000a09997223 */ /* 0x180fe2000001081a */
[----:B0-----:R-:W-:Y:S01]  /*14ab0*/  FADD.FTZ R5, R156, R95 ;  /* 0x0000005f9c057221 */ /* 0x001fe20000010000 */
[-CC-:B------:R-:W-:Y:S01]  /*14ac0*/  FFMA.FTZ R14, R67, R10.reuse, -R26.reuse ;  /* 0x0000000a430e7223 */ /* 0x180fe2000001081a */
[----:B------:R-:W-:Y:S01]  /*14ad0*/  MUFU.EX2 R157, R157 ;  /* 0x0000009d009d7308 */ /* 0x000fe20000000800 */
[-CC-:B------:R-:W-:Y:S01]  /*14ae0*/  FFMA.FTZ R155, R61, R10.reuse, -R26.reuse ;  /* 0x0000000a3d9b7223 */ /* 0x180fe2000001081a */
[----:B-1----:R-:W-:Y:S01]  /*14af0*/  FADD.FTZ R32, R158, R5 ;  /* 0x000000059e207221 */ /* 0x002fe20000010000 */
[-CC-:B------:R-:W-:Y:S01]  /*14b00*/  FFMA.FTZ R20, R65, R10.reuse, -R26.reuse ;  /* 0x0000000a41147223 */ /* 0x180fe2000001081a */
[-CC-:B------:R-:W-:Y:S01]  /*14b10*/  FFMA.FTZ R149, R11, R10.reuse, -R26.reuse ;  /* 0x0000000a0b957223 */ /* 0x180fe2000001081a */
[-C--:B------:R-:W-:Y:S01]  /*14b20*/  FFMA.FTZ R24, R63, R10.reuse, -R26 ;  /* 0x0000000a3f187223 */ /* 0x080fe2000001081a */
[----:B--2---:R-:W-:Y:S01]  /*14b30*/  FADD.FTZ R5, R97, R32 ;  /* 0x0000002061057221 */ /* 0x004fe20000010000 */
[-CC-:B------:R-:W-:Y:S01]  /*14b40*/  FFMA.FTZ R151, R15, R10.reuse, -R26.reuse ;  /* 0x0000000a0f977223 */ /* 0x180fe2000001081a */
[----:B------:R-:W0:Y:S01]  /*14b50*/  MUFU.EX2 R0, R0 ;  /* 0x0000000000007308 */ /* 0x000e220000000800 */
[-CC-:B------:R-:W-:Y:S01]  /*14b60*/  FFMA.FTZ R27, R27, R10.reuse, -R26.reuse ;  /* 0x0000000a1b1b7223 */ /* 0x180fe2000001081a */
[----:B---3--:R-:W-:Y:S01]  /*14b70*/  FADD.FTZ R34, R152, R5 ;  /* 0x0000000598227221 */ /* 0x008fe20000010000 */
[----:B------:R-:W-:Y:S01]  /*14b80*/  FFMA.FTZ R73, R73, R10, -R26 ;  /* 0x0000000a49497223 */ /* 0x000fe2000001081a */
[----:B------:R-:W-:-:S04]  /*14b90*/  @P5 IMAD.HI.U32 R15, R187, R38, RZ ;  /* 0x00000026bb0f5227 */ /* 0x000fc800078e00ff */
[-C--:B------:R-:W-:Y:S01]  /*14ba0*/  FFMA.FTZ R31, R31, R10.reuse, -R26 ;  /* 0x0000000a1f1f7223 */ /* 0x080fe2000001081a */
[----:B------:R-:W-:Y:S01]  /*14bb0*/  FADD.FTZ R9, R99, R34 ;  /* 0x0000002263097221 */ /* 0x000fe20000010000 */
[-CC-:B------:R-:W-:Y:S01]  /*14bc0*/  FFMA.FTZ R75, R75, R10.reuse, -R26.reuse ;  /* 0x0000000a4b4b7223 */ /* 0x180fe2000001081a */
[----:B------:R-:W1:Y:S01]  /*14bd0*/  MUFU.EX2 R159, R159 ;  /* 0x0000009f009f7308 */ /* 0x000e620000000800 */
[-CC-:B------:R-:W-:Y:S01]  /*14be0*/  FFMA.FTZ R77, R77, R10.reuse, -R26.reuse ;  /* 0x0000000a4d4d7223 */ /* 0x180fe2000001081a */
[----:B------:R-:W-:Y:S01]  /*14bf0*/  FADD.FTZ R36, R154, R9 ;  /* 0x000000099a247221 */ /* 0x000fe20000010000 */
[-CC-:B------:R-:W-:Y:S01]  /*14c00*/  FFMA.FTZ R81, R81, R10.reuse, -R26.reuse ;  /* 0x0000000a51517223 */ /* 0x180fe2000001081a */
[-CC-:B------:R-:W-:Y:S01]  /*14c10*/  FFMA.FTZ R83, R83, R10.reuse, -R26.reuse ;  /* 0x0000000a53537223 */ /* 0x180fe2000001081a */
[-C--:B------:R-:W-:Y:S01]  /*14c20*/  FFMA.FTZ R85, R85, R10.reuse, -R26 ;  /* 0x0000000a55557223 */ /* 0x080fe2000001081a */
[----:B------:R-:W-:Y:S01]  /*14c30*/  FADD.FTZ R9, R89, R36 ;  /* 0x0000002459097221 */ /* 0x000fe20000010000 */
[-C--:B------:R-:W-:Y:S01]  /*14c40*/  FFMA.FTZ R93, R93, R10.reuse, -R26 ;  /* 0x0000000a5d5d7223 */ /* 0x080fe2000001081a */
[----:B------:R-:W2:Y:S01]  /*14c50*/  MUFU.EX2 R8, R8 ;  /* 0x0000000800087308 */ /* 0x000ea20000000800 */
[----:B0-----:R-:W-:Y:S01]  /*14c60*/  FADD.FTZ R32, R157, R0 ;  /* 0x000000009d207221 */ /* 0x001fe20000010000 */
[----:B------:R-:W-:Y:S01]  /*14c70*/  FADD.FTZ R36, R148, R9 ;  /* 0x0000000994247221 */ /* 0x000fe20000010000 */
[-CC-:B------:R-:W-:Y:S01]  /*14c80*/  FFMA.FTZ R87, R87, R10.reuse, -R26.reuse ;  /* 0x0000000a57577223 */ /* 0x180fe2000001081a */
[-CC-:B------:R-:W-:Y:S01]  /*14c90*/  FFMA.FTZ R91, R91, R10.reuse, -R26.reuse ;  /* 0x0000000a5b5b7223 */ /* 0x180fe2000001081a */
[-C--:B------:R-:W-:Y:S01]  /*14ca0*/  FFMA.FTZ R79, R79, R10.reuse, -R26 ;  /* 0x0000000a4f4f7223 */ /* 0x080fe2000001081a */
[----:B------:R-:W-:Y:S01]  /*14cb0*/  FADD.FTZ R9, R33, R36 ;  /* 0x0000002421097221 */ /* 0x000fe20000010000 */
[----:B------:R-:W-:Y:S01]  /*14cc0*/  FFMA.FTZ R101, R101, R10, -R26 ;  /* 0x0000000a65657223 */ /* 0x000fe2000001081a */
[----:B------:R-:W0:Y:S01]  /*14cd0*/  MUFU.EX2 R153, R153 ;  /* 0x0000009900997308 */ /* 0x000e220000000800 */
[----:B-1----:R-:W-:Y:S01]  /*14ce0*/  FADD.FTZ R5, R159, R32 ;  /* 0x000000209f057221 */ /* 0x002fe20000010000 */
[----:B------:R-:W-:Y:S01]  /*14cf0*/  FADD.FTZ R38, R150, R9 ;  /* 0x0000000996267221 */ /* 0x000fe20000010000 */
[----:B------:R-:W-:Y:S01]  /*14d00*/  IMAD.MOV.U32 R11, RZ, RZ, R187 ;  /* 0x000000ffff0b7224 */ /* 0x000fe200078e00bb */
[----:B------:R-:W-:-:S02]  /*14d10*/  @P5 SHF.R.U32.HI R11, RZ, R40, R15 ;  /* 0x00000028ff0b5219 */ /* 0x000fc4000001160f */
[----:B------:R-:W-:Y:S01]  /*14d20*/  FADD.FTZ R9, R35, R38 ;  /* 0x0000002623097221 */ /* 0x000fe20000010000 */
[----:B------:R-:W-:Y:S01]  /*14d30*/  ISETP.GE.AND P5, PT, R13, 0x1, PT ;  /* 0x000000010d00780c */ /* 0x000fe20003fa6270 */
[----:B------:R-:W1:Y:S01]  /*14d40*/  MUFU.EX2 R14, R14 ;  /* 0x0000000e000e7308 */ /* 0x000e620000000800 */
[----:B--2---:R-:W-:Y:S01]  /*14d50*/  FADD.FTZ R34, R8, R5 ;  /* 0x0000000508227221 */ /* 0x004fe20000010000 */
[----:B------:R-:W-:Y:S01]  /*14d60*/  FADD.FTZ R38, R144, R9 ;  /* 0x0000000990267221 */ /* 0x000fe20000010000 */
[----:B------:R-:W-:Y:S01]  /*14d70*/  F2FP.F16.F32.PACK_AB R157, R0, R157 ;  /* 0x0000009d009d723e */ /* 0x000fe200000000ff */
[----:B------:R-:W-:Y:S01]  /*14d80*/  IMAD.IADD R11, R142, 0x1, R11 ;  /* 0x000000018e0b7824 */ /* 0x000fe200078e020b */
[----:B------:R-:W-:Y:S01]  /*14d90*/  F2FP.F16.F32.PACK_AB R159, R8, R159 ;  /* 0x0000009f089f723e */ /* 0x000fe200000000ff */
[----:B------:R-:W-:Y:S01]  /*14da0*/  FADD.FTZ R9, R53, R38 ;  /* 0x0000002635097221 */ /* 0x000fe20000010000 */
[----:B------:R-:W-:Y:S01]  /*14db0*/  F2FP.F16.F32.PACK_AB R156, R95, R156 ;  /* 0x0000009c5f9c723e */ /* 0x000fe200000000ff */
[----:B------:R-:W2:Y:S01]  /*14dc0*/  MUFU.EX2 R155, R155 ;  /* 0x0000009b009b7308 */ /* 0x000ea20000000800 */
[----:B0-----:R-:W-:Y:S01]  /*14dd0*/  FADD.FTZ R5, R153, R34 ;  /* 0x0000002299057221 */ /* 0x001fe20000010000 */
[----:B------:R-:W-:Y:S01]  /*14de0*/  F2FP.F16.F32.PACK_AB R158, R97, R158 ;  /* 0x0000009e619e723e */ /* 0x000fe200000000ff */
[----:B------:R-:W-:Y:S01]  /*14df0*/  VIADD R8, R2, 0xfffffffe ;  /* 0xfffffffe02087836 */ /* 0x000fe20000000000 */
[----:B------:R-:W-:-:S02]  /*14e00*/  F2FP.F16.F32.PACK_AB R152, R99, R152 ;  /* 0x000000986398723e */ /* 0x000fc400000000ff */
[----:B------:R-:W-:Y:S02]  /*14e10*/  F2FP.F16.F32.PACK_AB R154, R89, R154 ;  /* 0x0000009a599a723e */ /* 0x000fe400000000ff */
[----:B------:R-:W0:Y:S01]  /*14e20*/  MUFU.EX2 R20, R20 ;  /* 0x0000001400147308 */ /* 0x000e220000000800 */
[C---:B-1----:R-:W-:Y:S01]  /*14e30*/  FADD.FTZ R34, R14.reuse, R5 ;  /* 0x000000050e227221 */ /* 0x042fe20000010000 */
[----:B------:R-:W-:Y:S02]  /*14e40*/  F2FP.F16.F32.PACK_AB R148, R33, R148 ;  /* 0x000000942194723e */ /* 0x000fe400000000ff */
[----:B------:R-:W-:Y:S02]  /*14e50*/  F2FP.F16.F32.PACK_AB R150, R35, R150 ;  /* 0x000000962396723e */ /* 0x000fe400000000ff */
[----:B------:R-:W-:Y:S02]  /*14e60*/  F2FP.F16.F32.PACK_AB R144, R53, R144 ;  /* 0x000000903590723e */ /* 0x000fe400000000ff */
[----:B------:R-:W1:Y:S01]  /*14e70*/  MUFU.EX2 R149, R149 ;  /* 0x0000009500957308 */ /* 0x000e620000000800 */
[----:B--2---:R-:W-:Y:S01]  /*14e80*/  FADD.FTZ R5, R155, R34 ;  /* 0x000000229b057221 */ /* 0x004fe20000010000 */
[----:B------:R-:W-:-:S02]  /*14e90*/  F2FP.F16.F32.PACK_AB R153, R14, R153 ;  /* 0x000000990e99723e */ /* 0x000fc400000000ff */
[----:B------:R-:W-:-:S04]  /*14ea0*/  IADD3 R12, R11, R12, RZ ;  /* 0x0000000c0b0c7210 */ /* 0x000fc80007ffe0ff */
        /* <DEDUP_REMOVED lines=14> */
[----:B--2---:R-:W-:-:S07]  /*14f90*/  FADD.FTZ R38, R146, R9 ;  /* 0x0000000992267221 */ /* 0x004fce0000010000 */
[----:B------:R-:W2:Y:S01]  /*14fa0*/  MUFU.EX2 R30, R31 ;  /* 0x0000001f001e7308 */ /* 0x000ea20000000800 */
[----:B0-----:R-:W-:-:S07]  /*14fb0*/  FADD.FTZ R5, R73, R36 ;  /* 0x0000002449057221 */ /* 0x001fce0000010000 */
[----:B------:R-:W0:Y:S01]  /*14fc0*/  MUFU.EX2 R140, R140 ;  /* 0x0000008c008c7308 */ /* 0x000e220000000800 */
[C---:B-1----:R-:W-:Y:S01]  /*14fd0*/  FADD.FTZ R9, R49.reuse, R38 ;  /* 0x0000002631097221 */ /* 0x042fe20000010000 */
[----:B------:R-:W-:-:S06]  /*14fe0*/  F2FP.F16.F32.PACK_AB R146, R49, R146 ;  /* 0x000000923192723e */ /* 0x000fcc00000000ff */
        /* <DEDUP_REMOVED lines=11> */
[C---:B0-----:R-:W-:Y:S01]  /*150a0*/  FADD.FTZ R38, R32.reuse, R5 ;  /* 0x0000000520267221 */ /* 0x041fe20000010000 */
[----:B------:R-:W-:-:S06]  /*150b0*/  F2FP.F16.F32.PACK_AB R147, R32, R75 ;  /* 0x0000004b2093723e */ /* 0x000fcc00000000ff */
[----:B------:R-:W0:Y:S01]  /*150c0*/  MUFU.EX2 R41, R41 ;  /* 0x0000002900297308 */ /* 0x000e220000000800 */
[----:B-1----:R-:W-:-:S07]  /*150d0*/  FADD.FTZ R40, R6, R9 ;  /* 0x0000000906287221 */ /* 0x002fce0000010000 */
[----:B------:R-:W1:Y:S01]  /*150e0*/  MUFU.EX2 R34, R83 ;  /* 0x0000005300227308 */ /* 0x000e620000000800 */
[----:B--2---:R-:W-:-:S07]  /*150f0*/  FADD.FTZ R5, R81, R38 ;  /* 0x0000002651057221 */ /* 0x004fce0000010000 */
[----:B------:R-:W2:Y:S01]  /*15100*/  MUFU.EX2 R136, R136 ;  /* 0x0000008800887308 */ /* 0x000ea20000000800 */
[C---:B0-----:R-:W-:Y:S01]  /*15110*/  FADD.FTZ R9, R41.reuse, R40 ;  /* 0x0000002829097221 */ /* 0x041fe20000010000 */
[----:B------:R-:W-:-:S06]  /*15120*/  F2FP.F16.F32.PACK_AB R142, R41, R6 ;  /* 0x00000006298e723e */ /* 0x000fcc00000000ff */
[----:B------:R-:W0:Y:S01]  /*15130*/  MUFU.EX2 R85, R85 ;  /* 0x0000005500557308 */ /* 0x000e220000000800 */
[C---:B-1----:R-:W-:Y:S01]  /*15140*/  FADD.FTZ R38, R34.reuse, R5 ;  /* 0x0000000522267221 */ /* 0x042fe20000010000 */
[----:B-----5:R-:W-:-:S06]  /*15150*/  F2FP.F16.F32.PACK_AB R141, R34, R81 ;  /* 0x00000051228d723e */ /* 0x020fcc00000000ff */
        /* <DEDUP_REMOVED lines=18> */
[----:B0-----:R-:W-:Y:S01]  /*15280*/  FADD.FTZ R5, R79, R0 ;  /* 0x000000004f057221 */ /* 0x001fe20000010000 */
[C---:B-1----:R-:W-:Y:S01]  /*15290*/  FADD.FTZ R6, R25.reuse, R6 ;  /* 0x0000000619067221 */ /* 0x042fe20000010000 */
[----:B------:R-:W-:Y:S02]  /*152a0*/  F2FP.F16.F32.PACK_AB R138, R25, R138 ;  /* 0x0000008a198a723e */ /* 0x000fe400000000ff */
[C---:B--2---:R-:W-:Y:S01]  /*152b0*/  FADD.FTZ R5, R38.reuse, R5 ;  /* 0x0000000526057221 */ /* 0x044fe20000010000 */
[----:B------:R-:W-:Y:S01]  /*152c0*/  F2FP.F16.F32.PACK_AB R139, R38, R79 ;  /* 0x0000004f268b723e */ /* 0x000fe200000000ff */
[----:B------:R-:W-:Y:S06]  /*152d0*/  @!P5 BRA `(.L_x_1771) ;  /* 0x000000000048d947 */ /* 0x000fec0003800000 */
        /* <DEDUP_REMOVED lines=11> */
.L_x_1773:
[----:B------:R-:W-:-:S13]  /*15390*/  ISETP.NE.AND P1, PT, R13, 0x1, PT ;  /* 0x000000010d00780c */ /* 0x000fda0003f25270 */
[----:B------:R-:W0:Y:S02]  /*153a0*/  @P1 LDC.64 R14, c[0x0][0x9e8] ;  /* 0x00027a00ff0e1b82 */ /* 0x000e240000000a00 */
[----:B0-----:R-:W-:-:S05]  /*153b0*/  @P1 IMAD.HI.U32 R2, R0, R14, RZ ;  /* 0x0000000e00021227 */ /* 0x001fca00078e00ff */
[----:B------:R-:W-:-:S07]  /*153c0*/  @P1 SHF.R.U32.HI R0, RZ, R15, R2 ;  /* 0x0000000fff001219 */ /* 0x000fce0000011602 */
.L_x_1774:
[----:B------:R-:W-:Y:S05]  /*153d0*/  BSYNC B0 ;  /* 0x0000000000007941 */ /* 0x000fea0003800000 */
.L_x_1772:
[----:B------:R-:W-:-:S05]  /*153e0*/  IMAD R13, R0, R13, R13 ;  /* 0x0000000d000d7224 */ /* 0x000fca00078e020d */
[----:B------:R-:W-:-:S07]  /*153f0*/  VIMNMX R12, R12, R13, PT ;  /* 0x0000000d0c0c7248 */ /* 0x000fce0003fe0100 */
.L_x_1771:
[----:B------:R-:W-:Y:S01]  /*15400*/  IMAD.HI R12, R12, 0x2aaaaaab, RZ ;  /* 0x2aaaaaab0c0c7827 */ /* 0x000fe200078e02ff */
[----:B------:R-:W-:Y:S01]  /*15410*/  ULDC UR47, c[0x0][0x9e4] ;  /* 0x00027900002f7ab9 */ /* 0x000fe20000000800 */
[----:B------:R-:W-:Y:S01]  /*15420*/  ULDC UR46, c[0x0][0x9e4] ;  /* 0x00027900002e7ab9 */ /* 0x000fe20000000800 */
[----:B------:R-:W-:Y:S01]  /*15430*/  ULDC UR39, c[0x0][0x9d8] ;  /* 0x0002760000277ab9 */ /* 0x000fe20000000800 */
[----:B------:R-:W-:Y:S01]  /*15440*/  ULDC UR43, c[0x0][0x9d8] ;  /* 0x00027600002b7ab9 */ /* 0x000fe20000000800 */
[----:B------:R-:W-:Y:S01]  /*15450*/  SHF.R.U32.HI R9, RZ, 0x1f, R12 ;  /* 0x0000001fff097819 */ /* 0x000fe2000001160c */
[----:B------:R-:W-:Y:S01]  /*15460*/  ULDC UR42, c[0x0][0x9d8] ;  /* 0x00027600002a7ab9 */ /* 0x000fe20000000800 */
[----:B------:R-:W-:Y:S01]  /*15470*/  ULDC UR50, c[0x0][0x988] ;  /* 0x0002620000327ab9 */ /* 0x000fe20000000800 */
[----:B------:R-:W-:Y:S01]  /*15480*/  ULDC UR54, c[0x0][0x988] ;  /* 0x0002620000367ab9 */ /* 0x000fe20000000800 */
[----:B------:R-:W-:Y:S01]  /*15490*/  LEA.HI.SX32 R12, R12, R9, 0x1c ;  /* 0x000000090c0c7211 */ /* 0x000fe200078fe2ff */
[----:B------:R-:W-:Y:S01]  /*154a0*/  ULDC UR51, c[0x0][0x988] ;  /* 0x0002620000337ab9 */ /* 0x000fe20000000800 */
[----:B------:R-:W-:Y:S01]  /*154b0*/  ULDC UR58, c[0x0][0x9e0] ;  /* 0x00027800003a7ab9 */ /* 0x000fe20000000800 */
[----:B------:R-:W-:Y:S01]  /*154c0*/  ULDC UR55, c[0x0][0x9e0] ;  /* 0x0002780000377ab9 */ /* 0x000fe20000000800 */
[----:B------:R-:W-:Y:S01]  /*154d0*/  VIMNMX R9, R189, R12, !PT ;  /* 0x0000000cbd097248 */ /* 0x000fe20007fe0100 */
[----:B------:R-:W-:Y:S01]  /*154e0*/  BSSY B1, `(.L_x_1775) ;  /* 0x00003b0000017945 */ /* 0x000fe20003800000 */
[----:B------:R-:W-:Y:S01]  /*154f0*/  IMAD.MOV.U32 R2, RZ, RZ, 0x3f800000 ;  /* 0x3f800000ff027424 */ /* 0x000fe200078e00ff */
[----:B------:R-:W-:-:S02]  /*15500*/  MOV R0, 0x3f800000 ;  /* 0x3f80000000007802 */ /* 0x000fc40000000f00 */
[----:B------:R-:W-:Y:S02]  /*15510*/  CS2R R86, SRZ ;  /* 0x0000000000567805 */ /* 0x000fe4000001ff00 */
[----:B------:R-:W-:Y:S02]  /*15520*/  ISETP.GE.AND P1, PT, R8, R9, PT ;  /* 0x000000090800720c */ /* 0x000fe40003f26270 */
        /* <DEDUP_REMOVED lines=31> */
[----:B------:R-:W-:Y:S06]  /*15720*/  @!P1 BRA `(.L_x_1776) ;  /* 0x00000038002c9947 */ /* 0x000fec0003800000 */
[----:B------:R-:W-:Y:S01]  /*15730*/  BSSY B0, `(.L_x_1777) ;  /* 0x0000386000007945 */ /* 0x000fe20003800000 */
[----:B------:R-:W-:Y:S02]  /*15740*/  IMAD.MOV.U32 R2, RZ, RZ, 0x3f800000 ;  /* 0x3f800000ff027424 */ /* 0x000fe400078e00ff */
[----:B------:R-:W-:-:S07]  /*15750*/  IMAD.MOV.U32 R87, RZ, RZ, RZ ;  /* 0x000000ffff577224 */ /* 0x000fce00078e00ff */
.L_x_1798:
[----:B------:R-:W-:-:S05]  /*15760*/  VIADD R14, R160, 0x1 ;  /* 0x00000001a00e7836 */ /* 0x000fca0000000000 */
[----:B------:R-:W-:-:S04]  /*15770*/  ISETP.NE.AND P1, PT, R14, 0x2, PT ;  /* 0x000000020e00780c */ /* 0x000fc80003f25270 */
[----:B------:R-:W-:Y:S02]  /*15780*/  SEL R10, RZ, 0x1, P1 ;  /* 0x00000001ff0a7807 */ /* 0x000fe40000800000 */
[----:B------:R-:W-:Y:S02]  /*15790*/  SEL R14, R14, RZ, P1 ;  /* 0x000000ff0e0e7207 */ /* 0x000fe40000800000 */
[----:B------:R-:W-:Y:S01]  /*157a0*/  LOP3.LUT R15, R163, R10, RZ, 0x3c, !PT ;  /* 0x0000000aa30f7212 */ /* 0x000fe200078e3cff */
[----:B------:R-:W-:Y:S06]  /*157b0*/  @!P0 BRA `(.L_x_1778) ;  /* 0x0000000000048947 */ /* 0x000fec0003800000 */
[----:B------:R-:W-:Y:S01]  /*157c0*/  BPT.TRAP 0x1 ;  /* 0x000000040000795c */ /* 0x000fe20000300000 */
.L_x_1778:
[----:B------:R-:W-:Y:S02]  /*157d0*/  LEA R20, R14, R18, 0x3 ;  /* 0x000000120e147211 */ /* 0x000fe400078e18ff */
[----:B------:R-:W-:-:S04]  /*157e0*/  SHF.L.U32 R13, R15, 0x1f, RZ ;  /* 0x0000001f0f0d7819 */ /* 0x000fc800000006ff */
[----:B------:R0:W1:Y:S01]  /*157f0*/  SYNCS.PHASECHK.TRANS64.TRYWAIT P1, [R20+URZ+0x2a830], R13 ;  /* 0x02a8300d140075a7 */ /* 0x000062000802017f */
[----:B------:R-:W-:Y:S05]  /*15800*/  @!P0 BRA `(.L_x_1779) ;  /* 0x0000000000048947 */ /* 0x000fea0003800000 */
[----:B------:R-:W-:Y:S01]  /*15810*/  BPT.TRAP 0x1 ;  /* 0x000000040000795c */ /* 0x000fe20000300000 */
.L_x_1779:
[----:B------:R-:W-:Y:S01]  /*15820*/  BSSY B2, `(.L_x_1780) ;  /* 0x0000006000027945 */ /* 0x000fe20003800000 */
[----:B------:R-:W-:Y:S02]  /*15830*/  IMAD R10, R14, 0x900, R7 ;  /* 0x000009000e0a7824 */ /* 0x000fe400078e0207 */
[----:B------:R-:W-:Y:S01]  /*15840*/  IMAD.MOV.U32 R11, RZ, RZ, 0x40000040 ;  /* 0x40000040ff0b7424 */ /* 0x000fe200078e00ff */
[----:B-1----:R-:W-:Y:S06]  /*15850*/  @P1 BRA `(.L_x_1781) ;  /* 0x0000000000081947 */ /* 0x002fec0003800000 */
[----:B------:R-:W1:Y:S02]  /*15860*/  SYNCS.PHASECHK.TRANS64.TRYWAIT P1, [R20+URZ+0x2a830], R13 ;  /* 0x02a8300d140075a7 */ /* 0x000e64000802017f */
[----:B-1----:R-:W-:Y:S05]  /*15870*/  @!P1 BRA `(.L_x_1782) ;  /* 0x0000014c000c9947 */ /* 0x002fea0003800000 */
.L_x_1781:
[----:B------:R-:W-:Y:S05]  /*15880*/  BSYNC B2 ;  /* 0x0000000000027941 */ /* 0x000fea0003800000 */
.L_x_1780:
[----:B------:R-:W2:Y:S04]  /*15890*/  LDL.64 R88, [R1+0x28] ;  /* 0x0000280001587983 */ /* 0x000ea80000100a00 */
[----:B------:R-:W3:Y:S04]  /*158a0*/  LDL.64 R226, [R1+0x20] ;  /* 0x0000200001e27983 */ /* 0x000ee80000100a00 */
[----:B------:R-:W4:Y:S01]  /*158b0*/  LDL.64 R210, [R1+0x18] ;  /* 0x0000180001d27983 */ /* 0x000f220000100a00 */
[C---:B------:R-:W-:Y:S02]  /*158c0*/  R2UR UR6, R10.reuse ;  /* 0x000000000a0672ca */ /* 0x040fe400000e0000 */
[----:B------:R-:W-:Y:S01]  /*158d0*/  R2UR UR7, R11 ;  /* 0x000000000b0772ca */ /* 0x000fe200000e0000 */
[----:B------:R0:W-:Y:S04]  /*158e0*/  STL.64 [R1+0x48], R4 ;  /* 0x0000480401007387 */ /* 0x0001e80000100a00 */
[----:B0-----:R-:W4:Y:S01]  /*158f0*/  LDL.64 R4, [R1+0x10] ;  /* 0x0000100001047983 */ /* 0x001f220000100a00 */
[----:B------:R-:W-:-:S02]  /*15900*/  VIADD R12, R10, 0x2 ;  /* 0x000000020a0c7836 */ /* 0x000fc40000000000 */
[----:B-1----:R-:W-:Y:S01]  /*15910*/  IMAD.MOV.U32 R13, RZ, RZ, 0x40000040 ;  /* 0x40000040ff0d7424 */ /* 0x002fe200078e00ff */
[----:B--2---:R-:W-:Y:S02]  /*15920*/  R2UR UR4, R88 ;  /* 0x00000000580472ca */ /* 0x004fe400000e0000 */
[----:B------:R-:W-:Y:S02]  /*15930*/  R2UR UR5, R89 ;  /* 0x00000000590572ca */ /* 0x000fe400000e0000 */
[----:B------:R-:W-:-:S11]  /*15940*/  WARPGROUP.ARRIVE ;  /* 0x00000000000079c5 */ /* 0x000fd60000000000 */
[----:B------:R-:W-:Y:S01]  /*15950*/  HGMMA.64x96x16.F32 R88, gdesc[UR4], RZ, !UPT, gsb0 ;  /* 0x01600000045879f0 */ /* 0x000fe2000c0008ff */
[----:B---3--:R-:W-:Y:S02]  /*15960*/  R2UR UR4, R226 ;  /* 0x00000000e20472ca */ /* 0x008fe400000e0000 */
[----:B------:R-:W-:Y:S02]  /*15970*/  R2UR UR5, R227 ;  /* 0x00000000e30572ca */ /* 0x000fe400000e0000 */
[----:B------:R-:W2:Y:S01]  /*15980*/  LDL.64 R226, [R1+0x8] ;  /* 0x0000080001e27983 */ /* 0x000ea20000100a00 */
[----:B------:R-:W-:Y:S02]  /*15990*/  R2UR UR6, R12 ;  /* 0x000000000c0672ca */ /* 0x000fe400000e0000 */
[----:B------:R-:W-:Y:S01]  /*159a0*/  R2UR UR7, R13 ;  /* 0x000000000d0772ca */ /* 0x000fe200000e0000 */
[----:B------:R-:W-:Y:S01]  /*159b0*/  IMAD.MOV.U32 R13, RZ, RZ, 0x40000040 ;  /* 0x40000040ff0d7424 */ /* 0x000fe200078e00ff */
[----:B------:R-:W-:Y:S01]  /*159c0*/  IADD3 R12, R10, 0x4, RZ ;  /* 0x000000040a0c7810 */ /* 0x000fe20007ffe0ff */
[----:B------:R-:W-:-:S02]  /*159d0*/  WARPGROUP.DEPBAR.LE gsb0, 0x0 ;  /* 0x00008000000079c5 */ /* 0x000fc40000010000 */
[----:B------:R-:W-:-:S08]  /*159e0*/  WARPGROUP.ARRIVE ;  /* 0x00000000000079c5 */ /* 0x000fd00000000000 */
[----:B------:R-:W-:Y:S01]  /*159f0*/  HGMMA.64x96x16.F32 R88, gdesc[UR4], R88, gsb0 ;  /* 0x01600000045879f0 */ /* 0x000fe20008000858 */
[----:B----4-:R-:W-:Y:S02]  /*15a00*/  R2UR UR4, R210 ;  /* 0x00000000d20472ca */ /* 0x010fe400000e0000 */
[----:B------:R-:W-:Y:S02]  /*15a10*/  R2UR UR5, R211 ;  /* 0x00000000d30572ca */ /* 0x000fe400000e0000 */
[----:B------:R-:W3:Y:S01]  /*15a20*/  LDL.64 R210, [R1] ;  /* 0x0000000001d27983 */ /* 0x000ee20000100a00 */
[----:B------:R-:W-:Y:S02]  /*15a30*/  R2UR UR6, R12 ;  /* 0x000000000c0672ca */ /* 0x000fe400000e0000 */
[----:B------:R-:W-:Y:S01]  /*15a40*/  R2UR UR7, R13 ;  /* 0x000000000d0772ca */ /* 0x000fe200000e0000 */
[----:B------:R-:W-:Y:S02]  /*15a50*/  VIADD R12, R10, 0x6 ;  /* 0x000000060a0c7836 */ /* 0x000fe40000000000 */
[----:B------:R-:W-:Y:S01]  /*15a60*/  IMAD.MOV.U32 R13, RZ, RZ, 0x40000040 ;  /* 0x40000040ff0d7424 */ /* 0x000fe200078e00ff */
[----:B------:R-:W-:-:S02]  /*15a70*/  WARPGROUP.DEPBAR.LE gsb0, 0x0 ;  /* 0x00008000000079c5 */ /* 0x000fc40000010000 */
[----:B------:R-:W-:-:S07]  /*15a80*/  WARPGROUP.ARRIVE ;  /* 0x00000000000079c5 */ /* 0x000fce0000000000 */
[----:B------:R-:W-:Y:S01]  /*15a90*/  HGMMA.64x96x16.F32 R88, gdesc[UR4], R88, gsb0 ;  /* 0x01600000045879f0 */ /* 0x000fe20008000858 */
[----:B------:R-:W-:Y:S02]  /*15aa0*/  R2UR UR6, R12 ;  /* 0x000000000c0672ca */ /* 0x000fe400000e0000 */
[----:B------:R-:W-:Y:S02]  /*15ab0*/  R2UR UR7, R13 ;  /* 0x000000000d0772ca */ /* 0x000fe400000e0000 */
[----:B------:R-:W-:Y:S02]  /*15ac0*/  R2UR UR4, R4 ;  /* 0x00000000040472ca */ /* 0x000fe400000e0000 */
[----:B------:R-:W-:Y:S01]  /*15ad0*/  R2UR UR5, R5 ;  /* 0x00000000050572ca */ /* 0x000fe200000e0000 */
[----:B------:R-:W-:Y:S01]  /*15ae0*/  IMAD.MOV.U32 R13, RZ, RZ, 0x40000040 ;  /* 0x40000040ff0d7424 */ /* 0x000fe200078e00ff */
[----:B------:R-:W-:Y:S01]  /*15af0*/  IADD3 R12, R10, 0x300, RZ ;  /* 0x000003000a0c7810 */ /* 0x000fe20007ffe0ff */
[----:B------:R0:W5:Y:S01]  /*15b00*/  LDL.LU.64 R4, [R1+0x48] ;  /* 0x0000480001047983 */ /* 0x0001620000300a00 */
[----:B------:R-:W-:-:S02]  /*15b10*/  WARPGROUP.DEPBAR.LE gsb0, 0x0 ;  /* 0x00008000000079c5 */ /* 0x000fc40000010000 */
[----:B------:R-:W-:-:S07]  /*15b20*/  WARPGROUP.ARRIVE ;  /* 0x00000000000079c5 */ /* 0x000fce0000000000 */
[----:B------:R-:W-:Y:S01]  /*15b30*/  HGMMA.64x96x16.F32 R88, gdesc[UR4], R88, gsb0 ;  /* 0x01600000045879f0 */ /* 0x000fe20008000858 */
[----:B------:R-:W-:Y:S02]  /*15b40*/  R2UR UR6, R12 ;  /* 0x000000000c0672ca */ /* 0x000fe400000e0000 */
[----:B------:R-:W-:Y:S02]  /*15b50*/  R2UR UR7, R13 ;  /* 0x000000000d0772ca */ /* 0x000fe400000e0000 */
[----:B--2---:R-:W-:Y:S02]  /*15b60*/  R2UR UR4, R226 ;  /* 0x00000000e20472ca */ /* 0x004fe400000e0000 */
        /* <DEDUP_REMOVED lines=19> */
[----:B------:R-:W-:Y:S02]  /*15ca0*/  VIADD R12, R10, 0x306 ;  /* 0x000003060a0c7836 */ /* 0x000fe40000000000 */
[----:B------:R-:W-:Y:S01]  /*15cb0*/  IMAD.MOV.U32 R13, RZ, RZ, 0x40000040 ;  /* 0x40000040ff0d7424 */ /* 0x000fe200078e00ff */
        /* <DEDUP_REMOVED lines=111> */
[----:B0-----:R-:W-:Y:S05]  /*163b0*/  @!P0 BRA `(.L_x_1783) ;  /* 0x0000000000048947 */ /* 0x001fea0003800000 */
[----:B------:R-:W-:Y:S01]  /*163c0*/  BPT.TRAP 0x1 ;  /* 0x000000040000795c */ /* 0x000fe20000300000 */
.L_x_1783:
[----:B------:R-:W-:Y:S02]  /*163d0*/  SHF.L.U32 R2, R163, 0x1f, RZ ;  /* 0x0000001fa3027819 */ /* 0x000fe400000006ff */
[----:B------:R-:W-:-:S04]  /*163e0*/  LEA R12, R160, R18, 0x3 ;  /* 0x00000012a00c7211 */ /* 0x000fc800078e18ff */
[----:B------:R0:W1:Y:S01]  /*163f0*/  SYNCS.PHASECHK.TRANS64.TRYWAIT P1, [R12+URZ+0x2a850], R2 ;  /* 0x02a850020c0075a7 */ /* 0x000062000802017f */
[----:B------:R-:W-:Y:S05]  /*16400*/  @!P0 BRA `(.L_x_1784) ;  /* 0x0000000000048947 */ /* 0x000fea0003800000 */
[----:B------:R-:W-:Y:S01]  /*16410*/  BPT.TRAP 0x1 ;  /* 0x000000040000795c */ /* 0x000fe20000300000 */
.L_x_1784:
        /* <DEDUP_REMOVED lines=9> */
.L_x_1786:
[----:B------:R-:W-:Y:S05]  /*164b0*/  BSYNC B2 ;  /* 0x0000000000027941 */ /* 0x000fea0003800000 */
.L_x_1785:
[----:B------:R-:W-:Y:S01]  /*164c0*/  IMAD.MOV.U32 R10, RZ, RZ, R0 ;  /* 0x000000ffff0a7224 */ /* 0x000fe200078e0000 */
[----:B------:R-:W-:Y:S01]  /*164d0*/  WARPGROUP.ARRIVE ;  /* 0x00000000000079c5 */ /* 0x000fe20000000000 */
[----:B------:R-:W-:-:S03]  /*164e0*/  IMAD.MOV.U32 R11, RZ, RZ, 0x40000040 ;  /* 0x40000040ff0b7424 */ /* 0x000fc600078e00ff */
[----:B------:R-:W-:Y:S02]  /*164f0*/  R2UR UR6, R10 ;  /* 0x000000000a0672ca */ /* 0x000fe400000e0000 */
[----:B------:R-:W-:Y:S01]  /*16500*/  R2UR UR7, R11 ;  /* 0x000000000b0772ca */ /* 0x000fe200000e0000 */
[----:B------:R-:W-:Y:S01]  /*16510*/  IMAD.MOV.U32 R11, RZ, RZ, 0x40000040 ;  /* 0x40000040ff0b7424 */ /* 0x000fe200078e00ff */
[----:B------:R-:W-:-:S11]  /*16520*/  IADD3 R10, R0, 0x80, RZ ;  /* 0x00000080000a7810 */ /* 0x000fd60007ffe0ff */
[----:B------:R-:W-:Y:S01]  /*16530*/  HGMMA.64x128x16.F32 R24, R156, gdesc[UR4].tnspB, R24, gsb0 ;  /* 0x41e000049c187df0 */ /* 0x000fe20008000818 */
[----:B------:R-:W-:Y:S01]  /*16540*/  R2UR UR6, R10 ;  /* 0x000000000a0672ca */ /* 0x000fe200000e0000 */
[----:B------:R-:W-:Y:S01]  /*16550*/  VIADD R10, R0, 0x100 ;  /* 0x00000100000a7836 */ /* 0x000fe20000000000 */
[----:B------:R-:W-:Y:S01]  /*16560*/  R2UR UR7, R11 ;  /* 0x000000000b0772ca */ /* 0x000fe200000e0000 */
[----:B------:R-:W-:Y:S01]  /*16570*/  IMAD.MOV.U32 R11, RZ, RZ, 0x40000040 ;  /* 0x40000040ff0b7424 */ /* 0x000fe200078e00ff */
[----:B------:R-:W-:Y:S02]  /*16580*/  WARPGROUP.DEPBAR.LE gsb0, 0x0 ;  /* 0x00008000000079c5 */ /* 0x000fe40000010000 */
[----:B------:R-:W-:-:S09]  /*16590*/  WARPGROUP.ARRIVE ;  /* 0x00000000000079c5 */ /* 0x000fd20000000000 */
        /* <DEDUP_REMOVED lines=30> */
.L_x_1788:
        /* <DEDUP_REMOVED lines=10> */
[----:B------:R-:W-:-:S02]  /*16820*/  IMAD.IADD R10, R191, 0x1, R187 ;  /* 0x00000001bf0a7824 */ /* 0x000fc400078e02bb */
[----:B------:R-:W-:Y:S01]  /*16830*/  FMUL.FTZ R112, R113, UR43 ;  /* 0x0000002b71707c20 */ /* 0x000fe20008410000 */
[----:B------:R-:W-:Y:S01]  /*16840*/  FMUL.FTZ R113, R118, UR43 ;  /* 0x0000002b76717c20 */ /* 0x000fe20008410000 */
[----:B------:R-:W2:Y:S01]  /*16850*/  @P2 LDC R11, c[0x0][0x44c] ;  /* 0x00011300ff0b2b82 */ /* 0x000ea20000000800 */
[----:B------:R-:W-:Y:S01]  /*16860*/  FMUL.FTZ R118, R123, UR43 ;  /* 0x0000002b7b767c20 */ /* 0x000fe20008410000 */
[----:B------:R-:W-:Y:S01]  /*16870*/  FMUL.FTZ R123, R124, UR43 ;  /* 0x0000002b7c7b7c20 */ /* 0x000fe20008410000 */
[----:B01----:R-:W-:Y:S01]  /*16880*/  FMUL.FTZ R2, R91, UR43 ;  /* 0x0000002b5b027c20 */ /* 0x003fe20008410000 */
        /* <DEDUP_REMOVED lines=9> */
[----:B------:R-:W-:-:S02]  /*16920*/  IMAD.MOV.U32 R132, RZ, RZ, R10 ;  /* 0x000000ffff847224 */ /* 0x000fc400078e000a */
        /* <DEDUP_REMOVED lines=25> */
[----:B------:R-:W-:Y:S01]  /*16ac0*/  FMUL.FTZ R121, R126, UR43 ;  /* 0x0000002b7e797c20 */ /* 0x000fe20008410000 */
[----:B------:R-:W-:Y:S01]  /*16ad0*/  FMUL.FTZ R128, R129, UR43 ;  /* 0x0000002b81807c20 */ /* 0x000fe20008410000 */
[----:B------:R-:W-:Y:S01]  /*16ae0*/  IADD3 R11, R20, 0x2a840, RZ ;  /* 0x0002a840140b7810 */ /* 0x000fe20007ffe0ff */
[----:B------:R-:W-:-:S02]  /*16af0*/  VIADD R137, R133, 0x1 ;  /* 0x0000000185897836 */ /* 0x000fc40000000000 */
[----:B------:R-:W-:Y:S01]  /*16b00*/  FMUL.FTZ R126, R130, UR43 ;  /* 0x0000002b827e7c20 */ /* 0x000fe20008410000 */
[----:B------:R-:W-:Y:S01]  /*16b10*/  FMUL.FTZ R20, R134, UR43 ;  /* 0x0000002b86147c20 */ /* 0x000fe20008410000 */
[----:B------:R-:W-:Y:S01]  /*16b20*/  FMUL.FTZ R129, R135, UR43 ;  /* 0x0000002b87817c20 */ /* 0x000fe20008410000 */
[----:B------:R-:W-:Y:S01]  /*16b30*/  LOP3.LUT P1, RZ, R22, 0x80000, RZ, 0xc0, !PT ;  /* 0x0008000016ff7812 */ /* 0x000fe2000782c0ff */
[----:B------:R-:W-:Y:S01]  /*16b40*/  IMAD R137, R190, -0x2, R137 ;  /* 0xfffffffebe897824 */ /* 0x000fe200078e0289 */
[----:B------:R-:W1:Y:S01]  /*16b50*/  MUFU.TANH R13, R13 ;  /* 0x0000000d000d7308 */ /* 0x000e620000002400 */
[----:B------:R-:W-:-:S03]  /*16b60*/  PRMT R11, R172, 0x654, R11 ;  /* 0x00000654ac0b7816 */ /* 0x000fc6000000000b */
[----:B------:R-:W-:Y:S01]  /*16b70*/  IADD3 R138, -R166, R137, R167 ;  /* 0x00000089a68a7210 */ /* 0x000fe20007ffe1a7 */
[----:B------:R2:W-:Y:S01]  /*16b80*/  SYNCS.ARRIVE.TRANS64.RED.A1T0 RZ, [R11+URZ], RZ ;  /* 0x000000ff0bff79a7 */ /* 0x0005e2000810043f */
[----:B------:R-:W-:Y:S02]  /*16b90*/  IADD3 R130, R137, -0x1, RZ ;  /* 0xffffffff89827810 */ /* 0x000fe40007ffe0ff */
[----:B------:R-:W3:Y:S01]  /*16ba0*/  MUFU.TANH R88, R88 ;  /* 0x0000005800587308 */ /* 0x000ee20000002400 */
[C---:B------:R-:W-:Y:S02]  /*16bb0*/  VIADD R139, R138.reuse, UR58 ;  /* 0x0000003a8a8b7c36 */ /* 0x040fe40008000000 */
[----:B------:R-:W-:Y:S02]  /*16bc0*/  VIADD R138, R138, UR38 ;  /* 0x000000268a8a7c36 */ /* 0x000fe40008000000 */
[--C-:B0-----:R-:W-:Y:S02]  /*16bd0*/  IMAD.IADD R137, R139, 0x1, R10.reuse ;  /* 0x000000018b897824 */ /* 0x101fe400078e020a */
[----:B------:R-:W-:Y:S01]  /*16be0*/  IMAD.IADD R134, R138, 0x1, R10 ;  /* 0x000000018a867824 */ /* 0x000fe200078e020a */
        /* <DEDUP_REMOVED lines=46> */
[----:B-1234-:R-:W-:Y:S05]  /*16ed0*/  @!P1 BRA `(.L_x_1789) ;  /* 0x0000000000549947 */ /* 0x01efea0003800000 */
        /* <DEDUP_REMOVED lines=12> */
.L_x_1791:
[----:B------:R-:W-:-:S04]  /*16fa0*/  MOV R140, UR47 ;  /* 0x0000002f008c7c02 */ /* 0x000fc80008000f00 */
[----:B------:R-:W-:-:S13]  /*16fb0*/  ISETP.NE.AND P1, PT, R140, 0x1, PT ;  /* 0x000000018c00780c */ /* 0x000fda0003f25270 */
[----:B------:R-:W1:Y:S02]  /*16fc0*/  @P1 LDC.64 R10, c[0x0][0x9e8] ;  /* 0x00027a00ff0a1b82 */ /* 0x000e640000000a00 */
[----:B-1----:R-:W-:-:S05]  /*16fd0*/  @P1 IMAD.HI.U32 R10, R135, R10, RZ ;  /* 0x0000000a870a1227 */ /* 0x002fca00078e00ff */
[----:B------:R-:W-:-:S07]  /*16fe0*/  @P1 SHF.R.U32.HI R135, RZ, R11, R10 ;  /* 0x0000000bff871219 */ /* 0x000fce000001160a */
.L_x_1792:
[----:B------:R-:W-:Y:S05]  /*16ff0*/  BSYNC B2 ;  /* 0x0000000000027941 */ /* 0x000fea0003800000 */
.L_x_1790:
[----:B------:R-:W-:-:S05]  /*17000*/  IMAD R135, R135, R140, R130 ;  /* 0x0000008c87877224 */ /* 0x000fca00078e0282 */
[----:B------:R-:W-:Y:S02]  /*17010*/  VIADDMNMX R137, R135, R140, R137, PT ;  /* 0x0000008c87897246 */ /* 0x000fe40003800189 */
[----:B------:R-:W-:-:S07]  /*17020*/  VIMNMX R134, R134, R135, !PT ;  /* 0x0000008786867248 */ /* 0x000fce0007fe0100 */
.L_x_1789:
[C---:B------:R-:W-:Y:S01]  /*17030*/  ISETP.GE.AND P1, PT, R133.reuse, 0x2, PT ;  /* 0x000000028500780c */ /* 0x040fe20003f26270 */
[----:B------:R-:W1:Y:S01]  /*17040*/  SHFL.IDX PT, R132, R132, 0x1, 0x1c1f ;  /* 0x003c1f0084847f89 */ /* 0x000e6200000e0000 */
[C---:B------:R-:W-:Y:S02]  /*17050*/  ISETP.GE.AND P2, PT, R133.reuse, 0x9, PT ;  /* 0x000000098500780c */ /* 0x040fe40003f46270 */
[C---:B------:R-:W-:Y:S02]  /*17060*/  ISETP.GT.AND P4, PT, R134.reuse, 0x1, !P1 ;  /* 0x000000018600780c */ /* 0x040fe40004f84270 */
[----:B------:R-:W-:Y:S02]  /*17070*/  ISETP.GE.AND P5, PT, R133, 0xa, PT ;  /* 0x0000000a8500780c */ /* 0x000fe40003fa6270 */
[----:B------:R-:W-:Y:S02]  /*17080*/  ISETP.GT.AND P3, PT, R134, 0x8, !P2 ;  /* 0x000000088600780c */ /* 0x000fe40005764270 */
[----:B------:R-:W-:-:S02]  /*17090*/  ISETP.LT.OR P4, PT, R137, 0x2, P4 ;  /* 0x000000028900780c */ /* 0x000fc40002781670 */
[----:B------:R-:W-:Y:S02]  /*170a0*/  ISETP.LT.OR P3, PT, R137, 0x9, P3 ;  /* 0x000000098900780c */ /* 0x000fe40001f61670 */
[----:B------:R-:W-:Y:S02]  /*170b0*/  FSEL R135, R88, -INF , !P4 ;  /* 0xff80000058877808 */ /* 0x000fe40006000000 */
[----:B------:R-:W-:Y:S02]  /*170c0*/  ISETP.GE.AND P4, PT, R133, 0x11, PT ;  /* 0x000000118500780c */ /* 0x000fe40003f86270 */
[----:B------:R-:W-:Y:S02]  /*170d0*/  LOP3.LUT R22, R22, 0xfffffffb, RZ, 0xc0, !PT ;  /* 0xfffffffb16167812 */ /* 0x000fe400078ec0ff */
[----:B0-----:R-:W-:Y:S02]  /*170e0*/  FSEL R91, R91, -INF , !P3 ;  /* 0xff8000005b5b7808 */ /* 0x001fe40005800000 */
[----:B------:R-:W-:-:S02]  /*170f0*/  ISETP.GT.AND P3, PT, R134, 0x9, !P5 ;  /* 0x000000098600780c */ /* 0x000fc40006f64270 */
[----:B------:R-:W-:Y:S01]  /*17100*/  @P5 LOP3.LUT R22, R22, 0x4, RZ, 0xfc, !PT ;  /* 0x0000000416165812 */ /* 0x000fe200078efcff */
[--C-:B-1----:R-:W-:Y:S01]  /*17110*/  IMAD.IADD R139, R139, 0x1, R132.reuse ;  /* 0x000000018b8b7824 */ /* 0x102fe200078e0284 */
[----:B------:R-:W-:Y:S01]  /*17120*/  ISETP.LT.OR P3, PT, R137, 0xa, P3 ;  /* 0x0000000a8900780c */ /* 0x000fe20001f61670 */
[----:B------:R-:W-:Y:S01]  /*17130*/  IMAD.IADD R138, R138, 0x1, R132 ;  /* 0x000000018a8a7824 */ /* 0x000fe200078e0284 */
[----:B------:R-:W-:Y:S02]  /*17140*/  LOP3.LUT R22, R22, 0xfffffff7, RZ, 0xc0, !PT ;  /* 0xfffffff716167812 */ /* 0x000fe400078ec0ff */
[----:B------:R-:W-:Y:S02]  /*17150*/  FSEL R141, R92, -INF , !P3 ;  /* 0xff8000005c8d7808 */ /* 0x000fe40005800000 */
[----:B------:R-:W-:Y:S02]  /*17160*/  @P4 LOP3.LUT R22, R22, 0x8, RZ, 0xfc, !PT ;  /* 0x0000000816164812 */ /* 0x000fe400078efcff */
[----:B------:R-:W-:-:S02]  /*17170*/  ISETP.GT.AND P3, PT, R134, 0x10, !P4 ;  /* 0x000000108600780c */ /* 0x000fc40006764270 */
[----:B------:R-:W-:Y:S02]  /*17180*/  ISETP.GE.AND P4, PT, R133, 0x12, PT ;  /* 0x000000128500780c */ /* 0x000fe40003f86270 */
[----:B------:R-:W-:Y:S02]  /*17190*/  ISETP.LT.OR P3, PT, R137, 0x11, P3 ;  /* 0x000000118900780c */ /* 0x000fe40001f61670 */
[----:B------:R-:W-:Y:S02]  /*171a0*/  LOP3.LUT R22, R22, 0xffffffef, RZ, 0xc0, !PT ;  /* 0xffffffef16167812 */ /* 0x000fe400078ec0ff */
[----:B------:R-:W-:Y:S02]  /*171b0*/  FSEL R95, R95, -INF , !P3 ;  /* 0xff8000005f5f7808 */ /* 0x000fe40005800000 */
[----:B------:R-:W-:-:S04]  /*171c0*/  ISETP.GT.AND P3, PT, R134, 0x11, !P4 ;  /* 0x000000118600780c */ /* 0x000fc80006764270 */
[----:B------:R-:W-:Y:S02]  /*171d0*/  ISETP.LT.OR P3, PT, R137, 0x12, P3 ;  /* 0x000000128900780c */ /* 0x000fe40001f61670 */
[----:B------:R-:W-:Y:S02]  /*171e0*/  @P4 LOP3.LUT R22, R22, 0x10, RZ, 0xfc, !PT ;  /* 0x0000001016164812 */ /* 0x000fe400078efcff */
[----:B------:R-:W-:Y:S02]  /*171f0*/  ISETP.GE.AND P4, PT, R133, 0x19, PT ;  /* 0x000000198500780c */ /* 0x000fe40003f86270 */
[----:B------:R-:W-:Y:S02]  /*17200*/  LOP3.LUT R22, R22, 0xfffbffff, RZ, 0xc0, !PT ;  /* 0xfffbffff16167812 */ /* 0x000fe400078ec0ff */
[----:B------:R-:W-:Y:S02]  /*17210*/  FSEL R143, R96, -INF , !P3 ;  /* 0xff800000608f7808 */ /* 0x000fe40005800000 */
[----:B------:R-:W-:-:S04]  /*17220*/  ISETP.GT.AND P3, PT, R134, 0x18, !P4 ;  /* 0x000000188600780c */ /* 0x000fc80006764270 */
[----:B------:R-:W-:-:S03]  /*17230*/  ISETP.LT.OR P3, PT, R137, 0x19, P3 ;  /* 0x000000198900780c */ /* 0x000fc60001f61670 */
        /* <DEDUP_REMOVED lines=68> */
[----:B------:R-:W-:Y:S02]  /*17680*/  FSEL R155, R120, -INF , !P3 ;  /* 0xff800000789b7808 */ /* 0x000fe40005800000 */
[----:B------:R-:W-:Y:S02]  /*17690*/  LOP3.LUT R22, R22, 0xffffffbf, RZ, 0xc0, !PT ;  /* 0xffffffbf16167812 */ /* 0x000fe400078ec0ff */
[----:B------:R-:W-:-:S04]  /*176a0*/  ISETP.GT.AND P3, PT, R134, 0x48, !P4 ;  /* 0x000000488600780c */ /* 0x000fc80006764270 */
[----:B------:R-:W-:-:S03]  /*176b0*/  ISETP.LT.OR P3, PT, R137, 0x49, P3 ;  /* 0x000000498900780c */ /* 0x000fc60001f61670 */
[----:B------:R-:W-:Y:S02]  /*176c0*/  @P4 LOP3.LUT R22, R22, 0x40, RZ, 0xfc, !PT ;  /* 0x0000004016164812 */ /* 0x000fe400078efcff */
[----:B------:R-:W-:Y:S02]  /*176d0*/  ISETP.GE.AND P4, PT, R133, 0x4a, PT ;  /* 0x0000004a8500780c */ /* 0x000fe40003f86270 */
[----:B------:R-:W-:Y:S02]  /*176e0*/  FSEL R123, R123, -INF , !P3 ;  /* 0xff8000007b7b7808 */ /* 0x000fe40005800000 */
[----:B------:R-:W-:Y:S02]  /*176f0*/  ISETP.GT.AND P3, PT, R134, 0x49, !P4 ;  /* 0x000000498600780c */ /* 0x000fe40006764270 */
[----:B------:R-:W-:Y:S02]  /*17700*/  LOP3.LUT R22, R22, 0xffffffdf, RZ, 0xc0, !PT ;  /* 0xffffffdf16167812 */ /* 0x000fe400078ec0ff */
[----:B------:R-:W-:-:S04]  /*17710*/  ISETP.LT.OR P3, PT, R137, 0x4a, P3 ;  /* 0x0000004a8900780c */ /* 0x000fc80001f61670 */
[----:B------:R-:W-:Y:S02]  /*17720*/  FSEL R157, R124, -INF , !P3 ;  /* 0xff8000007c9d7808 */ /* 0x000fe40005800000 */
[----:B------:R-:W-:Y:S02]  /*17730*/  ISETP.GE.AND P3, PT, R133, 0x51, PT ;  /* 0x000000518500780c */ /* 0x000fe40003f66270 */
[----:B------:R-:W-:Y:S02]  /*17740*/  @P4 LOP3.LUT R22, R22, 0x20, RZ, 0xfc, !PT ;  /* 0x0000002016164812 */ /* 0x000fe400078efcff */
[----:B------:R-:W-:Y:S02]  /*17750*/  ISETP.GT.AND P4, PT, R134, 0x50, !P3 ;  /* 0x000000508600780c */ /* 0x000fe40005f84270 */
[----:B------:R-:W-:Y:S02]  /*17760*/  LOP3.LUT R22, R22, 0xfffffffd, RZ, 0xc0, !PT ;  /* 0xfffffffd16167812 */ /* 0x000fe400078ec0ff */
        /* <DEDUP_REMOVED lines=10> */
[----:B------:R-:W-:-:S13]  /*17810*/  ISETP.GE.AND P6, PT, R133, 0x1, PT ;  /* 0x000000018500780c */ /* 0x000fda0003fc6270 */
[----:B------:R-:W-:Y:S02]  /*17820*/  @P6 LOP3.LUT R22, R22, 0x2, RZ, 0xfc, !PT ;  /* 0x0000000216166812 */ /* 0x000fe400078efcff */
[----:B------:R-:W-:Y:S02]  /*17830*/  ISETP.GT.AND P6, PT, R134, RZ, !P6 ;  /* 0x000000ff8600720c */ /* 0x000fe400077c4270 */
[----:B------:R-:W-:Y:S02]  /*17840*/  LOP3.LUT R22, R22, 0xfffffffe, RZ, 0xc0, !PT ;  /* 0xfffffffe16167812 */ /* 0x000fe400078ec0ff */
[----:B------:R-:W-:-:S04]  /*17850*/  ISETP.LT.OR P6, PT, R137, 0x1, P6 ;  /* 0x000000018900780c */ /* 0x000fc800037c1670 */
[----:B------:R-:W-:Y:S02]  /*17860*/  FSEL R13, R13, -INF , !P6 ;  /* 0xff8000000d0d7808 */ /* 0x000fe40007000000 */
[----:B------:R-:W-:-:S13]  /*17870*/  ISETP.GE.AND P6, PT, R133, 0x5a, PT ;  /* 0x0000005a8500780c */ /* 0x000fda0003fc6270 */
[----:B------:R-:W-:Y:S02]  /*17880*/  @P6 LOP3.LUT R22, R22, 0x1, RZ, 0xfc, !PT ;  /* 0x0000000116166812 */ /* 0x000fe400078efcff */
        /* <DEDUP_REMOVED lines=17> */
.L_x_1795:
[----:B------:R-:W-:-:S04]  /*179a0*/  MOV R88, UR47 ;  /* 0x0000002f00587c02 */ /* 0x000fc80008000f00 */
[----:B------:R-:W-:-:S13]  /*179b0*/  ISETP.NE.AND P6, PT, R88, 0x1, PT ;  /* 0x000000015800780c */ /* 0x000fda0003fc5270 */
[----:B------:R-:W0:Y:S02]  /*179c0*/  @P6 LDC.64 R10, c[0x0][0x9e8] ;  /* 0x00027a00ff0a6b82 */ /* 0x000e240000000a00 */
[----:B0-----:R-:W-:-:S05]  /*179d0*/  @P6 IMAD.HI.U32 R10, R137, R10, RZ ;  /* 0x0000000a890a6227 */ /* 0x001fca00078e00ff */
[----:B------:R-:W-:-:S07]  /*179e0*/  @P6 SHF.R.U32.HI R137, RZ, R11, R10 ;  /* 0x0000000bff896219 */ /* 0x000fce000001160a */
.L_x_1796:
[----:B------:R-:W-:Y:S05]  /*179f0*/  BSYNC B2 ;  /* 0x0000000000027941 */ /* 0x000fea0003800000 */
.L_x_1794:
[----:B------:R-:W-:-:S05]  /*17a00*/  IMAD R130, R137, R88, R130 ;  /* 0x0000005889827224 */ /* 0x000fca00078e0282 */
[----:B------:R-:W-:Y:S02]  /*17a10*/  VIADDMNMX R139, R130, R88, R139, PT ;  /* 0x00000058828b7246 */ /* 0x000fe4000380018b */
[----:B------:R-:W-:-:S07]  /*17a20*/  VIMNMX R138, R138, R130, !PT ;  /* 0x000000828a8a7248 */ /* 0x000fce0007fe0100 */
.L_x_1793:
[C---:B------:R-:W-:Y:S01]  /*17a30*/  ISETP.GT.AND P1, PT, R138.reuse, 0x1, !P1 ;  /* 0x000000018a00780c */ /* 0x040fe20004f24270 */
[----:B------:R-:W-:Y:S01]  /*17a40*/  IMAD.U32 R10, RZ, RZ, UR54 ;  /* 0x00000036ff0a7e24 */ /* 0x000fe2000f8e00ff */
[----:B------:R-:W-:Y:S02]  /*17a50*/  ISETP.GT.AND P2, PT, R138, 0x8, !P2 ;  /* 0x000000088a00780c */ /* 0x000fe40005744270 */
[C---:B------:R-:W-:Y:S02]  /*17a60*/  ISETP.LT.OR P1, PT, R139.reuse, 0x2, P1 ;  /* 0x000000028b00780c */ /* 0x040fe40000f21670 */
[----:B------:R-:W-:Y:S02]  /*17a70*/  ISETP.LT.OR P2, PT, R139, 0x9, P2 ;  /* 0x000000098b00780c */ /* 0x000fe40001741670 */
[----:B------:R-:W-:Y:S02]  /*17a80*/  FSEL R137, R2, -INF , !P1 ;  /* 0xff80000002897808 */ /* 0x000fe40004800000 */
[----:B------:R-:W-:-:S02]  /*17a90*/  LOP3.LUT P1, RZ, R22, 0x4, RZ, 0xc0, !PT ;  /* 0x0000000416ff7812 */ /* 0x000fc4000782c0ff */
[----:B------:R-:W-:Y:S02]  /*17aa0*/  FSEL R89, R89, -INF , !P2 ;  /* 0xff80000059597808 */ /* 0x000fe40005000000 */
[----:B------:R-:W-:Y:S02]  /*17ab0*/  ISETP.GT.AND P1, PT, R138, 0x9, !P1 ;  /* 0x000000098a00780c */ /* 0x000fe40004f24270 */
[C---:B------:R-:W-:Y:S02]  /*17ac0*/  LOP3.LUT P2, RZ, R22.reuse, 0x20000, RZ, 0xc0, !PT ;  /* 0x0002000016ff7812 */ /* 0x040fe4000784c0ff */
[----:B------:R-:W-:Y:S02]  /*17ad0*/  ISETP.LT.OR P1, PT, R139, 0xa, P1 ;  /* 0x0000000a8b00780c */ /* 0x000fe40000f21670 */
[----:B------:R-:W-:Y:S02]  /*17ae0*/  LOP3.LUT P6, RZ, R22, 0x10000, RZ, 0xc0, !PT ;  /* 0x0001000016ff7812 */ /* 0x000fe400078cc0ff */
[----:B------:R-:W-:-:S02]  /*17af0*/  FSEL R163, R90, -INF , !P1 ;  /* 0xff8000005aa37808 */ /* 0x000fc40004800000 */
[----:B------:R-:W-:Y:S02]  /*17b00*/  LOP3.LUT P1, RZ, R22, 0x8, RZ, 0xc0, !PT ;  /* 0x0000000816ff7812 */ /* 0x000fe4000782c0ff */
[----:B------:R-:W-:Y:S02]  /*17b10*/  FMNMX.FTZ R2, R13, R3, !PT ;  /* 0x000000030d027209 */ /* 0x000fe40007810000 */
[----:B------:R-:W-:Y:S02]  /*17b20*/  ISETP.GT.AND P1, PT, R138, 0x10, !P1 ;  /* 0x000000108a00780c */ /* 0x000fe40004f24270 */
[----:B------:R-:W-:Y:S02]  /*17b30*/  FMNMX.FTZ R2, R135, R2, !PT ;  /* 0x0000000287027209 */ /* 0x000fe40007810000 */
[----:B------:R-:W-:Y:S02]  /*17b40*/  ISETP.LT.OR P1, PT, R139, 0x11, P1 ;  /* 0x000000118b00780c */ /* 0x000fe40000f21670 */
[----:B------:R-:W-:-:S02]  /*17b50*/  FMNMX.FTZ R2, R91, R2, !PT ;  /* 0x000000025b027209 */ /* 0x000fc40007810000 */
[----:B------:R-:W-:Y:S02]  /*17b60*/  FSEL R93, R93, -INF , !P1 ;  /* 0xff8000005d5d7808 */ /* 0x000fe40004800000 */
[----:B------:R-:W-:Y:S02]  /*17b70*/  LOP3.LUT P1, RZ, R22, 0x10, RZ, 0xc0, !PT ;  /* 0x0000001016ff7812 */ /* 0x000fe4000782c0ff */
[----:B------:R-:W-:Y:S02]  /*17b80*/  FMNMX.FTZ R2, R141, R2, !PT ;  /* 0x000000028d027209 */ /* 0x000fe40007810000 */
[----:B------:R-:W-:Y:S02]  /*17b90*/  ISETP.GT.AND P1, PT, R138, 0x11, !P1 ;  /* 0x000000118a00780c */ /* 0x000fe40004f24270 */
[----:B------:R-:W-:Y:S02]  /*17ba0*/  FMNMX.FTZ R2, R95, R2, !PT ;  /* 0x000000025f027209 */ /* 0x000fe40007810000 */
[----:B------:R-:W-:-:S02]  /*17bb0*/  ISETP.LT.OR P1, PT, R139, 0x12, P1 ;  /* 0x000000128b00780c */ /* 0x000fc40000f21670 */
[----:B------:R-:W-:Y:S02]  /*17bc0*/  FMNMX.FTZ R2, R143, R2, !PT ;  /* 0x000000028f027209 */ /* 0x000fe40007810000 */
[----:B------:R-:W-:Y:S02]  /*17bd0*/  FSEL R201, R94, -INF , !P1 ;  /* 0xff8000005ec97808 */ /* 0x000fe40004800000 */
[----:B------:R-:W-:Y:S02]  /*17be0*/  LOP3.LUT P1, RZ, R22, 0x40000, RZ, 0xc0, !PT ;  /* 0x0004000016ff7812 */ /* 0x000fe4000782c0ff */
        /* <DEDUP_REMOVED lines=30> */
[----:B------:R-:W-:Y:S02]  /*17dd0*/  LOP3.LUT P1, RZ, R22, 0x2000, RZ, 0xc0, !PT ;  /* 0x0000200016ff7812 */ /* 0x000fe4000782c0ff */
[----:B------:R-:W-:Y:S02]  /*17de0*/  FMNMX.FTZ R2, R157, R2, !PT ;  /* 0x000000029d027209 */ /* 0x000fe40007810000 */
[----:B------:R-:W-:-:S02]  /*17df0*/  ISETP.GT.AND P1, PT, R138, 0x29, !P1 ;  /* 0x000000298a00780c */ /* 0x000fc40004f24270 */
[----:B------:R-:W-:Y:S02]  /*17e00*/  FMNMX.FTZ R2, R127, R2, !PT ;  /* 0x000000027f027209 */ /* 0x000fe40007810000 */
[----:B------:R-:W-:Y:S02]  /*17e10*/  ISETP.LT.OR P1, PT, R139, 0x2a, P1 ;  /* 0x0000002a8b00780c */ /* 0x000fe40000f21670 */
[----:B------:R-:W-:Y:S02]  /*17e20*/  FMNMX.FTZ R2, R159, R2, !PT ;  /* 0x000000029f027209 */ /* 0x000fe40007810000 */
[----:B------:R-:W-:Y:S02]  /*17e30*/  FSEL R105, R106, -INF , !P1 ;  /* 0xff8000006a697808 */ /* 0x000fe40004800000 */
[C---:B------:R-:W-:Y:S02]  /*17e40*/  LOP3.LUT P1, RZ, R22.reuse, 0x1000, RZ, 0xc0, !PT ;  /* 0x0000100016ff7812 */ /* 0x040fe4000782c0ff */
[----:B------:R-:W-:-:S02]  /*17e50*/  LOP3.LUT P2, RZ, R22, 0x40, RZ, 0xc0, !PT ;  /* 0x0000004016ff7812 */ /* 0x000fc4000784c0ff */
[----:B------:R-:W-:Y:S02]  /*17e60*/  ISETP.GT.AND P1, PT, R138, 0x30, !P1 ;  /* 0x000000308a00780c */ /* 0x000fe40004f24270 */
[----:B------:R-:W-:Y:S02]  /*17e70*/  FMNMX.FTZ R2, R131, R2, !PT ;  /* 0x0000000283027209 */ /* 0x000fe40007810000 */
[----:B------:R-:W-:Y:S02]  /*17e80*/  ISETP.LT.OR P1, PT, R139, 0x31, P1 ;  /* 0x000000318b00780c */ /* 0x000fe40000f21670 */
[----:B------:R-:W-:Y:S02]  /*17e90*/  FMNMX.FTZ R88, R133, R2, !PT ;  /* 0x0000000285587209 */ /* 0x000fe40007810000 */
[----:B------:R-:W-:Y:S02]  /*17ea0*/  FSEL R109, R109, -INF , !P1 ;  /* 0xff8000006d6d7808 */ /* 0x000fe40004800000 */
[C---:B------:R-:W-:Y:S01]  /*17eb0*/  LOP3.LUT P1, RZ, R22.reuse, 0x800, RZ, 0xc0, !PT ;  /* 0x0000080016ff7812 */ /* 0x040fe2000782c0ff */
[----:B------:R-:W0:Y:S01]  /*17ec0*/  SHFL.BFLY PT, R11, R88, 0x2, 0x1f ;  /* 0x0c401f00580b7f89 */ /* 0x000e2200000e0000 */
[----:B------:R-:W-:-:S02]  /*17ed0*/  LOP3.LUT P6, RZ, R22, 0x20, RZ, 0xc0, !PT ;  /* 0x0000002016ff7812 */ /* 0x000fc400078cc0ff */
[C---:B------:R-:W-:Y:S02]  /*17ee0*/  ISETP.GT.AND P1, PT, R138.reuse, 0x31, !P1 ;  /* 0x000000318a00780c */ /* 0x040fe40004f24270 */
[----:B------:R-:W-:Y:S02]  /*17ef0*/  ISETP.GT.AND P3, PT, R138, 0x50, !P3 ;  /* 0x000000508a00780c */ /* 0x000fe40005f64270 */
[C---:B------:R-:W-:Y:S02]  /*17f00*/  ISETP.LT.OR P1, PT, R139.reuse, 0x32, P1 ;  /* 0x000000328b00780c */ /* 0x040fe40000f21670 */
[----:B------:R-:W-:Y:S02]  /*17f10*/  ISETP.LT.OR P3, PT, R139, 0x51, P3 ;  /* 0x000000518b00780c */ /* 0x000fe40001f61670 */
[----:B------:R-:W-:Y:S02]  /*17f20*/  FSEL R229, R110, -INF , !P1 ;  /* 0xff8000006ee57808 */ /* 0x000fe40004800000 */
[----:B------:R-:W-:-:S02]  /*17f30*/  LOP3.LUT P1, RZ, R22, 0x400, RZ, 0xc0, !PT ;  /* 0x0000040016ff7812 */ /* 0x000fc4000782c0ff */
[C---:B------:R-:W-:Y:S02]  /*17f40*/  ISETP.GT.AND P4, PT, R138.reuse, 0x51, !P4 ;  /* 0x000000518a00780c */ /* 0x040fe40006784270 */
[----:B------:R-:W-:Y:S02]  /*17f50*/  ISETP.GT.AND P1, PT, R138, 0x38, !P1 ;  /* 0x000000388a00780c */ /* 0x000fe40004f24270 */
[----:B------:R-:W-:Y:S02]  /*17f60*/  FSEL R126, R126, -INF , !P3 ;  /* 0xff8000007e7e7808 */ /* 0x000fe40005800000 */
[----:B------:R-:W-:Y:S02]  /*17f70*/  ISETP.LT.OR P1, PT, R139, 0x39, P1 ;  /* 0x000000398b00780c */ /* 0x000fe40000f21670 */
[----:B------:R-:W-:Y:S02]  /*17f80*/  ISETP.GT.AND P5, PT, R138, 0x58, !P5 ;  /* 0x000000588a00780c */ /* 0x000fe40006fa4270 */
[----:B------:R-:W-:-:S02]  /*17f90*/  FSEL R113, R113, -INF , !P1 ;  /* 0xff80000071717808 */ /* 0x000fc40004800000 */
[----:B------:R-:W-:Y:S02]  /*17fa0*/  LOP3.LUT P1, RZ, R22, 0x200, RZ, 0xc0, !PT ;  /* 0x0000020016ff7812 */ /* 0x000fe4000782c0ff */
[----:B0-----:R-:W-:Y:S02]  /*17fb0*/  FMNMX.FTZ R90, R88, R11, !PT ;  /* 0x0000000b585a7209 */ /* 0x001fe40007810000 */
[----:B------:R-:W-:Y:S02]  /*17fc0*/  ISETP.GT.AND P1, PT, R138, 0x39, !P1 ;  /* 0x000000398a00780c */ /* 0x000fe40004f24270 */
[C---:B------:R-:W-:Y:S01]  /*17fd0*/  ISETP.LT.OR P4, PT, R139.reuse, 0x52, P4 ;  /* 0x000000528b00780c */ /* 0x040fe20002781670 */
[----:B------:R-:W0:Y:S01]  /*17fe0*/  SHFL.BFLY PT, R11, R90, 0x1, 0x1f ;  /* 0x0c201f005a0b7f89 */ /* 0x000e2200000e0000 */
[C---:B------:R-:W-:Y:S02]  /*17ff0*/  ISETP.LT.OR P1, PT, R139.reuse, 0x3a, P1 ;  /* 0x0000003a8b00780c */ /* 0x040fe40000f21670 */
[----:B------:R-:W-:-:S02]  /*18000*/  ISETP.LT.OR P5, PT, R139, 0x59, P5 ;  /* 0x000000598b00780c */ /* 0x000fc40002fa1670 */
[----:B------:R-:W-:Y:S02]  /*18010*/  FSEL R114, R114, -INF , !P1 ;  /* 0xff80000072727808 */ /* 0x000fe40004800000 */
[----:B------:R-:W-:-:S04]  /*18020*/  LOP3.LUT P1, RZ, R22, 0x100, RZ, 0xc0, !PT ;  /* 0x0000010016ff7812 */ /* 0x000fc8000782c0ff */
[----:B------:R-:W-:-:S04]  /*18030*/  ISETP.GT.AND P1, PT, R138, 0x40, !P1 ;  /* 0x000000408a00780c */ /* 0x000fc80004f24270 */
[----:B------:R-:W-:-:S04]  /*18040*/  ISETP.LT.OR P1, PT, R139, 0x41, P1 ;  /* 0x000000418b00780c */ /* 0x000fc80000f21670 */
[----:B------:R-:W-:Y:S02]  /*18050*/  FSEL R117, R117, -INF , !P1 ;  /* 0xff80000075757808 */ /* 0x000fe40004800000 */
[----:B------:R-:W-:Y:S02]  /*18060*/  LOP3.LUT P1, RZ, R22, 0x80, RZ, 0xc0, !PT ;  /* 0x0000008016ff7812 */ /* 0x000fe4000782c0ff */
[----:B0-----:R-:W-:Y:S02]  /*18070*/  FMNMX.FTZ R11, R90, R11, !PT ;  /* 0x0000000b5a0b7209 */ /* 0x001fe40007810000 */
[----:B------:R-:W-:-:S04]  /*18080*/  ISETP.GT.AND P1, PT, R138, 0x41, !P1 ;  /* 0x000000418a00780c */ /* 0x000fc80004f24270 */
[----:B------:R-:W-:-:S04]  /*18090*/  ISETP.LT.OR P1, PT, R139, 0x42, P1 ;  /* 0x000000428b00780c */ /* 0x000fc80000f21670 */
[----:B------:R-:W-:Y:S02]  /*180a0*/  FSEL R118, R118, -INF , !P1 ;  /* 0xff80000076767808 */ /* 0x000fe40004800000 */
[----:B------:R-:W-:-:S04]  /*180b0*/  ISETP.GT.AND P1, PT, R138, 0x48, !P2 ;  /* 0x000000488a00780c */ /* 0x000fc80005724270 */
[----:B------:R-:W-:-:S04]  /*180c0*/  ISETP.LT.OR P1, PT, R139, 0x49, P1 ;  /* 0x000000498b00780c */ /* 0x000fc80000f21670 */
[----:B------:R-:W-:Y:S02]  /*180d0*/  FSEL R121, R121, -INF , !P1 ;  /* 0xff80000079797808 */ /* 0x000fe40004800000 */
[----:B------:R-:W-:Y:S02]  /*180e0*/  ISETP.GT.AND P1, PT, R138, 0x49, !P6 ;  /* 0x000000498a00780c */ /* 0x000fe40007724270 */
[----:B------:R-:W-:Y:S02]  /*180f0*/  LOP3.LUT P6, RZ, R22, 0x2, RZ, 0xc0, !PT ;  /* 0x0000000216ff7812 */ /* 0x000fe400078cc0ff */
[----:B------:R-:W-:-:S04]  /*18100*/  ISETP.LT.OR P1, PT, R139, 0x4a, P1 ;  /* 0x0000004a8b00780c */ /* 0x000fc80000f21670 */
[----:B------:R-:W-:Y:S02]  /*18110*/  FSEL R122, R122, -INF , !P1 ;  /* 0xff8000007a7a7808 */ /* 0x000fe40004800000 */
[----:B------:R-:W-:Y:S02]  /*18120*/  ISETP.GT.AND P1, PT, R138, RZ, !P6 ;  /* 0x000000ff8a00720c */ /* 0x000fe40007724270 */
[----:B------:R-:W-:Y:S02]  /*18130*/  LOP3.LUT P6, RZ, R22, 0x1, RZ, 0xc0, !PT ;  /* 0x0000000116ff7812 */ /* 0x000fe400078cc0ff */
[----:B------:R-:W-:Y:S02]  /*18140*/  ISETP.LT.OR P1, PT, R139, 0x1, P1 ;  /* 0x000000018b00780c */ /* 0x000fe40000f21670 */
[----:B------:R-:W-:Y:S02]  /*18150*/  ISETP.GT.AND P2, PT, R138, 0x59, !P6 ;  /* 0x000000598a00780c */ /* 0x000fe40007744270 */
[----:B------:R-:W-:Y:S01]  /*18160*/  FSEL R2, R0, -INF , !P1 ;  /* 0xff80000000027808 */ /* 0x000fe20004800000 */
[C---:B------:R-:W-:Y:S01]  /*18170*/  FMUL.FTZ R0, R11.reuse, R10 ;  /* 0x0000000a0b007220 */ /* 0x040fe20000410000 */
[----:B------:R-:W-:-:S02]  /*18180*/  FSETP.NEU.FTZ.AND P1, PT, R11, -INF , PT ;  /* 0xff8000000b00780b */ /* 0x000fc40003f3d000 */
[----:B-----5:R-:W-:Y:S02]  /*18190*/  FMNMX.FTZ R88, R2, R4, !PT ;  /* 0x0000000402587209 */ /* 0x020fe40007810000 */
[----:B------:R-:W-:Y:S02]  /*181a0*/  FSEL R0, R0, RZ, P1 ;  /* 0x000000ff00007208 */ /* 0x000fe40000800000 */
[----:B------:R-:W-:Y:S02]  /*181b0*/  FMNMX.FTZ R88, R137, R88, !PT ;  /* 0x0000005889587209 */ /* 0x000fe40007810000 */
[----:B------:R-:W-:Y:S01]  /*181c0*/  ISETP.LT.OR P2, PT, R139, 0x5a, P2 ;  /* 0x0000005a8b00780c */ /* 0x000fe20001741670 */
[--C-:B------:R-:W-:Y:S01]  /*181d0*/  FFMA.FTZ R158, R91, R10, -R0.reuse ;  /* 0x0000000a5b9e7223 */ /* 0x100fe20000010800 */
[----:B------:R-:W-:Y:S01]  /*181e0*/  FMNMX.FTZ R88, R89, R88, !PT ;  /* 0x0000005859587209 */ /* 0x000fe20007810000 */
[-CC-:B------:R-:W-:Y:S01]  /*181f0*/  FFMA.FTZ R154, R99, R10.reuse, -R0.reuse ;  /* 0x0000000a639a7223 */ /* 0x180fe20000010800 */
[-CC-:B------:R-:W-:Y:S01]  /*18200*/  FFMA.FTZ R156, R135, R10.reuse, -R0.reuse ;  /* 0x0000000a879c7223 */ /* 0x180fe20000010800 */
        /* <DEDUP_REMOVED lines=32> */
[----:B------:R-:W-:Y:S01]  /*18410*/  MUFU.EX2 R13, R13 ;  /* 0x0000000d000d7308 */ /* 0x000fe20000000800 */
[----:B------:R-:W-:-:S04]  /*18420*/  FMNMX.FTZ R88, R105, R88, !PT ;  /* 0x0000005869587209 */ /* 0x000fc80007810000 */
[----:B------:R-:W-:-:S03]  /*18430*/  FMNMX.FTZ R88, R109, R88, !PT ;  /* 0x000000586d587209 */ /* 0x000fc60007810000 */
        /* <DEDUP_REMOVED lines=16> */
[----:B------:R-:W-:-:S05]  /*18540*/  FMNMX.FTZ R88, R145, R88, !PT ;  /* 0x0000005891587209 */ /* 0x000fca0007810000 */
[----:B------:R-:W0:Y:S02]  /*18550*/  SHFL.BFLY PT, R99, R88, 0x2, 0x1f ;  /* 0x0c401f0058637f89 */ /* 0x000e2400000e0000 */
[----:B------:R-:W-:Y:S08]  /*18560*/  MUFU.EX2 R129, R149 ;  /* 0x0000009500817308 */ /* 0x000ff00000000800 */
[----:B------:R-:W-:Y:S08]  /*18570*/  MUFU.EX2 R95, R95 ;  /* 0x0000005f005f7308 */ /* 0x000ff00000000800 */
[----:B------:R-:W-:Y:S01]  /*18580*/  MUFU.EX2 R148, R148 ;  /* 0x0000009400947308 */ /* 0x000fe20000000800 */
[----:B0-----:R-:W-:-:S02]  /*18590*/  FMNMX.FTZ R99, R88, R99, !PT ;  /* 0x0000006358637209 */ /* 0x001fc40007810000 */
[----:B------:R-:W-:-:S05]  /*185a0*/  FSEL R88, R11, RZ, P1 ;  /* 0x000000ff0b587208 */ /* 0x000fca0000800000 */
[----:B------:R-:W-:Y:S01]  /*185b0*/  MUFU.EX2 R91, R147 ;  /* 0x00000093005b7308 */ /* 0x000fe20000000800 */
[----:B------:R-:W0:Y:S01]  /*185c0*/  SHFL.BFLY PT, R20, R99, 0x1, 0x1f ;  /* 0x0c201f0063147f89 */ /* 0x000e2200000e0000 */
[----:B------:R-:W-:-:S04]  /*185d0*/  FADD.FTZ R119, -R88, R3 ;  /* 0x0000000358777221 */ /* 0x000fc80000010100 */
[----:B------:R-:W-:Y:S02]  /*185e0*/  FMUL.FTZ R119, R119, R10 ;  /* 0x0000000a77777220 */ /* 0x000fe40000410000 */
[----:B------:R-:W-:Y:S08]  /*185f0*/  MUFU.EX2 R150, R150 ;  /* 0x0000009600967308 */ /* 0x000ff00000000800 */
[----:B------:R-:W1:Y:S08]  /*18600*/  MUFU.EX2 R0, R119 ;  /* 0x0000007700007308 */ /* 0x000e700000000800 */
[----:B------:R-:W-:Y:S01]  /*18610*/  MUFU.EX2 R144, R144 ;  /* 0x0000009000907308 */ /* 0x000fe20000000800 */
[----:B0-----:R-:W-:-:S04]  /*18620*/  FMNMX.FTZ R99, R99, R20, !PT ;  /* 0x0000001463637209 */ /* 0x001fc80007810000 */
[C---:B------:R-:W-:Y:S01]  /*18630*/  FSETP.NEU.FTZ.AND P1, PT, R99.reuse, -INF , PT ;  /* 0xff8000006300780b */ /* 0x040fe20003f3d000 */
[----:B------:R-:W-:Y:S02]  /*18640*/  FMUL.FTZ R20, R99, R10 ;  /* 0x0000000a63147220 */ /* 0x000fe40000410000 */
[----:B------:R-:W-:Y:S03]  /*18650*/  MUFU.EX2 R125, R125 ;  /* 0x0000007d007d7308 */ /* 0x000fe60000000800 */
[----:B------:R-:W-:-:S05]  /*18660*/  FSEL R20, R20, RZ, P1 ;  /* 0x000000ff14147208 */ /* 0x000fca0000800000 */
[-CC-:B------:R-:W-:Y:S01]  /*18670*/  FFMA.FTZ R159, R89, R10.reuse, -R20.reuse ;  /* 0x0000000a599f7223 */ /* 0x180fe20000010814 */
[----:B------:R-:W-:Y:S01]  /*18680*/  FSEL R89, R99, RZ, P1 ;  /* 0x000000ff63597208 */ /* 0x000fe20000800000 */
[-CC-:B------:R-:W-:Y:S01]  /*18690*/  FFMA.FTZ R157, R2, R10.reuse, -R20.reuse ;  /* 0x0000000a029d7223 */ /* 0x180fe20000010814 */
[-CC-:B------:R-:W-:Y:S01]  /*186a0*/  FFMA.FTZ R98, R137, R10.reuse, -R20.reuse ;  /* 0x0000000a89627223 */ /* 0x180fe20000010814 */
[-CC-:B------:R-:W-:Y:S01]  /*186b0*/  FFMA.FTZ R96, R163, R10.reuse, -R20.reuse ;  /* 0x0000000aa3607223 */ /* 0x180fe20000010814 */
[-C--:B------:R-:W-:Y:S01]  /*186c0*/  FFMA.FTZ R153, R93, R10.reuse, -R20 ;  /* 0x0000000a5d997223 */ /* 0x080fe20000010814 */
[----:B------:R-:W-:Y:S01]  /*186d0*/  FADD.FTZ R89, -R89, R4 ;  /* 0x0000000459597221 */ /* 0x000fe20000010100 */
[----:B------:R-:W-:Y:S01]  /*186e0*/  MUFU.EX2 R159, R159 ;  /* 0x0000009f009f7308 */ /* 0x000fe20000000800 */
[--C-:B------:R-:W-:Y:S01]  /*186f0*/  FFMA.FTZ R94, R201, R10, -R20.reuse ;  /* 0x0000000ac95e7223 */ /* 0x100fe20000010814 */
[----:B-1----:R-:W-:Y:S01]  /*18700*/  FFMA.FTZ R93, R0, R6, R13 ;  /* 0x00000006005d7223 */ /* 0x002fe2000001000d */
[-C--:B------:R-:W-:Y:S01]  /*18710*/  FMUL.FTZ R2, R89, R10.reuse ;  /* 0x0000000a59027220 */ /* 0x080fe20000410000 */
[-CC-:B------:R-:W-:Y:S01]  /*18720*/  FFMA.FTZ R155, R97, R10.reuse, -R20.reuse ;  /* 0x0000000a619b7223 */ /* 0x180fe20000010814 */
[-CC-:B------:R-:W-:Y:S01]  /*18730*/  FFMA.FTZ R92, R211, R10.reuse, -R20.reuse ;  /* 0x0000000ad35c7223 */ /* 0x180fe20000010814 */
[----:B------:R-:W-:Y:S01]  /*18740*/  FADD.FTZ R93, R156, R93 ;  /* 0x0000005d9c5d7221 */ /* 0x000fe20000010000 */
[-CC-:B------:R-:W-:Y:S01]  /*18750*/  FFMA.FTZ R149, R101, R10.reuse, -R20.reuse ;  /* 0x0000000a65957223 */ /* 0x180fe20000010814 */
[----:B------:R-:W-:Y:S01]  /*18760*/  MUFU.EX2 R157, R157 ;  /* 0x0000009d009d7308 */ /* 0x000fe20000000800 */
[-CC-:B------:R-:W-:Y:S01]  /*18770*/  FFMA.FTZ R90, R223, R10.reuse, -R20.reuse ;  /* 0x0000000adf5a7223 */ /* 0x180fe20000010814 */
[----:B------:R-:W-:Y:S01]  /*18780*/  FADD.FTZ R6, R158, R93 ;  /* 0x0000005d9e067221 */ /* 0x000fe20000010000 */
[-CC-:B------:R-:W-:Y:S01]  /*18790*/  FFMA.FTZ R151, R227, R10.reuse, -R20.reuse ;  /* 0x0000000ae3977223 */ /* 0x180fe20000010814 */
[-CC-:B------:R-:W-:Y:S01]  /*187a0*/  FFMA.FTZ R100, R105, R10.reuse, -R20.reuse ;  /* 0x0000000a69647223 */ /* 0x180fe20000010814 */
[-C--:B------:R-:W-:Y:S01]  /*187b0*/  FFMA.FTZ R89, R109, R10.reuse, -R20 ;  /* 0x0000000a6d597223 */ /* 0x080fe20000010814 */
[----:B------:R-:W-:Y:S01]  /*187c0*/  FADD.FTZ R93, R141, R6 ;  /* 0x000000068d5d7221 */ /* 0x000fe20000010000 */
[-CC-:B------:R-:W-:Y:S01]  /*187d0*/  FFMA.FTZ R102, R229, R10.reuse, -R20.reuse ;  /* 0x0000000ae5667223 */ /* 0x180fe20000010814 */
[----:B------:R-:W0:Y:S01]  /*187e0*/  MUFU.EX2 R2, R2 ;  /* 0x0000000200027308 */ /* 0x000e220000000800 */
[-CC-:B------:R-:W-:Y:S01]  /*187f0*/  FFMA.FTZ R147, R113, R10.reuse, -R20.reuse ;  /* 0x0000000a71937223 */ /* 0x180fe20000010814 */
[----:B------:R-:W-:Y:S01]  /*18800*/  FADD.FTZ R6, R152, R93 ;  /* 0x0000005d98067221 */ /* 0x000fe20000010000 */
[-CC-:B------:R-:W-:Y:S01]  /*18810*/  FFMA.FTZ R104, R114, R10.reuse, -R20.reuse ;  /* 0x0000000a72687223 */ /* 0x180fe20000010814 */
[-CC-:B------:R-:W-:Y:S01]  /*18820*/  FFMA.FTZ R88, R117, R10.reuse, -R20.reuse ;  /* 0x0000000a75587223 */ /* 0x180fe20000010814 */
[-C--:B------:R-:W-:Y:S01]  /*18830*/  FFMA.FTZ R93, R118, R10.reuse, -R20 ;  /* 0x0000000a765d7223 */ /* 0x080fe20000010814 */
[----:B------:R-:W-:Y:S01]  /*18840*/  FADD.FTZ R97, R135, R6 ;  /* 0x0000000687617221 */ /* 0x000fe20000010000 */
[-CC-:B------:R-:W-:Y:S01]  /*18850*/  FFMA.FTZ R137, R126, R10.reuse, -R20.reuse ;  /* 0x0000000a7e897223 */ /* 0x180fe20000010814 */
[----:B------:R-:W1:Y:S01]  /*18860*/  MUFU.EX2 R98, R98 ;  /* 0x0000006200627308 */ /* 0x000e620000000800 */
[----:B------:R-:W-:Y:S01]  /*18870*/  FFMA.FTZ R139, R139, R10, -R20 ;  /* 0x0000000a8b8b7223 */ /* 0x000fe20000010814 */
[----:B------:R-:W-:-:S04]  /*18880*/  FADD.FTZ R6, R154, R97 ;  /* 0x000000619a067221 */ /* 0x000fc80000010000 */
[----:B------:R-:W-:Y:S02]  /*18890*/  FADD.FTZ R97, R95, R6 ;  /* 0x000000065f617221 */ /* 0x000fe40000010000 */
[----:B------:R-:W2:Y:S01]  /*188a0*/  MUFU.EX2 R96, R96 ;  /* 0x0000006000607308 */ /* 0x000ea20000000800 */
[----:B0-----:R-:W-:Y:S01]  /*188b0*/  FFMA.FTZ R5, R2, R5, R157 ;  /* 0x0000000502057223 */ /* 0x001fe2000001009d */
[----:B------:R-:W-:Y:S01]  /*188c0*/  FADD.FTZ R106, R148, R97 ;  /* 0x00000061946a7221 */ /* 0x000fe20000010000 */
[----:B------:R-:W-:-:S03]  /*188d0*/  FFMA.FTZ R97, R122, R10, -R20 ;  /* 0x0000000a7a617223 */ /* 0x000fc60000010814 */
[----:B------:R-:W-:Y:S02]  /*188e0*/  FADD.FTZ R101, R91, R106 ;  /* 0x0000006a5b657221 */ /* 0x000fe40000010000 */
[----:B------:R-:W0:Y:S01]  /*188f0*/  MUFU.EX2 R153, R153 ;  /* 0x0000009900997308 */ /* 0x000e220000000800 */
[----:B-1----:R-:W-:Y:S01]  /*18900*/  FADD.FTZ R4, R98, R5 ;  /* 0x0000000562047221 */ /* 0x002fe20000010000 */
[----:B------:R-:W-:-:S03]  /*18910*/  FADD.FTZ R106, R150, R101 ;  /* 0x00000065966a7221 */ /* 0x000fc60000010000 */
[----:B------:R-:W-:Y:S01]  /*18920*/  FADD.FTZ R5, R159, R4 ;  /* 0x000000049f057221 */ /* 0x000fe20000010000 */
[----:B------:R-:W-:Y:S02]  /*18930*/  FADD.FTZ R101, R129, R106 ;  /* 0x0000006a81657221 */ /* 0x000fe40000010000 */
[----:B------:R-:W1:Y:S01]  /*18940*/  MUFU.EX2 R94, R94 ;  /* 0x0000005e005e7308 */ /* 0x000e620000000800 */
[----:B--2---:R-:W-:Y:S01]  /*18950*/  FADD.FTZ R4, R96, R5 ;  /* 0x0000000560047221 */ /* 0x004fe20000010000 */
[----:B------:R-:W-:-:S04]  /*18960*/  FADD.FTZ R106, R144, R101 ;  /* 0x00000065906a7221 */ /* 0x000fc80000010000 */
[----:B------:R-:W-:Y:S01]  /*18970*/  FADD.FTZ R101, R125, R106 ;  /* 0x0000006a7d657221 */ /* 0x000fe20000010000 */
[----:B------:R-:W-:Y:S01]  /*18980*/  FFMA.FTZ R106, R143, R10, -R20 ;  /* 0x0000000a8f6a7223 */ /* 0x000fe20000010814 */
[----:B------:R-:W2:Y:S01]  /*18990*/  MUFU.EX2 R155, R155 ;  /* 0x0000009b009b7308 */ /* 0x000ea20000000800 */
[----:B0-----:R-:W-:-:S07]  /*189a0*/  FADD.FTZ R5, R153, R4 ;  /* 0x0000000499057221 */ /* 0x001fce0000010000 */
[----:B------:R-:W0:Y:S01]  /*189b0*/  MUFU.EX2 R92, R92 ;  /* 0x0000005c005c7308 */ /* 0x000e220000000800 */
[----:B-1----:R-:W-:-:S07]  /*189c0*/  FADD.FTZ R4, R94, R5 ;  /* 0x000000055e047221 */ /* 0x002fce0000010000 */
[----:B------:R-:W1:Y:S01]  /*189d0*/  MUFU.EX2 R149, R149 ;  /* 0x0000009500957308 */ /* 0x000e620000000800 */
[----:B--2---:R-:W-:Y:S01]  /*189e0*/  FADD.FTZ R5, R155, R4 ;  /* 0x000000049b057221 */ /* 0x004fe20000010000 */
[-CC-:B------:R-:W-:Y:S01]  /*189f0*/  FFMA.FTZ R4, R121, R10.reuse, -R20.reuse ;  /* 0x0000000a79047223 */ /* 0x180fe20000010814 */
[----:B------:R-:W-:-:S05]  /*18a00*/  FFMA.FTZ R20, R145, R10, -R20 ;  /* 0x0000000a91147223 */ /* 0x000fca0000010814 */
        /* <DEDUP_REMOVED lines=54> */
.L_x_1797:
[----:B------:R-:W-:Y:S01]  /*18d70*/  ISETP.GT.AND P1, PT, R8, R9, PT ;  /* 0x000000090800720c */ /* 0x000fe20003f24270 */
[----:B------:R-:W-:Y:S01]  /*18d80*/  VIADD R101, R12, 0x2a860 ;  /* 0x0002a8600c657836 */ /* 0x000fe20000000000 */
[----:B------:R-:W-:Y:S01]  /*18d90*/  F2FP.F16.F32.PACK_AB R158, R141, R158 ;  /* 0x0000009e8d9e723e */ /* 0x000fe200000000ff */
[----:B------:R-:W-:Y:S01]  /*18da0*/  VIADD R8, R8, 0xffffffff ;  /* 0xffffffff08087836 */ /* 0x000fe20000000000 */
[----:B------:R-:W-:Y:S01]  /*18db0*/  F2FP.F16.F32.PACK_AB R143, R97, R4 ;  /* 0x00000004618f723e */ /* 0x000fe200000000ff */
[----:B------:R-:W-:Y:S01]  /*18dc0*/  IMAD.MOV.U32 R163, RZ, RZ, R15 ;  /* 0x000000ffffa37224 */ /* 0x000fe200078e000f */
[----:B------:R-:W-:Y:S01]  /*18dd0*/  PRMT R101, R172, 0x654, R101 ;  /* 0x00000654ac657816 */ /* 0x000fe20000000065 */
[----:B------:R-:W-:Y:S01]  /*18de0*/  IMAD.MOV.U32 R160, RZ, RZ, R14 ;  /* 0x000000ffffa07224 */ /* 0x000fe200078e000e */
[----:B------:R-:W-:Y:S01]  /*18df0*/  F2FP.F16.F32.PACK_AB R138, R3, R138 ;  /* 0x0000008a038a723e */ /* 0x000fe200000000ff */
[----:B------:R-:W-:Y:S01]  /*18e00*/  IMAD.MOV.U32 R3, RZ, RZ, R11 ;  /* 0x000000ffff037224 */ /* 0x000fe200078e000b */
[----:B------:R0:W-:Y:S01]  /*18e10*/  SYNCS.ARRIVE.TRANS64.RED.A1T0 RZ, [R101+URZ], RZ ;  /* 0x000000ff65ff79a7 */ /* 0x0001e2000810043f */
        /* <DEDUP_REMOVED lines=22> */
[----:B0-----:R-:W-:Y:S06]  /*18f80*/  @P1 BRA `(.L_x_1798) ;  /* 0xffffffc400f41947 */ /* 0x001fec000383ffff */
[----:B------:R-:W-:Y:S05]  /*18f90*/  BSYNC B0 ;  /* 0x0000000000007941 */ /* 0x000fea0003800000 */
.L_x_1777:
[----:B------:R-:W-:Y:S01]  /*18fa0*/  MOV R4, R99 ;  /* 0x0000006300047202 */ /* 0x000fe20000000f00 */
[----:B------:R-:W-:Y:S02]  /*18fb0*/  IMAD.MOV.U32 R3, RZ, RZ, R11 ;  /* 0x000000ffff037224 */ /* 0x000fe400078e000b */
[----:B------:R-:W-:Y:S02]  /*18fc0*/  IMAD.MOV.U32 R160, RZ, RZ, R14 ;  /* 0x000000ffffa07224 */ /* 0x000fe400078e000e */
[----:B------:R-:W-:-:S07]  /*18fd0*/  IMAD.MOV.U32 R163, RZ, RZ, R15 ;  /* 0x000000ffffa37224 */ /* 0x000fce00078e000f */
.L_x_1776:
[----:B------:R-:W-:Y:S05]  /*18fe0*/  BSYNC B1 ;  /* 0x0000000000017941 */ /* 0x000fea0003800000 */
.L_x_1775:
[----:B------:R-:W0:Y:S01]  /*18ff0*/  LDC R204, c[0x0][0x448] ;  /* 0x00011200ffcc7b82 */ /* 0x000e220000000800 */
[----:B------:R-:W-:Y:S01]  /*19000*/  IADD3 R9, R187, 0x7f, RZ ;  /* 0x0000007fbb097810 */ /* 0x000fe20007ffe0ff */
[----:B------:R-:W-:Y:S01]  /*19010*/  ULDC UR4, c[0x0][0x9dc] ;  /* 0x0002770000047ab9 */ /* 0x000fe20000000800 */
[----:B------:R-:W-:Y:S02]  /*19020*/  LOP3.LUT R22, R22, 0xfff7ffff, RZ, 0xc0, !PT ;  /* 0xfff7ffff16167812 */ /* 0x000fe400078ec0ff */
[----:B------:R-:W-:-:S03]  /*19030*/  IADD3 R14, R167, 0x1, -R166 ;  /* 0x00000001a70e7810 */ /* 0x000fc60007ffe8a6 */
[----:B------:R-:W1:Y:S01]  /*19040*/  LDC R201, c[0x0][0x9e4] ;  /* 0x00027900ffc97b82 */ /* 0x000e620000000800 */
[----:B0-----:R-:W-:-:S13]  /*19050*/  ISETP.NE.AND P1, PT, R204, 0x1, PT ;  /* 0x00000001cc00780c */ /* 0x001fda0003f25270 */
[----:B------:R-:W0:Y:S01]  /*19060*/  @P1 LDC R12, c[0x0][0x44c] ;  /* 0x00011300ff0c1b82 */ /* 0x000e220000000800 */
[----:B------:R-:W-:-:S04]  /*19070*/  @P1 LOP3.LUT R22, R22, 0x80000, RZ, 0xfc, !PT ;  /* 0x0008000016161812 */ /* 0x000fc800078efcff */
[----:B------:R-:W-:-:S03]  /*19080*/  LOP3.LUT R22, R22, 0xffefffff, RZ, 0xc0, !PT ;  /* 0xffefffff16167812 */ /* 0x000fc600078ec0ff */
[----:B------:R-:W2:Y:S01]  /*19090*/  @P1 LDC R11, c[0x0][0x450] ;  /* 0x00011400ff0b1b82 */ /* 0x000ea20000000800 */
[----:B0-----:R-:W-:-:S05]  /*190a0*/  @P1 IMAD.HI.U32 R12, R9, R12, RZ ;  /* 0x0000000c090c1227 */ /* 0x001fca00078e00ff */
[----:B--2---:R-:W-:Y:S02]  /*190b0*/  @P1 SHF.R.U32.HI R9, RZ, R11, R12 ;  /* 0x0000000bff091219 */ /* 0x004fe4000001160c */
[----:B-1----:R-:W-:-:S03]  /*190c0*/  ISETP.GE.AND P1, PT, R201, 0x1, PT ;  /* 0x00000001c900780c */ /* 0x002fc60003f26270 */
[----:B------:R-:W-:-:S04]  /*190d0*/  IMAD.IADD R9, R14, 0x1, R9 ;  /* 0x000000010e097824 */ /* 0x000fc800078e0209 */
[----:B------:R-:W-:-:S06]  /*190e0*/  VIADD R11, R9, -UR4 ;  /* 0x80000004090b7c36 */ /* 0x000fcc0008000000 */
[----:B------:R-:W-:Y:S01]  /*190f0*/  @P1 LOP3.LUT R22, R22, 0x100000, RZ, 0xfc, !PT ;  /* 0x0010000016161812 */ /* 0x000fe200078efcff */
        /* <DEDUP_REMOVED lines=11> */
.L_x_1801:
[----:B------:R-:W-:-:S13]  /*191b0*/  ISETP.NE.AND P1, PT, R201, 0x1, PT ;  /* 0x00000001c900780c */ /* 0x000fda0003f25270 */
[----:B------:R-:W0:Y:S02]  /*191c0*/  @P1 LDC.64 R12, c[0x0][0x9e8] ;  /* 0x00027a00ff0c1b82 */ /* 0x000e240000000a00 */
[----:B0-----:R-:W-:-:S05]  /*191d0*/  @P1 IMAD.HI.U32 R12, R9, R12, RZ ;  /* 0x0000000c090c1227 */ /* 0x001fca00078e00ff */
[----:B------:R-:W-:-:S07]  /*191e0*/  @P1 SHF.R.U32.HI R9, RZ, R13, R12 ;  /* 0x0000000dff091219 */ /* 0x000fce000001160c */
.L_x_1802:
[----:B------:R-:W-:Y:S05]  /*191f0*/  BSYNC B0 ;  /* 0x0000000000007941 */ /* 0x000fea0003800000 */
.L_x_1800:
[----:B------:R-:W-:-:S05]  /*19200*/  IMAD R12, R9, R201, RZ ;  /* 0x000000c9090c7224 */ /* 0x000fca00078e02ff */
[----:B------:R-:W-:-:S07]  /*19210*/  VIMNMX R11, R11, R12, !PT ;  /* 0x0000000c0b0b7248 */ /* 0x000fce0007fe0100 */
.L_x_1799:
[----:B------:R-:W-:Y:S01]  /*19220*/  VIADD R11, R11, 0x5f ;  /* 0x0000005f0b0b7836 */ /* 0x000fe20000000000 */
[----:B------:R-:W-:Y:S03]  /*19230*/  BSSY B0, `(.L_x_1803) ;  /* 0x000026a000007945 */ /* 0x000fe60003800000 */
[----:B------:R-:W-:-:S05]  /*19240*/  IMAD.HI R11, R11, 0x2aaaaaab, RZ ;  /* 0x2aaaaaab0b0b7827 */ /* 0x000fca00078e02ff */
[----:B------:R-:W-:-:S04]  /*19250*/  SHF.R.U32.HI R12, RZ, 0x1f, R11 ;  /* 0x0000001fff0c7819 */ /* 0x000fc8000001160b */
[----:B------:R-:W-:-:S04]  /*19260*/  LEA.HI.SX32 R12, R11, R12, 0x1c ;  /* 0x0000000c0b0c7211 */ /* 0x000fc800078fe2ff */
[----:B------:R-:W-:-:S04]  /*19270*/  VIMNMX R14, R189, R12, !PT ;  /* 0x0000000cbd0e7248 */ /* 0x000fc80007fe0100 */
[----:B------:R-:W-:-:S13]  /*19280*/  ISETP.GE.AND P1, PT, R8, R14, PT ;  /* 0x0000000e0800720c */ /* 0x000fda0003f26270 */
[----:B------:R-:W-:Y:S05]  /*19290*/  @!P1 BRA `(.L_x_1804) ;  /* 0x00000024008c9947 */ /* 0x000fea0003800000 */
[----:B------:R-:W-:Y:S01]  /*192a0*/  BSSY B1, `(.L_x_1804) ;  /* 0x0000262000017945 */ /* 0x000fe20003800000 */
[----:B------:R-:W-:Y:S01]  /*192b0*/  MOV R13, R4 ;  /* 0x00000004000d7202 */ /* 0x000fe20000000f00 */
[----:B------:R-:W-:Y:S01]  /*192c0*/  IMAD.MOV.U32 R12, RZ, RZ, R3 ;  /* 0x000000ffff0c7224 */ /* 0x000fe200078e0003 */
[----:B------:R-:W-:Y:S01]  /*192d0*/  MOV R196, R160 ;  /* 0x000000a000c47202 */ /* 0x000fe20000000f00 */
[----:B------:R-:W-:Y:S02]  /*192e0*/  IMAD.MOV.U32 R15, RZ, RZ, R8 ;  /* 0x000000ffff0f7224 */ /* 0x000fe400078e0008 */
[----:B------:R-:W-:-:S07]  /*192f0*/  IMAD.MOV.U32 R21, RZ, RZ, R163 ;  /* 0x000000ffff157224 */ /* 0x000fce00078e00a3 */
.L_x_1817:
[----:B------:R-:W-:-:S04]  /*19300*/  ISETP.NE.AND P1, PT, R196, 0x1, PT ;  /* 0x00000001c400780c */ /* 0x000fc80003f25270 */
[----:B------:R-:W-:-:S04]  /*19310*/  SEL R4, RZ, 0x1, P1 ;  /* 0x00000001ff047807 */ /* 0x000fc80000800000 */
[----:B------:R-:W-:Y:S01]  /*19320*/  LOP3.LUT R163, R21, R4, RZ, 0x3c, !PT ;  /* 0x0000000415a37212 */ /* 0x000fe200078e3cff */
[----:B------:R-:W-:Y:S06]  /*19330*/  @!P0 BRA `(.L_x_1805) ;  /* 0x0000000000048947 */ /* 0x000fec0003800000 */
[----:B------:R-:W-:Y:S01]  /*19340*/  BPT.TRAP 0x1 ;  /* 0x000000040000795c */ /* 0x000fe20000300000 */
.L_x_1805:
[----:B------:R-:W-:Y:S01]  /*19350*/  VIADD R160, R196, 0x1 ;  /* 0x00000001c4a07836 */ /* 0x000fe20000000000 */
[----:B------:R-:W-:-:S04]  /*19360*/  SHF.L.U32 R3, R163, 0x1f, RZ ;  /* 0x0000001fa3037819 */ /* 0x000fc800000006ff */
[----:B------:R-:W-:-:S04]  /*19370*/  ISETP.NE.AND P1, PT, R160, 0x2, PT ;  /* 0x00000002a000780c */ /* 0x000fc80003f25270 */
[----:B------:R-:W-:-:S05]  /*19380*/  SEL R160, R160, RZ, P1 ;  /* 0x000000ffa0a07207 */ /* 0x000fca0000800000 */
[----:B------:R-:W-:-:S04]  /*19390*/  IMAD R20, R160, 0x8, R18 ;  /* 0x00000008a0147824 */ /* 0x000fc800078e0212 */
[----:B------:R0:W1:Y:S01]  /*193a0*/  SYNCS.PHASECHK.TRANS64.TRYWAIT P1, [R20+URZ+0x2a830], R3 ;  /* 0x02a83003140075a7 */ /* 0x000062000802017f */
[----:B------:R-:W-:Y:S05]  /*193b0*/  @!P0 BRA `(.L_x_1806) ;  /* 0x0000000000048947 */ /* 0x000fea0003800000 */
[----:B------:R-:W-:Y:S01]  /*193c0*/  BPT.TRAP 0x1 ;  /* 0x000000040000795c */ /* 0x000fe20000300000 */
.L_x_1806:
[----:B------:R-:W-:Y:S01]  /*193d0*/  BSSY B2, `(.L_x_1807) ;  /* 0x0000006000027945 */ /* 0x000fe20003800000 */
[----:B------:R-:W-:Y:S02]  /*193e0*/  IMAD R8, R160, 0x900, R7 ;  /* 0x00000900a0087824 */ /* 0x000fe400078e0207 */
[----:B------:R-:W-:Y:S01]  /*193f0*/  IMAD.MOV.U32 R9, RZ, RZ, 0x40000040 ;  /* 0x40000040ff097424 */ /* 0x000fe200078e00ff */
[----:B-1----:R-:W-:Y:S06]  /*19400*/  @P1 BRA `(.L_x_1808) ;  /* 0x0000000000081947 */ /* 0x002fec0003800000 */
[----:B------:R-:W1:Y:S02]  /*19410*/  SYNCS.PHASECHK.TRANS64.TRYWAIT P1, [R20+URZ+0x2a830], R3 ;  /* 0x02a83003140075a7 */ /* 0x000e64000802017f */
[----:B-1----:R-:W-:Y:S05]  /*19420*/  @!P1 BRA `(.L_x_1809) ;  /* 0x0000011000489947 */ /* 0x002fea0003800000 */
.L_x_1808:
[----:B------:R-:W-:Y:S05]  /*19430*/  BSYNC B2 ;  /* 0x0000000000027941 */ /* 0x000fea0003800000 */
.L_x_1807:
[----:B------:R-:W2:Y:S04]  /*19440*/  LDL.64 R88, [R1+0x28] ;  /* 0x0000280001587983 */ /* 0x000ea80000100a00 */
[----:B------:R-:W3:Y:S04]  /*19450*/  LDL.64 R226, [R1+0x20] ;  /* 0x0000200001e27983 */ /* 0x000ee80000100a00 */
[----:B------:R-:W4:Y:S01]  /*19460*/  LDL.64 R210, [R1+0x18] ;  /* 0x0000180001d27983 */ /* 0x000f220000100a00 */
[C---:B------:R-:W-:Y:S02]  /*19470*/  R2UR UR6, R8.reuse ;  /* 0x00000000080672ca */ /* 0x040fe400000e0000 */
[----:B------:R-:W-:Y:S01]  /*19480*/  R2UR UR7, R9 ;  /* 0x00000000090772ca */ /* 0x000fe200000e0000 */
[----:B------:R0:W-:Y:S04]  /*19490*/  STL [R1+0x44], R5 ;  /* 0x0000440501007387 */ /* 0x0001e80000100800 */
[----:B0-----:R-:W4:Y:S01]  /*194a0*/  LDL.64 R4, [R1+0x10] ;  /* 0x0000100001047983 */ /* 0x001f220000100a00 */
[----:B------:R-:W-:Y:S01]  /*194b0*/  IMAD.MOV.U32 R11, RZ, RZ, 0x40000040 ;  /* 0x40000040ff0b7424 */ /* 0x000fe200078e00ff */
[----:B------:R-:W-:-:S02]  /*194c0*/  IADD3 R10, R8, 0x2, RZ ;  /* 0x00000002080a7810 */ /* 0x000fc40007ffe0ff */
        /* <DEDUP_REMOVED lines=9> */
[----:B------:R-:W-:Y:S02]  /*19560*/  VIADD R10, R8, 0x4 ;  /* 0x00000004080a7836 */ /* 0x000fe40000000000 */
[----:B------:R-:W-:Y:S01]  /*19570*/  IMAD.MOV.U32 R11, RZ, RZ, 0x40000040 ;  /* 0x40000040ff0b7424 */ /* 0x000fe200078e00ff */
[----:B------:R-:W-:-:S02]  /*19580*/  WARPGROUP.DEPBAR.LE gsb0, 0x0 ;  /* 0x00008000000079c5 */ /* 0x000fc40000010000 */
[----:B------:R-:W-:-:S07]  /*19590*/  WARPGROUP.ARRIVE ;  /* 0x00000000000079c5 */ /* 0x000fce0000000000 */
[----:B------:R-:W-:Y:S01]  /*195a0*/  HGMMA.64x96x16.F32 R88, gdesc[UR4], R88, gsb0 ;  /* 0x01600000045879f0 */ /* 0x000fe20008000858 */
[----:B----4-:R-:W-:Y:S02]  /*195b0*/  R2UR UR4, R210 ;  /* 0x00000000d20472ca */ /* 0x010fe400000e0000 */
[----:B------:R-:W-:Y:S02]  /*195c0*/  R2UR UR5, R211 ;  /* 0x00000000d30572ca */ /* 0x000fe400000e0000 */
[----:B------:R-:W3:Y:S01]  /*195d0*/  LDL.64 R210, [R1] ;  /* 0x0000000001d27983 */ /* 0x000ee20000100a00 */
        /* <DEDUP_REMOVED lines=11> */
[----:B------:R-:W-:Y:S01]  /*19690*/  VIADD R10, R8, 0x300 ;  /* 0x00000300080a7836 */ /* 0x000fe20000000000 */
[----:B------:R0:W5:Y:S01]  /*196a0*/  LDL.LU R5, [R1+0x44] ;  /* 0x0000440001057983 */ /* 0x0001620000300800 */
[----:B------:R-:W-:Y:S01]  /*196b0*/  IMAD.MOV.U32 R11, RZ, RZ, 0x40000040 ;  /* 0x40000040ff0b7424 */ /* 0x000fe200078e00ff */
[----:B------:R-:W-:-:S02]  /*196c0*/  WARPGROUP.DEPBAR.LE gsb0, 0x0 ;  /* 0x00008000000079c5 */ /* 0x000fc40000010000 */
[----:B------:R-:W-:-:S07]  /*196d0*/  WARPGROUP.ARRIVE ;  /* 0x00000000000079c5 */ /* 0x000fce0000000000 */
[----:B------:R-:W-:Y:S01]  /*196e0*/  HGMMA.64x96x16.F32 R88, gdesc[UR4], R88, gsb0 ;  /* 0x01600000045879f0 */ /* 0x000fe20008000858 */
[----:B------:R-:W-:Y:S02]  /*196f0*/  R2UR UR6, R10 ;  /* 0x000000000a0672ca */ /* 0x000fe400000e0000 */
[----:B------:R-:W-:Y:S02]  /*19700*/  R2UR UR7, R11 ;  /* 0x000000000b0772ca */ /* 0x000fe400000e0000 */
[----:B--2---:R-:W-:Y:S02]  /*19710*/  R2UR UR4, R226 ;  /* 0x00000000e20472ca */ /* 0x004fe400000e0000 */
        /* <DEDUP_REMOVED lines=8> */
[----:B---3--:R-:W-:Y:S02]  /*197a0*/  R2UR UR4, R210 ;  /* 0x00000000d20472ca */ /* 0x008fe400000e0000 */
[----:B------:R-:W-:Y:S01]  /*197b0*/  R2UR UR5, R211 ;  /* 0x00000000d30572ca */ /* 0x000fe200000e0000 */
[----:B------:R-:W-:Y:S02]  /*197c0*/  VIADD R10, R8, 0x304 ;  /* 0x00000304080a7836 */ /* 0x000fe40000000000 */
[----:B------:R-:W-:Y:S01]  /*197d0*/  IMAD.MOV.U32 R11, RZ, RZ, 0x40000040 ;  /* 0x40000040ff0b7424 */ /* 0x000fe200078e00ff */
[----:B------:R-:W-:-:S02]  /*197e0*/  WARPGROUP.DEPBAR.LE gsb0, 0x0 ;  /* 0x00008000000079c5 */ /* 0x000fc40000010000 */
[----:B------:R-:W-:-:S07]  /*197f0*/  WARPGROUP.ARRIVE ;  /* 0x00000000000079c5 */ /* 0x000fce0000000000 */
        /* <DEDUP_REMOVED lines=120> */
.L_x_1810:
[----:B------:R-:W-:Y:S01]  /*19f80*/  SHF.L.U32 R2, R21, 0x1f, RZ ;  /* 0x0000001f15027819 */ /* 0x000fe200000006ff */
[----:B------:R-:W-:-:S04]  /*19f90*/  IMAD R8, R196, 0x8, R18 ;  /* 0x00000008c4087824 */ /* 0x000fc800078e0212 */
[----:B------:R0:W2:Y:S01]  /*19fa0*/  SYNCS.PHASECHK.TRANS64.TRYWAIT P1, [R8+URZ+0x2a850], R2 ;  /* 0x02a85002080075a7 */ /* 0x0000a2000802017f */
[----:B------:R-:W-:Y:S05]  /*19fb0*/  @!P0 BRA `(.L_x_1811) ;  /* 0x0000000000048947 */ /* 0x000fea0003800000 */
[----:B------:R-:W-:Y:S01]  /*19fc0*/  BPT.TRAP 0x1 ;  /* 0x000000040000795c */ /* 0x000fe20000300000 */
.L_x_1811:
[----:B------:R-:W-:Y:S01]  /*19fd0*/  VIADD R0, R18, 0x400 ;  /* 0x0000040012007836 */ /* 0x000fe20000000000 */
[----:B------:R-:W-:Y:S04]  /*19fe0*/  BSSY B2, `(.L_x_1812) ;  /* 0x0000008000027945 */ /* 0x000fe80003800000 */
[----:B------:R-:W-:-:S04]  /*19ff0*/  SHF.R.U32.HI R0, RZ, 0x4, R0 ;  /* 0x00000004ff007819 */ /* 0x000fc80000011600 */
[----:B------:R-:W-:-:S04]  /*1a000*/  LOP3.LUT R0, R0, 0x3fff, RZ, 0xc0, !PT ;  /* 0x00003fff00007812 */ /* 0x000fc800078ec0ff */
[----:B------:R-:W-:-:S05]  /*1a010*/  LOP3.LUT R0, R0, 0x3000000, RZ, 0xfc, !PT ;  /* 0x0300000000007812 */ /* 0x000fca00078efcff */
[----:B------:R-:W-:Y:S01]  /*1a020*/  IMAD R0, R196, 0x600, R0 ;  /* 0x00000600c4007824 */ /* 0x000fe200078e0200 */
[----:B--2---:R-:W-:Y:S06]  /*1a030*/  @P1 BRA `(.L_x_1813) ;  /* 0x0000000000081947 */ /* 0x004fec0003800000 */
[----:B------:R-:W2:Y:S02]  /*1a040*/  SYNCS.PHASECHK.TRANS64.TRYWAIT P1, [R8+URZ+0x2a850], R2 ;  /* 0x02a85002080075a7 */ /* 0x000ea4000802017f */
[----:B--2---:R-:W-:Y:S05]  /*1a050*/  @!P1 BRA `(.L_x_1814) ;  /* 0x0000010400509947 */ /* 0x004fea0003800000 */
.L_x_1813:
[----:B------:R-:W-:Y:S05]  /*1a060*/  BSYNC B2 ;  /* 0x0000000000027941 */ /* 0x000fea0003800000 */
.L_x_1812:
[----:B-1----:R-:W-:Y:S01]  /*1a070*/  IMAD.MOV.U32 R3, RZ, RZ, 0x40000040 ;  /* 0x40000040ff037424 */ /* 0x002fe200078e00ff */
[----:B0-2---:R-:W-:Y:S01]  /*1a080*/  MOV R2, R0 ;  /* 0x0000000000027202 */ /* 0x005fe20000000f00 */
[----:B------:R-:W-:-:S03]  /*1a090*/  WARPGROUP.ARRIVE ;  /* 0x00000000000079c5 */ /* 0x000fc60000000000 */
[----:B------:R-:W-:Y:S01]  /*1a0a0*/  R2UR UR6, R2 ;  /* 0x00000000020672ca */ /* 0x000fe200000e0000 */
[----:B------:R-:W-:Y:S01]  /*1a0b0*/  VIADD R2, R0, 0x80 ;  /* 0x0000008000027836 */ /* 0x000fe20000000000 */
[----:B------:R-:W-:Y:S01]  /*1a0c0*/  R2UR UR7, R3 ;  /* 0x00000000030772ca */ /* 0x000fe200000e0000 */
[----:B------:R-:W-:-:S12]  /*1a0d0*/  IMAD.MOV.U32 R3, RZ, RZ, 0x40000040 ;  /* 0x40000040ff037424 */ /* 0x000fd800078e00ff */
        /* <DEDUP_REMOVED lines=37> */
.L_x_1815:
        /* <DEDUP_REMOVED lines=51> */
[----:B------:R-:W-:-:S03]  /*1a660*/  MOV R10, UR51 ;  /* 0x00000033000a7c02 */ /* 0x000fc60008000f00 */
[----:B------:R-:W0:Y:S01]  /*1a670*/  MUFU.TANH R89, R89 ;  /* 0x0000005900597308 */ /* 0x000e220000002400 */
[----:B-1----:R-:W-:-:S07]  /*1a680*/  FMNMX.FTZ R0, R11, R0, !PT ;  /* 0x000000000b007209 */ /* 0x002fce0007810000 */
[----:B------:R-:W1:Y:S01]  /*1a690*/  MUFU.TANH R95, R95 ;  /* 0x0000005f005f7308 */ /* 0x000e620000002400 */
[----:B--2---:R-:W-:Y:S01]  /*1a6a0*/  FMNMX.FTZ R2, R92, R125, !PT ;  /* 0x0000007d5c027209 */ /* 0x004fe20007810000 */
[----:B------:R-:W-:Y:S01]  /*1a6b0*/  FMUL.FTZ R125, R128, UR42 ;  /* 0x0000002a807d7c20 */ /* 0x000fe20008410000 */
[----:B------:R-:W-:-:S05]  /*1a6c0*/  FMUL.FTZ R128, R131, UR42 ;  /* 0x0000002a83807c20 */ /* 0x000fca0008410000 */
        /* <DEDUP_REMOVED lines=15> */
[----:B-1----:R-:W-:Y:S01]  /*1a7c0*/  FMNMX.FTZ R2, R100, R127, !PT ;  /* 0x0000007f64027209 */ /* 0x002fe20007810000 */
[----:B------:R-:W-:Y:S01]  /*1a7d0*/  FMUL.FTZ R127, R130, UR42 ;  /* 0x0000002a827f7c20 */ /* 0x000fe20008410000 */
[----:B------:R-:W-:-:S05]  /*1a7e0*/  FMUL.FTZ R130, R133, UR42 ;  /* 0x0000002a85827c20 */ /* 0x000fca0008410000 */
        /* <DEDUP_REMOVED lines=15> */
[----:B0-----:R-:W-:Y:S01]  /*1a8e0*/  FMNMX.FTZ R2, R108, R129, !PT ;  /* 0x000000816c027209 */ /* 0x001fe20007810000 */
[----:B------:R-:W-:Y:S01]  /*1a8f0*/  FMUL.FTZ R129, R132, UR42 ;  /* 0x0000002a84817c20 */ /* 0x000fe20008410000 */
[----:B------:R-:W-:-:S05]  /*1a900*/  FMUL.FTZ R132, R135, UR42 ;  /* 0x0000002a87847c20 */ /* 0x000fca0008410000 */
        /* <DEDUP_REMOVED lines=15> */
[----:B--2---:R-:W-:Y:S01]  /*1aa00*/  FMNMX.FTZ R2, R116, R131, !PT ;  /* 0x0000008374027209 */ /* 0x004fe20007810000 */
[----:B------:R-:W-:-:S06]  /*1aa10*/  FMUL.FTZ R131, R134, UR42 ;  /* 0x0000002a86837c20 */ /* 0x000fcc0008410000 */
        /* <DEDUP_REMOVED lines=31> */
[----:B0-----:R-:W-:-:S05]  /*1ac10*/  FMNMX.FTZ R133, R132, R133, !PT ;  /* 0x0000008584857209 */ /* 0x001fca0007810000 */
[----:B------:R-:W0:Y:S01]  /*1ac20*/  SHFL.BFLY PT, R4, R133, 0x2, 0x1f ;  /* 0x0c401f0085047f89 */ /* 0x000e2200000e0000 */
[----:B-1----:R-:W-:-:S04]  /*1ac30*/  FMNMX.FTZ R3, R129, R0, !PT ;  /* 0x0000000081037209 */ /* 0x002fc80007810000 */
[----:B--2---:R-:W-:-:S05]  /*1ac40*/  FMNMX.FTZ R0, R130, R3, !PT ;  /* 0x0000000382007209 */ /* 0x004fca0007810000 */
[----:B------:R-:W1:Y:S01]  /*1ac50*/  SHFL.BFLY PT, R3, R0, 0x2, 0x1f ;  /* 0x0c401f0000037f89 */ /* 0x000e6200000e0000 */
[----:B0-----:R-:W-:-:S05]  /*1ac60*/  FMNMX.FTZ R134, R133, R4, !PT ;  /* 0x0000000485867209 */ /* 0x001fca0007810000 */
[----:B------:R-:W0:Y:S01]  /*1ac70*/  SHFL.BFLY PT, R135, R134, 0x1, 0x1f ;  /* 0x0c201f0086877f89 */ /* 0x000e2200000e0000 */
[----:B-1----:R-:W-:-:S05]  /*1ac80*/  FMNMX.FTZ R2, R0, R3, !PT ;  /* 0x0000000300027209 */ /* 0x002fca0007810000 */
[----:B------:R-:W1:Y:S01]  /*1ac90*/  SHFL.BFLY PT, R3, R2, 0x1, 0x1f ;  /* 0x0c201f0002037f89 */ /* 0x000e6200000e0000 */
[----:B0-----:R-:W-:-:S05]  /*1aca0*/  FMNMX.FTZ R4, R134, R135, !PT ;  /* 0x0000008786047209 */ /* 0x001fca0007810000 */
[----:B------:R-:W-:-:S04]  /*1acb0*/  FADD.FTZ R13, -R4, R13 ;  /* 0x0000000d040d7221 */ /* 0x000fc80000010100 */
[----:B------:R-:W-:Y:S01]  /*1acc0*/  FMUL.FTZ R133, R13, R10 ;  /* 0x0000000a0d857220 */ /* 0x000fe20000410000 */
[----:B-1----:R-:W-:-:S03]  /*1acd0*/  FMNMX.FTZ R3, R2, R3, !PT ;  /* 0x0000000302037209 */ /* 0x002fc60007810000 */
[----:B------:R0:W-:Y:S02]  /*1ace0*/  MUFU.EX2 R2, R133 ;  /* 0x0000008500027308 */ /* 0x0001e40000000800 */
[C---:B------:R-:W-:Y:S01]  /*1acf0*/  FMUL.FTZ R13, R3.reuse, R10 ;  /* 0x0000000a030d7220 */ /* 0x040fe20000410000 */
[----:B------:R-:W-:-:S03]  /*1ad00*/  FADD.FTZ R135, -R3, R12 ;  /* 0x0000000c03877221 */ /* 0x000fc60000010100 */
[-CC-:B------:R-:W-:Y:S01]  /*1ad10*/  FFMA.FTZ R148, R101, R10.reuse, -R13.reuse ;  /* 0x0000000a65947223 */ /* 0x180fe2000001080d */
[-C--:B------:R-:W-:Y:S01]  /*1ad20*/  FMUL.FTZ R101, R4, R10.reuse ;  /* 0x0000000a04657220 */ /* 0x080fe20000410000 */
[-CC-:B------:R-:W-:Y:S01]  /*1ad30*/  FFMA.FTZ R156, R9, R10.reuse, -R13.reuse ;  /* 0x0000000a099c7223 */ /* 0x180fe2000001080d */
[-C--:B------:R-:W-:Y:S01]  /*1ad40*/  FMUL.FTZ R12, R135, R10.reuse ;  /* 0x0000000a870c7220 */ /* 0x080fe20000410000 */
[-C--:B------:R-:W-:Y:S01]  /*1ad50*/  FFMA.FTZ R135, R11, R10.reuse, -R13 ;  /* 0x0000000a0b877223 */ /* 0x080fe2000001080d */
[-CC-:B------:R-:W-:Y:S01]  /*1ad60*/  FFMA.FTZ R157, R21, R10.reuse, -R101.reuse ;  /* 0x0000000a159d7223 */ /* 0x180fe20000010865 */
        /* <DEDUP_REMOVED lines=8> */
[-C--:B0-----:R-:W-:Y:S01]  /*1adf0*/  FFMA.FTZ R133, R94, R10.reuse, -R13 ;  /* 0x0000000a5e857223 */ /* 0x081fe2000001080d */
[----:B------:R-:W0:Y:S01]  /*1ae00*/  MUFU.EX2 R156, R156 ;  /* 0x0000009c009c7308 */ /* 0x000e220000000800 */
[-CC-:B------:R-:W-:Y:S01]  /*1ae10*/  FFMA.FTZ R91, R96, R10.reuse, -R101.reuse ;  /* 0x0000000a605b7223 */ /* 0x180fe20000010865 */
        /* <DEDUP_REMOVED lines=23> */
[----:B-1---5:R-:W-:Y:S01]  /*1af90*/  FFMA.FTZ R100, R2, R5, R157 ;  /* 0x0000000502647223 */ /* 0x022fe2000001009d */
[-C--:B------:R-:W-:Y:S01]  /*1afa0*/  FFMA.FTZ R140, R117, R10.reuse, -R13 ;  /* 0x0000000a758c7223 */ /* 0x080fe2000001080d */
[-C--:B------:R-:W-:Y:S01]  /*1afb0*/  FFMA.FTZ R141, R119, R10.reuse, -R101 ;  /* 0x0000000a778d7223 */ /* 0x080fe20000010865 */
[-CC-:B------:R-:W-:Y:S01]  /*1afc0*/  FFMA.FTZ R12, R118, R10.reuse, -R13.reuse ;  /* 0x0000000a760c7223 */ /* 0x180fe2000001080d */
[-C--:B------:R-:W-:Y:S01]  /*1afd0*/  FFMA.FTZ R142, R121, R10.reuse, -R13 ;  /* 0x0000000a798e7223 */ /* 0x080fe2000001080d */
[-C--:B------:R-:W-:Y:S01]  /*1afe0*/  FFMA.FTZ R143, R123, R10.reuse, -R101 ;  /* 0x0000000a7b8f7223 */ /* 0x080fe20000010865 */
[-CC-:B------:R-:W-:Y:S01]  /*1aff0*/  FFMA.FTZ R11, R122, R10.reuse, -R13.reuse ;  /* 0x0000000a7a0b7223 */ /* 0x180fe2000001080d */
[----:B------:R-:W1:Y:S01]  /*1b000*/  MUFU.EX2 R158, R158 ;  /* 0x0000009e009e7308 */ /* 0x000e620000000800 */
[----:B--2---:R-:W-:Y:S01]  /*1b010*/  FADD.FTZ R5, R135, R6 ;  /* 0x0000000687057221 */ /* 0x004fe20000010000 */
[-C--:B------:R-:W-:Y:S01]  /*1b020*/  FFMA.FTZ R136, R125, R10.reuse, -R13 ;  /* 0x0000000a7d887223 */ /* 0x080fe2000001080d */
[-C--:B------:R-:W-:Y:S01]  /*1b030*/  FFMA.FTZ R137, R127, R10.reuse, -R101 ;  /* 0x0000000a7f897223 */ /* 0x080fe20000010865 */
[-CC-:B------:R-:W-:Y:S01]  /*1b040*/  FFMA.FTZ R9, R126, R10.reuse, -R13.reuse ;  /* 0x0000000a7e097223 */ /* 0x180fe2000001080d */
        /* <DEDUP_REMOVED lines=18> */
[----:B-1----:R-:W-:Y:S01]  /*1b170*/  FADD.FTZ R5, R133, R100 ;  /* 0x0000006485057221 */ /* 0x002fe20000010000 */
[----:B------:R-:W-:-:S06]  /*1b180*/  FFMA.FTZ R100, R120, R10, -R101 ;  /* 0x0000000a78647223 */ /* 0x000fcc0000010865 */
        /* <DEDUP_REMOVED lines=46> */
[----:B------:R-:W-:Y:S02]  /*1b470*/  VIADD R5, R20, 0x2a840 ;  /* 0x0002a84014057836 */ /* 0x000fe40000000000 */
[----:B------:R-:W-:-:S03]  /*1b480*/  FFMA.FTZ R20, R132, R10, -R101 ;  /* 0x0000000a84147223 */ /* 0x000fc60000010865 */
[----:B------:R-:W-:Y:S01]  /*1b490*/  PRMT R5, R172, 0x654, R5 ;  /* 0x00000654ac057816 */ /* 0x000fe20000000005 */
[----:B------:R-:W2:Y:S01]  /*1b4a0*/  MUFU.EX2 R100, R100 ;  /* 0x0000006400647308 */ /* 0x000ea20000000800 */
[----:B0-----:R-:W-:Y:S02]  /*1b4b0*/  FADD.FTZ R107, R141, R6 ;  /* 0x000000068d6b7221 */ /* 0x001fe40000010000 */
[----:B------:R0:W-:Y:S05]  /*1b4c0*/  SYNCS.ARRIVE.TRANS64.RED.A1T0 RZ, [R5+URZ], RZ ;  /* 0x000000ff05ff79a7 */ /* 0x0001ea000810043f */
[----:B------:R-:W3:Y:S01]  /*1b4d0*/  MUFU.EX2 R142, R142 ;  /* 0x0000008e008e7308 */ /* 0x000ee20000000800 */
[----:B-1----:R-:W-:-:S07]  /*1b4e0*/  FADD.FTZ R105, R12, R105 ;  /* 0x000000690c697221 */ /* 0x002fce0000010000 */
[----:B------:R-:W1:Y:S01]  /*1b4f0*/  MUFU.EX2 R143, R143 ;  /* 0x0000008f008f7308 */ /* 0x000e620000000800 */
[----:B--2---:R-:W-:-:S07]  /*1b500*/  FADD.FTZ R6, R100, R107 ;  /* 0x0000006b64067221 */ /* 0x004fce0000010000 */
[----:B------:R-:W0:Y:S01]  /*1b510*/  MUFU.EX2 R11, R11 ;  /* 0x0000000b000b7308 */ /* 0x000e220000000800 */
[----:B---3--:R-:W-:-:S07]  /*1b520*/  FADD.FTZ R104, R142, R105 ;  /* 0x000000698e687221 */ /* 0x008fce0000010000 */
        /* <DEDUP_REMOVED lines=22> */
.L_x_1816:
        /* <DEDUP_REMOVED lines=35> */
[----:B------:R-:W-:Y:S05]  /*1b8c0*/  BSYNC B1 ;  /* 0x0000000000017941 */ /* 0x000fea0003800000 */
.L_x_1804:
[----:B------:R-:W-:Y:S05]  /*1b8d0*/  BSYNC B0 ;  /* 0x0000000000007941 */ /* 0x000fea0003800000 */
.L_x_1803:
[----:B------:R-:W-:Y:S01]  /*1b8e0*/  ISETP.GE.AND P1, PT, R8, R189, PT ;  /* 0x000000bd0800720c */ /* 0x000fe20003f26270 */
[----:B------:R-:W-:-:S12]  /*1b8f0*/  BSSY B0, `(.L_x_1818) ;  /* 0x0000389000007945 */ /* 0x000fd80003800000 */
[----:B------:R-:W-:Y:S05]  /*1b900*/  @!P1 BRA `(.L_x_1819) ;  /* 0x00000038001c9947 */ /* 0x000fea0003800000 */
[----:B------:R-:W-:Y:S01]  /*1b910*/  IMAD.MOV.U32 R9, RZ, RZ, R4 ;  /* 0x000000ffff097224 */ /* 0x000fe200078e0004 */
[----:B------:R-:W-:Y:S01]  /*1b920*/  MOV R20, R160 ;  /* 0x000000a000147202 */ /* 0x000fe20000000f00 */
[----:B------:R-:W-:Y:S02]  /*1b930*/  IMAD.MOV.U32 R14, RZ, RZ, R3 ;  /* 0x000000ffff0e7224 */ /* 0x000fe400078e0003 */
[----:B------:R-:W-:-:S07]  /*1b940*/  IMAD.MOV.U32 R15, RZ, RZ, R163 ;  /* 0x000000ffff0f7224 */ /* 0x000fce00078e00a3 */
.L_x_1840:
[----:B------:R-:W-:-:S04]  /*1b950*/  ISETP.NE.AND P1, PT, R20, 0x1, PT ;  /* 0x000000011400780c */ /* 0x000fc80003f25270 */
[----:B------:R-:W-:-:S04]  /*1b960*/  SEL R4, RZ, 0x1, P1 ;  /* 0x00000001ff047807 */ /* 0x000fc80000800000 */
[----:B------:R-:W-:Y:S01]  /*1b970*/  LOP3.LUT R163, R15, R4, RZ, 0x3c, !PT ;  /* 0x000000040fa37212 */ /* 0x000fe200078e3cff */
[----:B------:R-:W-:Y:S06]  /*1b980*/  @!P0 BRA `(.L_x_1820) ;  /* 0x0000000000048947 */ /* 0x000fec0003800000 */
[----:B------:R-:W-:Y:S01]  /*1b990*/  BPT.TRAP 0x1 ;  /* 0x000000040000795c */ /* 0x000fe20000300000 */
.L_x_1820:
        /* <DEDUP_REMOVED lines=8> */
.L_x_1821:
[----:B------:R-:W-:Y:S01]  /*1ba20*/  BSSY B1, `(.L_x_1822) ;  /* 0x0000006000017945 */ /* 0x000fe20003800000 */
[----:B------:R-:W-:Y:S02]  /*1ba30*/  IMAD R10, R160, 0x900, R7 ;  /* 0x00000900a00a7824 */ /* 0x000fe400078e0207 */
[----:B------:R-:W-:Y:S01]  /*1ba40*/  IMAD.MOV.U32 R11, RZ, RZ, 0x40000040 ;  /* 0x40000040ff0b7424 */ /* 0x000fe200078e00ff */
[----:B-1----:R-:W-:Y:S06]  /*1ba50*/  @P1 BRA `(.L_x_1823) ;  /* 0x0000000000081947 */ /* 0x002fec0003800000 */
[----:B------:R-:W1:Y:S02]  /*1ba60*/  SYNCS.PHASECHK.TRANS64.TRYWAIT P1, [R4+URZ+0x2a830], R3 ;  /* 0x02a83003040075a7 */ /* 0x000e64000802017f */
[----:B-1----:R-:W-:Y:S05]  /*1ba70*/  @!P1 BRA `(.L_x_1824) ;  /* 0x000000e800dc9947 */ /* 0x002fea0003800000 */
.L_x_1823:
[----:B------:R-:W-:Y:S05]  /*1ba80*/  BSYNC B1 ;  /* 0x0000000000017941 */ /* 0x000fea0003800000 */
.L_x_1822:
[----:B------:R-:W2:Y:S04]  /*1ba90*/  LDL.64 R88, [R1+0x28] ;  /* 0x0000280001587983 */ /* 0x000ea80000100a00 */
[----:B------:R-:W3:Y:S04]  /*1baa0*/  LDL.64 R226, [R1+0x20] ;  /* 0x0000200001e27983 */ /* 0x000ee80000100a00 */
[----:B------:R-:W4:Y:S01]  /*1bab0*/  LDL.64 R210, [R1+0x18] ;  /* 0x0000180001d27983 */ /* 0x000f220000100a00 */
[C---:B------:R-:W-:Y:S02]  /*1bac0*/  R2UR UR6, R10.reuse ;  /* 0x000000000a0672ca */ /* 0x040fe400000e0000 */
[----:B------:R-:W-:Y:S01]  /*1bad0*/  R2UR UR7, R11 ;  /* 0x000000000b0772ca */ /* 0x000fe200000e0000 */
[----:B------:R0:W-:Y:S04]  /*1bae0*/  STL.64 [R1+0x48], R4 ;  /* 0x0000480401007387 */ /* 0x0001e80000100a00 */
[----:B01----:R-:W4:Y:S01]  /*1baf0*/  LDL.64 R4, [R1+0x10] ;  /* 0x0000100001047983 */ /* 0x003f220000100a00 */
        /* <DEDUP_REMOVED lines=31> */
[----:B------:R0:W5:Y:S01]  /*1bcf0*/  LDL.LU.64 R4, [R1+0x48] ;  /* 0x0000480001047983 */ /* 0x0001620000300a00 */
        /* <DEDUP_REMOVED lines=141> */
.L_x_1825:
[----:B------:R-:W-:Y:S01]  /*1c5d0*/  SHF.L.U32 R2, R15, 0x1f, RZ ;  /* 0x0000001f0f027819 */ /* 0x000fe200000006ff */
[----:B------:R-:W-:-:S04]  /*1c5e0*/  IMAD R11, R20, 0x8, R18 ;  /* 0x00000008140b7824 */ /* 0x000fc800078e0212 */
[----:B------:R0:W1:Y:S01]  /*1c5f0*/  SYNCS.PHASECHK.TRANS64.TRYWAIT P1, [R11+URZ+0x2a850], R2 ;  /* 0x02a850020b0075a7 */ /* 0x000062000802017f */
[----:B------:R-:W-:Y:S05]  /*1c600*/  @!P0 BRA `(.L_x_1826) ;  /* 0x0000000000048947 */ /* 0x000fea0003800000 */
[----:B------:R-:W-:Y:S01]  /*1c610*/  BPT.TRAP 0x1 ;  /* 0x000000040000795c */ /* 0x000fe20000300000 */
.L_x_1826:
        /* <DEDUP_REMOVED lines=9> */
.L_x_1828:
[----:B------:R-:W-:Y:S05]  /*1c6b0*/  BSYNC B1 ;  /* 0x0000000000017941 */ /* 0x000fea0003800000 */
.L_x_1827:
[----:B------:R-:W-:Y:S01]  /*1c6c0*/  IMAD.MOV.U32 R3, RZ, RZ, 0x40000040 ;  /* 0x40000040ff037424 */ /* 0x000fe200078e00ff */
[----:B01----:R-:W-:Y:S01]  /*1c6d0*/  MOV R2, R0 ;  /* 0x0000000000027202 */ /* 0x003fe20000000f00 */
        /* <DEDUP_REMOVED lines=42> */
.L_x_1830:
[----:B------:R-:W-:Y:S01]  /*1c980*/  ISETP.NE.AND P1, PT, R204, 0x1, PT ;  /* 0x00000001cc00780c */ /* 0x000fe20003f25270 */
[----:B------:R-:W-:Y:S01]  /*1c990*/  FMUL.FTZ R20, R95, UR39 ;  /* 0x000000275f147c20 */ /* 0x000fe20008410000 */
[----:B------:R-:W-:Y:S01]  /*1c9a0*/  FMUL.FTZ R95, R100, UR39 ;  /* 0x00000027645f7c20 */ /* 0x000fe20008410000 */
[----:B------:R-:W-:Y:S01]  /*1c9b0*/  FMUL.FTZ R100, R105, UR39 ;  /* 0x0000002769647c20 */ /* 0x000fe20008410000 */
[----:B------:R-:W-:Y:S01]  /*1c9c0*/  FMUL.FTZ R105, R114, UR39 ;  /* 0x0000002772697c20 */ /* 0x000fe20008410000 */
[----:B------:R-:W-:Y:S01]  /*1c9d0*/  FMUL.FTZ R114, R123, UR39 ;  /* 0x000000277b727c20 */ /* 0x000fe20008410000 */
[----:B------:R-:W-:Y:S01]  /*1c9e0*/  FMUL.FTZ R123, R128, UR39 ;  /* 0x00000027807b7c20 */ /* 0x000fe20008410000 */
[----:B------:R-:W-:Y:S01]  /*1c9f0*/  IADD3 R128, R191, R187, RZ ;  /* 0x000000bbbf807210 */ /* 0x000fe20007ffe0ff */
        /* <DEDUP_REMOVED lines=16> */
[----:B------:R-:W-:-:S02]  /*1cb00*/  IMAD R129, R8, -0x60, RZ ;  /* 0xffffffa008817824 */ /* 0x000fc400078e02ff */
        /* <DEDUP_REMOVED lines=12> */
[----:B0-----:R-:W-:-:S04]  /*1cbd0*/  @P1 IMAD.HI.U32 R3, R128, R3, RZ ;  /* 0x0000000380031227 */ /* 0x001fc800078e00ff */
[----:B------:R-:W-:Y:S01]  /*1cbe0*/  FMUL.FTZ R108, R113, UR39 ;  /* 0x00000027716c7c20 */ /* 0x000fe20008410000 */
[----:B------:R-:W-:Y:S01]  /*1cbf0*/  FMUL.FTZ R111, R116, UR39 ;  /* 0x00000027746f7c20 */ /* 0x000fe20008410000 */
[----:B------:R-:W-:Y:S01]  /*1cc00*/  FMUL.FTZ R120, R131, UR39 ;  /* 0x0000002783787c20 */ /* 0x000fe20008410000 */
[----:B------:R-:W-:Y:S01]  /*1cc10*/  FMUL.FTZ R107, R112, UR39 ;  /* 0x00000027706b7c20 */ /* 0x000fe20008410000 */
[----:B------:R-:W-:Y:S01]  /*1cc20*/  FMUL.FTZ R109, R118, UR39 ;  /* 0x00000027766d7c20 */ /* 0x000fe20008410000 */
[----:B------:R-:W-:Y:S01]  /*1cc30*/  FMUL.FTZ R116, R121, UR39 ;  /* 0x0000002779747c20 */ /* 0x000fe20008410000 */
[----:B------:R-:W-:Y:S01]  /*1cc40*/  FMUL.FTZ R113, R122, UR39 ;  /* 0x000000277a717c20 */ /* 0x000fe20008410000 */
[----:B-1----:R-:W-:Y:S01]  /*1cc50*/  @P1 SHF.R.U32.HI R128, RZ, R2, R3 ;  /* 0x00000002ff801219 */ /* 0x002fe20000011603 */
[----:B------:R-:W-:Y:S02]  /*1cc60*/  VIADD R131, R129, 0x1 ;  /* 0x0000000181837836 */ /* 0x000fe40000000000 */
[----:B------:R-:W-:Y:S01]  /*1cc70*/  FMUL.FTZ R112, R117, UR39 ;  /* 0x0000002775707c20 */ /* 0x000fe20008410000 */
[----:B------:R-:W-:Y:S01]  /*1cc80*/  FMUL.FTZ R121, R125, UR39 ;  /* 0x000000277d797c20 */ /* 0x000fe20008410000 */
[----:B------:R-:W-:Y:S01]  /*1cc90*/  FMUL.FTZ R118, R127, UR39 ;  /* 0x000000277f767c20 */ /* 0x000fe20008410000 */
[----:B------:R-:W0:Y:S01]  /*1cca0*/  SHFL.IDX PT, R2, R128, RZ, 0x1c1f ;  /* 0x001c1fff80027589 */ /* 0x000e2200000e0000 */
[----:B------:R-:W-:Y:S01]  /*1ccb0*/  FMUL.FTZ R122, R130, UR39 ;  /* 0x00000027827a7c20 */ /* 0x000fe20008410000 */
[----:B-----5:R-:W-:-:S02]  /*1ccc0*/  VIADD R3, R4, 0x2a840 ;  /* 0x0002a84004037836 */ /* 0x020fc40000000000 */
[----:B------:R-:W-:Y:S01]  /*1ccd0*/  FMUL.FTZ R117, R126, UR39 ;  /* 0x000000277e757c20 */ /* 0x000fe20008410000 */
[----:B------:R-:W-:Y:S01]  /*1cce0*/  FMUL.FTZ R127, R132, UR39 ;  /* 0x00000027847f7c20 */ /* 0x000fe20008410000 */
[----:B------:R-:W-:Y:S01]  /*1ccf0*/  FMUL.FTZ R130, R133, UR39 ;  /* 0x0000002785827c20 */ /* 0x000fe20008410000 */
[----:B------:R-:W-:Y:S01]  /*1cd00*/  FMUL.FTZ R4, R134, UR39 ;  /* 0x0000002786047c20 */ /* 0x000fe20008410000 */
[----:B------:R-:W-:Y:S01]  /*1cd10*/  FMUL.FTZ R125, R135, UR39 ;  /* 0x00000027877d7c20 */ /* 0x000fe20008410000 */
[----:B------:R-:W-:Y:S01]  /*1cd20*/  IMAD R131, R190, -0x2, R131 ;  /* 0xfffffffebe837824 */ /* 0x000fe200078e0283 */
[----:B------:R-:W-:Y:S01]  /*1cd30*/  ISETP.GE.AND P1, PT, R201, 0x1, PT ;  /* 0x00000001c900780c */ /* 0x000fe20003f26270 */
[----:B------:R-:W1:Y:S01]  /*1cd40*/  MUFU.TANH R12, R12 ;  /* 0x0000000c000c7308 */ /* 0x000e620000002400 */
[----:B------:R-:W-:Y:S01]  /*1cd50*/  PRMT R3, R172, 0x654, R3 ;  /* 0x00000654ac037816 */ /* 0x000fe20000000003 */
[----:B------:R-:W-:Y:S01]  /*1cd60*/  VIADD R126, R131, 0xffffffff ;  /* 0xffffffff837e7836 */ /* 0x000fe20000000000 */
[----:B------:R-:W-:-:S02]  /*1cd70*/  IADD3 R133, -R166, R131, R167 ;  /* 0x00000083a6857210 */ /* 0x000fc40007ffe1a7 */
[----:B------:R2:W-:Y:S03]  /*1cd80*/  SYNCS.ARRIVE.TRANS64.RED.A1T0 RZ, [R3+URZ], RZ ;  /* 0x000000ff03ff79a7 */ /* 0x0005e6000810043f */
[----:B------:R-:W3:Y:S01]  /*1cd90*/  MUFU.TANH R13, R13 ;  /* 0x0000000d000d7308 */ /* 0x000ee20000002400 */
[C---:B------:R-:W-:Y:S01]  /*1cda0*/  VIADD R134, R133.reuse, UR55 ;  /* 0x0000003785867c36 */ /* 0x040fe20008000000 */
[----:B------:R-:W-:-:S03]  /*1cdb0*/  IADD3 R133, R133, UR38, RZ ;  /* 0x0000002685857c10 */ /* 0x000fc6000fffe0ff */
        /* <DEDUP_REMOVED lines=61> */
.L_x_1833:
[----:B------:R-:W-:-:S05]  /*1d190*/  IMAD.U32 R136, RZ, RZ, UR46 ;  /* 0x0000002eff887e24 */ /* 0x000fca000f8e00ff */
[----:B------:R-:W-:-:S13]  /*1d1a0*/  ISETP.NE.AND P1, PT, R136, 0x1, PT ;  /* 0x000000018800780c */ /* 0x000fda0003f25270 */
[----:B------:R-:W1:Y:S02]  /*1d1b0*/  @P1 LDC.64 R2, c[0x0][0x9e8] ;  /* 0x00027a00ff021b82 */ /* 0x000e640000000a00 */
[----:B-1----:R-:W-:-:S05]  /*1d1c0*/  @P1 IMAD.HI.U32 R2, R135, R2, RZ ;  /* 0x0000000287021227 */ /* 0x002fca00078e00ff */
[----:B------:R-:W-:-:S07]  /*1d1d0*/  @P1 SHF.R.U32.HI R135, RZ, R3, R2 ;  /* 0x00000003ff871219 */ /* 0x000fce0000011602 */
.L_x_1834:
[----:B------:R-:W-:Y:S05]  /*1d1e0*/  BSYNC B1 ;  /* 0x0000000000017941 */ /* 0x000fea0003800000 */
.L_x_1832:
[----:B------:R-:W-:-:S05]  /*1d1f0*/  IMAD R135, R135, R136, R126 ;  /* 0x0000008887877224 */ /* 0x000fca00078e027e */
[----:B------:R-:W-:Y:S02]  /*1d200*/  VIADDMNMX R132, R135, R136, R132, PT ;  /* 0x0000008887847246 */ /* 0x000fe40003800184 */
[----:B------:R-:W-:-:S07]  /*1d210*/  VIMNMX R131, R131, R135, !PT ;  /* 0x0000008783837248 */ /* 0x000fce0007fe0100 */
.L_x_1831:
[C---:B------:R-:W-:Y:S01]  /*1d220*/  ISETP.GE.AND P1, PT, R129.reuse, 0x2, PT ;  /* 0x000000028100780c */ /* 0x040fe20003f26270 */
[----:B------:R-:W1:Y:S01]  /*1d230*/  SHFL.IDX PT, R128, R128, 0x1, 0x1c1f ;  /* 0x003c1f0080807f89 */ /* 0x000e6200000e0000 */
[----:B------:R-:W-:Y:S02]  /*1d240*/  ISETP.GE.AND P2, PT, R129, 0x9, PT ;  /* 0x000000098100780c */ /* 0x000fe40003f46270 */
[----:B------:R-:W-:Y:S02]  /*1d250*/  ISETP.GT.AND P4, PT, R131, 0x1, !P1 ;  /* 0x000000018300780c */ /* 0x000fe40004f84270 */
        /* <DEDUP_REMOVED lines=139> */
[----:B------:R-:W-:Y:S02]  /*1db10*/  MOV R155, UR46 ;  /* 0x0000002e009b7c02 */ /* 0x000fe40008000f00 */
[----:B------:R-:W-:Y:S02]  /*1db20*/  LOP3.LUT R131, RZ, R131, RZ, 0x33, !PT ;  /* 0x00000083ff837212 */ /* 0x000fe400078e33ff */
[----:B------:R-:W-:-:S13]  /*1db30*/  ISETP.NE.AND P6, PT, R155, 0x1, PT ;  /* 0x000000019b00780c */ /* 0x000fda0003fc5270 */
[----:B------:R-:W0:Y:S02]  /*1db40*/  @P6 LDC.64 R2, c[0x0][0x9e8] ;  /* 0x00027a00ff026b82 */ /* 0x000e240000000a00 */
[----:B0-----:R-:W-:-:S05]  /*1db50*/  @P6 IMAD.HI.U32 R2, R131, R2, RZ ;  /* 0x0000000283026227 */ /* 0x001fca00078e00ff */
[----:B------:R-:W-:-:S04]  /*1db60*/  @P6 SHF.R.U32.HI R131, RZ, R3, R2 ;  /* 0x00000003ff836219 */ /* 0x000fc80000011602 */
[----:B------:R-:W-:Y:S01]  /*1db70*/  LOP3.LUT R131, RZ, R131, RZ, 0x33, !PT ;  /* 0x00000083ff837212 */ /* 0x000fe200078e33ff */
[----:B------:R-:W-:Y:S06]  /*1db80*/  BRA `(.L_x_1838) ;  /* 0x0000000000147947 */ /* 0x000fec0003800000 */
.L_x_1837:
[----:B------:R-:W-:-:S05]  /*1db90*/  IMAD.U32 R155, RZ, RZ, UR46 ;  /* 0x0000002eff9b7e24 */ /* 0x000fca000f8e00ff */
[----:B------:R-:W-:-:S13]  /*1dba0*/  ISETP.NE.AND P6, PT, R155, 0x1, PT ;  /* 0x000000019b00780c */ /* 0x000fda0003fc5270 */
[----:B------:R-:W0:Y:S02]  /*1dbb0*/  @P6 LDC.64 R2, c[0x0][0x9e8] ;  /* 0x00027a00ff026b82 */ /* 0x000e240000000a00 */
[----:B0-----:R-:W-:-:S05]  /*1dbc0*/  @P6 IMAD.HI.U32 R2, R131, R2, RZ ;  /* 0x0000000283026227 */ /* 0x001fca00078e00ff */
[----:B------:R-:W-:-:S07]  /*1dbd0*/  @P6 SHF.R.U32.HI R131, RZ, R3, R2 ;  /* 0x00000003ff836219 */ /* 0x000fce0000011602 */
.L_x_1838:
[----:B------:R-:W-:Y:S05]  /*1dbe0*/  BSYNC B1 ;  /* 0x0000000000017941 */ /* 0x000fea0003800000 */
.L_x_1836:
[----:B------:R-:W-:-:S05]  /*1dbf0*/  IMAD R126, R131, R155, R126 ;  /* 0x0000009b837e7224 */ /* 0x000fca00078e027e */
[----:B------:R-:W-:Y:S02]  /*1dc00*/  VIADDMNMX R134, R126, R155, R134, PT ;  /* 0x0000009b7e867246 */ /* 0x000fe40003800186 */
[----:B------:R-:W-:-:S07]  /*1dc10*/  VIMNMX R133, R133, R126, !PT ;  /* 0x0000007e85857248 */ /* 0x000fce0007fe0100 */
.L_x_1835:
[C---:B------:R-:W-:Y:S02]  /*1dc20*/  ISETP.GT.AND P1, PT, R133.reuse, 0x1, !P1 ;  /* 0x000000018500780c */ /* 0x040fe40004f24270 */
[----:B------:R-:W-:Y:S02]  /*1dc30*/  ISETP.GT.AND P2, PT, R133, 0x8, !P2 ;  /* 0x000000088500780c */ /* 0x000fe40005744270 */
[C---:B------:R-:W-:Y:S02]  /*1dc40*/  ISETP.LT.OR P1, PT, R134.reuse, 0x2, P1 ;  /* 0x000000028600780c */ /* 0x040fe40000f21670 */
[----:B------:R-:W-:Y:S02]  /*1dc50*/  ISETP.LT.OR P2, PT, R134, 0x9, P2 ;  /* 0x000000098600780c */ /* 0x000fe40001741670 */
[----:B------:R-:W-:Y:S01]  /*1dc60*/  FSEL R131, R10, -INF , !P1 ;  /* 0xff8000000a837808 */ /* 0x000fe20004800000 */
[----:B------:R-:W-:Y:S01]  /*1dc70*/  IMAD.U32 R10, RZ, RZ, UR50 ;  /* 0x00000032ff0a7e24 */ /* 0x000fe2000f8e00ff */
[----:B------:R-:W-:-:S02]  /*1dc80*/  LOP3.LUT P1, RZ, R22, 0x4, RZ, 0xc0, !PT ;  /* 0x0000000416ff7812 */ /* 0x000fc4000782c0ff */
[----:B------:R-:W-:Y:S02]  /*1dc90*/  FSEL R15, R15, -INF , !P2 ;  /* 0xff8000000f0f7808 */ /* 0x000fe40005000000 */
[----:B------:R-:W-:Y:S02]  /*1dca0*/  ISETP.GT.AND P1, PT, R133, 0x9, !P1 ;  /* 0x000000098500780c */ /* 0x000fe40004f24270 */
[----:B------:R-:W-:Y:S02]  /*1dcb0*/  LOP3.LUT P2, RZ, R22, 0x20000, RZ, 0xc0, !PT ;  /* 0x0002000016ff7812 */ /* 0x000fe4000784c0ff */
        /* <DEDUP_REMOVED lines=21> */
[C---:B------:R-:W-:Y:S02]  /*1de10*/  ISETP.LT.OR P1, PT, R134.reuse, 0x19, P1 ;  /* 0x000000198600780c */ /* 0x040fe40000f21670 */
        /* <DEDUP_REMOVED lines=50> */
[C---:B------:R-:W-:Y:S02]  /*1e140*/  ISETP.GT.AND P1, PT, R133.reuse, 0x38, !P1 ;  /* 0x000000388500780c */ /* 0x040fe40004f24270 */
        /* <DEDUP_REMOVED lines=28> */
[C---:B------:R-:W-:Y:S02]  /*1e310*/  ISETP.GT.AND P1, PT, R133.reuse, RZ, !P6 ;  /* 0x000000ff8500720c */ /* 0x040fe40007724270 */
[----:B------:R-:W-:Y:S02]  /*1e320*/  LOP3.LUT P6, RZ, R22, 0x1, RZ, 0xc0, !PT ;  /* 0x0000000116ff7812 */ /* 0x000fe400078cc0ff */
[----:B------:R-:W-:Y:S02]  /*1e330*/  ISETP.LT.OR P1, PT, R134, 0x1, P1 ;  /* 0x000000018600780c */ /* 0x000fe40000f21670 */
[----:B------:R-:W-:Y:S02]  /*1e340*/  ISETP.GT.AND P2, PT, R133, 0x59, !P6 ;  /* 0x000000598500780c */ /* 0x000fe40007744270 */
[----:B------:R-:W-:Y:S01]  /*1e350*/  FSEL R2, R0, -INF , !P1 ;  /* 0xff80000000027808 */ /* 0x000fe20004800000 */
[C---:B------:R-:W-:Y:S01]  /*1e360*/  FMUL.FTZ R0, R3.reuse, R10 ;  /* 0x0000000a03007220 */ /* 0x040fe20000410000 */
        /* <DEDUP_REMOVED lines=39> */
[----:B------:R-:W-:Y:S01]  /*1e5e0*/  FFMA.FTZ R129, R129, R10, -R0 ;  /* 0x0000000a81817223 */ /* 0x000fe20000010800 */
[----:B------:R-:W-:Y:S02]  /*1e5f0*/  MUFU.EX2 R153, R153 ;  /* 0x0000009900997308 */ /* 0x000fe40000000800 */
[----:B------:R-:W-:-:S04]  /*1e600*/  FMNMX.FTZ R12, R223, R12, !PT ;  /* 0x0000000cdf0c7209 */ /* 0x000fc80007810000 */
[----:B------:R-:W-:Y:S02]  /*1e610*/  FMNMX.FTZ R12, R105, R12, !PT ;  /* 0x0000000c690c7209 */ /* 0x000fe40007810000 */
        /* <DEDUP_REMOVED lines=9> */
[----:B------:R0:W-:Y:S02]  /*1e6b0*/  MUFU.EX2 R13, R141 ;  /* 0x0000008d000d7308 */ /* 0x0001e40000000800 */
[----:B------:R-:W-:-:S04]  /*1e6c0*/  FMNMX.FTZ R95, R118, R95, !PT ;  /* 0x0000005f765f7209 */ /* 0x000fc80007810000 */
[----:B------:R-:W-:Y:S02]  /*1e6d0*/  FMNMX.FTZ R12, R122, R95, !PT ;  /* 0x0000005f7a0c7209 */ /* 0x000fe40007810000 */
[----:B------:R-:W-:Y:S01]  /*1e6e0*/  MUFU.EX2 R152, R152 ;  /* 0x0000009800987308 */ /* 0x000fe20000000800 */
[----:B0-----:R-:W-:Y:S01]  /*1e6f0*/  FSEL R141, R125, -INF , !P2 ;  /* 0xff8000007d8d7808 */ /* 0x001fe20005000000 */
[----:B------:R-:W-:Y:S01]  /*1e700*/  FFMA.FTZ R125, R145, R10, -R0 ;  /* 0x0000000a917d7223 */ /* 0x000fe20000010800 */
        /* <DEDUP_REMOVED lines=8> */
[----:B0-----:R-:W-:Y:S01]  /*1e790*/  FMNMX.FTZ R4, R12, R95, !PT ;  /* 0x0000005f0c047209 */ /* 0x001fe20007810000 */
[-C--:B------:R-:W-:Y:S01]  /*1e7a0*/  FFMA.FTZ R95, R151, R10.reuse, -R0 ;  /* 0x0000000a975f7223 */ /* 0x080fe20000010800 */
[----:B------:R-:W-:-:S05]  /*1e7b0*/  FMUL.FTZ R0, R115, R10 ;  /* 0x0000000a73007220 */ /* 0x000fca0000410000 */
[----:B------:R-:W-:Y:S01]  /*1e7c0*/  MUFU.EX2 R150, R150 ;  /* 0x0000009600967308 */ /* 0x000fe20000000800 */
[----:B------:R-:W0:Y:S07]  /*1e7d0*/  SHFL.BFLY PT, R111, R4, 0x1, 0x1f ;  /* 0x0c201f00046f7f89 */ /* 0x000e2e00000e0000 */
[----:B------:R-:W1:Y:S08]  /*1e7e0*/  MUFU.EX2 R0, R0 ;  /* 0x0000000000007308 */ /* 0x000e700000000800 */
        /* <DEDUP_REMOVED lines=23> */
[----:B------:R-:W0:Y:S01]  /*1e960*/  MUFU.EX2 R2, R9 ;  /* 0x0000000900027308 */ /* 0x000e220000000800 */
[-CC-:B------:R-:W-:Y:S01]  /*1e970*/  FFMA.FTZ R88, R211, R10.reuse, -R20.reuse ;  /* 0x0000000ad3587223 */ /* 0x180fe20000010814 */
[----:B------:R-:W-:Y:S01]  /*1e980*/  FADD.FTZ R6, R158, R15 ;  /* 0x0000000f9e067221 */ /* 0x000fe20000010000 */
[-CC-:B------:R-:W-:Y:S01]  /*1e990*/  FFMA.FTZ R151, R101, R10.reuse, -R20.reuse ;  /* 0x0000000a65977223 */ /* 0x180fe20000010814 */
[-CC-:B------:R-:W-:Y:S01]  /*1e9a0*/  FFMA.FTZ R94, R223, R10.reuse, -R20.reuse ;  /* 0x0000000adf5e7223 */ /* 0x180fe20000010814 */
[-CC-:B------:R-:W-:Y:S01]  /*1e9b0*/  FFMA.FTZ R145, R105, R10.reuse, -R20.reuse ;  /* 0x0000000a69917223 */ /* 0x180fe20000010814 */
[-CC-:B------:R-:W-:Y:S01]  /*1e9c0*/  FFMA.FTZ R96, R227, R10.reuse, -R20.reuse ;  /* 0x0000000ae3607223 */ /* 0x180fe20000010814 */
[-CC-:B------:R-:W-:Y:S01]  /*1e9d0*/  FFMA.FTZ R147, R109, R10.reuse, -R20.reuse ;  /* 0x0000000a6d937223 */ /* 0x180fe20000010814 */
[----:B------:R-:W1:Y:S01]  /*1e9e0*/  MUFU.EX2 R92, R92 ;  /* 0x0000005c005c7308 */ /* 0x000e620000000800 */
[-CC-:B------:R-:W-:Y:S01]  /*1e9f0*/  FFMA.FTZ R98, R229, R10.reuse, -R20.reuse ;  /* 0x0000000ae5627223 */ /* 0x180fe20000010814 */
[-CC-:B------:R-:W-:Y:S01]  /*1ea00*/  FFMA.FTZ R15, R113, R10.reuse, -R20.reuse ;  /* 0x0000000a710f7223 */ /* 0x180fe20000010814 */
[-CC-:B------:R-:W-:Y:S01]  /*1ea10*/  FFMA.FTZ R143, R117, R10.reuse, -R20.reuse ;  /* 0x0000000a758f7223 */ /* 0x180fe20000010814 */
[----:B------:R-:W-:-:S04]  /*1ea20*/  FFMA.FTZ R139, R139, R10, -R20 ;  /* 0x0000000a8b8b7223 */ /* 0x000fc80000010814 */
[----:B------:R-:W2:Y:S01]  /*1ea30*/  MUFU.EX2 R14, R14 ;  /* 0x0000000e000e7308 */ /* 0x000ea20000000800 */
[----:B0-----:R-:W-:-:S07]  /*1ea40*/  FFMA.FTZ R5, R2, R5, R115 ;  /* 0x0000000502057223 */ /* 0x001fce0000010073 */
        /* <DEDUP_REMOVED lines=16> */
[----:B------:R-:W-:Y:S01]  /*1eb50*/  FADD.FTZ R9, R13, R102 ;  /* 0x000000660d097221 */ /* 0x000fe20000010000 */
[-CC-:B------:R-:W-:Y:S01]  /*1eb60*/  FFMA.FTZ R100, R114, R10.reuse, -R20.reuse ;  /* 0x0000000a72647223 */ /* 0x180fe20000010814 */
[-CC-:B------:R-:W-:Y:S02]  /*1eb70*/  FFMA.FTZ R102, R118, R10.reuse, -R20.reuse ;  /* 0x0000000a76667223 */ /* 0x180fe40000010814 */
[----:B------:R-:W-:Y:S01]  /*1eb80*/  FADD.FTZ R104, R150, R9 ;  /* 0x0000000996687221 */ /* 0x000fe20000010000 */
[----:B------:R-:W-:Y:S01]  /*1eb90*/  FFMA.FTZ R9, R122, R10, -R20 ;  /* 0x0000000a7a097223 */ /* 0x000fe20000010814 */
[----:B------:R-:W2:Y:S01]  /*1eba0*/  MUFU.EX2 R149, R149 ;  /* 0x0000009500957308 */ /* 0x000ea20000000800 */
[----:B0-----:R-:W-:Y:S01]  /*1ebb0*/  FADD.FTZ R5, R155, R6 ;  /* 0x000000069b057221 */ /* 0x001fe20000010000 */
[----:B------:R-:W-:-:S04]  /*1ebc0*/  FADD.FTZ R93, R133, R104 ;  /* 0x00000068855d7221 */ /* 0x000fc80000010000 */
[----:B------:R-:W-:Y:S02]  /*1ebd0*/  FADD.FTZ R104, R144, R93 ;  /* 0x0000005d90687221 */ /* 0x000fe40000010000 */
[----:B------:R-:W0:Y:S01]  /*1ebe0*/  MUFU.EX2 R88, R88 ;  /* 0x0000005800587308 */ /* 0x000e220000000800 */
[----:B-1----:R-:W-:Y:S01]  /*1ebf0*/  FADD.FTZ R6, R90, R5 ;  /* 0x000000055a067221 */ /* 0x002fe20000010000 */
[----:B------:R-:W-:Y:S01]  /*1ec00*/  FADD.FTZ R93, R125, R104 ;  /* 0x000000687d5d7221 */ /* 0x000fe20000010000 */
[-CC-:B------:R-:W-:Y:S01]  /*1ec10*/  FFMA.FTZ R104, R137, R10.reuse, -R20.reuse ;  /* 0x0000000a89687223 */ /* 0x180fe20000010814 */
[----:B------:R-:W-:Y:S02]  /*1ec20*/  FFMA.FTZ R20, R141, R10, -R20 ;  /* 0x0000000a8d147223 */ /* 0x000fe40000010814 */
        /* <DEDUP_REMOVED lines=51> */
.L_x_1839:
[----:B------:R-:W-:Y:S01]  /*1ef60*/  ISETP.GT.AND P1, PT, R8, R189, PT ;  /* 0x000000bd0800720c */ /* 0x000fe20003f24270 */
[----:B------:R-:W-:Y:S01]  /*1ef70*/  VIADD R11, R11, 0x2a860 ;  /* 0x0002a8600b0b7836 */ /* 0x000fe20000000000 */
[----:B------:R-:W-:Y:S02]  /*1ef80*/  F2FP.F16.F32.PACK_AB R156, R156, R153 ;  /* 0x000000999c9c723e */ /* 0x000fe400000000ff */
[----:B------:R-:W-:Y:S01]  /*1ef90*/  F2FP.F16.F32.PACK_AB R159, R119, R14 ;  /* 0x0000000e779f723e */ /* 0x000fe200000000ff */
[----:B------:R-:W-:Y:S01]  /*1efa0*/  IMAD.MOV.U32 R14, RZ, RZ, R3 ;  /* 0x000000ffff0e7224 */ /* 0x000fe200078e0003 */
        /* <DEDUP_REMOVED lines=26> */
[----:B------:R-:W-:Y:S02]  /*1f150*/  IADD3 R8, R8, -0x1, RZ ;  /* 0xffffffff08087810 */ /* 0x000fe40007ffe0ff */
[----:B------:R-:W-:Y:S01]  /*1f160*/  MOV R20, R160 ;  /* 0x000000a000147202 */ /* 0x000fe20000000f00 */
[----:B0-----:R-:W-:Y:S06]  /*1f170*/  @P1 BRA `(.L_x_1840) ;  /* 0xffffffc400f41947 */ /* 0x001fec000383ffff */
.L_x_1819:
[----:B------:R-:W-:Y:S05]  /*1f180*/  BSYNC B0 ;  /* 0x0000000000007941 */ /* 0x000fea0003800000 */
.L_x_1818:
        /* <DEDUP_REMOVED lines=67> */
.L_x_1841:
[----:B------:R-:W-:Y:S01]  /*1f5c0*/  IMAD R11, R160, 0x8, R18 ;  /* 0x00000008a00b7824 */ /* 0x000fe200078e0212 */
[----:B------:R-:W-:-:S04]  /*1f5d0*/  SHF.L.U32 R2, R163, 0x1f, RZ ;  /* 0x0000001fa3027819 */ /* 0x000fc800000006ff */
[----:B------:R0:W1:Y:S01]  /*1f5e0*/  SYNCS.PHASECHK.TRANS64.TRYWAIT P1, [R11+URZ+0x2a850], R2 ;  /* 0x02a850020b0075a7 */ /* 0x000062000802017f */
[----:B------:R-:W-:Y:S05]  /*1f5f0*/  @!P0 BRA `(.L_x_1842) ;  /* 0x0000000000048947 */ /* 0x000fea0003800000 */
[----:B------:R-:W-:Y:S01]  /*1f600*/  BPT.TRAP 0x1 ;  /* 0x000000040000795c */ /* 0x000fe20000300000 */
.L_x_1842:
        /* <DEDUP_REMOVED lines=9> */
.L_x_1844:
[----:B------:R-:W-:Y:S05]  /*1f6a0*/  BSYNC B0 ;  /* 0x0000000000007941 */ /* 0x000fea0003800000 */
.L_x_1843:
[----:B------:R-:W-:Y:S01]  /*1f6b0*/  IMAD.MOV.U32 R8, RZ, RZ, R0 ;  /* 0x000000ffff087224 */ /* 0x000fe200078e0000 */
[----:B------:R-:W-:Y:S01]  /*1f6c0*/  MOV R9, 0x40000040 ;  /* 0x4000004000097802 */ /* 0x000fe20000000f00 */
[----:B------:R-:W-:Y:S01]  /*1f6d0*/  WARPGROUP.ARRIVE ;  /* 0x00000000000079c5 */ /* 0x000fe20000000000 */
[----:B------:R-:W2:Y:S01]  /*1f6e0*/  SHFL.BFLY PT, R7, R6, 0x2, 0x1f ;  /* 0x0c401f0006077f89 */ /* 0x000ea200000e0000 */
[----:B------:R-:W-:Y:S01]  /*1f6f0*/  IMAD.MOV.U32 R20, RZ, RZ, -0x800000 ;  /* 0xff800000ff147424 */ /* 0x000fe200078e00ff */
[----:B------:R-:W-:Y:S01]  /*1f700*/  R2UR UR6, R8 ;  /* 0x00000000080672ca */ /* 0x000fe200000e0000 */
[----:B------:R-:W-:Y:S01]  /*1f710*/  VIADD R8, R0, 0x80 ;  /* 0x0000008000087836 */ /* 0x000fe20000000000 */
[----:B------:R-:W-:Y:S01]  /*1f720*/  R2UR UR7, R9 ;  /* 0x00000000090772ca */ /* 0x000fe200000e0000 */
[----:B------:R-:W-:-:S12]  /*1f730*/  IMAD.MOV.U32 R9, RZ, RZ, 0x40000040 ;  /* 0x40000040ff097424 */ /* 0x000fd800078e00ff */
[----:B------:R-:W-:Y:S01]  /*1f740*/  HGMMA.64x128x16.F32 R24, R156, gdesc[UR4].tnspB, R24, gsb0 ;  /* 0x41e000049c187df0 */ /* 0x000fe20008000818 */
[----:B------:R-:W-:Y:S01]  /*1f750*/  R2UR UR6, R8 ;  /* 0x00000000080672ca */ /* 0x000fe200000e0000 */
[----:B------:R-:W-:Y:S01]  /*1f760*/  VIADD R8, R0, 0x100 ;  /* 0x0000010000087836 */ /* 0x000fe20000000000 */
[----:B------:R-:W-:Y:S02]  /*1f770*/  R2UR UR7, R9 ;  /* 0x00000000090772ca */ /* 0x000fe400000e0000 */
[----:B------:R-:W-:Y:S01]  /*1f780*/  MOV R9, 0x40000040 ;  /* 0x4000004000097802 */ /* 0x000fe20000000f00 */
[----:B--2---:R-:W-:Y:S01]  /*1f790*/  FADD.FTZ R7, R7, R6 ;  /* 0x0000000607077221 */ /* 0x004fe20000010000 */
[----:B------:R-:W-:Y:S02]  /*1f7a0*/  WARPGROUP.DEPBAR.LE gsb0, 0x0 ;  /* 0x00008000000079c5 */ /* 0x000fe40000010000 */
[----:B------:R-:W-:-:S07]  /*1f7b0*/  WARPGROUP.ARRIVE ;  /* 0x00000000000079c5 */ /* 0x000fce0000000000 */
        /* <DEDUP_REMOVED lines=8> */
[----:B------:R-:W-:Y:S01]  /*1f840*/  R2UR UR6, R8 ;  /* 0x00000000080672ca */ /* 0x000fe200000e0000 */
[----:B------:R-:W-:Y:S01]  /*1f850*/  VIADD R8, R0, 0x200 ;  /* 0x0000020000087836 */ /* 0x000fe20000000000 */
[----:B------:R-:W-:Y:S02]  /*1f860*/  R2UR UR7, R9 ;  /* 0x00000000090772ca */ /* 0x000fe400000e0000 */
[----:B------:R-:W-:Y:S01]  /*1f870*/  MOV R9, 0x40000040 ;  /* 0x4000004000097802 */ /* 0x000fe20000000f00 */
[----:B------:R-:W-:Y:S02]  /*1f880*/  WARPGROUP.DEPBAR.LE gsb0, 0x0 ;  /* 0x00008000000079c5 */ /* 0x000fe40000010000 */
[----:B------:R-:W-:-:S08]  /*1f890*/  WARPGROUP.ARRIVE ;  /* 0x00000000000079c5 */ /* 0x000fd00000000000 */
[----:B------:R-:W-:Y:S01]  /*1f8a0*/  HGMMA.64x128x16.F32 R24, R144, gdesc[UR4].tnspB, R24, gsb0 ;  /* 0x41e0000490187df0 */ /* 0x000fe20008000818 */
[----:B------:R-:W-:Y:S01]  /*1f8b0*/  R2UR UR6, R8 ;  /* 0x00000000080672ca */ /* 0x000fe200000e0000 */
[----:B------:R-:W-:Y:S01]  /*1f8c0*/  VIADD R8, R0, 0x280 ;  /* 0x0000028000087836 */ /* 0x000fe20000000000 */
[----:B------:R-:W-:Y:S01]  /*1f8d0*/  R2UR UR7, R9 ;  /* 0x00000000090772ca */ /* 0x000fe200000e0000 */
[----:B------:R-:W-:Y:S01]  /*1f8e0*/  IMAD.MOV.U32 R9, RZ, RZ, 0x40000040 ;  /* 0x40000040ff097424 */ /* 0x000fe200078e00ff */
[----:B------:R-:W0:Y:S02]  /*1f8f0*/  SHFL.BFLY PT, R0, R5, 0x2, 0x1f ;  /* 0x0c401f0005007f89 */ /* 0x000e2400000e0000 */
[----:B01----:R-:W-:Y:S01]  /*1f900*/  FADD.FTZ R2, R0, R5 ;  /* 0x0000000500027221 */ /* 0x003fe20000010000 */
[----:B------:R-:W-:Y:S01]  /*1f910*/  IMAD.MOV.U32 R5, RZ, RZ, RZ ;  /* 0x000000ffff057224 */ /* 0x000fe200078e00ff */
[----:B------:R-:W0:Y:S02]  /*1f920*/  SHFL.BFLY PT, R0, R7, 0x1, 0x1f ;  /* 0x0c201f0007007f89 */ /* 0x000e2400000e0000 */
[----:B0-----:R-:W-:Y:S01]  /*1f930*/  FADD.FTZ R12, R7, R0 ;  /* 0x00000000070c7221 */ /* 0x001fe20000010000 */
[----:B------:R-:W-:-:S04]  /*1f940*/  IMAD.MOV.U32 R0, RZ, RZ, -0x800000 ;  /* 0xff800000ff007424 */ /* 0x000fc800078e00ff */
        /* <DEDUP_REMOVED lines=9> */
[----:B------:R-:W0:Y:S01]  /*1f9e0*/  SHFL.BFLY PT, R9, R2, 0x1, 0x1f ;  /* 0x0c201f0002097f89 */ /* 0x000e2200000e0000 */
[----:B------:R-:W-:Y:S01]  /*1f9f0*/  MOV R8, RZ ;  /* 0x000000ff00087202 */ /* 0x000fe20000000f00 */
        /* <DEDUP_REMOVED lines=15> */
.L_x_1846:
[----:B------:R-:W-:Y:S01]  /*1faf0*/  VIADD R3, R11, 0x2a860 ;  /* 0x0002a8600b037836 */ /* 0x000fe20000000000 */
[----:B------:R-:W-:Y:S01]  /*1fb00*/  IADD3 R160, R160, 0x1, RZ ;  /* 0x00000001a0a07810 */ /* 0x000fe20007ffe0ff */
[-C--:B------:R-:W-:Y:S01]  /*1fb10*/  FMUL.FTZ R21, R36, R5.reuse ;  /* 0x0000000524157220 */ /* 0x080fe20000410000 */
[-C--:B------:R-:W-:Y:S01]  /*1fb20*/  FMUL.FTZ R36, R72, R5.reuse ;  /* 0x0000000548247220 */ /* 0x080fe20000410000 */
[-C--:B------:R-:W-:Y:S01]  /*1fb30*/  FMUL.FTZ R93, R34, R8.reuse ;  /* 0x00000008225d7220 */ /* 0x080fe20000410000 */
[----:B------:R-:W-:Y:S01]  /*1fb40*/  PRMT R3, R172, 0x654, R3 ;  /* 0x00000654ac037816 */ /* 0x000fe20000000003 */
[-C--:B------:R-:W-:Y:S01]  /*1fb50*/  FMUL.FTZ R88, R32, R5.reuse ;  /* 0x0000000520587220 */ /* 0x080fe20000410000 */
        /* <DEDUP_REMOVED lines=64> */
[----:B------:R-:W-:Y:S01]  /*1ff60*/  LOP3.LUT R163, R163, R2, RZ, 0x3c, !PT ;  /* 0x00000002a3a37212 */ /* 0x000fe200078e3cff */
[----:B------:R-:W-:Y:S01]  /*1ff70*/  VIADD R198, R198, 0x1 ;  /* 0x00000001c6c67836 */ /* 0x000fe20000000000 */
[----:B-1----:R-:W-:-:S07]  /*1ff80*/  SEL R160, R160, RZ, P1 ;  /* 0x000000ffa0a07207 */ /* 0x002fce0000800000 */
.L_x_1699:
[----:B------:R-:W1:Y:S08]  /*1ff90*/  S2UR UR4, SR_CgaCtaId ;  /* 0x00000000000479c3 */ /* 0x000e700000008800 */
[----:B------:R-:W-:Y:S01]  /*1ffa0*/  BAR.SYNC.DEFER_BLOCKING 0x5, 0x180 ;  /* 0x0146000000007b1d */ /* 0x000fe20000010000 */
[----:B------:R-:W-:-:S05]  /*1ffb0*/  MOV R3, 0x400 ;  /* 0x0000040000037802 */ /* 0x000fca0000000f00 */
[----:B------:R-:W-:Y:S01]  /*1ffc0*/  BSSY B0, `(.L_x_1847) ;  /* 0x00001f3000007945 */ /* 0x000fe20003800000 */
[----:B-1----:R-:W-:-:S05]  /*1ffd0*/  IMAD.U32 R172, RZ, RZ, UR4 ;  /* 0x00000004ffac7e24 */ /* 0x002fca000f8e00ff */
[----:B------:R-:W-:-:S05]  /*1ffe0*/  LEA R18, R172, R3, 0x18 ;  /* 0x00000003ac127211 */ /* 0x000fca00078ec0ff */
[----:B0---4-:R0:W1:Y:S01]  /*1fff0*/  LDS.128 R28, [R18+0x2a8d0] ;  /* 0x02a8d000121c7984 */ /* 0x0110620000000c00 */
[----:B------:R-:W-:Y:S06]  /*20000*/  BAR.ARV 0x4, 0x180 ;  /* 0x0106000000007b1d */ /* 0x000fec0000002000 */
[----:B------:R-:W-:Y:S05]  /*20010*/  @P0 BRA `(.L_x_1848) ;  /* 0x0000001400000947 */ /* 0x000fea0003800000 */
[----:B------:R-:W2:Y:S01]  /*20020*/  S2R R5, SR_SWINHI ;  /* 0x0000000000057919 */ /* 0x000ea20000002f00 */
        /* <DEDUP_REMOVED lines=9> */
[----:B--2---:R-:W-:-:S03]  /*200c0*/  MOV R3, R5 ;  /* 0x0000000500037202 */ /* 0x004fc60000000f00 */
[----:B------:R-:W-:-:S03]  /*200d0*/  IMAD.WIDE R4, R222, 0x2, R2 ;  /* 0x00000002de047825 */ /* 0x000fc600078e0202 */
[C---:B------:R-:W-:Y:S02]  /*200e0*/  LOP3.LUT R15, R4.reuse, 0x380, RZ, 0xc0, !PT ;  /* 0x00000380040f7812 */ /* 0x040fe400078ec0ff */
[C---:B------:R-:W-:Y:S02]  /*200f0*/  IADD3 R107, P0, R4.reuse, 0x4060, RZ ;  /* 0x00004060046b7810 */ /* 0x040fe40007f1e0ff */
[----:B------:R-:W-:Y:S01]  /*20100*/  SHF.R.U64 R15, R15, 0x3, RZ ;  /* 0x000000030f0f7819 */ /* 0x000fe200000012ff */
[----:B------:R-:W-:Y:S01]  /*20110*/  BAR.SYNC.DEFER_BLOCKING 0x1, 0x100 ;  /* 0x0044000000007b1d */ /* 0x000fe20000010000 */
[C---:B------:R-:W-:Y:S01]  /*20120*/  IADD3 R71, P6, R4.reuse, 0x20, RZ ;  /* 0x0000002004477810 */ /* 0x040fe20007fde0ff */
[--C-:B------:R-:W-:Y:S01]  /*20130*/  IMAD.X R33, RZ, RZ, R5.reuse, P0 ;  /* 0x000000ffff217224 */ /* 0x100fe200000e0605 */
[C---:B------:R-:W-:Y:S02]  /*20140*/  IADD3 R75, P5, R4.reuse, 0x40, RZ ;  /* 0x00000040044b7810 */ /* 0x040fe40007fbe0ff */
[C---:B------:R-:W-:Y:S01]  /*20150*/  IADD3 R79, P4, R4.reuse, 0x60, RZ ;  /* 0x00000060044f7810 */ /* 0x040fe20007f9e0ff */
[----:B------:R-:W-:Y:S01]  /*20160*/  IMAD.X R9, RZ, RZ, R5, P6 ;  /* 0x000000ffff097224 */ /* 0x000fe200030e0605 */
[----:B------:R-:W-:-:S02]  /*20170*/  IADD3 R101, P3, R4, 0x4000, RZ ;  /* 0x0000400004657810 */ /* 0x000fc40007f7e0ff */
[C---:B------:R-:W-:Y:S01]  /*20180*/  IADD3 R103, P2, R4.reuse, 0x4020, RZ ;  /* 0x0000402004677810 */ /* 0x040fe20007f5e0ff */
[--C-:B------:R-:W-:Y:S01]  /*20190*/  IMAD.X R13, RZ, RZ, R5.reuse, P4 ;  /* 0x000000ffff0d7224 */ /* 0x100fe200020e0605 */
[----:B------:R-:W-:Y:S02]  /*201a0*/  IADD3 R105, P1, R4, 0x4040, RZ ;  /* 0x0000404004697810 */ /* 0x000fe40007f3e0ff */
[----:B------:R-:W-:Y:S01]  /*201b0*/  ISETP.NE.U32.AND P0, PT, RZ, UR4, PT ;  /* 0x00000004ff007c0c */ /* 0x000fe2000bf05070 */
[--C-:B------:R-:W-:Y:S01]  /*201c0*/  IMAD.X R25, RZ, RZ, R5.reuse, P2 ;  /* 0x000000ffff197224 */ /* 0x100fe200010e0605 */
[----:B------:R-:W-:Y:S01]  /*201d0*/  LOP3.LUT R4, R15, R4, RZ, 0x3c, !PT ;  /* 0x000000040f047212 */ /* 0x000fe200078e3cff */
[----:B------:R-:W-:Y:S01]  /*201e0*/  IMAD.X R15, RZ, RZ, R5, P3 ;  /* 0x000000ffff0f7224 */ /* 0x000fe200018e0605 */
[----:B------:R-:W-:Y:S01]  /*201f0*/  ISETP.NE.AND.EX P0, PT, RZ, UR5, PT, P0 ;  /* 0x00000005ff007c0c */ /* 0x000fe2000bf05300 */
[----:B------:R-:W-:Y:S01]  /*20200*/  ULDC.64 UR4, c[0x0][0xc08] ;  /* 0x0003020000047ab9 */ /* 0x000fe20000000a00 */
[----:B------:R-:W-:-:S02]  /*20210*/  LOP3.LUT R8, R71, 0x380, RZ, 0xc0, !PT ;  /* 0x0000038047087812 */ /* 0x000fc400078ec0ff */
[----:B------:R-:W-:Y:S02]  /*20220*/  LOP3.LUT R10, R75, 0x380, RZ, 0xc0, !PT ;  /* 0x000003804b0a7812 */ /* 0x000fe400078ec0ff */
[----:B------:R-:W-:Y:S02]  /*20230*/  MOV R96, R4 ;  /* 0x0000000400607202 */ /* 0x000fe40000000f00 */
[-C--:B------:R-:W-:Y:S02]  /*20240*/  IADD3.X R11, RZ, R5.reuse, RZ, P5, !PT ;  /* 0x00000005ff0b7210 */ /* 0x080fe40002ffe4ff */
[----:B------:R-:W-:Y:S02]  /*20250*/  IADD3.X R27, RZ, R5, RZ, P1, !PT ;  /* 0x00000005ff1b7210 */ /* 0x000fe40000ffe4ff */
[----:B------:R-:W-:Y:S02]  /*20260*/  LOP3.LUT R12, R79, 0x380, RZ, 0xc0, !PT ;  /* 0x000003804f0c7812 */ /* 0x000fe400078ec0ff */
[----:B------:R-:W-:-:S02]  /*20270*/  LOP3.LUT R14, R101, 0x380, RZ, 0xc0, !PT ;  /* 0x00000380650e7812 */ /* 0x000fc400078ec0ff */
[----:B------:R-:W-:Y:S02]  /*20280*/  F2FP.F16.F32.PACK_AB R4, R91, R24 ;  /* 0x000000185b04723e */ /* 0x000fe400000000ff */
[----:B------:R-:W-:Y:S02]  /*20290*/  F2FP.F16.F32.PACK_AB R5, R32, R99 ;  /* 0x000000632005723e */ /* 0x000fe400000000ff */
[----:B------:R-:W-:Y:S02]  /*202a0*/  LOP3.LUT R24, R103, 0x380, RZ, 0xc0, !PT ;  /* 0x0000038067187812 */ /* 0x000fe400078ec0ff */
[----:B-1----:R-:W-:Y:S01]  /*202b0*/  LOP3.LUT R28, R105, 0x380, RZ, 0xc0, !PT ;  /* 0x00000380691c7812 */ /* 0x002fe200078ec0ff */
[----:B------:R1:W-:Y:S01]  /*202c0*/  STSM.16.M88.4 [R96], R4 ;  /* 0x0000000460007844 */ /* 0x0003e20000000200 */
[----:B------:R-:W-:Y:S02]  /*202d0*/  ISETP.NE.U32.AND P2, PT, RZ, UR4, PT ;  /* 0x00000004ff007c0c */ /* 0x000fe4000bf45070 */
[----:B------:R-:W-:-:S02]  /*202e0*/  LOP3.LUT R32, R107, 0x380, RZ, 0xc0, !PT ;  /* 0x000003806b207812 */ /* 0x000fc400078ec0ff */
[----:B------:R-:W-:Y:S02]  /*202f0*/  SHF.R.U64 R8, R8, 0x3, RZ ;  /* 0x0000000308087819 */ /* 0x000fe400000012ff */
[----:B------:R-:W-:Y:S02]  /*20300*/  SHF.R.U64 R10, R10, 0x3, RZ ;  /* 0x000000030a0a7819 */ /* 0x000fe400000012ff */
[----:B------:R-:W-:Y:S02]  /*20310*/  SHF.R.U64 R12, R12, 0x3, RZ ;  /* 0x000000030c0c7819 */ /* 0x000fe400000012ff */
[----:B------:R-:W-:Y:S02]  /*20320*/  SHF.R.U64 R14, R14, 0x3, RZ ;  /* 0x000000030e0e7819 */ /* 0x000fe400000012ff */
[----:B------:R-:W-:Y:S02]  /*20330*/  SHF.R.U64 R24, R24, 0x3, RZ ;  /* 0x0000000318187819 */ /* 0x000fe400000012ff */
[----:B------:R-:W-:-:S02]  /*20340*/  SHF.R.U64 R28, R28, 0x3, RZ ;  /* 0x000000031c1c7819 */ /* 0x000fc400000012ff */
[----:B------:R-:W-:Y:S02]  /*20350*/  ISETP.NE.AND.EX P2, PT, RZ, UR5, PT, P2 ;  /* 0x00000005ff007c0c */ /* 0x000fe4000bf45320 */
[----:B------:R-:W-:Y:S02]  /*20360*/  SHF.R.U64 R32, R32, 0x3, RZ ;  /* 0x0000000320207819 */ /* 0x000fe400000012ff */
[----:B------:R-:W-:Y:S02]  /*20370*/  LOP3.LUT R8, R8, R71, RZ, 0x3c, !PT ;  /* 0x0000004708087212 */ /* 0x000fe400078e3cff */
[----:B------:R-:W-:Y:S02]  /*20380*/  LOP3.LUT R10, R10, R75, RZ, 0x3c, !PT ;  /* 0x0000004b0a0a7212 */ /* 0x000fe400078e3cff */
[----:B------:R-:W-:Y:S02]  /*20390*/  LOP3.LUT R12, R12, R79, RZ, 0x3c, !PT ;  /* 0x0000004f0c0c7212 */ /* 0x000fe400078e3cff */
[----:B------:R-:W-:-:S02]  /*203a0*/  LOP3.LUT R14, R14, R101, RZ, 0x3c, !PT ;  /* 0x000000650e0e7212 */ /* 0x000fc400078e3cff */
[----:B------:R-:W-:Y:S02]  /*203b0*/  LOP3.LUT R24, R24, R103, RZ, 0x3c, !PT ;  /* 0x0000006718187212 */ /* 0x000fe400078e3cff */
[----:B------:R-:W-:Y:S02]  /*203c0*/  LOP3.LUT R26, R28, R105, RZ, 0x3c, !PT ;  /* 0x000000691c1a7212 */ /* 0x000fe400078e3cff */
[----:B------:R-:W-:Y:S02]  /*203d0*/  LOP3.LUT R32, R32, R107, RZ, 0x3c, !PT ;  /* 0x0000006b20207212 */ /* 0x000fe400078e3cff */
[----:B------:R-:W-:Y:S02]  /*203e0*/  MOV R79, R8 ;  /* 0x00000008004f7202 */ /* 0x000fe40000000f00 */
[----:B------:R-:W-:Y:S02]  /*203f0*/  MOV R78, R10 ;  /* 0x0000000a004e7202 */ /* 0x000fe40000000f00 */
[----:B-1----:R-:W-:-:S02]  /*20400*/  F2FP.F16.F32.PACK_AB R4, R89, R88 ;  /* 0x000000585904723e */ /* 0x002fc400000000ff */
[----:B------:R-:W-:Y:S02]  /*20410*/  F2FP.F16.F32.PACK_AB R5, R94, R93 ;  /* 0x0000005d5e05723e */ /* 0x000fe400000000ff */
[----:B------:R-:W-:Y:S02]  /*20420*/  F2FP.F16.F32.PACK_AB R6, R90, R21 ;  /* 0x000000155a06723e */ /* 0x000fe400000000ff */
[----:B------:R-:W-:Y:S01]  /*20430*/  F2FP.F16.F32.PACK_AB R7, R95, R92 ;  /* 0x0000005c5f07723e */ /* 0x000fe200000000ff */
[----:B------:R-:W-:Y:S01]  /*20440*/  ULDC UR4, c[0x0][0xa88] ;  /* 0x0002a20000047ab9 */ /* 0x000fe20000000800 */
[----:B------:R-:W-:Y:S01]  /*20450*/  MOV R75, R12 ;  /* 0x0000000c004b7202 */ /* 0x000fe20000000f00 */
[----:B------:R-:W1:Y:S01]  /*20460*/  LDC R21, c[0x0][0xbe8] ;  /* 0x0002fa00ff157b82 */ /* 0x000e620000000800 */
[----:B------:R-:W-:Y:S01]  /*20470*/  MOV R74, R14 ;  /* 0x0000000e004a7202 */ /* 0x000fe20000000f00 */
[----:B------:R-:W-:Y:S01]  /*20480*/  STSM.16.M88.4 [R79], R4 ;  /* 0x000000044f007844 */ /* 0x000fe20000000200 */
[----:B------:R-:W-:-:S02]  /*20490*/  F2FP.F16.F32.PACK_AB R8, R41, R40 ;  /* 0x000000282908723e */ /* 0x000fc400000000ff */
[----:B------:R-:W-:Y:S02]  /*204a0*/  F2FP.F16.F32.PACK_AB R9, R43, R72 ;  /* 0x000000482b09723e */ /* 0x000fe400000000ff */
[----:B------:R-:W-:Y:S01]  /*204b0*/  F2FP.F16.F32.PACK_AB R10, R45, R44 ;  /* 0x0000002c2d0a723e */ /* 0x000fe200000000ff */
[----:B------:R-:W2:Y:S01]  /*204c0*/  LDC.64 R40, c[0x0][0xc00] ;  /* 0x00030000ff287b82 */ /* 0x000ea20000000a00 */
[----:B------:R-:W-:Y:S02]  /*204d0*/  F2FP.F16.F32.PACK_AB R11, R47, R34 ;  /* 0x000000222f0b723e */ /* 0x000fe400000000ff */
[----:B------:R-:W-:Y:S02]  /*204e0*/  MOV R71, R24 ;  /* 0x0000001800477202 */ /* 0x000fe40000000f00 */
[----:B------:R-:W-:Y:S01]  /*204f0*/  MOV R70, R26 ;  /* 0x0000001a00467202 */ /* 0x000fe20000000f00 */
[----:B------:R3:W-:Y:S01]  /*20500*/  STSM.16.M88.4 [R78], R8 ;  /* 0x000000084e007844 */ /* 0x0007e20000000200 */
[----:B------:R-:W-:Y:S01]  /*20510*/  F2FP.F16.F32.PACK_AB R12, R49, R48 ;  /* 0x00000030310c723e */ /* 0x000fe200000000ff */
[----:B------:R-:W-:Y:S01]  /*20520*/  IMAD.MOV.U32 R48, RZ, RZ, RZ ;  /* 0x000000ffff307224 */ /* 0x000fe200078e00ff */
[----:B------:R-:W-:-:S02]  /*20530*/  F2FP.F16.F32.PACK_AB R13, R51, R50 ;  /* 0x00000032330d723e */ /* 0x000fc400000000ff */
[----:B------:R-:W-:Y:S02]  /*20540*/  F2FP.F16.F32.PACK_AB R14, R53, R52 ;  /* 0x00000034350e723e */ /* 0x000fe400000000ff */
[----:B------:R-:W-:Y:S02]  /*20550*/  F2FP.F16.F32.PACK_AB R15, R55, R54 ;  /* 0x00000036370f723e */ /* 0x000fe400000000ff */
[----:B------:R-:W-:Y:S02]  /*20560*/  MOV R28, R32 ;  /* 0x00000020001c7202 */ /* 0x000fe40000000f00 */
[----:B------:R-:W-:Y:S01]  /*20570*/  F2FP.F16.F32.PACK_AB R24, R57, R56 ;  /* 0x000000383918723e */ /* 0x000fe200000000ff */
[----:B------:R-:W-:Y:S01]  /*20580*/  STSM.16.M88.4 [R75], R12 ;  /* 0x0000000c4b007844 */ /* 0x000fe20000000200 */
[----:B------:R-:W-:Y:S02]  /*20590*/  F2FP.F16.F32.PACK_AB R25, R59, R58 ;  /* 0x0000003a3b19723e */ /* 0x000fe400000000ff */
[----:B------:R-:W-:Y:S01]  /*205a0*/  F2FP.F16.F32.PACK_AB R26, R61, R60 ;  /* 0x0000003c3d1a723e */ /* 0x000fe200000000ff */
[----:B---3--:R-:W3:Y:S01]  /*205b0*/  @P2 LDC.64 R8, c[0x0][0xc08] ;  /* 0x00030200ff082b82 */ /* 0x008ee20000000a00 */
[----:B------:R-:W-:Y:S01]  /*205c0*/  F2FP.F16.F32.PACK_AB R27, R63, R62 ;  /* 0x0000003e3f1b723e */ /* 0x000fe200000000ff */
[----:B--2---:R-:W-:Y:S01]  /*205d0*/  IMAD.WIDE R40, R197, 0x4, R40 ;  /* 0x00000004c5287825 */ /* 0x004fe200078e0228 */
[----:B------:R-:W-:-:S02]  /*205e0*/  F2FP.F16.F32.PACK_AB R32, R65, R64 ;  /* 0x000000404120723e */ /* 0x000fc400000000ff */
[----:B------:R-:W-:Y:S01]  /*205f0*/  F2FP.F16.F32.PACK_AB R33, R67, R66 ;  /* 0x000000424321723e */ /* 0x000fe200000000ff */
[----:B------:R-:W-:Y:S01]  /*20600*/  STSM.16.M88.4 [R74], R24 ;  /* 0x000000184a007844 */ /* 0x000fe20000000200 */
[----:B------:R-:W-:Y:S02]  /*20610*/  F2FP.F16.F32.PACK_AB R34, R69, R68 ;  /* 0x000000444522723e */ /* 0x000fe400000000ff */
[----:B------:R-:W-:Y:S02]  /*20620*/  F2FP.F16.F32.PACK_AB R4, R81, R80 ;  /* 0x000000505104723e */ /* 0x000fe400000000ff */
[----:B------:R-:W-:Y:S01]  /*20630*/  F2FP.F16.F32.PACK_AB R5, R83, R82 ;  /* 0x000000525305723e */ /* 0x000fe200000000ff */
[----:B------:R-:W-:Y:S01]  /*20640*/  STSM.16.M88.4 [R71], R32 ;  /* 0x0000002047007844 */ /* 0x000fe20000000200 */
[----:B------:R-:W-:Y:S02]  /*20650*/  F2FP.F16.F32.PACK_AB R6, R85, R84 ;  /* 0x000000545506723e */ /* 0x000fe400000000ff */
[----:B------:R-:W-:Y:S01]  /*20660*/  F2FP.F16.F32.PACK_AB R7, R87, R86 ;  /* 0x000000565707723e */ /* 0x000fe200000000ff */
[----:B------:R-:W-:Y:S04]  /*20670*/  STSM.16.M88.4 [R70], R36 ;  /* 0x0000002446007844 */ /* 0x000fe80000000200 */
[----:B------:R2:W-:Y:S01]  /*20680*/  STSM.16.M88.4 [R28], R4 ;  /* 0x000000041c007844 */ /* 0x0005e20000000200 */
[----:B------:R-:W-:Y:S01]  /*20690*/  BAR.SYNC.DEFER_BLOCKING 0x1, 0x100 ;  /* 0x0044000000007b1d */ /* 0x000fe20000010000 */
[----:B--2---:R-:W-:-:S02]  /*206a0*/  IMAD.U32 R6, RZ, RZ, UR4 ;  /* 0x00000004ff067e24 */ /* 0x004fc4000f8e00ff */
[----:B---3--:R-:W-:-:S03]  /*206b0*/  @P2 IMAD.WIDE R4, R197, 0x4, R8 ;  /* 0x00000004c5042825 */ /* 0x008fc600078e0208 */
        /* <DEDUP_REMOVED lines=9> */
[----:B--2---:R-:W-:-:S07]  /*20750*/  IADD3 R6, -R5, R6, RZ ;  /* 0x0000000605067210 */ /* 0x004fce0007ffe1ff */
.L_x_1849:
[----:B------:R-:W-:Y:S01]  /*20760*/  SHF.R.S32.HI R54, RZ, 0x1f, R195 ;  /* 0x0000001fff367819 */ /* 0x000fe200000114c3 */
[----:B------:R-:W-:Y:S01]  /*20770*/  IMAD.IADD R15, R191, 0x1, R187 ;  /* 0x00000001bf0f7824 */ /* 0x000fe200078e02bb */
[----:B------:R-:W-:Y:S01]  /*20780*/  ULDC.64 UR4, c[0x0][0xb90] ;  /* 0x0002e40000047ab9 */ /* 0x000fe20000000a00 */
[----:B-----5:R-:W-:Y:S01]  /*20790*/  SHF.R.S32.HI R49, RZ, 0x1f, R48 ;  /* 0x0000001fff317819 */ /* 0x020fe20000011430 */
[----:B------:R-:W-:Y:S01]  /*207a0*/  IMAD R9, R200, 0x40, R192 ;  /* 0x00000040c8097824 */ /* 0x000fe200078e02c0 */
[----:B------:R-:W-:Y:S01]  /*207b0*/  SEL R55, R197, RZ, !P0 ;  /* 0x000000ffc5377207 */ /* 0x000fe20004000000 */
[----:B------:R-:W-:Y:S02]  /*207c0*/  IMAD R4, R54, UR4, RZ ;  /* 0x0000000436047c24 */ /* 0x000fe4000f8e02ff */
[----:B-1----:R-:W-:Y:S01]  /*207d0*/  @P1 IMAD.HI.U32 R8, R15, R10, RZ ;  /* 0x0000000a0f081227 */ /* 0x002fe200078e00ff */
[----:B------:R-:W-:-:S03]  /*207e0*/  SHF.R.S32.HI R10, RZ, 0x1f, R197 ;  /* 0x0000001fff0a7819 */ /* 0x000fc600000114c5 */
[C---:B------:R-:W-:Y:S01]  /*207f0*/  IMAD R11, R195.reuse, UR5, R4 ;  /* 0x00000005c30b7c24 */ /* 0x040fe2000f8e0204 */
[----:B------:R-:W-:Y:S01]  /*20800*/  SEL R28, R10, RZ, !P0 ;  /* 0x000000ff0a1c7207 */ /* 0x000fe20004000000 */
[----:B------:R-:W-:Y:S01]  /*20810*/  IMAD.WIDE.U32 R4, R195, UR4, R48 ;  /* 0x00000004c3047c25 */ /* 0x000fe2000f8e0030 */
[----:B------:R-:W-:-:S03]  /*20820*/  ULDC.64 UR4, c[0x0][0xb98] ;  /* 0x0002e60000047ab9 */ /* 0x000fc60000000a00 */
[----:B------:R-:W-:Y:S01]  /*20830*/  IMAD.MOV.U32 R7, RZ, RZ, R15 ;  /* 0x000000ffff077224 */ /* 0x000fe200078e000f */
[----:B---3--:R-:W-:Y:S01]  /*20840*/  @P1 SHF.R.U32.HI R7, RZ, R13, R8 ;  /* 0x0000000dff071219 */ /* 0x008fe20000011608 */
[----:B------:R-:W-:Y:S01]  /*20850*/  IMAD.WIDE R2, R9, 0x2, R2 ;  /* 0x0000000209027825 */ /* 0x000fe200078e0202 */
[----:B------:R-:W-:Y:S02]  /*20860*/  IADD3 R5, R5, R11, RZ ;  /* 0x0000000b05057210 */ /* 0x000fe40007ffe0ff */
[--C-:B------:R-:W-:Y:S01]  /*20870*/  SHF.R.S32.HI R11, RZ, 0x1f, R7.reuse ;  /* 0x0000001fff0b7819 */ /* 0x100fe20000011407 */
[----:B------:R-:W-:Y:S01]  /*20880*/  IMAD.MOV R10, RZ, RZ, -R7 ;  /* 0x000000ffff0a7224 */ /* 0x000fe200078e0a07 */
[C---:B------:R-:W-:Y:S01]  /*20890*/  IADD3 R13, P3, R2.reuse, 0x2000, RZ ;  /* 0x00002000020d7810 */ /* 0x040fe20007f7e0ff */
[----:B------:R-:W-:Y:S01]  /*208a0*/  IMAD.WIDE.U32 R4, R55, UR4, R4 ;  /* 0x0000000437047c25 */ /* 0x000fe2000f8e0004 */
[----:B------:R-:W-:Y:S02]  /*208b0*/  IADD3 R33, P6, R2, 0x4000, RZ ;  /* 0x0000400002217810 */ /* 0x000fe40007fde0ff */
[----:B------:R-:W-:Y:S01]  /*208c0*/  LOP3.LUT R12, R13, 0x380, RZ, 0xc0, !PT ;  /* 0x000003800d0c7812 */ /* 0x000fe200078ec0ff */
[----:B------:R-:W-:Y:S01]  /*208d0*/  IMAD R8, R28, UR4, RZ ;  /* 0x000000041c087c24 */ /* 0x000fe2000f8e02ff */
[----:B------:R-:W-:Y:S01]  /*208e0*/  IADD3 R4, P2, R7, R4, RZ ;  /* 0x0000000407047210 */ /* 0x000fe20007f5e0ff */
[----:B------:R-:W-:Y:S01]  /*208f0*/  IMAD R9, R21, R10, R15 ;  /* 0x0000000a15097224 */ /* 0x000fe200078e020f */
[----:B------:R-:W-:Y:S01]  /*20900*/  IADD3 R15, P0, R2, 0x1000, RZ ;  /* 0x00001000020f7810 */ /* 0x000fe20007f1e0ff */
[----:B------:R-:W-:Y:S01]  /*20910*/  IMAD R8, R55, UR5, R8 ;  /* 0x0000000537087c24 */ /* 0x000fe2000f8e0208 */
[----:B------:R-:W-:Y:S01]  /*20920*/  ULDC.64 UR4, c[0x0][0xb88] ;  /* 0x0002e20000047ab9 */ /* 0x000fe20000000a00 */
[----:B------:R-:W-:Y:S01]  /*20930*/  IMAD.IADD R14, R221, 0x1, R187 ;  /* 0x00000001dd0e7824 */ /* 0x000fe200078e02bb */
[----:B------:R-:W-:Y:S01]  /*20940*/  SHF.R.S32.HI R7, RZ, 0x1f, R9 ;  /* 0x0000001fff077819 */ /* 0x000fe20000011409 */
[----:B------:R-:W-:Y:S01]  /*20950*/  IMAD R57, R6, R21, RZ ;  /* 0x0000001506397224 */ /* 0x000fe200078e02ff */
[----:B------:R-:W-:-:S02]  /*20960*/  IADD3.X R5, R11, R5, R8, P2, !PT ;  /* 0x000000050b057210 */ /* 0x000fc400017fe408 */
[----:B------:R-:W-:Y:S01]  /*20970*/  IADD3 R25, P2, R2, 0x3000, RZ ;  /* 0x0000300002197810 */ /* 0x000fe20007f5e0ff */
[----:B------:R-:W-:Y:S01]  /*20980*/  IMAD R10, R7, UR4, RZ ;  /* 0x00000004070a7c24 */ /* 0x000fe2000f8e02ff */
[----:B------:R-:W-:Y:S01]  /*20990*/  SHF.R.U64 R12, R12, 0x3, RZ ;  /* 0x000000030c0c7819 */ /* 0x000fe200000012ff */
[----:B------:R-:W-:Y:S01]  /*209a0*/  IMAD.WIDE.U32 R4, R9, UR4, R4 ;  /* 0x0000000409047c25 */ /* 0x000fe2000f8e0004 */
[----:B------:R-:W-:Y:S02]  /*209b0*/  LOP3.LUT R24, R25, 0x380, RZ, 0xc0, !PT ;  /* 0x0000038019187812 */ /* 0x000fe400078ec0ff */
[----:B------:R-:W-:Y:S01]  /*209c0*/  LOP3.LUT R12, R12, R13, RZ, 0x3c, !PT ;  /* 0x0000000d0c0c7212 */ /* 0x000fe200078e3cff */
[----:B------:R-:W-:Y:S01]  /*209d0*/  IMAD R7, R9, UR5, R10 ;  /* 0x0000000509077c24 */ /* 0x000fe2000f8e020a */
[----:B------:R-:W-:Y:S01]  /*209e0*/  ULDC.64 UR4, c[0x0][0xb50] ;  /* 0x0002d40000047ab9 */ /* 0x000fe20000000a00 */
[----:B------:R-:W-:Y:S01]  /*209f0*/  SHF.R.U64 R24, R24, 0x3, RZ ;  /* 0x0000000318187819 */ /* 0x000fe200000012ff */
[----:B------:R-:W-:Y:S01]  /*20a00*/  IMAD.X R13, RZ, RZ, R3, P3 ;  /* 0x000000ffff0d7224 */ /* 0x000fe200018e0603 */
[----:B------:R-:W-:Y:S01]  /*20a10*/  LEA R10, P4, R4, UR4, 0x2 ;  /* 0x00000004040a7c11 */ /* 0x000fe2000f8810ff */
[----:B------:R-:W-:Y:S01]  /*20a20*/  IMAD.IADD R5, R5, 0x1, R7 ;  /* 0x0000000105057824 */ /* 0x000fe200078e0207 */
[----:B------:R-:W-:-:S02]  /*20a30*/  IADD3.X R9, RZ, R3, RZ, P0, !PT ;  /* 0x00000003ff097210 */ /* 0x000fc400007fe4ff */
[----:B------:R-:W-:Y:S01]  /*20a40*/  LOP3.LUT P0, RZ, R209, 0x3, RZ, 0xc0, !PT ;  /* 0x00000003d1ff7812 */ /* 0x000fe2000780c0ff */
[----:B------:R-:W-:Y:S01]  /*20a50*/  SHFL.IDX PT, R50, R10, RZ, 0x1c1f ;  /* 0x001c1fff0a327589 */ /* 0x000fe200000e0000 */
[----:B------:R-:W-:Y:S01]  /*20a60*/  LEA.HI.X R11, R4, UR5, R5, 0x2, P4 ;  /* 0x00000005040b7c11 */ /* 0x000fe2000a0f1405 */
[----:B------:R-:W-:Y:S01]  /*20a70*/  VIADD R4, R14, 0x8 ;  /* 0x000000080e047836 */ /* 0x000fe20000000000 */
[----:B------:R-:W-:Y:S01]  /*20a80*/  LOP3.LUT R24, R24, R25, RZ, 0x3c, !PT ;  /* 0x0000001918187212 */ /* 0x000fe200078e3cff */
[----:B------:R-:W-:Y:S01]  /*20a90*/  SHFL.IDX PT, R52, R10, 0x1, 0x1c1f ;  /* 0x003c1f000a347f89 */ /* 0x000fe200000e0000 */
[----:B------:R-:W-:Y:S01]  /*20aa0*/  IMAD.X R25, RZ, RZ, R3, P2 ;  /* 0x000000ffff197224 */ /* 0x000fe200010e0603 */
[-C--:B------:R-:W-:Y:S01]  /*20ab0*/  ISETP.GE.OR P2, PT, R14, R57.reuse, P0 ;  /* 0x000000390e00720c */ /* 0x080fe20000746670 */
[----:B------:R-:W-:Y:S01]  /*20ac0*/  ULDC.64 UR4, c[0x0][0xaa0] ;  /* 0x0002a80000047ab9 */ /* 0x000fe20000000a00 */
[----:B------:R-:W1:Y:S01]  /*20ad0*/  SHFL.IDX PT, R51, R11, RZ, 0x1c1f ;  /* 0x001c1fff0b337589 */ /* 0x000e6200000e0000 */
[----:B------:R-:W-:-:S02]  /*20ae0*/  ISETP.GE.OR P0, PT, R4, R57, P0 ;  /* 0x000000390400720c */ /* 0x000fc40000706670 */
[C---:B------:R-:W-:Y:S01]  /*20af0*/  IADD3 R5, P3, R2.reuse, 0x7000, RZ ;  /* 0x0000700002057810 */ /* 0x040fe20007f7e0ff */
[----:B------:R-:W2:Y:S01]  /*20b00*/  SHFL.IDX PT, R53, R11, 0x1, 0x1c1f ;  /* 0x003c1f000b357f89 */ /* 0x000ea200000e0000 */
[C---:B------:R-:W-:Y:S02]  /*20b10*/  IADD3 R37, P5, R2.reuse, 0x5000, RZ ;  /* 0x0000500002257810 */ /* 0x040fe40007fbe0ff */
[C---:B------:R-:W-:Y:S02]  /*20b20*/  IADD3 R41, P4, R2.reuse, 0x6000, RZ ;  /* 0x0000600002297810 */ /* 0x040fe40007f9e0ff */
[----:B------:R-:W-:Y:S02]  /*20b30*/  LOP3.LUT R7, R2, 0x380, RZ, 0xc0, !PT ;  /* 0x0000038002077812 */ /* 0x000fe400078ec0ff */
[----:B------:R-:W-:Y:S01]  /*20b40*/  LOP3.LUT R32, R33, 0x380, RZ, 0xc0, !PT ;  /* 0x0000038021207812 */ /* 0x000fe200078ec0ff */
[----:B------:R-:W-:Y:S01]  /*20b50*/  IMAD R49, R49, UR4, RZ ;  /* 0x0000000431317c24 */ /* 0x000fe2000f8e02ff */
[----:B------:R-:W-:Y:S01]  /*20b60*/  LOP3.LUT R4, R5, 0x380, RZ, 0xc0, !PT ;  /* 0x0000038005047812 */ /* 0x000fe200078ec0ff */
[----:B------:R-:W-:Y:S01]  /*20b70*/  IMAD.X R45, RZ, RZ, R3, P3 ;  /* 0x000000ffff2d7224 */ /* 0x000fe200018e0603 */
[----:B------:R-:W-:-:S02]  /*20b80*/  LOP3.LUT R36, R37, 0x380, RZ, 0xc0, !PT ;  /* 0x0000038025247812 */ /* 0x000fc400078ec0ff */
[----:B------:R-:W-:Y:S02]  /*20b90*/  LOP3.LUT R40, R41, 0x380, RZ, 0xc0, !PT ;  /* 0x0000038029287812 */ /* 0x000fe400078ec0ff */
[----:B------:R-:W-:Y:S02]  /*20ba0*/  SHF.R.U64 R7, R7, 0x3, RZ ;  /* 0x0000000307077819 */ /* 0x000fe400000012ff */
[----:B------:R-:W-:Y:S02]  /*20bb0*/  SHF.R.U64 R4, R4, 0x3, RZ ;  /* 0x0000000304047819 */ /* 0x000fe400000012ff */
[----:B------:R-:W-:Y:S01]  /*20bc0*/  SHF.R.U64 R32, R32, 0x3, RZ ;  /* 0x0000000320207819 */ /* 0x000fe200000012ff */
[----:B-1----:R1:W-:Y:S01]  /*20bd0*/  @!P2 ST.E desc[UR60][R50.64], R0 ;  /* 0x000000003200a985 */ /* 0x0023e2000c10193c */
[----:B------:R-:W-:Y:S02]  /*20be0*/  SHF.R.U64 R36, R36, 0x3, RZ ;  /* 0x0000000324247819 */ /* 0x000fe400000012ff */
[----:B------:R-:W-:Y:S01]  /*20bf0*/  SHF.R.U64 R40, R40, 0x3, RZ ;  /* 0x0000000328287819 */ /* 0x000fe200000012ff */
[----:B--2---:R2:W-:Y:S01]  /*20c00*/  @!P0 ST.E desc[UR60][R52.64], R20 ;  /* 0x0000001434008985 */ /* 0x0045e2000c10193c */
[----:B------:R-:W-:-:S02]  /*20c10*/  LOP3.LUT R2, R7, R2, RZ, 0x3c, !PT ;  /* 0x0000000207027212 */ /* 0x000fc400078e3cff */
[----:B------:R-:W-:Y:S01]  /*20c20*/  LOP3.LUT R32, R32, R33, RZ, 0x3c, !PT ;  /* 0x0000002120207212 */ /* 0x000fe200078e3cff */
[----:B------:R-:W-:Y:S01]  /*20c30*/  IMAD R49, R48, UR5, R49 ;  /* 0x0000000530317c24 */ /* 0x000fe2000f8e0231 */
[----:B------:R-:W-:Y:S01]  /*20c40*/  LOP3.LUT R36, R36, R37, RZ, 0x3c, !PT ;  /* 0x0000002524247212 */ /* 0x000fe200078e3cff */
[--C-:B------:R-:W-:Y:S01]  /*20c50*/  IMAD.X R37, RZ, RZ, R3.reuse, P5 ;  /* 0x000000ffff257224 */ /* 0x100fe200028e0603 */
[----:B------:R-:W-:Y:S01]  /*20c60*/  LOP3.LUT R40, R40, R41, RZ, 0x3c, !PT ;  /* 0x0000002928287212 */ /* 0x000fe200078e3cff */
[----:B-1----:R-:W1:Y:S01]  /*20c70*/  @P1 LDC R51, c[0x0][0xbec] ;  /* 0x0002fb00ff331b82 */ /* 0x002e620000000800 */
[----:B------:R-:W-:Y:S01]  /*20c80*/  LOP3.LUT R44, R4, R5, RZ, 0x3c, !PT ;  /* 0x00000005042c7212 */ /* 0x000fe200078e3cff */
[----:B------:R-:W-:Y:S01]  /*20c90*/  IMAD.X R41, RZ, RZ, R3, P4 ;  /* 0x000000ffff297224 */ /* 0x000fe200020e0603 */
[----:B------:R-:W-:Y:S01]  /*20ca0*/  IADD3.X R33, RZ, R3, RZ, P6, !PT ;  /* 0x00000003ff217210 */ /* 0x000fe200037fe4ff */
[----:B------:R3:W5:Y:S01]  /*20cb0*/  LD.E.128 R4, desc[UR60][R2.64] ;  /* 0x0000003c02047980 */ /* 0x000762000c101d00 */
[----:B------:R-:W-:-:S03]  /*20cc0*/  LOP3.LUT R8, R15, 0x380, RZ, 0xc0, !PT ;  /* 0x000003800f087812 */ /* 0x000fc600078ec0ff */
[----:B--2---:R-:W2:Y:S01]  /*20cd0*/  @P1 LDC R53, c[0x0][0xbf0] ;  /* 0x0002fc00ff351b82 */ /* 0x004ea20000000800 */
[----:B------:R-:W-:Y:S01]  /*20ce0*/  IMAD R0, R194, 0x20, R200 ;  /* 0x00000020c2007824 */ /* 0x000fe200078e02c8 */
[----:B------:R-:W-:Y:S01]  /*20cf0*/  SHF.R.U64 R8, R8, 0x3, RZ ;  /* 0x0000000308087819 */ /* 0x000fe200000012ff */
[----:B------:R-:W5:Y:S01]  /*20d00*/  LD.E.128 R24, desc[UR60][R24.64] ;  /* 0x0000003c18187980 */ /* 0x000f62000c101d00 */
[----:B---3--:R-:W-:Y:S01]  /*20d10*/  IMAD.WIDE.U32 R2, R48, UR4, RZ ;  /* 0x0000000430027c25 */ /* 0x008fe2000f8e00ff */
[----:B------:R-:W-:Y:S01]  /*20d20*/  ULDC.64 UR4, c[0x0][0xae8] ;  /* 0x0002ba0000047ab9 */ /* 0x000fe20000000a00 */
[----:B------:R-:W-:Y:S01]  /*20d30*/  LOP3.LUT R8, R8, R15, RZ, 0x3c, !PT ;  /* 0x0000000f08087212 */ /* 0x000fe200078e3cff */
[----:B------:R-:W5:Y:S01]  /*20d40*/  LD.E.128 R32, desc[UR60][R32.64] ;  /* 0x0000003c20207980 */ /* 0x000f62000c101d00 */
[----:B------:R-:W-:Y:S01]  /*20d50*/  IMAD R20, R54, UR4, RZ ;  /* 0x0000000436147c24 */ /* 0x000fe2000f8e02ff */
[----:B------:R-:W-:Y:S01]  /*20d60*/  IADD3 R3, R3, R49, RZ ;  /* 0x0000003103037210 */ /* 0x000fe20007ffe0ff */
[----:B------:R-:W-:Y:S01]  /*20d70*/  IMAD.IADD R48, R187, 0x1, R0 ;  /* 0x00000001bb307824 */ /* 0x000fe200078e0200 */
[----:B------:R-:W5:Y:S01]  /*20d80*/  LD.E.128 R12, desc[UR60][R12.64] ;  /* 0x0000003c0c0c7980 */ /* 0x000f62000c101d00 */
[----:B------:R-:W-:-:S02]  /*20d90*/  IMAD R49, R195, UR5, R20 ;  /* 0x00000005c3317c24 */ /* 0x000fc4000f8e0214 */
[----:B------:R-:W-:Y:S01]  /*20da0*/  IMAD.WIDE.U32 R2, R195, UR4, R2 ;  /* 0x00000004c3027c25 */ /* 0x000fe2000f8e0002 */
[----:B------:R-:W-:Y:S01]  /*20db0*/  ULDC.64 UR4, c[0x0][0xaf0] ;  /* 0x0002bc0000047ab9 */ /* 0x000fe20000000a00 */
[----:B------:R-:W5:Y:S02]  /*20dc0*/  LD.E.128 R8, desc[UR60][R8.64] ;  /* 0x0000003c08087980 */ /* 0x000f64000c101d00 */
[----:B-1----:R-:W-:Y:S02]  /*20dd0*/  @P1 IMAD.HI.U32 R0, R48, R51, RZ ;  /* 0x0000003330001227 */ /* 0x002fe400078e00ff */
[----:B------:R-:W5:Y:S02]  /*20de0*/  LD.E.128 R36, desc[UR60][R36.64] ;  /* 0x0000003c24247980 */ /* 0x000f64000c101d00 */
[----:B------:R-:W-:Y:S01]  /*20df0*/  IMAD.IADD R3, R3, 0x1, R49 ;  /* 0x0000000103037824 */ /* 0x000fe200078e0231 */
[----:B------:R-:W-:Y:S01]  /*20e00*/  MOV R49, R48 ;  /* 0x0000003000317202 */ /* 0x000fe20000000f00 */
[----:B------:R-:W-:Y:S01]  /*20e10*/  IMAD R20, R28, UR4, RZ ;  /* 0x000000041c147c24 */ /* 0x000fe2000f8e02ff */
[----:B--2---:R-:W-:Y:S01]  /*20e20*/  @P1 SHF.R.U32.HI R49, RZ, R53, R0 ;  /* 0x00000035ff311219 */ /* 0x004fe20000011600 */
[C---:B------:R-:W-:Y:S01]  /*20e30*/  IMAD.WIDE.U32 R2, R55.reuse, UR4, R2 ;  /* 0x0000000437027c25 */ /* 0x040fe2000f8e0002 */
[----:B------:R-:W5:Y:S02]  /*20e40*/  LD.E.128 R40, desc[UR60][R40.64] ;  /* 0x0000003c28287980 */ /* 0x000f64000c101d00 */
[--C-:B------:R-:W-:Y:S01]  /*20e50*/  SHF.R.S32.HI R0, RZ, 0x1f, R49.reuse ;  /* 0x0000001fff007819 */ /* 0x100fe20000011431 */
[----:B------:R-:W-:Y:S01]  /*20e60*/  IMAD R51, R55, UR5, R20 ;  /* 0x0000000537337c24 */ /* 0x000fe2000f8e0214 */
[----:B------:R-:W-:Y:S01]  /*20e70*/  ULDC.64 UR4, c[0x0][0xae0] ;  /* 0x0002b80000047ab9 */ /* 0x000fe20000000a00 */
[----:B------:R-:W-:Y:S01]  /*20e80*/  IMAD.MOV R20, RZ, RZ, -R49 ;  /* 0x000000ffff147224 */ /* 0x000fe200078e0a31 */
[----:B------:R-:W5:Y:S01]  /*20e90*/  LD.E.128 R44, desc[UR60][R44.64] ;  /* 0x0000003c2c2c7980 */ /* 0x000f62000c101d00 */
[----:B------:R-:W-:-:S02]  /*20ea0*/  IMAD.IADD R3, R3, 0x1, R51 ;  /* 0x0000000103037824 */ /* 0x000fc400078e0233 */
[----:B------:R-:W-:Y:S01]  /*20eb0*/  IMAD R0, R0, UR4, RZ ;  /* 0x0000000400007c24 */ /* 0x000fe2000f8e02ff */
[----:B------:R-:W-:Y:S01]  /*20ec0*/  @!PT LDS RZ, [RZ] ;  /* 0x00000000fffff984 */ /* 0x000fe20000000800 */
[----:B------:R-:W-:Y:S01]  /*20ed0*/  @!PT LDS RZ, [RZ] ;  /* 0x00000000fffff984 */ /* 0x000fe20000000800 */
[----:B------:R-:W-:Y:S01]  /*20ee0*/  @!PT LDS RZ, [RZ] ;  /* 0x00000000fffff984 */ /* 0x000fe20000000800 */
[----:B------:R-:W-:Y:S01]  /*20ef0*/  @!PT LDS RZ, [RZ] ;  /* 0x00000000fffff984 */ /* 0x000fe20000000800 */
[----:B------:R1:W-:Y:S06]  /*20f00*/  MEMBAR.ALL.CTA ;  /* 0x0000000000007992 */ /* 0x0003ec0000008000 */
[----:B-1----:R-:W1:Y:S01]  /*20f10*/  FENCE.VIEW.ASYNC.S ;  /* 0x00000000000073c6 */ /* 0x002e620000000000 */
[----:B------:R-:W-:Y:S02]  /*20f20*/  IMAD R21, R21, R20, R48 ;  /* 0x0000001415157224 */ /* 0x000fe400078e0230 */
[----:B------:R-:W-:-:S02]  /*20f30*/  IMAD R51, R49, UR5, R0 ;  /* 0x0000000531337c24 */ /* 0x000fc4000f8e0200 */
[----:B------:R-:W-:Y:S01]  /*20f40*/  IMAD.WIDE.U32 R2, R49, UR4, R2 ;  /* 0x0000000431027c25 */ /* 0x000fe2000f8e0002 */
[----:B------:R-:W-:Y:S01]  /*20f50*/  SHF.R.S32.HI R0, RZ, 0x1f, R21 ;  /* 0x0000001fff007819 */ /* 0x000fe20000011415 */
[----:B------:R-:W-:Y:S02]  /*20f60*/  ULDC.64 UR4, c[0x0][0xad8] ;  /* 0x0002b60000047ab9 */ /* 0x000fe40000000a00 */
[----:B------:R-:W-:Y:S01]  /*20f70*/  IMAD.IADD R50, R200, 0x1, R187 ;  /* 0x00000001c8327824 */ /* 0x000fe200078e02bb */
[----:B------:R-:W-:Y:S01]  /*20f80*/  IADD3 R3, R3, R51, RZ ;  /* 0x0000003303037210 */ /* 0x000fe20007ffe0ff */
[----:B------:R-:W-:Y:S02]  /*20f90*/  IMAD R20, R0, UR4, RZ ;  /* 0x0000000400147c24 */ /* 0x000fe4000f8e02ff */
[----:B------:R-:W-:Y:S02]  /*20fa0*/  VIADD R0, R50, 0x20 ;  /* 0x0000002032007836 */ /* 0x000fe40000000000 */
[----:B------:R-:W-:-:S02]  /*20fb0*/  IMAD R49, R21, UR5, R20 ;  /* 0x0000000515317c24 */ /* 0x000fc4000f8e0214 */
[----:B------:R-:W-:Y:S01]  /*20fc0*/  IMAD.WIDE.U32 R2, R21, UR4, R2 ;  /* 0x0000000415027c25 */ /* 0x000fe2000f8e0002 */
[-C--:B------:R-:W-:Y:S01]  /*20fd0*/  ISETP.GE.AND P0, PT, R0, R57.reuse, PT ;  /* 0x000000390000720c */ /* 0x080fe20003f06270 */
[----:B------:R-:W-:Y:S01]  /*20fe0*/  ULDC.64 UR4, c[0x0][0xa80] ;  /* 0x0002a00000047ab9 */ /* 0x000fe20000000a00 */
[----:B------:R-:W-:Y:S01]  /*20ff0*/  ISETP.GE.AND P2, PT, R50, R57, PT ;  /* 0x000000393200720c */ /* 0x000fe20003f46270 */
[----:B------:R-:W-:Y:S01]  /*21000*/  VIADD R0, R18, 0x2a820 ;  /* 0x0002a82012007836 */ /* 0x000fe20000000000 */
[----:B------:R-:W-:Y:S02]  /*21010*/  IADD3 R3, R3, R49, RZ ;  /* 0x0000003103037210 */ /* 0x000fe40007ffe0ff */
[----:B------:R-:W-:Y:S01]  /*21020*/  LEA R28, P3, R2, UR4, 0x1 ;  /* 0x00000004021c7c11 */ /* 0x000fe2000f8608ff */
[----:B------:R-:W-:Y:S01]  /*21030*/  VIADD R20, R50, 0x40 ;  /* 0x0000004032147836 */ /* 0x000fe20000000000 */
[----:B------:R-:W-:Y:S02]  /*21040*/  PRMT R0, RZ, 0x654, R0 ;  /* 0x00000654ff007816 */ /* 0x000fe40000000000 */
[----:B------:R-:W-:Y:S01]  /*21050*/  LEA.HI.X R48, R2, UR5, R3, 0x1, P3 ;  /* 0x0000000502307c11 */ /* 0x000fe200098f0c03 */
[----:B------:R-:W-:Y:S01]  /*21060*/  BSSY B1, `(.L_x_1850) ;  /* 0x000000f000017945 */ /* 0x000fe20003800000 */
[----:B------:R-:W-:Y:S01]  /*21070*/  ISETP.GE.AND P1, PT, R20, R57, PT ;  /* 0x000000391400720c */ /* 0x000fe20003f26270 */
[----:B-1----:R1:W-:Y:S01]  /*21080*/  SYNCS.ARRIVE.TRANS64.RED.A1T0 RZ, [R0+URZ], RZ ;  /* 0x000000ff00ff79a7 */ /* 0x0023e2000810043f */
[----:B------:R2:W3:Y:S04]  /*21090*/  SHFL.IDX PT, R20, R28, RZ, 0x181f ;  /* 0x00181fff1c147589 */ /* 0x0004e800000e0000 */
[----:B-1----:R2:W1:Y:S01]  /*210a0*/  SHFL.IDX PT, R0, R48, RZ, 0x181f ;  /* 0x00181fff30007589 */ /* 0x00246200000e0000 */
[----:B------:R-:W-:Y:S06]  /*210b0*/  @P2 BRA `(.L_x_1851) ;  /* 0x0000000000242947 */ /* 0x000fec0003800000 */
[----:B------:R-:W-:Y:S02]  /*210c0*/  ULDC UR4, c[0x0][0xac8] ;  /* 0x0002b20000047ab9 */ /* 0x000fe40000000800 */
[----:B------:R-:W-:Y:S02]  /*210d0*/  ISETP.GE.AND P2, PT, R192, UR4, PT ;  /* 0x00000004c0007c0c */ /* 0x000fe4000bf46270 */
[----:B------:R-:W-:-:S11]  /*210e0*/  ISETP.GE.AND P3, PT, R193, UR4, PT ;  /* 0x00000004c1007c0c */ /* 0x000fd6000bf66270 */
[CC--:B---3--:R-:W-:Y:S02]  /*210f0*/  @!P2 LEA R2, P4, R192.reuse, R20.reuse, 0x1 ;  /* 0x00000014c002a211 */ /* 0x0c8fe400078808ff */
[C---:B------:R-:W-:Y:S02]  /*21100*/  @!P3 LEA R20, P5, R193.reuse, R20, 0x1 ;  /* 0x00000014c114b211 */ /* 0x040fe400078a08ff */
[-C--:B-1----:R-:W-:Y:S02]  /*21110*/  @!P2 LEA.HI.X R3, R192, R0.reuse, R225, 0x1, P4 ;  /* 0x00000000c003a211 */ /* 0x082fe400020f0ce1 */
[----:B------:R-:W-:-:S03]  /*21120*/  @!P3 LEA.HI.X R21, R193, R0, R224, 0x1, P5 ;  /* 0x00000000c115b211 */ /* 0x000fc600028f0ce0 */
[----:B-----5:R4:W-:Y:S04]  /*21130*/  @!P2 ST.E.128 desc[UR60][R2.64], R4 ;  /* 0x000000040200a985 */ /* 0x0209e8000c101d3c */
[----:B------:R4:W-:Y:S02]  /*21140*/  @!P3 ST.E.128 desc[UR60][R20.64], R32 ;  /* 0x000000201400b985 */ /* 0x0009e4000c101d3c */
.L_x_1851:
[----:B------:R-:W-:Y:S05]  /*21150*/  BSYNC B1 ;  /* 0x0000000000017941 */ /* 0x000fea0003800000 */
.L_x_1850:
[----:B-1----:R1:W0:Y:S01]  /*21160*/  SHFL.IDX PT, R0, R48, 0x1, 0x181f ;  /* 0x00381f0030007f89 */ /* 0x00222200000e0000 */
        /* <DEDUP_REMOVED lines=12> */
.L_x_1853:
[----:B------:R-:W-:Y:S05]  /*21230*/  BSYNC B1 ;  /* 0x0000000000017941 */ /* 0x000fea0003800000 */
.L_x_1852:
        /* <DEDUP_REMOVED lines=13> */
.L_x_1855:
[----:B------:R-:W-:Y:S05]  /*21310*/  BSYNC B1 ;  /* 0x0000000000017941 */ /* 0x000fea0003800000 */
.L_x_1854:
[----:B0-----:R-:W-:Y:S01]  /*21320*/  VIADD R0, R50, 0x60 ;  /* 0x0000006032007836 */ /* 0x001fe20000000000 */
[----:B-12---:R-:W0:Y:S04]  /*21330*/  SHFL.IDX PT, R48, R48, 0x3, 0x181f ;  /* 0x00781f0030307f89 */ /* 0x006e2800000e0000 */
        /* <DEDUP_REMOVED lines=10> */
[----:B--2---:R-:W-:-:S04]  /*213e0*/  LEA R2, P0, R193, R28, 0x1 ;  /* 0x0000001cc1027211 */ /* 0x004fc800078008ff */
[----:B------:R-:W-:-:S05]  /*213f0*/  LEA.HI.X R3, R193, R48, R224, 0x1, P0 ;  /* 0x00000030c1037211 */ /* 0x000fca00000f0ce0 */
[----:B------:R4:W-:Y:S01]  /*21400*/  ST.E.128 desc[UR60][R2.64], R44 ;  /* 0x0000002c02007985 */ /* 0x0009e2000c101d3c */
[----:B------:R-:W-:Y:S05]  /*21410*/  BRA `(.L_x_1856) ;  /* 0x0000000800b47947 */ /* 0x000fea0003800000 */
.L_x_1848:
[----:B------:R-:W-:Y:S01]  /*21420*/  ULDC.64 UR4, c[0x0][0xc00] ;  /* 0x0003000000047ab9 */ /* 0x000fe20000000a00 */
[----:B------:R-:W2:Y:S01]  /*21430*/  LDC.64 R2, c[0x0][0xc00] ;  /* 0x00030000ff027b82 */ /* 0x000ea20000000a00 */
[----:B------:R-:W-:Y:S01]  /*21440*/  ISETP.NE.U32.AND P0, PT, RZ, UR4, PT ;  /* 0x00000004ff007c0c */ /* 0x000fe2000bf05070 */
[----:B------:R-:W-:-:S03]  /*21450*/  IMAD.MOV.U32 R6, RZ, RZ, RZ ;  /* 0x000000ffff067224 */ /* 0x000fc600078e00ff */
[----:B------:R-:W-:Y:S01]  /*21460*/  ISETP.NE.AND.EX P0, PT, RZ, UR5, PT, P0 ;  /* 0x00000005ff007c0c */ /* 0x000fe2000bf05300 */
[----:B------:R-:W-:Y:S02]  /*21470*/  ULDC.64 UR4, c[0x0][0xc08] ;  /* 0x0003020000047ab9 */ /* 0x000fe40000000a00 */
[----:B------:R-:W-:Y:S01]  /*21480*/  ISETP.NE.U32.AND P1, PT, RZ, UR4, PT ;  /* 0x00000004ff007c0c */ /* 0x000fe2000bf25070 */
[----:B------:R-:W3:Y:S03]  /*21490*/  LDC R21, c[0x0][0xbe8] ;  /* 0x0002fa00ff157b82 */ /* 0x000ee60000000800 */
[----:B------:R-:W-:Y:S01]  /*214a0*/  ISETP.NE.AND.EX P1, PT, RZ, UR5, PT, P1 ;  /* 0x00000005ff007c0c */ /* 0x000fe2000bf25310 */
[----:B--2---:R-:W-:-:S12]  /*214b0*/  IMAD.WIDE R2, R197, 0x4, R2 ;  /* 0x00000004c5027825 */ /* 0x004fd800078e0202 */
[----:B------:R-:W2:Y:S01]  /*214c0*/  @P1 LDC.64 R4, c[0x0][0xc08] ;  /* 0x00030200ff041b82 */ /* 0x000ea20000000a00 */
[----:B------:R-:W-:Y:S02]  /*214d0*/  ULDC UR4, c[0x0][0xa88] ;  /* 0x0002a20000047ab9 */ /* 0x000fe40000000800 */
[----:B------:R-:W-:Y:S01]  /*214e0*/  IMAD.U32 R0, RZ, RZ, UR4 ;  /* 0x00000004ff007e24 */ /* 0x000fe2000f8e00ff */
[----:B------:R4:W5:Y:S01]  /*214f0*/  @P0 LDG.E R6, desc[UR60][R2.64] ;  /* 0x0000003c02060981 */ /* 0x000962000c1e1900 */
[----:B--2---:R-:W-:-:S05]  /*21500*/  @P1 IMAD.WIDE R4, R197, 0x4, R4 ;  /* 0x00000004c5041825 */ /* 0x004fca00078e0204 */
[----:B------:R4:W5:Y:S01]  /*21510*/  @P1 LDG.E R0, desc[UR60][R4.64] ;  /* 0x0000003c04001981 */ /* 0x000962000c1e1900 */
[----:B---3--:R-:W-:Y:S01]  /*21520*/  ISETP.NE.AND P2, PT, R21, 0x1, PT ;  /* 0x000000011500780c */ /* 0x008fe20003f45270 */
[----:B------:R-:W2:-:S12]  /*21530*/  S2R R8, SR_TID.X ;  /* 0x0000000000087919 */ /* 0x000e980000002100 */
[----:B------:R-:W3:Y:S08]  /*21540*/  @P2 LDC R20, c[0x0][0xbec] ;  /* 0x0002fb00ff142b82 */ /* 0x000ef00000000800 */
[----:B------:R-:W0:Y:S01]  /*21550*/  @P2 LDC R25, c[0x0][0xbf0] ;  /* 0x0002fc00ff192b82 */ /* 0x000e220000000800 */
[----:B--2---:R-:W-:-:S04]  /*21560*/  IADD3 R7, R8, -0x80, RZ ;  /* 0xffffff8008077810 */ /* 0x004fc80007ffe0ff */
[----:B------:R-:W-:Y:S02]  /*21570*/  ISETP.GE.AND P3, PT, R7, 0x80, PT ;  /* 0x000000800700780c */ /* 0x000fe40003f66270 */
[----:B------:R-:W-:Y:S01]  /*21580*/  SHF.R.S32.HI R7, RZ, 0x1f, R197 ;  /* 0x0000001fff077819 */ /* 0x000fe200000114c5 */
[----:B----4-:R-:W-:Y:S10]  /*21590*/  @P1 BRA `(.L_x_1857) ;  /* 0x0000000000101947 */ /* 0x010ff40003800000 */
[----:B------:R-:W-:Y:S05]  /*215a0*/  @!P0 BRA `(.L_x_1857) ;  /* 0x00000000000c8947 */ /* 0x000fea0003800000 */
[----:B------:R-:W2:Y:S04]  /*215b0*/  LDG.E R5, desc[UR60][R2.64] ;  /* 0x0000003c02057981 */ /* 0x000ea8000c1e1900 */
[----:B-----5:R-:W2:Y:S02]  /*215c0*/  LDG.E R0, desc[UR60][R2.64+0x4] ;  /* 0x0000043c02007981 */ /* 0x020ea4000c1e1900 */
[----:B--2---:R-:W-:-:S07]  /*215d0*/  IMAD.IADD R0, R0, 0x1, -R5 ;  /* 0x0000000100007824 */ /* 0x004fce00078e0a05 */
.L_x_1857:
[----:B------:R-:W-:Y:S01]  /*215e0*/  BSSY B1, `(.L_x_1858) ;  /* 0x000002c000017945 */ /* 0x000fe20003800000 */
[----:B------:R-:W-:Y:S02]  /*215f0*/  SHF.R.S32.HI R10, RZ, 0x1f, R195 ;  /* 0x0000001fff0a7819 */ /* 0x000fe400000114c3 */
[----:B------:R-:W-:Y:S02]  /*21600*/  SEL R13, R197, RZ, !P0 ;  /* 0x000000ffc50d7207 */ /* 0x000fe40004000000 */
[----:B------:R-:W-:Y:S02]  /*21610*/  SEL R12, R7, RZ, !P0 ;  /* 0x000000ff070c7207 */ /* 0x000fe40004000000 */
[----:B-----5:R-:W-:Y:S01]  /*21620*/  SHF.R.S32.HI R11, RZ, 0x1f, R6 ;  /* 0x0000001fff0b7819 */ /* 0x020fe20000011406 */
[----:B------:R-:W-:Y:S06]  /*21630*/  @P3 BRA `(.L_x_1859) ;  /* 0x0000000000983947 */ /* 0x000fec0003800000 */
[----:B------:R-:W2:Y:S01]  /*21640*/  LDC R14, c[0x0][0xbe8] ;  /* 0x0002fa00ff0e7b82 */ /* 0x000ea20000000800 */
[----:B------:R-:W-:Y:S01]  /*21650*/  IADD3 R9, R187, -0x80, R8 ;  /* 0xffffff80bb097810 */ /* 0x000fe20007ffe008 */
[----:B--2---:R-:W-:-:S05]  /*21660*/  IMAD R2, R0, R14, RZ ;  /* 0x0000000e00027224 */ /* 0x004fca00078e02ff */
        /* <DEDUP_REMOVED lines=9> */
[----:B------:R-:W2:Y:S01]  /*21700*/  @P0 LDC R4, c[0x0][0xbec] ;  /* 0x0002fb00ff040b82 */ /* 0x000ea20000000800 */
[----:B------:R-:W-:Y:S01]  /*21710*/  IMAD R7, R195, UR5, R8 ;  /* 0x00000005c3077c24 */ /* 0x000fe2000f8e0208 */
[----:B------:R-:W-:-:S03]  /*21720*/  ULDC.64 UR4, c[0x0][0xb98] ;  /* 0x0002e60000047ab9 */ /* 0x000fc60000000a00 */
[----:B------:R-:W-:-:S03]  /*21730*/  IMAD.IADD R3, R3, 0x1, R7 ;  /* 0x0000000103037824 */ /* 0x000fc600078e0207 */
[----:B------:R-:W4:Y:S01]  /*21740*/  @P0 LDC R15, c[0x0][0xbf0] ;  /* 0x0002fc00ff0f0b82 */ /* 0x000f220000000800 */
[----:B------:R-:W-:-:S04]  /*21750*/  IMAD.WIDE.U32 R2, R13, UR4, R2 ;  /* 0x000000040d027c25 */ /* 0x000fc8000f8e0002 */
[----:B--2---:R-:W-:-:S05]  /*21760*/  @P0 IMAD.HI.U32 R4, R9, R4, RZ ;  /* 0x0000000409040227 */ /* 0x004fca00078e00ff */
        /* <DEDUP_REMOVED lines=16> */
[----:B------:R-:W-:Y:S02]  /*21870*/  LEA.HI.X R5, R2, UR5, R3, 0x2, P0 ;  /* 0x0000000502057c11 */ /* 0x000fe400080f1403 */
[----:B------:R-:W-:-:S05]  /*21880*/  MOV R3, 0xff800000 ;  /* 0xff80000000037802 */ /* 0x000fca0000000f00 */
[----:B------:R2:W-:Y:S02]  /*21890*/  STG.E desc[UR60][R4.64], R3 ;  /* 0x0000000304007986 */ /* 0x0005e4000c10193c */
.L_x_1859:
[----:B------:R-:W-:Y:S05]  /*218a0*/  BSYNC B1 ;  /* 0x0000000000017941 */ /* 0x000fea0003800000 */
.L_x_1858:
[----:B------:R-:W-:Y:S01]  /*218b0*/  ULDC.64 UR4, c[0x0][0xaa0] ;  /* 0x0002a80000047ab9 */ /* 0x000fe20000000a00 */
[----:B--2---:R-:W-:Y:S01]  /*218c0*/  IMAD R4, R194, 0x20, R200 ;  /* 0x00000020c2047824 */ /* 0x004fe200078e02c8 */
[----:B------:R-:W-:Y:S01]  /*218d0*/  BSSY B1, `(.L_x_1860) ;  /* 0x0000037000017945 */ /* 0x000fe20003800000 */
[----:B------:R-:W-:Y:S02]  /*218e0*/  IMAD R3, R11, UR4, RZ ;  /* 0x000000040b037c24 */ /* 0x000fe4000f8e02ff */
[----:B------:R-:W-:Y:S02]  /*218f0*/  IMAD.IADD R9, R187, 0x1, R4 ;  /* 0x00000001bb097824 */ /* 0x000fe400078e0204 */
[C---:B------:R-:W-:Y:S02]  /*21900*/  IMAD R5, R6.reuse, UR5, R3 ;  /* 0x0000000506057c24 */ /* 0x040fe4000f8e0203 */
[----:B------:R-:W-:Y:S01]  /*21910*/  IMAD.WIDE.U32 R2, R6, UR4, RZ ;  /* 0x0000000406027c25 */ /* 0x000fe2000f8e00ff */
[----:B------:R-:W-:-:S03]  /*21920*/  ULDC.64 UR4, c[0x0][0xae8] ;  /* 0x0002ba0000047ab9 */ /* 0x000fc60000000a00 */
[----:B------:R-:W-:Y:S01]  /*21930*/  IMAD.IADD R3, R3, 0x1, R5 ;  /* 0x0000000103037824 */ /* 0x000fe200078e0205 */
[----:B------:R-:W-:Y:S01]  /*21940*/  MOV R5, R9 ;  /* 0x0000000900057202 */ /* 0x000fe20000000f00 */
[----:B------:R-:W-:Y:S02]  /*21950*/  IMAD R6, R10, UR4, RZ ;  /* 0x000000040a067c24 */ /* 0x000fe4000f8e02ff */
[----:B---3--:R-:W-:-:S04]  /*21960*/  @P2 IMAD.HI.U32 R4, R9, R20, RZ ;  /* 0x0000001409042227 */ /* 0x008fc800078e00ff */
[C---:B------:R-:W-:Y:S01]  /*21970*/  IMAD R7, R195.reuse, UR5, R6 ;  /* 0x00000005c3077c24 */ /* 0x040fe2000f8e0206 */
[----:B0-----:R-:W-:Y:S01]  /*21980*/  @P2 SHF.R.U32.HI R5, RZ, R25, R4 ;  /* 0x00000019ff052219 */ /* 0x001fe20000011604 */
[----:B------:R-:W-:Y:S01]  /*21990*/  IMAD.WIDE.U32 R2, R195, UR4, R2 ;  /* 0x00000004c3027c25 */ /* 0x000fe2000f8e0002 */
[----:B------:R-:W-:Y:S02]  /*219a0*/  ULDC.64 UR4, c[0x0][0xaf0] ;  /* 0x0002bc0000047ab9 */ /* 0x000fe40000000a00 */
[----:B------:R-:W-:Y:S01]  /*219b0*/  SHF.R.S32.HI R4, RZ, 0x1f, R5 ;  /* 0x0000001fff047819 */ /* 0x000fe20000011405 */
[----:B------:R-:W-:Y:S02]  /*219c0*/  IMAD R6, R12, UR4, RZ ;  /* 0x000000040c067c24 */ /* 0x000fe4000f8e02ff */
[----:B------:R-:W-:Y:S02]  /*219d0*/  IMAD.IADD R3, R3, 0x1, R7 ;  /* 0x0000000103037824 */ /* 0x000fe400078e0207 */
[----:B------:R-:W-:-:S02]  /*219e0*/  IMAD R7, R13, UR5, R6 ;  /* 0x000000050d077c24 */ /* 0x000fc4000f8e0206 */
        /* <DEDUP_REMOVED lines=10> */
[----:B------:R-:W-:Y:S01]  /*21a90*/  IMAD.IADD R6, R200, 0x1, R187 ;  /* 0x00000001c8067824 */ /* 0x000fe200078e02bb */
[----:B------:R-:W-:Y:S01]  /*21aa0*/  IADD3 R3, R3, R9, RZ ;  /* 0x0000000903037210 */ /* 0x000fe20007ffe0ff */
[----:B------:R-:W-:Y:S02]  /*21ab0*/  IMAD R4, R4, UR4, RZ ;  /* 0x0000000404047c24 */ /* 0x000fe4000f8e02ff */
[----:B------:R-:W-:Y:S02]  /*21ac0*/  IMAD R21, R0, R21, RZ ;  /* 0x0000001500157224 */ /* 0x000fe400078e02ff */
[C---:B------:R-:W-:Y:S02]  /*21ad0*/  IMAD R5, R7.reuse, UR5, R4 ;  /* 0x0000000507057c24 */ /* 0x040fe4000f8e0204 */
[----:B------:R-:W-:Y:S01]  /*21ae0*/  IMAD.WIDE.U32 R2, R7, UR4, R2 ;  /* 0x0000000407027c25 */ /* 0x000fe2000f8e0002 */
[----:B------:R-:W-:Y:S01]  /*21af0*/  ISETP.GE.AND P2, PT, R6, R21, PT ;  /* 0x000000150600720c */ /* 0x000fe20003f46270 */
[----:B------:R-:W-:-:S02]  /*21b00*/  ULDC.64 UR4, c[0x0][0xa80] ;  /* 0x0002a00000047ab9 */ /* 0x000fc40000000a00 */
[----:B------:R-:W-:Y:S01]  /*21b10*/  VIADD R0, R6, 0x20 ;  /* 0x0000002006007836 */ /* 0x000fe20000000000 */
[----:B------:R-:W-:Y:S02]  /*21b20*/  IADD3 R3, R3, R5, RZ ;  /* 0x0000000503037210 */ /* 0x000fe40007ffe0ff */
[----:B------:R-:W-:Y:S02]  /*21b30*/  LEA R4, P3, R2, UR4, 0x1 ;  /* 0x0000000402047c11 */ /* 0x000fe4000f8608ff */
[-C--:B------:R-:W-:Y:S01]  /*21b40*/  ISETP.GE.AND P1, PT, R0, R21.reuse, PT ;  /* 0x000000150000720c */ /* 0x080fe20003f26270 */
[----:B------:R-:W-:Y:S01]  /*21b50*/  VIADD R0, R6, 0x40 ;  /* 0x0000004006007836 */ /* 0x000fe20000000000 */
[----:B------:R-:W-:Y:S02]  /*21b60*/  LEA.HI.X R5, R2, UR5, R3, 0x1, P3 ;  /* 0x0000000502057c11 */ /* 0x000fe400098f0c03 */
[----:B------:R0:W2:Y:S02]  /*21b70*/  SHFL.IDX PT, R2, R4, RZ, 0x181f ;  /* 0x00181fff04027589 */ /* 0x0000a400000e0000 */
[----:B------:R-:W-:-:S02]  /*21b80*/  ISETP.GE.AND P0, PT, R0, R21, PT ;  /* 0x000000150000720c */ /* 0x000fc40003f06270 */
        /* <DEDUP_REMOVED lines=11> */
.L_x_1861:
[----:B------:R-:W-:Y:S05]  /*21c40*/  BSYNC B1 ;  /* 0x0000000000017941 */ /* 0x000fea0003800000 */
.L_x_1860:
        /* <DEDUP_REMOVED lines=13> */
.L_x_1863:
[----:B------:R-:W-:Y:S05]  /*21d20*/  BSYNC B1 ;  /* 0x0000000000017941 */ /* 0x000fea0003800000 */
.L_x_1862:
        /* <DEDUP_REMOVED lines=13> */
.L_x_1865:
[----:B------:R-:W-:Y:S05]  /*21e00*/  BSYNC B1 ;  /* 0x0000000000017941 */ /* 0x000fea0003800000 */
.L_x_1864:
        /* <DEDUP_REMOVED lines=14> */
.L_x_1856:
[----:B------:R-:W-:Y:S05]  /*21ef0*/  BSYNC B0 ;  /* 0x0000000000007941 */ /* 0x000fea0003800000 */
.L_x_1847:
[----:B------:R-:W-:Y:S02]  /*21f00*/  ULDC UR4, c[0x0][0xc3c] ;  /* 0x00030f0000047ab9 */ /* 0x000fe40000000800 */
[----:B-1----:R-:W-:-:S13]  /*21f10*/  ISETP.GE.AND P0, PT, R31, UR4, PT ;  /* 0x000000041f007c0c */ /* 0x002fda000bf06270 */
[----:B------:R-:W-:Y:S05]  /*21f20*/  @!P0 BRA `(.L_x_1866) ;  /* 0xfffffdf000e88947 */ /* 0x000fea000383ffff */
[----:B------:R-:W-:Y:S05]  /*21f30*/  BRA `(.L_x_1566) ;  /* 0x0000007400387947 */ /* 0x000fea0003800000 */
.L_x_1564:
        /* <DEDUP_REMOVED lines=16> */
.L_x_1867:
        /* <DEDUP_REMOVED lines=11> */
[C---:B------:R-:W-:Y:S02]  /*220f0*/  ISETP.GE.U32.AND P2, PT, R5.reuse, 0x2, PT ;  /* 0x000000020500780c */ /* 0x040fe40003f46070 */
[C---:B------:R-:W-:Y:S02]  /*22100*/  ISETP.GE.U32.AND P3, PT, R5.reuse, 0x4, PT ;  /* 0x000000040500780c */ /* 0x040fe40003f66070 */
[C---:B------:R-:W-:Y:S02]  /*22110*/  ISETP.GE.U32.AND P4, PT, R5.reuse, 0x8, PT ;  /* 0x000000080500780c */ /* 0x040fe40003f86070 */
[----:B------:R-:W-:Y:S02]  /*22120*/  ISETP.GE.U32.AND P5, PT, R5, 0x10, PT ;  /* 0x000000100500780c */ /* 0x000fe40003fa6070 */
[----:B------:R-:W-:Y:S01]  /*22130*/  MOV R16, RZ ;  /* 0x000000ff00107202 */ /* 0x000fe20000000f00 */
[----:B--2---:R-:W1:Y:S02]  /*22140*/  SHFL.UP PT, R6, R4, 0x1, RZ ;  /* 0x0420000004067989 */ /* 0x004e6400000e00ff */
        /* <DEDUP_REMOVED lines=14> */
[----:B------:R-:W1:Y:S02]  /*22230*/  SHFL.IDX PT, R6, R8, 0x1f, 0x1f ;  /* 0x03e01f0008067f89 */ /* 0x000e6400000e0000 */
[----:B-1----:R-:W-:-:S04]  /*22240*/  IMAD R6, R6, UR5, RZ ;  /* 0x0000000506067c24 */ /* 0x002fc8000f8e02ff */
[----:B------:R-:W-:Y:S01]  /*22250*/  IMAD.MOV.U32 R3, RZ, RZ, R6 ;  /* 0x000000ffff037224 */ /* 0x000fe200078e0006 */
[----:B0-----:R-:W-:-:S13]  /*22260*/  ISETP.GT.AND P6, PT, R6, UR6, PT ;  /* 0x0000000606007c0c */ /* 0x001fda000bfc4270 */
[----:B------:R-:W-:Y:S05]  /*22270*/  @P6 BRA `(.L_x_1869) ;  /* 0x0000000000986947 */ /* 0x000fea0003800000 */
[----:B------:R-:W0:Y:S01]  /*22280*/  LDC R10, c[0x0][0xc3c] ;  /* 0x00030f00ff0a7b82 */ /* 0x000e220000000800 */
[----:B------:R-:W-:Y:S01]  /*22290*/  IMAD.MOV.U32 R6, RZ, RZ, R3 ;  /* 0x000000ffff067224 */ /* 0x000fe200078e0003 */
[----:B------:R-:W-:Y:S01]  /*222a0*/  UMOV UR4, URZ ;  /* 0x0000003f00047c82 */ /* 0x000fe20008000000 */
[----:B------:R-:W-:Y:S01]  /*222b0*/  ULDC UR7, c[0x0][0xc3c] ;  /* 0x00030f0000077ab9 */ /* 0x000fe20000000800 */
[----:B------:R-:W-:-:S05]  /*222c0*/  ULDC UR5, c[0x0][0xc38] ;  /* 0x00030e0000057ab9 */ /* 0x000fca0000000800 */
.L_x_1873:
[----:B------:R-:W-:Y:S01]  /*222d0*/  UIADD3 UR4, UR4, 0x1f, URZ ;  /* 0x0000001f04047890 */ /* 0x000fe2000fffe03f */
[----:B------:R-:W-:-:S05]  /*222e0*/  IMAD.U32 R19, RZ, RZ, UR7 ;  /* 0x00000007ff137e24 */ /* 0x000fca000f8e00ff */
[----:B0-----:R-:W-:-:S13]  /*222f0*/  ISETP.LE.AND P6, PT, R10, UR4, PT ;  /* 0x000000040a007c0c */ /* 0x001fda000bfc3270 */
[----:B------:R-:W-:Y:S05]  /*22300*/  @P6 BRA `(.L_x_1870) ;  /* 0x0000000400b06947 */ /* 0x000fea0003800000 */
[----:B------:R-:W-:Y:S01]  /*22310*/  IADD3 R7, R5, UR4, RZ ;  /* 0x0000000405077c10 */ /* 0x000fe2000fffe0ff */
[----:B------:R-:W-:Y:S01]  /*22320*/  BSSY B0, `(.L_x_1871) ;  /* 0x0000007000007945 */ /* 0x000fe20003800000 */
[----:B------:R-:W-:Y:S02]  /*22330*/  IMAD.MOV.U32 R4, RZ, RZ, RZ ;  /* 0x000000ffff047224 */ /* 0x000fe400078e00ff */
[----:B------:R-:W-:-:S13]  /*22340*/  ISETP.GE.OR P6, PT, R7, R10, !P0 ;  /* 0x0000000a0700720c */ /* 0x000fda00047c6670 */
[----:B------:R-:W-:Y:S05]  /*22350*/  @P6 BRA `(.L_x_1872) ;  /* 0x00000000000c6947 */ /* 0x000fea0003800000 */
[----:B------:R-:W0:Y:S02]  /*22360*/  LDC.64 R2, c[0x0][0xc80] ;  /* 0x00032000ff027b82 */ /* 0x000e240000000a00 */
[----:B0-----:R-:W-:-:S05]  /*22370*/  IMAD.WIDE R2, R7, 0x4, R2 ;  /* 0x0000000407027825 */ /* 0x001fca00078e0202 */
[----:B------:R0:W5:Y:S02]  /*22380*/  LDG.E R4, desc[UR60][R2.64] ;  /* 0x0000003c02047981 */ /* 0x000164000c1e1900 */
.L_x_1872:
[----:B------:R-:W-:Y:S05]  /*22390*/  BSYNC B0 ;  /* 0x0000000000007941 */ /* 0x000fea0003800000 */
.L_x_1871:
[----:B0----5:R-:W0:Y:S02]  /*223a0*/  SHFL.UP PT, R2, R4, 0x1, RZ ;  /* 0x0420000004027989 */ /* 0x021e2400000e00ff */
        /* <DEDUP_REMOVED lines=19> */
.L_x_1869:
[----:B------:R-:W-:-:S05]  /*224e0*/  IADD3 R13, -R3, R6, RZ ;  /* 0x00000006030d7210 */ /* 0x000fca0007ffe1ff */
        /* <DEDUP_REMOVED lines=19> */
.L_x_1874:
[----:B---3--:R-:W-:Y:S01]  /*22620*/  IMAD R16, R16, UR5, R13 ;  /* 0x0000000510107c24 */ /* 0x008fe2000f8e020d */
[----:B------:R-:W-:Y:S02]  /*22630*/  IABS R2, R6 ;  /* 0x0000000600027213 */ /* 0x000fe40000000000 */
[----:B01----:R-:W-:Y:S02]  /*22640*/  IADD3 R11, RZ, -R3, RZ ;  /* 0x80000003ff0b7210 */ /* 0x003fe40007ffe0ff */
[----:B--2---:R-:W-:Y:S01]  /*22650*/  IADD3 R9, -R16, UR6, RZ ;  /* 0x0000000610097c10 */ /* 0x004fe2000fffe1ff */
[----:B------:R-:W-:Y:S02]  /*22660*/  IMAD.MOV R10, RZ, RZ, -R2 ;  /* 0x000000ffff0a7224 */ /* 0x000fe400078e0a02 */
[----:B------:R-:W-:Y:S01]  /*22670*/  IMAD R11, R11, R12, RZ ;  /* 0x0000000c0b0b7224 */ /* 0x000fe200078e02ff */
[----:B------:R-:W-:Y:S01]  /*22680*/  IABS R8, R9 ;  /* 0x0000000900087213 */ /* 0x000fe20000000000 */
[----:B------:R-:W-:-:S04]  /*22690*/  IMAD.MOV.U32 R2, RZ, RZ, RZ ;  /* 0x000000ffff027224 */ /* 0x000fc800078e00ff */
[----:B------:R-:W-:-:S04]  /*226a0*/  IMAD.HI.U32 R2, R3, R11, R2 ;  /* 0x0000000b03027227 */ /* 0x000fc800078e0002 */
[----:B------:R-:W-:Y:S01]  /*226b0*/  IMAD.MOV.U32 R3, RZ, RZ, R8 ;  /* 0x000000ffff037224 */ /* 0x000fe200078e0008 */
[----:B------:R-:W-:-:S03]  /*226c0*/  MOV R8, R10 ;  /* 0x0000000a00087202 */ /* 0x000fc60000000f00 */
        /* <DEDUP_REMOVED lines=10> */
[----:B------:R-:W-:Y:S02]  /*22770*/  @!P2 IADD3 R2, -R2, RZ, RZ ;  /* 0x000000ff0202a210 */ /* 0x000fe40007ffe1ff */
[----:B------:R-:W-:-:S05]  /*22780*/  @!P1 LOP3.LUT R2, RZ, R6, RZ, 0x33, !PT ;  /* 0x00000006ff029212 */ /* 0x000fca00078e33ff */
[----:B------:R-:W-:Y:S02]  /*22790*/  IMAD R8, R7, R2, RZ ;  /* 0x0000000207087224 */ /* 0x000fe400078e02ff */
[----:B------:R-:W-:Y:S02]  /*227a0*/  IMAD.MOV R2, RZ, RZ, -R2 ;  /* 0x000000ffff027224 */ /* 0x000fe400078e0a02 */
[----:B------:R-:W-:Y:S02]  /*227b0*/  IMAD.MOV R10, RZ, RZ, -R8 ;  /* 0x000000ffff0a7224 */ /* 0x000fe400078e0a08 */
[----:B------:R-:W-:Y:S02]  /*227c0*/  IMAD R13, R6, R2, R9 ;  /* 0x00000002060d7224 */ /* 0x000fe400078e0209 */
[----:B------:R-:W-:Y:S01]  /*227d0*/  IMAD.MOV.U32 R2, RZ, RZ, RZ ;  /* 0x000000ffff027224 */ /* 0x000fe200078e00ff */
[----:B------:R-:W-:-:S04]  /*227e0*/  VIADDMNMX R18, R10, UR5, R7, PT ;  /* 0x000000050a127c46 */ /* 0x000fc8000b800107 */
[-C--:B------:R-:W-:Y:S02]  /*227f0*/  IABS R10, R18.reuse ;  /* 0x00000012000a7213 */ /* 0x080fe40000000000 */
[----:B------:R-:W-:Y:S02]  /*22800*/  IABS R6, R18 ;  /* 0x0000001200067213 */ /* 0x000fe40000000000 */
[----:B------:R-:W0:Y:S08]  /*22810*/  I2F.RP R7, R10 ;  /* 0x0000000a00077306 */ /* 0x000e300000209400 */
[----:B0-----:R-:W0:Y:S02]  /*22820*/  MUFU.RCP R7, R7 ;  /* 0x0000000700077308 */ /* 0x001e240000001000 */
[----:B0-----:R-:W-:-:S06]  /*22830*/  VIADD R3, R7, 0xffffffe ;  /* 0x0ffffffe07037836 */ /* 0x001fcc0000000000 */
[----:B------:R-:W0:Y:S02]  /*22840*/  F2I.FTZ.U32.TRUNC.NTZ R3, R3 ;  /* 0x0000000300037305 */ /* 0x000e24000021f000 */
[----:B0-----:R-:W-:-:S05]  /*22850*/  IADD3 R11, RZ, -R3, RZ ;  /* 0x80000003ff0b7210 */ /* 0x001fca0007ffe0ff */
[----:B------:R-:W-:Y:S01]  /*22860*/  IMAD.MOV.U32 R9, RZ, RZ, R11 ;  /* 0x000000ffff097224 */ /* 0x000fe200078e000b */
[----:B------:R-:W-:-:S03]  /*22870*/  IABS R11, R13 ;  /* 0x0000000d000b7213 */ /* 0x000fc60000000000 */
[----:B------:R-:W-:-:S04]  /*22880*/  IMAD R9, R9, R10, RZ ;  /* 0x0000000a09097224 */ /* 0x000fc800078e02ff */
[----:B------:R-:W-:-:S04]  /*22890*/  IMAD.HI.U32 R2, R3, R9, R2 ;  /* 0x0000000903027227 */ /* 0x000fc800078e0002 */
[----:B------:R-:W-:Y:S02]  /*228a0*/  IMAD.MOV R3, RZ, RZ, -R6 ;  /* 0x000000ffff037224 */ /* 0x000fe400078e0a06 */
        /* <DEDUP_REMOVED lines=8> */
[----:B------:R-:W-:Y:S02]  /*22930*/  ISETP.GE.AND P2, PT, R3, RZ, PT ;  /* 0x000000ff0300720c */ /* 0x000fe40003f46270 */
[----:B------:R-:W-:-:S05]  /*22940*/  IADD3 R3, R13, R8, RZ ;  /* 0x000000080d037210 */ /* 0x000fca0007ffe0ff */
[----:B------:R-:W-:-:S06]  /*22950*/  @P0 VIADD R2, R2, 0x1 ;  /* 0x0000000102020836 */ /* 0x000fcc0000000000 */
[----:B------:R-:W-:Y:S01]  /*22960*/  @!P2 IMAD.MOV R2, RZ, RZ, -R2 ;  /* 0x000000ffff02a224 */ /* 0x000fe200078e0a02 */
[----:B------:R-:W-:Y:S01]  /*22970*/  @!P1 LOP3.LUT R2, RZ, R18, RZ, 0x33, !PT ;  /* 0x00000012ff029212 */ /* 0x000fe200078e33ff */
[----:B------:R-:W-:-:S03]  /*22980*/  IMAD.MOV R18, RZ, RZ, -R18 ;  /* 0x000000ffff127224 */ /* 0x000fc600078e0a12 */
[----:B------:R-:W-:Y:S01]  /*22990*/  LOP3.LUT R17, RZ, R2, RZ, 0x33, !PT ;  /* 0x00000002ff117212 */ /* 0x000fe200078e33ff */
[----:B------:R-:W-:-:S04]  /*229a0*/  IMAD R18, R2, R18, R3 ;  /* 0x0000001202127224 */ /* 0x000fc800078e0203 */
[----:B------:R-:W-:Y:S01]  /*229b0*/  IMAD.IADD R17, R4, 0x1, R17 ;  /* 0x0000000104117824 */ /* 0x000fe200078e0211 */
[----:B------:R-:W-:Y:S06]  /*229c0*/  BRA `(.L_x_1875) ;  /* 0x00000000000c7947 */ /* 0x000fec0003800000 */
.L_x_1870:
[----:B------:R-:W-:Y:S01]  /*229d0*/  IMAD.MOV.U32 R17, RZ, RZ, RZ ;  /* 0x000000ffff117224 */ /* 0x000fe200078e00ff */
[----:B------:R-:W-:Y:S01]  /*229e0*/  MOV R16, UR6 ;  /* 0x0000000600107c02 */ /* 0x000fe20008000f00 */
[----:B------:R-:W-:-:S07]  /*229f0*/  IMAD.MOV.U32 R18, RZ, RZ, RZ ;  /* 0x000000ffff127224 */ /* 0x000fce00078e00ff */
.L_x_1875:
[----:B------:R-:W-:-:S13]  /*22a00*/  ISETP.NE.AND P0, PT, R5, RZ, PT ;  /* 0x000000ff0500720c */ /* 0x000fda0003f05270 */
[----:B------:R-:W0:Y:S01]  /*22a10*/  @!P0 S2R R3, SR_CgaCtaId ;  /* 0x0000000000038919 */ /* 0x000e220000008800 */
[----:B------:R-:W-:-:S04]  /*22a20*/  @!P0 MOV R2, 0x400 ;  /* 0x0000040000028802 */ /* 0x000fc80000000f00 */
[----:B0-----:R-:W-:-:S05]  /*22a30*/  @!P0 LEA R2, R3, R2, 0x18 ;  /* 0x0000000203028211 */ /* 0x001fca00078ec0ff */
[----:B------:R0:W-:Y:S01]  /*22a40*/  @!P0 STS.128 [R2+0x2a8d0], R16 ;  /* 0x02a8d01002008388 */ /* 0x0001e20000000c00 */
[----:B------:R-:W-:Y:S06]  /*22a50*/  BAR.ARV 0x5, 0x180 ;  /* 0x0146000000007b1d */ /* 0x000fec0000002000 */
.L_x_1868:
[----:B------:R2:W-:Y:S01]  /*22a60*/  STL [R1+0x28], RZ ;  /* 0x000028ff01007387 */ /* 0x0005e20000100800 */
[----:B------:R-:W-:Y:S01]  /*22a70*/  ULDC UR4, c[0x0][0xc3c] ;  /* 0x00030f0000047ab9 */ /* 0x000fe20000000800 */
[----:B------:R-:W-:Y:S01]  /*22a80*/  IMAD.MOV.U32 R29, RZ, RZ, 0x1 ;  /* 0x00000001ff1d7424 */ /* 0x000fe200078e00ff */
[----:B-1----:R-:W-:Y:S01]  /*22a90*/  ISETP.GE.AND P0, PT, R19, UR4, PT ;  /* 0x0000000413007c0c */ /* 0x002fe2000bf06270 */
[----:B------:R-:W-:-:S12]  /*22aa0*/  IMAD.MOV.U32 R27, RZ, RZ, RZ ;  /* 0x000000ffff1b7224 */ /* 0x000fd800078e00ff */
[----:B--2---:R-:W-:Y:S05]  /*22ab0*/  @P0 BRA `(.L_x_1876) ;  /* 0x0000006400740947 */ /* 0x004fea0003800000 */
[----:B0-----:R-:W2:Y:S01]  /*22ac0*/  LDL R2, [R1+0x40] ;  /* 0x0000400001027983 */ /* 0x001ea20000100800 */
[----:B------:R-:W0:Y:S01]  /*22ad0*/  S2UR UR5, SR_CgaCtaId ;  /* 0x00000000000579c3 */ /* 0x000e220000008800 */
[----:B------:R-:W-:Y:S01]  /*22ae0*/  LOP3.LUT R4, R0, 0x7f, RZ, 0xc0, !PT ;  /* 0x0000007f00047812 */ /* 0x000fe200078ec0ff */
[----:B------:R-:W-:Y:S01]  /*22af0*/  BSSY B8, `(.L_x_1876) ;  /* 0x0000659000087945 */ /* 0x000fe20003800000 */
[----:B------:R1:W-:Y:S01]  /*22b00*/  STL [R1+0x28], RZ ;  /* 0x000028ff01007387 */ /* 0x0003e20000100800 */
[----:B------:R-:W-:Y:S01]  /*22b10*/  IMAD.MOV.U32 R31, RZ, RZ, 0x1 ;  /* 0x00000001ff1f7424 */ /* 0x000fe200078e00ff */
[----:B------:R-:W-:Y:S01]  /*22b20*/  MOV R25, RZ ;  /* 0x000000ff00197202 */ /* 0x000fe20000000f00 */
[----:B------:R-:W-:Y:S01]  /*22b30*/  IMAD.SHL.U32 R36, R4, 0x8, RZ ;  /* 0x0000000804247824 */ /* 0x000fe200078e00ff */
[----:B------:R-:W-:Y:S01]  /*22b40*/  ULDC.64 UR36, c[0x0][0x198] ;  /* 0x0000660000247ab9 */ /* 0x000fe20000000a00 */
[----:B------:R-:W-:Y:S01]  /*22b50*/  IMAD.MOV.U32 R27, RZ, RZ, RZ ;  /* 0x000000ffff1b7224 */ /* 0x000fe200078e00ff */
[----:B------:R-:W-:Y:S01]  /*22b60*/  ULDC UR38, c[0x0][0xc] ;  /* 0x0000030000267ab9 */ /* 0x000fe20000000800 */
[----:B------:R-:W-:Y:S01]  /*22b70*/  IMAD.MOV.U32 R29, RZ, RZ, 0x1 ;  /* 0x00000001ff1d7424 */ /* 0x000fe200078e00ff */
[----:B--2---:R-:W-:-:S02]  /*22b80*/  R2UR UR4, R2 ;  /* 0x00000000020472ca */ /* 0x004fc400000e0000 */
[----:B------:R-:W-:-:S04]  /*22b90*/  SHF.L.U32 R2, R0, 0x3, RZ ;  /* 0x0000000300027819 */ /* 0x000fc800000006ff */
[C---:B------:R-:W-:Y:S02]  /*22ba0*/  LOP3.LUT R3, R2.reuse, 0x1f8, RZ, 0xc0, !PT ;  /* 0x000001f802037812 */ /* 0x040fe400078ec0ff */
[----:B------:R-:W-:Y:S02]  /*22bb0*/  LOP3.LUT R2, R2, 0x38, RZ, 0xc0, !PT ;  /* 0x0000003802027812 */ /* 0x000fe400078ec0ff */
[----:B------:R-:W-:Y:S01]  /*22bc0*/  LOP3.LUT R3, R3, 0x38, R0, 0x78, !PT ;  /* 0x0000003803037812 */ /* 0x000fe200078e7800 */
[----:B------:R-:W-:Y:S02]  /*22bd0*/  IMAD.SHL.U32 R0, R0, 0x10, RZ ;  /* 0x0000001000007824 */ /* 0x000fe400078e00ff */
        /* <DEDUP_REMOVED lines=10> */
.L_x_1993:
[----:B------:R-:W-:Y:S05]  /*22c80*/  YIELD ;  /* 0x0000000000007946 */ /* 0x000fea0003800000 */
[----:B------:R-:W-:Y:S01]  /*22c90*/  ULDC.64 UR4, c[0x0][0xa28] ;  /* 0x00028a0000047ab9 */ /* 0x000fe20000000a00 */
[----:B------:R-:W-:Y:S01]  /*22ca0*/  IMAD.MOV.U32 R11, RZ, RZ, RZ ;  /* 0x000000ffff0b7224 */ /* 0x000fe200078e00ff */
[----:B------:R-:W-:Y:S01]  /*22cb0*/  ISETP.NE.U32.AND P0, PT, RZ, UR4, PT ;  /* 0x00000004ff007c0c */ /* 0x000fe2000bf05070 */
[----:B0-----:R-:W0:Y:S01]  /*22cc0*/  LDC.64 R4, c[0x0][0xa00] ;  /* 0x00028000ff047b82 */ /* 0x001e220000000a00 */
[----:B------:R-:W-:Y:S02]  /*22cd0*/  ULDC.64 UR6, c[0x0][0xa10] ;  /* 0x0002840000067ab9 */ /* 0x000fe40000000a00 */
[----:B------:R-:W-:Y:S01]  /*22ce0*/  ISETP.NE.AND.EX P0, PT, RZ, UR5, PT, P0 ;  /* 0x00000005ff007c0c */ /* 0x000fe2000bf05300 */
[----:B------:R-:W-:-:S12]  /*22cf0*/  ULDC.64 UR4, c[0x0][0xa18] ;  /* 0x0002860000047ab9 */ /* 0x000fd80000000a00 */
[----:B-1----:R-:W1:Y:S01]  /*22d00*/  @P0 LDC.64 R2, c[0x0][0xa28] ;  /* 0x00028a00ff020b82 */ /* 0x002e620000000a00 */
[----:B------:R-:W-:Y:S01]  /*22d10*/  ISETP.NE.U32.AND P1, PT, RZ, UR6, PT ;  /* 0x00000006ff007c0c */ /* 0x000fe2000bf25070 */
[----:B-1----:R-:W-:-:S05]  /*22d20*/  @P0 IMAD.WIDE R2, R19, 0x4, R2 ;  /* 0x0000000413020825 */ /* 0x002fca00078e0202 */
[----:B--2---:R1:W2:Y:S01]  /*22d30*/  @P0 LDG.E R11, desc[UR60][R2.64] ;  /* 0x0000003c020b0981 */ /* 0x0042a2000c1e1900 */
[----:B------:R-:W-:Y:S01]  /*22d40*/  ISETP.NE.U32.AND P0, PT, RZ, UR4, PT ;  /* 0x00000004ff007c0c */ /* 0x000fe2000bf05070 */
[----:B------:R-:W-:Y:S01]  /*22d50*/  IMAD.MOV.U32 R35, RZ, RZ, RZ ;  /* 0x000000ffff237224 */ /* 0x000fe200078e00ff */
[----:B------:R-:W-:Y:S01]  /*22d60*/  ISETP.NE.AND.EX P1, PT, RZ, UR7, PT, P1 ;  /* 0x00000007ff007c0c */ /* 0x000fe2000bf25310 */
[----:B------:R-:W-:Y:S01]  /*22d70*/  IMAD.MOV.U32 R0, RZ, RZ, RZ ;  /* 0x000000ffff007224 */ /* 0x000fe200078e00ff */
[----:B------:R-:W-:Y:S01]  /*22d80*/  ISETP.NE.AND.EX P2, PT, RZ, UR5, PT, P0 ;  /* 0x00000005ff007c0c */ /* 0x000fe2000bf45300 */
[----:B------:R-:W-:Y:S01]  /*22d90*/  ULDC.64 UR4, c[0x0][0xa00] ;  /* 0x0002800000047ab9 */ /* 0x000fe20000000a00 */
[----:B0-----:R-:W-:Y:S01]  /*22da0*/  IMAD.WIDE R4, R19, 0x4, R4 ;  /* 0x0000000413047825 */ /* 0x001fe200078e0204 */
[----:B------:R-:W-:Y:S01]  /*22db0*/  ISETP.NE.U32.AND P0, PT, RZ, UR4, PT ;  /* 0x00000004ff007c0c */ /* 0x000fe2000bf05070 */
[----:B-1----:R-:W0:Y:S03]  /*22dc0*/  LDC.64 R2, c[0x0][0xa10] ;  /* 0x00028400ff027b82 */ /* 0x002e260000000a00 */
[----:B------:R-:W-:-:S06]  /*22dd0*/  ISETP.NE.AND.EX P0, PT, RZ, UR5, PT, P0 ;  /* 0x00000005ff007c0c */ /* 0x000fcc000bf05300 */
[----:B------:R-:W1:Y:S07]  /*22de0*/  @P2 LDC.64 R6, c[0x0][0xa18] ;  /* 0x00028600ff062b82 */ /* 0x000e6e0000000a00 */
[----:B------:R-:W5:Y:S01]  /*22df0*/  @P0 LDG.E R35, desc[UR60][R4.64] ;  /* 0x0000003c04230981 */ /* 0x000f62000c1e1900 */
[----:B0-----:R-:W-:-:S05]  /*22e00*/  IMAD.WIDE R2, R19, 0x4, R2 ;  /* 0x0000000413027825 */ /* 0x001fca00078e0202 */
[----:B------:R-:W5:Y:S01]  /*22e10*/  @P1 LDG.E R0, desc[UR60][R2.64] ;  /* 0x0000003c02001981 */ /* 0x000f62000c1e1900 */
[----:B------:R-:W-:Y:S02]  /*22e20*/  ULDC UR4, c[0x0][0x288] ;  /* 0x0000a20000047ab9 */ /* 0x000fe40000000800 */
[----:B------:R-:W-:Y:S01]  /*22e30*/  MOV R32, UR4 ;  /* 0x0000000400207c02 */ /* 0x000fe20008000f00 */
[----:B------:R-:W-:Y:S02]  /*22e40*/  ULDC.64 UR4, c[0x0][0x418] ;  /* 0x0001060000047ab9 */ /* 0x000fe40000000a00 */
[----:B------:R-:W-:-:S03]  /*22e50*/  UISETP.NE.U32.AND UP0, UPT, UR4, URZ, UPT ;  /* 0x0000003f0400728c */ /* 0x000fc6000bf05070 */
[----:B------:R-:W-:Y:S01]  /*22e60*/  ULDC UR4, c[0x0][0x424] ;  /* 0x0001090000047ab9 */ /* 0x000fe20000000800 */
[----:B------:R-:W-:Y:S01]  /*22e70*/  UISETP.NE.AND.EX UP0, UPT, UR5, URZ, UPT, UP0 ;  /* 0x0000003f0500728c */ /* 0x000fe2000bf05300 */
[----:B-1----:R-:W-:Y:S02]  /*22e80*/  @P2 IMAD.WIDE R6, R19, 0x4, R6 ;  /* 0x0000000413062825 */ /* 0x002fe400078e0206 */
[----:B------:R-:W-:Y:S01]  /*22e90*/  ULDC UR5, c[0x0][0x2f0] ;  /* 0x0000bc0000057ab9 */ /* 0x000fe20000000800 */
[----:B------:R-:W-:Y:S02]  /*22ea0*/  USEL UR4, UR4, 0x1, UP0 ;  /* 0x0000000104047887 */ /* 0x000fe40008000000 */
[----:B------:R0:W5:Y:S02]  /*22eb0*/  @P2 LDG.E R32, desc[UR60][R6.64] ;  /* 0x0000003c06202981 */ /* 0x000164000c1e1900 */
[----:B------:R-:W-:-:S03]  /*22ec0*/  UIMAD UR4, UR4, UR5, URZ ;  /* 0x00000005040472a4 */ /* 0x000fc6000f8e023f */
[----:B------:R-:W-:-:S03]  /*22ed0*/  ULDC UR5, c[0x0][0x348] ;  /* 0x0000d20000057ab9 */ /* 0x000fc60000000800 */
[----:B------:R-:W-:Y:S02]  /*22ee0*/  IMAD.U32 R10, RZ, RZ, UR4 ;  /* 0x00000004ff0a7e24 */ /* 0x000fe4000f8e00ff */
[----:B0-----:R-:W-:Y:S01]  /*22ef0*/  IMAD.U32 R6, RZ, RZ, UR5 ;  /* 0x00000005ff067e24 */ /* 0x001fe2000f8e00ff */
[----:B--2---:R0:W-:Y:S01]  /*22f00*/  STL [R1+0x4], R11 ;  /* 0x0000040b01007387 */ /* 0x0041e20000100800 */
[----:B------:R-:W-:Y:S05]  /*22f10*/  @P2 BRA `(.L_x_1877) ;  /* 0x0000000000102947 */ /* 0x000fea0003800000 */
[----:B------:R-:W-:Y:S05]  /*22f20*/  @!P0 BRA `(.L_x_1877) ;  /* 0x00000000000c8947 */ /* 0x000fea0003800000 */
[----:B------:R-:W2:Y:S04]  /*22f30*/  LDG.E R7, desc[UR60][R4.64] ;  /* 0x0000003c04077981 */ /* 0x000ea8000c1e1900 */
[----:B-----5:R-:W2:Y:S02]  /*22f40*/  LDG.E R32, desc[UR60][R4.64+0x4] ;  /* 0x0000043c04207981 */ /* 0x020ea4000c1e1900 */
[----:B--2---:R-:W-:-:S07]  /*22f50*/  IMAD.IADD R32, R32, 0x1, -R7 ;  /* 0x0000000120207824 */ /* 0x004fce00078e0a07 */
.L_x_1877:
[----:B------:R-:W-:Y:S02]  /*22f60*/  ULDC.64 UR4, c[0x0][0xa20] ;  /* 0x0002880000047ab9 */ /* 0x000fe40000000a00 */
[----:B------:R-:W-:-:S04]  /*22f70*/  ISETP.NE.U32.AND P0, PT, RZ, UR4, PT ;  /* 0x00000004ff007c0c */ /* 0x000fc8000bf05070 */
[----:B------:R-:W-:-:S13]  /*22f80*/  ISETP.NE.AND.EX P0, PT, RZ, UR5, PT, P0 ;  /* 0x00000005ff007c0c */ /* 0x000fda000bf05300 */
[----:B------:R-:W-:Y:S05]  /*22f90*/  @!P0 BRA `(.L_x_1878) ;  /* 0x0000000000108947 */ /* 0x000fea0003800000 */
[----:B------:R-:W1:Y:S02]  /*22fa0*/  LDC.64 R4, c[0x0][0xa20] ;  /* 0x00028800ff047b82 */ /* 0x000e640000000a00 */
[----:B-1----:R-:W-:-:S05]  /*22fb0*/  IMAD.WIDE R4, R19, 0x4, R4 ;  /* 0x0000000413047825 */ /* 0x002fca00078e0204 */
[----:B------:R1:W5:Y:S01]  /*22fc0*/  LDG.E R10, desc[UR60][R4.64] ;  /* 0x0000003c040a7981 */ /* 0x000362000c1e1900 */
[----:B------:R-:W-:Y:S05]  /*22fd0*/  BRA `(.L_x_1879) ;  /* 0x0000000000247947 */ /* 0x000fea0003800000 */
.L_x_1878:
        /* <DEDUP_REMOVED lines=8> */
[----:B--2---:R-:W-:-:S07]  /*23060*/  IADD3 R10, -R10, R7, RZ ;  /* 0x000000070a0a7210 */ /* 0x004fce0007ffe1ff */
.L_x_1879:
[----:B-1----:R-:W2:Y:S01]  /*23070*/  @P1 LDG.E R5, desc[UR60][R2.64] ;  /* 0x0000003c02051981 */ /* 0x002ea2000c1e1900 */
[----:B------:R-:W1:Y:S03]  /*23080*/  LDC R7, c[0x0][0x448] ;  /* 0x00011200ff077b82 */ /* 0x000e660000000800 */
[----:B------:R3:W2:Y:S01]  /*23090*/  @P1 LDG.E R4, desc[UR60][R2.64+0x4] ;  /* 0x0000043c02041981 */ /* 0x0006a2000c1e1900 */
[----:B-----5:R-:W-:Y:S01]  /*230a0*/  IADD3 R10, -R11, R10, RZ ;  /* 0x0000000a0b0a7210 */ /* 0x020fe20007ffe1ff */
[----:B------:R-:W-:-:S03]  /*230b0*/  IMAD.SHL.U32 R28, R17, 0x80, RZ ;  /* 0x00000080111c7824 */ /* 0x000fc600078e00ff */
[----:B---3--:R-:W3:Y:S01]  /*230c0*/  LDC.64 R2, c[0x0][0x9e0] ;  /* 0x00027800ff027b82 */ /* 0x008ee20000000a00 */
[----:B-1----:R-:W-:Y:S01]  /*230d0*/  ISETP.NE.AND P2, PT, R7, 0x1, PT ;  /* 0x000000010700780c */ /* 0x002fe20003f45270 */
[----:B------:R-:W-:-:S12]  /*230e0*/  VIADD R7, R28, 0x7f ;  /* 0x0000007f1c077836 */ /* 0x000fd80000000000 */
[----:B------:R-:W1:Y:S01]  /*230f0*/  @P2 LDC R8, c[0x0][0x44c] ;  /* 0x00011300ff082b82 */ /* 0x000e620000000800 */
[----:B---3--:R-:W-:-:S07]  /*23100*/  ISETP.GE.AND P3, PT, R3, 0x1, PT ;  /* 0x000000010300780c */ /* 0x008fce0003f66270 */
[----:B------:R-:W3:Y:S01]  /*23110*/  @P2 LDC R9, c[0x0][0x450] ;  /* 0x00011400ff092b82 */ /* 0x000ee20000000800 */
[----:B--2---:R-:W-:Y:S02]  /*23120*/  @P1 IMAD.IADD R6, R4, 0x1, -R5 ;  /* 0x0000000104061824 */ /* 0x004fe400078e0a05 */
[----:B-1----:R-:W-:-:S04]  /*23130*/  @P2 IMAD.HI.U32 R4, R7, R8, RZ ;  /* 0x0000000807042227 */ /* 0x002fc800078e00ff */
[----:B------:R-:W-:Y:S01]  /*23140*/  IMAD.IADD R13, R10, 0x1, R6 ;  /* 0x000000010a0d7824 */ /* 0x000fe200078e0206 */
[----:B---3--:R-:W-:-:S03]  /*23150*/  @P2 SHF.R.U32.HI R7, RZ, R9, R4 ;  /* 0x00000009ff072219 */ /* 0x008fc60000011604 */
[C---:B------:R-:W-:Y:S01]  /*23160*/  VIADD R4, R13.reuse, 0x5f ;  /* 0x0000005f0d047836 */ /* 0x040fe20000000000 */
[----:B------:R1:W-:Y:S01]  /*23170*/  STL [R1], R13 ;  /* 0x0000000d01007387 */ /* 0x0003e20000100800 */
[----:B------:R-:W-:Y:S02]  /*23180*/  IADD3 R8, R13, 0x1, -R32 ;  /* 0x000000010d087810 */ /* 0x000fe40007ffe820 */
[----:B------:R-:W-:-:S04]  /*23190*/  IMAD.HI R4, R4, 0x2aaaaaab, RZ ;  /* 0x2aaaaaab04047827 */ /* 0x000fc800078e02ff */
[----:B------:R-:W-:Y:S01]  /*231a0*/  IMAD.IADD R7, R8, 0x1, R7 ;  /* 0x0000000108077824 */ /* 0x000fe200078e0207 */
[----:B------:R-:W-:-:S04]  /*231b0*/  SHF.R.U32.HI R9, RZ, 0x1f, R4 ;  /* 0x0000001fff097819 */ /* 0x000fc80000011604 */
[----:B------:R-:W-:Y:S02]  /*231c0*/  LEA.HI.SX32 R9, R4, R9, 0x1c ;  /* 0x0000000904097211 */ /* 0x000fe400078fe2ff */
[----:B------:R-:W-:Y:S01]  /*231d0*/  IADD3 R2, R7, R2, RZ ;  /* 0x0000000207027210 */ /* 0x000fe20007ffe0ff */
[----:B-1----:R-:W-:Y:S06]  /*231e0*/  @!P3 BRA `(.L_x_1880) ;  /* 0x000000000048b947 */ /* 0x002fec0003800000 */
[C---:B------:R-:W-:Y:S01]  /*231f0*/  ISETP.GT.AND P0, PT, R7.reuse, RZ, PT ;  /* 0x000000ff0700720c */ /* 0x040fe20003f04270 */
[----:B------:R-:W-:Y:S01]  /*23200*/  BSSY B0, `(.L_x_1881) ;  /* 0x000000e000007945 */ /* 0x000fe20003800000 */
[----:B0-----:R-:W-:-:S11]  /*23210*/  VIADD R11, R7, 0xffffffff ;  /* 0xffffffff070b7836 */ /* 0x001fd60000000000 */
        /* <DEDUP_REMOVED lines=8> */
.L_x_1882:
[----:B------:R-:W-:-:S13]  /*232a0*/  ISETP.NE.AND P0, PT, R3, 0x1, PT ;  /* 0x000000010300780c */ /* 0x000fda0003f05270 */
[----:B------:R-:W0:Y:S02]  /*232b0*/  @P0 LDC.64 R4, c[0x0][0x9e8] ;  /* 0x00027a00ff040b82 */ /* 0x000e240000000a00 */
[----:B0-----:R-:W-:-:S05]  /*232c0*/  @P0 IMAD.HI.U32 R4, R11, R4, RZ ;  /* 0x000000040b040227 */ /* 0x001fca00078e00ff */
[----:B------:R-:W-:-:S07]  /*232d0*/  @P0 SHF.R.U32.HI R11, RZ, R5, R4 ;  /* 0x00000005ff0b0219 */ /* 0x000fce0000011604 */
.L_x_1883:
[----:B------:R-:W-:Y:S05]  /*232e0*/  BSYNC B0 ;  /* 0x0000000000007941 */ /* 0x000fea0003800000 */
.L_x_1881:
[----:B------:R-:W-:-:S05]  /*232f0*/  IMAD R11, R11, R3, R3 ;  /* 0x000000030b0b7224 */ /* 0x000fca00078e0203 */
[----:B------:R-:W-:-:S07]  /*23300*/  VIMNMX R2, R2, R11, PT ;  /* 0x0000000b02027248 */ /* 0x000fce0003fe0100 */
.L_x_1880:
[----:B------:R-:W1:Y:S01]  /*23310*/  @P2 LDC R5, c[0x0][0x44c] ;  /* 0x00011300ff052b82 */ /* 0x000e620000000800 */
[----:B------:R-:W-:Y:S01]  /*23320*/  IMAD.MOV.U32 R4, RZ, RZ, R28 ;  /* 0x000000ffff047224 */ /* 0x000fe200078e001c */
[----:B------:R-:W-:Y:S01]  /*23330*/  IADD3 R7, R13, -R32, RZ ;  /* 0x800000200d077210 */ /* 0x000fe20007ffe0ff */
[----:B------:R-:W-:-:S05]  /*23340*/  ULDC UR4, c[0x0][0x9dc] ;  /* 0x0002770000047ab9 */ /* 0x000fca0000000800 */
[----:B------:R-:W2:Y:S01]  /*23350*/  @P2 LDC R12, c[0x0][0x450] ;  /* 0x00011400ff0c2b82 */ /* 0x000ea20000000800 */
[----:B-1----:R-:W-:-:S05]  /*23360*/  @P2 IMAD.HI.U32 R5, R28, R5, RZ ;  /* 0x000000051c052227 */ /* 0x002fca00078e00ff */
[----:B--2---:R-:W-:-:S05]  /*23370*/  @P2 SHF.R.U32.HI R4, RZ, R12, R5 ;  /* 0x0000000cff042219 */ /* 0x004fca0000011605 */
[----:B------:R-:W-:-:S04]  /*23380*/  IMAD.IADD R12, R7, 0x1, R4 ;  /* 0x00000001070c7824 */ /* 0x000fc800078e0204 */
[----:B0-----:R-:W-:Y:S01]  /*23390*/  VIADD R11, R12, -UR4 ;  /* 0x800000040c0b7c36 */ /* 0x001fe20008000000 */
        /* <DEDUP_REMOVED lines=11> */
.L_x_1886:
[----:B------:R-:W-:-:S13]  /*23450*/  ISETP.NE.AND P0, PT, R3, 0x1, PT ;  /* 0x000000010300780c */ /* 0x000fda0003f05270 */
[----:B------:R-:W0:Y:S02]  /*23460*/  @P0 LDC.64 R4, c[0x0][0x9e8] ;  /* 0x00027a00ff040b82 */ /* 0x000e240000000a00 */
[----:B0-----:R-:W-:-:S05]  /*23470*/  @P0 IMAD.HI.U32 R4, R12, R4, RZ ;  /* 0x000000040c040227 */ /* 0x001fca00078e00ff */
[----:B------:R-:W-:-:S07]  /*23480*/  @P0 SHF.R.U32.HI R12, RZ, R5, R4 ;  /* 0x00000005ff0c0219 */ /* 0x000fce0000011604 */
.L_x_1887:
[----:B------:R-:W-:Y:S05]  /*23490*/  BSYNC B0 ;  /* 0x0000000000007941 */ /* 0x000fea0003800000 */
.L_x_1885:
[----:B------:R-:W-:-:S05]  /*234a0*/  IMAD R12, R12, R3, RZ ;  /* 0x000000030c0c7224 */ /* 0x000fca00078e02ff */
[----:B------:R-:W-:-:S07]  /*234b0*/  VIMNMX R11, R11, R12, !PT ;  /* 0x0000000c0b0b7248 */ /* 0x000fce0007fe0100 */
.L_x_1884:
[----:B------:R-:W-:Y:S01]  /*234c0*/  VIADD R2, R2, 0x5f ;  /* 0x0000005f02027836 */ /* 0x000fe20000000000 */
[----:B------:R-:W-:Y:S01]  /*234d0*/  BSSY B0, `(.L_x_1888) ;  /* 0x000013a000007945 */ /* 0x000fe20003800000 */
        /* <DEDUP_REMOVED lines=30> */
.L_x_2061:
[----:B-1----:R-:W-:Y:S02]  /*236c0*/  ISETP.NE.AND P0, PT, R14, RZ, PT ;  /* 0x000000ff0e00720c */ /* 0x002fe40003f05270 */
[----:B------:R-:W-:-:S11]  /*236d0*/  PLOP3.LUT P6, PT, PT, PT, PT, 0x8, 0x0 ;  /* 0x000000000000781c */ /* 0x000fd60003fce170 */
[----:B------:R-:W-:Y:S05]  /*236e0*/  @P0 BRA `(.L_x_1891) ;  /* 0x00000000000c0947 */ /* 0x000fea0003800000 */
[----:B------:R-:W-:-:S03]  /*236f0*/  UMOV UR4, 0xffffffff ;  /* 0xffffffff00047882 */ /* 0x000fc60000000000 */
[----:B------:R-:W-:Y:S05]  /*23700*/  BRA.DIV UR4, `(.L_x_1892) ;  /* 0x0000007204287947 */ /* 0x000fea000b800000 */
[----:B------:R-:W-:-:S13]  /*23710*/  ELECT P6, URZ, PT ;  /* 0x00000000003f782f */ /* 0x000fda00038c0000 */
.L_x_1891:
[----:B0-----:R-:W2:Y:S01]  /*23720*/  LDL R3, [R1+0x28] ;  /* 0x0000280001037983 */ /* 0x001ea20000100800 */
[----:B------:R-:W-:Y:S01]  /*23730*/  BSSY B1, `(.L_x_1893) ;  /* 0x0000008000017945 */ /* 0x000fe20003800000 */
[----:B--2---:R-:W-:-:S05]  /*23740*/  VIADD R3, R3, 0x1 ;  /* 0x0000000103037836 */ /* 0x004fca0000000000 */
[----:B------:R-:W-:-:S04]  /*23750*/  LEA.HI R6, R3, R3, RZ, 0x1 ;  /* 0x0000000303067211 */ /* 0x000fc800078f08ff */
[----:B------:R-:W-:-:S05]  /*23760*/  LOP3.LUT R6, R6, 0xfffffffe, RZ, 0xc0, !PT ;  /* 0xfffffffe06067812 */ /* 0x000fca00078ec0ff */
[----:B------:R-:W-:-:S05]  /*23770*/  IMAD.IADD R6, R3, 0x1, -R6 ;  /* 0x0000000103067824 */ /* 0x000fca00078e0a06 */
[----:B------:R-:W-:-:S04]  /*23780*/  SHF.L.U32 R6, R6, 0x1f, RZ ;  /* 0x0000001f06067819 */ /* 0x000fc800000006ff */
[----:B------:R-:W0:Y:S02]  /*23790*/  SYNCS.PHASECHK.TRANS64.TRYWAIT P0, [R23+URZ+0x2a820], R6 ;  /* 0x02a82006170075a7 */ /* 0x000e24000800017f */
[----:B0-----:R-:W-:Y:S05]  /*237a0*/  @!P0 BRA `(.L_x_1894) ;  /* 0x0000007000208947 */ /* 0x001fea0003800000 */
.L_x_2064:
[----:B------:R-:W-:Y:S05]  /*237b0*/  BSYNC B1 ;  /* 0x0000000000017941 */ /* 0x000fea0003800000 */
.L_x_1893:
        /* <DEDUP_REMOVED lines=10> */
.L_x_2065:
[----:B------:R-:W-:Y:S05]  /*23860*/  BSYNC B2 ;  /* 0x0000000000027941 */ /* 0x000fea0003800000 */
.L_x_1897:
        /* <DEDUP_REMOVED lines=9> */
.L_x_1900:
[----:B------:R-:W-:Y:S05]  /*23900*/  BSYNC B2 ;  /* 0x0000000000027941 */ /* 0x000fea0003800000 */
.L_x_1899:
        /* <DEDUP_REMOVED lines=8> */
[----:B------:R-:W-:Y:S01]  /*23990*/  VIADD R13, R11, 0x18400 ;  /* 0x000184000b0d7836 */ /* 0x000fe20000000000 */
[----:B------:R-:W-:Y:S01]  /*239a0*/  UIADD3.X UR5, URZ, UR37, URZ, UP0, !UPT ;  /* 0x000000253f057290 */ /* 0x000fe200087fe43f */
[----:B------:R-:W-:Y:S01]  /*239b0*/  UMOV UR6, 0x0 ;  /* 0x0000000000067882 */ /* 0x000fe20000000000 */
[----:B------:R-:W-:-:S10]  /*239c0*/  UMOV UR7, 0x12f00000 ;  /* 0x12f0000000077882 */ /* 0x000fd40000000000 */
.L_x_1901:
        /* <DEDUP_REMOVED lines=10> */
[----:B------:R-:W-:Y:S01]  /*23a70*/  IMAD.MOV.U32 R15, RZ, RZ, 0x40 ;  /* 0x00000040ff0f7424 */ /* 0x000fe200078e00ff */
[----:B------:R-:W-:Y:S01]  /*23a80*/  PLOP3.LUT P0, PT, PT, PT, PT, 0x80, 0x0 ;  /* 0x000000000000781c */ /* 0x000fe20003f0f070 */
[----:B------:R-:W-:Y:S01]  /*23a90*/  VIADD R13, R11, 0x1b400 ;  /* 0x0001b4000b0d7836 */ /* 0x000fe20000000000 */
[----:B------:R-:W-:Y:S01]  /*23aa0*/  UMOV UR6, 0x0 ;  /* 0x0000000000067882 */ /* 0x000fe20000000000 */
[----:B------:R-:W-:Y:S01]  /*23ab0*/  UMOV UR7, 0x12f00000 ;  /* 0x12f0000000077882 */ /* 0x000fe20000000000 */
[----:B------:R-:W-:-:S15]  /*23ac0*/  R2UR UR10, R15 ;  /* 0x000000000f0a72ca */ /* 0x000fde00000e0000 */
.L_x_1902:
        /* <DEDUP_REMOVED lines=15> */
.L_x_1903:
        /* <DEDUP_REMOVED lines=13> */
.L_x_2066:
[----:B------:R-:W-:Y:S05]  /*23c90*/  BSYNC B2 ;  /* 0x0000000000027941 */ /* 0x000fea0003800000 */
.L_x_1904:
[----:B------:R-:W-:Y:S01]  /*23ca0*/  BSSY B2, `(.L_x_1906) ;  /* 0x000000b000027945 */ /* 0x000fe20003800000 */
[----:B------:R-:W-:Y:S02]  /*23cb0*/  IMAD.MOV.U32 R10, RZ, RZ, 0x0 ;  /* 0x00000000ff0a7424 */ /* 0x000fe400078e00ff */
[----:B------:R-:W-:Y:S01]  /*23cc0*/  IMAD.MOV.U32 R11, RZ, RZ, 0x12f00000 ;  /* 0x12f00000ff0b7424 */ /* 0x000fe200078e00ff */
[----:B------:R-:W-:Y:S06]  /*23cd0*/  @P1 BRA `(.L_x_1907) ;  /* 0x00000000001c1947 */ /* 0x000fec0003800000 */
[----:B------:R-:W2:Y:S01]  /*23ce0*/  S2R R13, SR_TID.X ;  /* 0x00000000000d7919 */ /* 0x000ea20000002100 */
[----:B01----:R-:W-:-:S04]  /*23cf0*/  IMAD.MOV.U32 R12, RZ, RZ, 0x6000 ;  /* 0x00006000ff0c7424 */ /* 0x003fc800078e00ff */
[----:B------:R3:W-:Y:S01]  /*23d00*/  SYNCS.ARRIVE.TRANS64 RZ, [R3+URZ+0x2a8b0], R12 ;  /* 0x02a8b00c03ff79a7 */ /* 0x0007e2000800003f */
[----:B--2---:R-:W-:-:S04]  /*23d10*/  LOP3.LUT R13, R13, 0x1f, RZ, 0xc0, !PT ;  /* 0x0000001f0d0d7812 */ /* 0x004fc800078ec0ff */
[----:B------:R-:W-:-:S13]  /*23d20*/  ISETP.NE.AND P0, PT, R13, RZ, PT ;  /* 0x000000ff0d00720c */ /* 0x000fda0003f05270 */
[----:B---3--:R-:W-:Y:S05]  /*23d30*/  @!P0 BRA `(.L_x_1907) ;  /* 0x0000000000048947 */ /* 0x008fea0003800000 */
[----:B------:R-:W-:Y:S01]  /*23d40*/  BPT.TRAP 0x1 ;  /* 0x000000040000795c */ /* 0x000fe20000300000 */
.L_x_1907:
[----:B------:R-:W-:Y:S05]  /*23d50*/  BSYNC B2 ;  /* 0x0000000000027941 */ /* 0x000fea0003800000 */
.L_x_1906:
        /* <DEDUP_REMOVED lines=9> */
.L_x_1908:
        /* <DEDUP_REMOVED lines=10> */
[----:B------:R-:W-:Y:S01]  /*23e90*/  R2UR UR10, R15 ;  /* 0x000000000f0a72ca */ /* 0x000fe200000e0000 */
[----:B------:R-:W-:Y:S01]  /*23ea0*/  VIADD R12, R12, 0x3400 ;  /* 0x000034000c0c7836 */ /* 0x000fe20000000000 */
[----:B------:R-:W-:Y:S02]  /*23eb0*/  R2UR UR6, R10 ;  /* 0x000000000a0672ca */ /* 0x000fe400000e0000 */
[----:B------:R-:W-:Y:S02]  /*23ec0*/  R2UR UR7, R11 ;  /* 0x000000000b0772ca */ /* 0x000fe400000e0000 */
[----:B------:R-:W-:-:S13]  /*23ed0*/  PLOP3.LUT P0, PT, PT, PT, PT, 0x80, 0x0 ;  /* 0x000000000000781c */ /* 0x000fda0003f0f070 */
.L_x_1909:
        /* <DEDUP_REMOVED lines=10> */
.L_x_1896:
[----:B------:R-:W-:Y:S05]  /*23f80*/  BSYNC B1 ;  /* 0x0000000000017941 */ /* 0x000fea0003800000 */
.L_x_1895:
        /* <DEDUP_REMOVED lines=9> */
.L_x_1925:
        /* <DEDUP_REMOVED lines=11> */
.L_x_2067:
[----:B------:R-:W-:Y:S05]  /*240d0*/  BSYNC B2 ;  /* 0x0000000000027941 */ /* 0x000fea0003800000 */
.L_x_1912:
        /* <DEDUP_REMOVED lines=9> */
.L_x_1915:
[----:B------:R-:W-:Y:S05]  /*24170*/  BSYNC B2 ;  /* 0x0000000000027941 */ /* 0x000fea0003800000 */
.L_x_1914:
[----:B------:R-:W-:Y:S01]  /*24180*/  IMAD.MOV.U32 R10, RZ, RZ, RZ ;  /* 0x000000ffff0a7224 */ /* 0x000fe200078e00ff */
[----:B------:R-:W-:Y:S01]  /*24190*/  UIADD3 UR4, UP0, UR36, 0x570, URZ ;  /* 0x0000057024047890 */ /* 0x000fe2000ff1e03f */
[----:B------:R-:W-:Y:S01]  /*241a0*/  IMAD R3, R25, 0x9000, R23 ;  /* 0x0000900019037824 */ /* 0x000fe200078e0217 */
[----:B------:R-:W-:Y:S01]  /*241b0*/  PLOP3.LUT P1, PT, PT, PT, PT, 0x80, 0x0 ;  /* 0x000000000000781c */ /* 0x000fe20003f2f070 */
[----:B0-----:R-:W-:Y:S01]  /*241c0*/  IMAD R6, R12, 0x60, R0 ;  /* 0x000000600c067824 */ /* 0x001fe200078e0200 */
[----:B------:R-:W-:Y:S01]  /*241d0*/  R2UR UR10, R10 ;  /* 0x000000000a0a72ca */ /* 0x000fe200000e0000 */
[----:B------:R-:W-:Y:S01]  /*241e0*/  VIADD R13, R3, 0x18400 ;  /* 0x00018400030d7836 */ /* 0x000fe20000000000 */
[----:B------:R-:W-:Y:S01]  /*241f0*/  IADD3 R14, R11, 0x2a890, RZ ;  /* 0x0002a8900b0e7810 */ /* 0x000fe20007ffe0ff */
[----:B------:R-:W-:Y:S01]  /*24200*/  UIADD3.X UR5, URZ, UR37, URZ, UP0, !UPT ;  /* 0x000000253f057290 */ /* 0x000fe200087fe43f */
[----:B------:R-:W-:Y:S01]  /*24210*/  UMOV UR6, 0x0 ;  /* 0x0000000000067882 */ /* 0x000fe20000000000 */
[----:B------:R-:W-:-:S10]  /*24220*/  UMOV UR7, 0x12f00000 ;  /* 0x12f0000000077882 */ /* 0x000fd40000000000 */
.L_x_1916:
        /* <DEDUP_REMOVED lines=16> */
.L_x_1917:
        /* <DEDUP_REMOVED lines=15> */
.L_x_1918:
        /* <DEDUP_REMOVED lines=13> */
.L_x_2068:
[----:B------:R-:W-:Y:S05]  /*244f0*/  BSYNC B2 ;  /* 0x0000000000027941 */ /* 0x000fea0003800000 */
.L_x_1919:
[----:B------:R-:W-:Y:S01]  /*24500*/  BSSY B2, `(.L_x_1921) ;  /* 0x000000b000027945 */ /* 0x000fe20003800000 */
[----:B01----:R-:W-:Y:S02]  /*24510*/  IMAD.MOV.U32 R2, RZ, RZ, 0x0 ;  /* 0x00000000ff027424 */ /* 0x003fe400078e00ff */
[----:B------:R-:W-:Y:S01]  /*24520*/  IMAD.MOV.U32 R3, RZ, RZ, 0x12f00000 ;  /* 0x12f00000ff037424 */ /* 0x000fe200078e00ff */
[----:B------:R-:W-:Y:S06]  /*24530*/  @P2 BRA `(.L_x_1922) ;  /* 0x00000000001c2947 */ /* 0x000fec0003800000 */
[----:B------:R-:W0:Y:S01]  /*24540*/  S2R R15, SR_TID.X ;  /* 0x00000000000f7919 */ /* 0x000e220000002100 */
[----:B------:R-:W-:-:S04]  /*24550*/  IMAD.MOV.U32 R14, RZ, RZ, 0x6000 ;  /* 0x00006000ff0e7424 */ /* 0x000fc800078e00ff */
[----:B------:R1:W-:Y:S01]  /*24560*/  SYNCS.ARRIVE.TRANS64 RZ, [R11+URZ+0x2a8b0], R14 ;  /* 0x02a8b00e0bff79a7 */ /* 0x0003e2000800003f */
[----:B0-----:R-:W-:-:S04]  /*24570*/  LOP3.LUT R15, R15, 0x1f, RZ, 0xc0, !PT ;  /* 0x0000001f0f0f7812 */ /* 0x001fc800078ec0ff */
[----:B------:R-:W-:-:S13]  /*24580*/  ISETP.NE.AND P1, PT, R15, RZ, PT ;  /* 0x000000ff0f00720c */ /* 0x000fda0003f25270 */
[----:B-1----:R-:W-:Y:S05]  /*24590*/  @!P1 BRA `(.L_x_1922) ;  /* 0x0000000000049947 */ /* 0x002fea0003800000 */
[----:B------:R-:W-:Y:S01]  /*245a0*/  BPT.TRAP 0x1 ;  /* 0x000000040000795c */ /* 0x000fe20000300000 */
.L_x_1922:
[----:B------:R-:W-:Y:S05]  /*245b0*/  BSYNC B2 ;  /* 0x0000000000027941 */ /* 0x000fea0003800000 */
.L_x_1921:
[----:B------:R-:W-:Y:S01]  /*245c0*/  R2UR UR6, R2 ;  /* 0x00000000020672ca */ /* 0x000fe200000e0000 */
[----:B------:R-:W-:Y:S01]  /*245d0*/  UIADD3 UR4, UP0, UR36, 0x670, URZ ;  /* 0x0000067024047890 */ /* 0x000fe2000ff1e03f */
[----:B------:R-:W-:Y:S02]  /*245e0*/  R2UR UR7, R3 ;  /* 0x00000000030772ca */ /* 0x000fe400000e0000 */
[----:B------:R-:W-:Y:S01]  /*245f0*/  R2UR UR10, R10 ;  /* 0x000000000a0a72ca */ /* 0x000fe200000e0000 */
[----:B------:R-:W-:Y:S01]  /*24600*/  IMAD R10, R25, 0x6000, R23 ;  /* 0x00006000190a7824 */ /* 0x000fe200078e0217 */
[----:B------:R-:W-:Y:S01]  /*24610*/  PLOP3.LUT P1, PT, PT, PT, PT, 0x80, 0x0 ;  /* 0x000000000000781c */ /* 0x000fe20003f2f070 */
[----:B------:R-:W-:Y:S01]  /*24620*/  UIADD3.X UR5, URZ, UR37, URZ, UP0, !UPT ;  /* 0x000000253f057290 */ /* 0x000fe200087fe43f */
[----:B------:R-:W-:Y:S01]  /*24630*/  IADD3 R11, R11, 0x2a8b0, RZ ;  /* 0x0002a8b00b0b7810 */ /* 0x000fe20007ffe0ff */
[----:B------:R-:W-:-:S10]  /*24640*/  VIADD R14, R10, 0x400 ;  /* 0x000004000a0e7836 */ /* 0x000fd40000000000 */
.L_x_1923:
        /* <DEDUP_REMOVED lines=15> */
.L_x_1924:
        /* <DEDUP_REMOVED lines=10> */
.L_x_1911:
[----:B------:R-:W-:Y:S05]  /*247e0*/  BSYNC B1 ;  /* 0x0000000000017941 */ /* 0x000fea0003800000 */
.L_x_1910:
        /* <DEDUP_REMOVED lines=8> */
.L_x_1889:
[----:B------:R-:W-:Y:S05]  /*24870*/  BSYNC B0 ;  /* 0x0000000000007941 */ /* 0x000fea0003800000 */
.L_x_1888:
[----:B------:R-:W1:Y:S01]  /*24880*/  LDC R0, c[0x0][0x448] ;  /* 0x00011200ff007b82 */ /* 0x000e620000000800 */
[----:B------:R-:W-:Y:S01]  /*24890*/  VIADD R5, R28, 0x7f ;  /* 0x0000007f1c057836 */ /* 0x000fe20000000000 */
[----:B------:R-:W-:Y:S06]  /*248a0*/  @!P0 WARPSYNC.ALL ;  /* 0x0000000000008948 */ /* 0x000fec0003800000 */
[----:B------:R-:W2:Y:S08]  /*248b0*/  LDC.64 R2, c[0x0][0x9e0] ;  /* 0x00027800ff027b82 */ /* 0x000eb00000000a00 */
[----:B------:R-:W-:Y:S01]  /*248c0*/  @!P0 BAR.SYNC.DEFER_BLOCKING 0xc, 0x180 ;  /* 0x0306000000008b1d */ /* 0x000fe20000010000 */
[----:B-1----:R-:W-:-:S02]  /*248d0*/  ISETP.NE.AND P1, PT, R0, 0x1, PT ;  /* 0x000000010000780c */ /* 0x002fc40003f25270 */
[----:B--2---:R-:W-:-:S11]  /*248e0*/  ISETP.GE.AND P2, PT, R3, 0x1, PT ;  /* 0x000000010300780c */ /* 0x004fd60003f46270 */
[----:B------:R-:W1:Y:S08]  /*248f0*/  @P1 LDC R0, c[0x0][0x44c] ;  /* 0x00011300ff001b82 */ /* 0x000e700000000800 */
[----:B------:R-:W2:Y:S01]  /*24900*/  @P1 LDC R11, c[0x0][0x450] ;  /* 0x00011400ff0b1b82 */ /* 0x000ea20000000800 */
[----:B-1----:R-:W-:-:S05]  /*24910*/  @P1 IMAD.HI.U32 R0, R5, R0, RZ ;  /* 0x0000000005001227 */ /* 0x002fca00078e00ff */
[----:B--2---:R-:W-:-:S05]  /*24920*/  @P1 SHF.R.U32.HI R5, RZ, R11, R0 ;  /* 0x0000000bff051219 */ /* 0x004fca0000011600 */
[----:B------:R-:W-:-:S04]  /*24930*/  IMAD.IADD R11, R8, 0x1, R5 ;  /* 0x00000001080b7824 */ /* 0x000fc800078e0205 */
[----:B------:R-:W-:Y:S01]  /*24940*/  IMAD.IADD R2, R11, 0x1, R2 ;  /* 0x000000010b027824 */ /* 0x000fe200078e0202 */
[----:B------:R-:W-:Y:S06]  /*24950*/  @!P2 BRA `(.L_x_1926) ;  /* 0x000000000048a947 */ /* 0x000fec0003800000 */
[C---:B------:R-:W-:Y:S01]  /*24960*/  ISETP.GT.AND P0, PT, R11.reuse, RZ, PT ;  /* 0x000000ff0b00720c */ /* 0x040fe20003f04270 */
[----:B------:R-:W-:Y:S01]  /*24970*/  BSSY B0, `(.L_x_1927) ;  /* 0x000000e000007945 */ /* 0x000fe20003800000 */
[----:B------:R-:W-:-:S11]  /*24980*/  IADD3 R0, R11, -0x1, RZ ;  /* 0xffffffff0b007810 */ /* 0x000fd60007ffe0ff */
        /* <DEDUP_REMOVED lines=8> */
.L_x_1928:
[----:B------:R-:W-:-:S13]  /*24a10*/  ISETP.NE.AND P0, PT, R3, 0x1, PT ;  /* 0x000000010300780c */ /* 0x000fda0003f05270 */
[----:B------:R-:W1:Y:S02]  /*24a20*/  @P0 LDC.64 R4, c[0x0][0x9e8] ;  /* 0x00027a00ff040b82 */ /* 0x000e640000000a00 */
[----:B-1----:R-:W-:-:S05]  /*24a30*/  @P0 IMAD.HI.U32 R4, R0, R4, RZ ;  /* 0x0000000400040227 */ /* 0x002fca00078e00ff */
[----:B------:R-:W-:-:S07]  /*24a40*/  @P0 SHF.R.U32.HI R0, RZ, R5, R4 ;  /* 0x00000005ff000219 */ /* 0x000fce0000011604 */
.L_x_1929:
[----:B------:R-:W-:Y:S05]  /*24a50*/  BSYNC B0 ;  /* 0x0000000000007941 */ /* 0x000fea0003800000 */
.L_x_1927:
[----:B------:R-:W-:-:S05]  /*24a60*/  IMAD R5, R0, R3, R3 ;  /* 0x0000000300057224 */ /* 0x000fca00078e0203 */
[----:B------:R-:W-:-:S07]  /*24a70*/  VIMNMX R2, R2, R5, PT ;  /* 0x0000000502027248 */ /* 0x000fce0003fe0100 */
.L_x_1926:
[----:B------:R-:W1:Y:S01]  /*24a80*/  @P1 LDC R5, c[0x0][0x44c] ;  /* 0x00011300ff051b82 */ /* 0x000e620000000800 */
[----:B------:R-:W-:Y:S01]  /*24a90*/  VIADD R2, R2, 0x5f ;  /* 0x0000005f02027836 */ /* 0x000fe20000000000 */
[----:B------:R-:W-:Y:S01]  /*24aa0*/  ULDC UR4, c[0x0][0x9dc] ;  /* 0x0002770000047ab9 */ /* 0x000fe20000000800 */
[----:B------:R-:W-:Y:S02]  /*24ab0*/  IMAD.MOV.U32 R0, RZ, RZ, R28 ;  /* 0x000000ffff007224 */ /* 0x000fe400078e001c */
[----:B------:R-:W-:-:S03]  /*24ac0*/  IMAD.HI R2, R2, 0x2aaaaaab, RZ ;  /* 0x2aaaaaab02027827 */ /* 0x000fc600078e02ff */
[----:B------:R-:W2:Y:S01]  /*24ad0*/  @P1 LDC R4, c[0x0][0x450] ;  /* 0x00011400ff041b82 */ /* 0x000ea20000000800 */
[----:B-1----:R-:W-:-:S05]  /*24ae0*/  @P1 IMAD.HI.U32 R5, R28, R5, RZ ;  /* 0x000000051c051227 */ /* 0x002fca00078e00ff */
[----:B--2---:R-:W-:Y:S02]  /*24af0*/  @P1 SHF.R.U32.HI R0, RZ, R4, R5 ;  /* 0x00000004ff001219 */ /* 0x004fe40000011605 */
[----:B------:R-:W-:Y:S02]  /*24b00*/  SHF.R.U32.HI R5, RZ, 0x1f, R2 ;  /* 0x0000001fff057819 */ /* 0x000fe40000011602 */
[----:B------:R-:W-:Y:S02]  /*24b10*/  IADD3 R7, R7, R0, RZ ;  /* 0x0000000007077210 */ /* 0x000fe40007ffe0ff */
[----:B------:R-:W-:-:S03]  /*24b20*/  LEA.HI.SX32 R2, R2, R5, 0x1c ;  /* 0x0000000502027211 */ /* 0x000fc600078fe2ff */
[----:B------:R-:W-:Y:S01]  /*24b30*/  VIADD R0, R7, -UR4 ;  /* 0x8000000407007c36 */ /* 0x000fe20008000000 */
[----:B------:R-:W-:-:S05]  /*24b40*/  VIMNMX R24, R9, R2, PT ;  /* 0x0000000209187248 */ /* 0x000fca0003fe0100 */
[----:B------:R1:W-:Y:S01]  /*24b50*/  STL [R1+0x24], R24 ;  /* 0x0000241801007387 */ /* 0x0003e20000100800 */
[----:B------:R-:W-:Y:S05]  /*24b60*/  @!P2 BRA `(.L_x_1930) ;  /* 0x000000000044a947 */ /* 0x000fea0003800000 */
[----:B------:R-:W-:Y:S01]  /*24b70*/  ISETP.GT.AND P0, PT, R7, -0x1, PT ;  /* 0xffffffff0700780c */ /* 0x000fe20003f04270 */
[----:B------:R-:W-:-:S12]  /*24b80*/  BSSY B0, `(.L_x_1931) ;  /* 0x000000d000007945 */ /* 0x000fd80003800000 */
[----:B------:R-:W-:Y:S05]  /*24b90*/  @P0 BRA `(.L_x_1932) ;  /* 0x00000000001c0947 */ /* 0x000fea0003800000 */
[----:B------:R-:W-:Y:S02]  /*24ba0*/  ISETP.NE.AND P0, PT, R3, 0x1, PT ;  /* 0x000000010300780c */ /* 0x000fe40003f05270 */
[----:B------:R-:W-:-:S11]  /*24bb0*/  LOP3.LUT R7, RZ, R7, RZ, 0x33, !PT ;  /* 0x00000007ff077212 */ /* 0x000fd600078e33ff */
[----:B------:R-:W2:Y:S02]  /*24bc0*/  @P0 LDC.64 R4, c[0x0][0x9e8] ;  /* 0x00027a00ff040b82 */ /* 0x000ea40000000a00 */
[----:B--2---:R-:W-:-:S05]  /*24bd0*/  @P0 IMAD.HI.U32 R4, R7, R4, RZ ;  /* 0x0000000407040227 */ /* 0x004fca00078e00ff */
[----:B------:R-:W-:-:S04]  /*24be0*/  @P0 SHF.R.U32.HI R7, RZ, R5, R4 ;  /* 0x00000005ff070219 */ /* 0x000fc80000011604 */
[----:B------:R-:W-:Y:S01]  /*24bf0*/  LOP3.LUT R7, RZ, R7, RZ, 0x33, !PT ;  /* 0x00000007ff077212 */ /* 0x000fe200078e33ff */
[----:B------:R-:W-:Y:S06]  /*24c00*/  BRA `(.L_x_1933) ;  /* 0x0000000000107947 */ /* 0x000fec0003800000 */
.L_x_1932:
[----:B------:R-:W-:-:S13]  /*24c10*/  ISETP.NE.AND P0, PT, R3, 0x1, PT ;  /* 0x000000010300780c */ /* 0x000fda0003f05270 */
[----:B------:R-:W2:Y:S02]  /*24c20*/  @P0 LDC.64 R4, c[0x0][0x9e8] ;  /* 0x00027a00ff040b82 */ /* 0x000ea40000000a00 */
[----:B--2---:R-:W-:-:S05]  /*24c30*/  @P0 IMAD.HI.U32 R4, R7, R4, RZ ;  /* 0x0000000407040227 */ /* 0x004fca00078e00ff */
[----:B------:R-:W-:-:S07]  /*24c40*/  @P0 SHF.R.U32.HI R7, RZ, R5, R4 ;  /* 0x00000005ff070219 */ /* 0x000fce0000011604 */
.L_x_1933:
[----:B------:R-:W-:Y:S05]  /*24c50*/  BSYNC B0 ;  /* 0x0000000000007941 */ /* 0x000fea0003800000 */
.L_x_1931:
[----:B------:R-:W-:-:S05]  /*24c60*/  IMAD R3, R7, R3, RZ ;  /* 0x0000000307037224 */ /* 0x000fca00078e02ff */
[----:B------:R-:W-:-:S07]  /*24c70*/  VIMNMX R0, R0, R3, !PT ;  /* 0x0000000300007248 */ /* 0x000fce0007fe0100 */
.L_x_1930:
[----:B------:R-:W-:Y:S01]  /*24c80*/  IMAD.HI R0, R0, 0x2aaaaaab, RZ ;  /* 0x2aaaaaab00007827 */ /* 0x000fe200078e02ff */
[----:B------:R-:W-:Y:S04]  /*24c90*/  BSSY B7, `(.L_x_1934) ;  /* 0x000037d000077945 */ /* 0x000fe80003800000 */
[----:B------:R-:W-:-:S04]  /*24ca0*/  SHF.R.U32.HI R3, RZ, 0x1f, R0 ;  /* 0x0000001fff037819 */ /* 0x000fc80000011600 */
[----:B------:R-:W-:-:S04]  /*24cb0*/  LEA.HI.SX32 R3, R0, R3, 0x1c ;  /* 0x0000000300037211 */ /* 0x000fc800078fe2ff */
[----:B------:R-:W-:-:S04]  /*24cc0*/  VIMNMX R2, RZ, R3, !PT ;  /* 0x00000003ff027248 */ /* 0x000fc80007fe0100 */
[----:B------:R-:W-:Y:S01]  /*24cd0*/  ISETP.GT.AND P0, PT, R24, R2, PT ;  /* 0x000000021800720c */ /* 0x000fe20003f04270 */
[----:B------:R2:W-:-:S12]  /*24ce0*/  STL [R1+0x8], R2 ;  /* 0x0000080201007387 */ /* 0x0005d80000100800 */
[----:B--2---:R-:W-:Y:S05]  /*24cf0*/  @P0 BRA `(.L_x_1935) ;  /* 0x0000000000440947 */ /* 0x004fea0003800000 */
[----:B------:R-:W2:Y:S02]  /*24d00*/  S2R R2, SR_TID.X ;  /* 0x0000000000027919 */ /* 0x000ea40000002100 */
[----:B--2---:R-:W-:-:S04]  /*24d10*/  LOP3.LUT R2, R2, 0x7f, RZ, 0xc0, !PT ;  /* 0x0000007f02027812 */ /* 0x004fc800078ec0ff */
[----:B------:R-:W-:-:S13]  /*24d20*/  ISETP.NE.AND P0, PT, R2, RZ, PT ;  /* 0x000000ff0200720c */ /* 0x000fda0003f05270 */
[----:B------:R-:W-:Y:S05]  /*24d30*/  @P0 BRA `(.L_x_1936) ;  /* 0x0000003400c80947 */ /* 0x000fea0003800000 */
[----:B------:R-:W2:Y:S01]  /*24d40*/  S2R R5, SR_LANEID ;  /* 0x0000000000057919 */ /* 0x000ea20000000000 */
[----:B------:R-:W-:Y:S01]  /*24d50*/  VOTEU.ANY UR4, UPT, PT ;  /* 0x0000000000047886 */ /* 0x000fe200038e0100 */
[----:B------:R-:W3:Y:S01]  /*24d60*/  LDC.64 R2, c[0x0][0xc60] ;  /* 0x00031800ff027b82 */ /* 0x000ee20000000a00 */
[----:B------:R-:W2:Y:S02]  /*24d70*/  FLO.U32 R0, UR4 ;  /* 0x0000000400007d00 */ /* 0x000ea400080e0000 */
[----:B--2---:R-:W-:-:S06]  /*24d80*/  ISETP.EQ.U32.AND P0, PT, R0, R5, PT ;  /* 0x000000050000720c */ /* 0x004fcc0003f02070 */
[----:B------:R-:W3:Y:S07]  /*24d90*/  POPC R5, UR4 ;  /* 0x0000000400057d09 */ /* 0x000eee0008000000 */
[----:B---3--:R-:W2:Y:S01]  /*24da0*/  @P0 ATOMG.E.ADD.STRONG.GPU PT, R3, desc[UR60][R2.64], R5 ;  /* 0x00000005020309a8 */ /* 0x008ea200081ee1fc */
[----:B------:R-:W3:Y:S02]  /*24db0*/  S2R R4, SR_LTMASK ;  /* 0x0000000000047919 */ /* 0x000ee40000003900 */
[----:B---3--:R-:W-:-:S04]  /*24dc0*/  LOP3.LUT R4, R4, UR4, RZ, 0xc0, !PT ;  /* 0x0000000404047c12 */ /* 0x008fc8000f8ec0ff */
[----:B------:R-:W3:Y:S01]  /*24dd0*/  POPC R7, R4 ;  /* 0x0000000400077309 */ /* 0x000ee20000000000 */
[----:B--2---:R-:W3:Y:S02]  /*24de0*/  SHFL.IDX PT, R0, R3, R0, 0x1f ;  /* 0x00001f0003007589 */ /* 0x004ee400000e0000 */
[----:B---3--:R-:W-:Y:S01]  /*24df0*/  IADD3 R16, R0, UR38, R7 ;  /* 0x0000002600107c10 */ /* 0x008fe2000fffe007 */
[----:B------:R-:W-:Y:S06]  /*24e00*/  BRA `(.L_x_1936) ;  /* 0x0000003400947947 */ /* 0x000fec0003800000 */
.L_x_1935:
        /* <DEDUP_REMOVED lines=8> */
[----:B------:R-:W-:Y:S01]  /*24e90*/  IMAD.U32 R4, RZ, RZ, UR6 ;  /* 0x00000006ff047e24 */ /* 0x000fe2000f8e00ff */
[----:B------:R-:W-:Y:S01]  /*24ea0*/  MOV R5, UR7 ;  /* 0x0000000700057c02 */ /* 0x000fe20008000f00 */
[----:B------:R-:W2:Y:S01]  /*24eb0*/  LDC.64 R2, c[0x4][R2] ;  /* 0x0100000002027b82 */ /* 0x000ea20000000a00 */
[----:B0-----:R-:W-:Y:S01]  /*24ec0*/  IMAD.U32 R6, RZ, RZ, UR8 ;  /* 0x00000008ff067e24 */ /* 0x001fe2000f8e00ff */
[----:B------:R-:W-:Y:S01]  /*24ed0*/  MOV R11, UR5 ;  /* 0x00000005000b7c02 */ /* 0x000fe20008000f00 */
[----:B------:R-:W-:Y:S02]  /*24ee0*/  IMAD.U32 R7, RZ, RZ, UR9 ;  /* 0x00000009ff077e24 */ /* 0x000fe4000f8e00ff */
[----:B------:R-:W-:-:S02]  /*24ef0*/  IMAD.U32 R10, RZ, RZ, UR4 ;  /* 0x00000004ff0a7e24 */ /* 0x000fc4000f8e00ff */
[----:B------:R-:W-:Y:S02]  /*24f00*/  IMAD.MOV.U32 R8, RZ, RZ, 0x70 ;  /* 0x00000070ff087424 */ /* 0x000fe400078e00ff */
[----:B------:R-:W-:Y:S02]  /*24f10*/  IMAD.MOV.U32 R12, RZ, RZ, 0x1 ;  /* 0x00000001ff0c7424 */ /* 0x000fe400078e00ff */
[----:B------:R-:W-:-:S07]  /*24f20*/  IMAD.MOV.U32 R13, RZ, RZ, RZ ;  /* 0x000000ffff0d7224 */ /* 0x000fce00078e00ff */
[----:B------:R-:W-:-:S07]  /*24f30*/  LEPC R20, `(.L_x_1938) ;  /* 0x000000001014794e */ /* 0x000fce0000000000 */
[----:B-12---:R-:W-:Y:S05]  /*24f40*/  CALL.ABS.NOINC R2 ;  /* 0x0000000002007343 */ /* 0x006fea0003c00000 */
.L_x_1938:
[----:B------:R-:W-:Y:S05]  /*24f50*/  BSYNC B6 ;  /* 0x0000000000067941 */ /* 0x000fea0003800000 */
.L_x_1937:
[----:B------:R-:W-:Y:S01]  /*24f60*/  IADD3 R0, R23, 0x400, RZ ;  /* 0x0000040017007810 */ /* 0x000fe20007ffe0ff */
[----:B------:R-:W-:Y:S03]  /*24f70*/  BSSY B6, `(.L_x_1939) ;  /* 0x0000022000067945 */ /* 0x000fe60003800000 */
[----:B------:R-:W-:-:S13]  /*24f80*/  LOP3.LUT P0, RZ, R0, 0x3ff, RZ, 0xc0, !PT ;  /* 0x000003ff00ff7812 */ /* 0x000fda000780c0ff */
[----:B------:R-:W-:Y:S05]  /*24f90*/  @!P0 BRA `(.L_x_1940) ;  /* 0x00000000007c8947 */ /* 0x000fea0003800000 */
[----:B------:R-:W-:Y:S01]  /*24fa0*/  MOV R17, 0x0 ;  /* 0x0000000000117802 */ /* 0x000fe20000000f00 */
[----:B------:R-:W-:Y:S01]  /*24fb0*/  ULDC.64 UR6, c[0x4][0x90] ;  /* 0x0100240000067ab9 */ /* 0x000fe20000000a00 */
[----:B------:R-:W-:Y:S01]  /*24fc0*/  ULDC.64 UR8, c[0x4][0x98] ;  /* 0x0100260000087ab9 */ /* 0x000fe20000000a00 */
[----:B------:R-:W-:Y:S01]  /*24fd0*/  ULDC.64 UR4, c[0x4][0x10] ;  /* 0x0100040000047ab9 */ /* 0x000fe20000000a00 */
[----:B------:R2:W3:Y:S01]  /*24fe0*/  LDC.64 R2, c[0x4][R17] ;  /* 0x0100000011027b82 */ /* 0x0004e20000000a00 */
[----:B------:R-:W-:Y:S01]  /*24ff0*/  IMAD.U32 R4, RZ, RZ, UR6 ;  /* 0x00000006ff047e24 */ /* 0x000fe2000f8e00ff */
[----:B------:R-:W-:Y:S01]  /*25000*/  MOV R7, UR9 ;  /* 0x0000000900077c02 */ /* 0x000fe20008000f00 */
[----:B------:R-:W-:Y:S01]  /*25010*/  IMAD.U32 R5, RZ, RZ, UR7 ;  /* 0x00000007ff057e24 */ /* 0x000fe2000f8e00ff */
[----:B------:R-:W-:Y:S01]  /*25020*/  MOV R12, 0x1 ;  /* 0x00000001000c7802 */ /* 0x000fe20000000f00 */
[----:B0-----:R-:W-:Y:S02]  /*25030*/  IMAD.U32 R6, RZ, RZ, UR8 ;  /* 0x00000008ff067e24 */ /* 0x001fe4000f8e00ff */
[----:B------:R-:W-:-:S02]  /*25040*/  IMAD.U32 R10, RZ, RZ, UR4 ;  /* 0x00000004ff0a7e24 */ /* 0x000fc4000f8e00ff */
[----:B------:R-:W-:Y:S02]  /*25050*/  IMAD.U32 R11, RZ, RZ, UR5 ;  /* 0x00000005ff0b7e24 */ /* 0x000fe4000f8e00ff */
[----:B------:R-:W-:Y:S02]  /*25060*/  IMAD.MOV.U32 R8, RZ, RZ, 0x70 ;  /* 0x00000070ff087424 */ /* 0x000fe400078e00ff */
[----:B--2---:R-:W-:-:S07]  /*25070*/  IMAD.MOV.U32 R13, RZ, RZ, RZ ;  /* 0x000000ffff0d7224 */ /* 0x004fce00078e00ff */
[----:B------:R-:W-:-:S07]  /*25080*/  LEPC R20, `(.L_x_1941) ;  /* 0x000000001014794e */ /* 0x000fce0000000000 */
[----:B-1-3--:R-:W-:Y:S05]  /*25090*/  CALL.ABS.NOINC R2 ;  /* 0x0000000002007343 */ /* 0x00afea0003c00000 */
.L_x_1941:
[----:B------:R0:W1:Y:S01]  /*250a0*/  LDC.64 R2, c[0x4][R17] ;  /* 0x0100000011027b82 */ /* 0x0000620000000a00 */
[----:B------:R-:W-:Y:S01]  /*250b0*/  ULDC.64 UR4, c[0x4][0x90] ;  /* 0x0100240000047ab9 */ /* 0x000fe20000000a00 */
[----:B------:R-:W-:Y:S01]  /*250c0*/  ULDC.64 UR6, c[0x4][0x98] ;  /* 0x0100260000067ab9 */ /* 0x000fe20000000a00 */
[----:B------:R-:W-:Y:S01]  /*250d0*/  ULDC.64 UR8, c[0x4][0x18] ;  /* 0x0100060000087ab9 */ /* 0x000fe20000000a00 */
        /* <DEDUP_REMOVED lines=8> */
[----:B0-----:R-:W-:-:S07]  /*25160*/  IMAD.MOV.U32 R13, RZ, RZ, RZ ;  /* 0x000000ffff0d7224 */ /* 0x001fce00078e00ff */
[----:B------:R-:W-:-:S07]  /*25170*/  LEPC R20, `(.L_x_1940) ;  /* 0x000000001014794e */ /* 0x000fce0000000000 */
[----:B-1----:R-:W-:Y:S05]  /*25180*/  CALL.ABS.NOINC R2 ;  /* 0x0000000002007343 */ /* 0x002fea0003c00000 */
.L_x_1940:
[----:B------:R-:W-:Y:S05]  /*25190*/  BSYNC B6 ;  /* 0x0000000000067941 */ /* 0x000fea0003800000 */
.L_x_1939:
[----:B------:R-:W-:Y:S01]  /*251a0*/  ULDC.64 UR4, c[0x0][0x9f8] ;  /* 0x00027e0000047ab9 */ /* 0x000fe20000000a00 */
[----:B------:R-:W2:Y:S01]  /*251b0*/  LDL R20, [R1] ;  /* 0x0000000001147983 */ /* 0x000ea20000100800 */
[----:B------:R-:W-:-:S03]  /*251c0*/  ISETP.NE.U32.AND P0, PT, RZ, UR4, PT ;  /* 0x00000004ff007c0c */ /* 0x000fc6000bf05070 */
[----:B------:R-:W3:Y:S01]  /*251d0*/  LDL R17, [R1+0x4] ;  /* 0x0000040001117983 */ /* 0x000ee20000100800 */
[----:B------:R-:W-:Y:S01]  /*251e0*/  ISETP.NE.AND.EX P0, PT, RZ, UR5, PT, P0 ;  /* 0x00000005ff007c0c */ /* 0x000fe2000bf05300 */
[----:B------:R-:W-:Y:S01]  /*251f0*/  IMAD.MOV.U32 R34, RZ, RZ, R19 ;  /* 0x000000ffff227224 */ /* 0x000fe200078e0013 */
[----:B------:R-:W4:Y:S01]  /*25200*/  LDC R0, c[0x0][0x430] ;  /* 0x00010c00ff007b82 */ /* 0x000f220000000800 */
[----:B------:R-:W0:Y:S01]  /*25210*/  S2R R21, SR_TID.X ;  /* 0x0000000000157919 */ /* 0x000e220000002100 */
[----:B------:R-:W-:-:S09]  /*25220*/  ULDC UR4, c[0x0][0x320] ;  /* 0x0000c80000047ab9 */ /* 0x000fd20000000800 */
[----:B------:R-:W1:Y:S01]  /*25230*/  @P0 LDC.64 R2, c[0x0][0x9f8] ;  /* 0x00027e00ff020b82 */ /* 0x000e620000000a00 */
[----:B0-----:R-:W-:Y:S01]  /*25240*/  LOP3.LUT R21, R21, 0x7f, RZ, 0xc0, !PT ;  /* 0x0000007f15157812 */ /* 0x001fe200078ec0ff */
[----:B-1----:R-:W-:-:S03]  /*25250*/  @P0 IMAD.WIDE R2, R19, 0x4, R2 ;  /* 0x0000000413020825 */ /* 0x002fc600078e0202 */
[----:B------:R-:W-:Y:S02]  /*25260*/  SHF.R.U32.HI R26, RZ, 0x3, R21 ;  /* 0x00000003ff1a7819 */ /* 0x000fe40000011615 */
[----:B------:R0:W3:Y:S01]  /*25270*/  @P0 LDG.E R34, desc[UR60][R2.64] ;  /* 0x0000003c02220981 */ /* 0x0000e2000c1e1900 */
[----:B----4-:R-:W-:Y:S01]  /*25280*/  ISETP.NE.AND P1, PT, R0, 0x1, PT ;  /* 0x000000010000780c */ /* 0x010fe20003f25270 */
[----:B------:R-:W1:-:S12]  /*25290*/  S2R R21, SR_TID.X ;  /* 0x0000000000157919 */ /* 0x000e580000002100 */
[----:B------:R-:W4:Y:S08]  /*252a0*/  @P1 LDC R4, c[0x0][0x434] ;  /* 0x00010d00ff041b82 */ /* 0x000f300000000800 */
[----:B------:R-:W0:Y:S01]  /*252b0*/  @P1 LDC R6, c[0x0][0x438] ;  /* 0x00010e00ff061b82 */ /* 0x000e220000000800 */
[----:B-1----:R-:W-:-:S04]  /*252c0*/  SHF.L.U32 R21, R21, 0x4, RZ ;  /* 0x0000000415157819 */ /* 0x002fc800000006ff */
[----:B------:R-:W-:Y:S01]  /*252d0*/  LOP3.LUT R21, R26, 0x70, R21, 0xf8, !PT ;  /* 0x000000701a157812 */ /* 0x000fe200078ef815 */
[----:B------:R-:W-:-:S04]  /*252e0*/  VIADD R26, R24, 0xffffffff ;  /* 0xffffffff181a7836 */ /* 0x000fc80000000000 */
[----:B------:R-:W-:Y:S01]  /*252f0*/  IMAD R5, R26, 0x60, R21 ;  /* 0x000000601a057824 */ /* 0x000fe200078e0215 */
[----:B------:R-:W-:Y:S01]  /*25300*/  LOP3.LUT R22, R22, 0xfffffff7, RZ, 0xc0, !PT ;  /* 0xfffffff716167812 */ /* 0x000fe200078ec0ff */
[----:B------:R-:W-:-:S03]  /*25310*/  UMOV UR5, 0xffffffff ;  /* 0xffffffff00057882 */ /* 0x000fc60000000000 */
[----:B--2---:R-:W-:Y:S02]  /*25320*/  ISETP.GE.AND P0, PT, R5, R20, PT ;  /* 0x000000140500720c */ /* 0x004fe40003f06270 */
[----:B------:R-:W1:Y:S02]  /*25330*/  S2R R20, SR_TID.X ;  /* 0x0000000000147919 */ /* 0x000e640000002100 */
[----:B------:R-:W-:Y:S01]  /*25340*/  ISETP.GT.U32.OR P0, PT, R21, 0x5f, P0 ;  /* 0x0000005f1500780c */ /* 0x000fe20000704470 */
[----:B---3--:R-:W-:-:S04]  /*25350*/  IMAD.IADD R5, R5, 0x1, R17 ;  /* 0x0000000105057824 */ /* 0x008fc800078e0211 */
[----:B----4-:R-:W-:-:S04]  /*25360*/  @P1 IMAD.HI.U32 R7, R5, R4, RZ ;  /* 0x0000000405071227 */ /* 0x010fc800078e00ff */
[----:B------:R-:W-:Y:S01]  /*25370*/  IMAD.MOV.U32 R4, RZ, RZ, R5 ;  /* 0x000000ffff047224 */ /* 0x000fe200078e0005 */
[----:B0-----:R-:W-:-:S03]  /*25380*/  @P1 SHF.R.U32.HI R4, RZ, R6, R7 ;  /* 0x00000006ff041219 */ /* 0x001fc60000011607 */
[----:B------:R-:W0:Y:S01]  /*25390*/  @!P0 LDC.64 R2, c[0x0][0x428] ;  /* 0x00010a00ff028b82 */ /* 0x000e220000000a00 */
[----:B------:R-:W-:-:S05]  /*253a0*/  IADD3 R6, -R4, RZ, RZ ;  /* 0x000000ff04067210 */ /* 0x000fca0007ffe1ff */
[----:B------:R-:W-:Y:S01]  /*253b0*/  IMAD R0, R0, R6, R5 ;  /* 0x0000000600007224 */ /* 0x000fe200078e0205 */
[----:B------:R-:W-:Y:S01]  /*253c0*/  @!P0 SHF.R.S32.HI R5, RZ, 0x1f, R4 ;  /* 0x0000001fff058819 */ /* 0x000fe20000011404 */
[----:B-1----:R-:W-:-:S05]  /*253d0*/  IMAD.SHL.U32 R20, R20, 0x8, RZ ;  /* 0x0000000814147824 */ /* 0x002fca00078e00ff */
[----:B------:R-:W-:-:S04]  /*253e0*/  LOP3.LUT R20, R20, 0x38, RZ, 0xc0, !PT ;  /* 0x0000003814147812 */ /* 0x000fc800078ec0ff */
[C---:B------:R-:W-:Y:S02]  /*253f0*/  LOP3.LUT R17, R20.reuse, 0x40, RZ, 0xfc, !PT ;  /* 0x0000004014117812 */ /* 0x040fe400078efcff */
[----:B------:R-:W-:Y:S02]  /*25400*/  ISETP.GE.AND P1, PT, R20, UR4, PT ;  /* 0x0000000414007c0c */ /* 0x000fe4000bf26270 */
[----:B------:R-:W-:Y:S01]  /*25410*/  SHF.R.S32.HI R8, RZ, 0x1f, R34 ;  /* 0x0000001fff087819 */ /* 0x000fe20000011422 */
[-C--:B0-----:R-:W-:Y:S01]  /*25420*/  @!P0 IMAD.WIDE.U32 R4, R34, R2.reuse, R4 ;  /* 0x0000000222048225 */ /* 0x081fe200078e0004 */
[----:B------:R-:W-:Y:S01]  /*25430*/  ISETP.GE.AND P2, PT, R17, UR4, PT ;  /* 0x0000000411007c0c */ /* 0x000fe2000bf46270 */
[----:B------:R-:W-:Y:S01]  /*25440*/  ULDC UR4, c[0x0][0x2f4] ;  /* 0x0000bd0000047ab9 */ /* 0x000fe20000000800 */
[----:B------:R-:W-:Y:S01]  /*25450*/  SEL R30, RZ, 0x1, P1 ;  /* 0x00000001ff1e7807 */ /* 0x000fe20000800000 */
[----:B------:R-:W-:Y:S01]  /*25460*/  @!P0 IMAD R6, R8, R2, RZ ;  /* 0x0000000208068224 */ /* 0x000fe200078e02ff */
[----:B------:R-:W-:Y:S01]  /*25470*/  SEL R2, RZ, 0xffffffff, P2 ;  /* 0xffffffffff027807 */ /* 0x000fe20001000000 */
[----:B------:R0:W-:Y:S02]  /*25480*/  STL [R1+0xc], R8 ;  /* 0x00000c0801007387 */ /* 0x0001e40000100800 */
[----:B------:R-:W-:-:S02]  /*25490*/  @!P0 IMAD R6, R34, R3, R6 ;  /* 0x0000000322068224 */ /* 0x000fc400078e0206 */
[----:B------:R-:W-:Y:S02]  /*254a0*/  IMAD.SHL.U32 R3, R2, 0x2, RZ ;  /* 0x0000000202037824 */ /* 0x000fe400078e00ff */
[----:B------:R-:W-:-:S03]  /*254b0*/  @!P0 IMAD.IADD R6, R5, 0x1, R6 ;  /* 0x0000000105068824 */ /* 0x000fc600078e0206 */
[----:B------:R-:W-:Y:S02]  /*254c0*/  LOP3.LUT R30, R3, 0x2, R30, 0xe2, !PT ;  /* 0x00000002031e7812 */ /* 0x000fe400078ee21e */
[----:B------:R-:W1:Y:S01]  /*254d0*/  @!P0 LDC.64 R2, c[0x0][0x418] ;  /* 0x00010600ff028b82 */ /* 0x000e620000000a00 */
[----:B------:R-:W-:Y:S01]  /*254e0*/  IMAD.U32 R5, RZ, RZ, UR39 ;  /* 0x00000027ff057e24 */ /* 0x000fe2000f8e00ff */
[----:B-1----:R-:W-:-:S04]  /*254f0*/  @!P0 LEA R2, P1, R4, R2, 0x2 ;  /* 0x0000000204028211 */ /* 0x002fc800078210ff */
[----:B------:R-:W-:Y:S02]  /*25500*/  @!P0 LEA.HI.X R3, R4, R3, R6, 0x2, P1 ;  /* 0x0000000304038211 */ /* 0x000fe400008f1406 */
[----:B------:R-:W-:-:S06]  /*25510*/  MOV R4, RZ ;  /* 0x000000ff00047202 */ /* 0x000fcc0000000f00 */
[----:B------:R1:W5:Y:S01]  /*25520*/  @!P0 LDG.E R4, desc[UR60][R2.64] ;  /* 0x0000003c02048981 */ /* 0x000362000c1e1900 */
[----:B------:R-:W-:Y:S02]  /*25530*/  ISETP.GT.U32.AND P0, PT, R21, 0x5f, PT ;  /* 0x0000005f1500780c */ /* 0x000fe40003f04070 */
[----:B------:R-:W-:Y:S02]  /*25540*/  ISETP.NE.AND P3, PT, R5, 0x3, PT ;  /* 0x000000030500780c */ /* 0x000fe40003f65270 */
[C---:B------:R-:W-:Y:S02]  /*25550*/  ISETP.GE.AND P2, PT, R20.reuse, UR4, PT ;  /* 0x0000000414007c0c */ /* 0x040fe4000bf46270 */
[----:B0-----:R-:W-:Y:S02]  /*25560*/  LOP3.LUT R8, R20, 0x80, RZ, 0xfc, !PT ;  /* 0x0000008014087812 */ /* 0x001fe400078efcff */
[----:B------:R-:W-:-:S05]  /*25570*/  ISETP.GE.AND P1, PT, R17, UR4, PT ;  /* 0x0000000411007c0c */ /* 0x000fca000bf26270 */
[----:B------:R-:W-:Y:S02]  /*25580*/  @P0 LOP3.LUT R22, R22, 0x8, RZ, 0xfc, !PT ;  /* 0x0000000816160812 */ /* 0x000fe400078efcff */
[----:B------:R-:W-:Y:S02]  /*25590*/  ISETP.GE.AND P0, PT, R8, UR4, PT ;  /* 0x0000000408007c0c */ /* 0x000fe4000bf06270 */
[----:B------:R-:W-:-:S04]  /*255a0*/  LOP3.LUT R22, R22, 0xffffffef, RZ, 0xc0, !PT ;  /* 0xffffffef16167812 */ /* 0x000fc800078ec0ff */
[----:B------:R-:W-:-:S04]  /*255b0*/  @P3 LOP3.LUT R22, R22, 0x10, RZ, 0xfc, !PT ;  /* 0x0000001016163812 */ /* 0x000fc800078efcff */
[----:B------:R-:W-:-:S04]  /*255c0*/  LOP3.LUT R22, R22, 0xfffffffb, RZ, 0xc0, !PT ;  /* 0xfffffffb16167812 */ /* 0x000fc800078ec0ff */
[----:B------:R-:W-:-:S04]  /*255d0*/  @P2 LOP3.LUT R22, R22, 0x4, RZ, 0xfc, !PT ;  /* 0x0000000416162812 */ /* 0x000fc800078efcff */
[----:B------:R-:W-:-:S04]  /*255e0*/  LOP3.LUT R22, R22, 0xfffffffe, RZ, 0xc0, !PT ;  /* 0xfffffffe16167812 */ /* 0x000fc800078ec0ff */
[----:B------:R-:W-:-:S04]  /*255f0*/  LOP3.LUT R22, R22, 0xfffffffd, RZ, 0xc0, !PT ;  /* 0xfffffffd16167812 */ /* 0x000fc800078ec0ff */
[----:B------:R-:W-:-:S04]  /*25600*/  @P1 LOP3.LUT R22, R22, 0x2, RZ, 0xfc, !PT ;  /* 0x0000000216161812 */ /* 0x000fc800078efcff */
[----:B------:R-:W-:Y:S01]  /*25610*/  @P0 LOP3.LUT R22, R22, 0x1, RZ, 0xfc, !PT ;  /* 0x0000000116160812 */ /* 0x000fe200078efcff */
[----:B-1----:R-:W-:Y:S06]  /*25620*/  BRA.DIV UR5, `(.L_x_1942) ;  /* 0x0000005205e47947 */ /* 0x002fec000b800000 */
.L_x_2071:
[----:B------:R-:W-:Y:S01]  /*25630*/  SHF.R.S32.HI R33, RZ, 0x1f, R18 ;  /* 0x0000001fff217819 */ /* 0x000fe20000011412 */
[----:B------:R-:W-:Y:S06]  /*25640*/  @!P3 BRA `(.L_x_1943) ;  /* 0x000000000004b947 */ /* 0x000fec0003800000 */
[----:B------:R-:W-:Y:S01]  /*25650*/  BPT.TRAP 0x1 ;  /* 0x000000040000795c */ /* 0x000fe20000300000 */
.L_x_1943:
[----:B------:R-:W-:Y:S01]  /*25660*/  SHF.R.S32.HI R5, RZ, 0x1f, R0 ;  /* 0x0000001fff057819 */ /* 0x000fe20000011400 */
[----:B------:R-:W-:Y:S01]  /*25670*/  ULDC.64 UR4, c[0x0][0x328] ;  /* 0x0000ca0000047ab9 */ /* 0x000fe20000000a00 */
[----:B------:R-:W-:Y:S03]  /*25680*/  BSSY B0, `(.L_x_1944) ;  /* 0x0000017000007945 */ /* 0x000fe60003800000 */
[----:B------:R-:W-:-:S04]  /*25690*/  IMAD R3, R5, UR4, RZ ;  /* 0x0000000405037c24 */ /* 0x000fc8000f8e02ff */
        /* <DEDUP_REMOVED lines=21> */
.L_x_2072:
[----:B------:R-:W-:Y:S05]  /*257f0*/  BSYNC B0 ;  /* 0x0000000000007941 */ /* 0x000fea0003800000 */
.L_x_1944:
[----:B------:R-:W2:Y:S01]  /*25800*/  LDL R9, [R1] ;  /* 0x0000000001097983 */ /* 0x000ea20000100800 */
[----:B------:R-:W-:Y:S01]  /*25810*/  ULDC.64 UR4, c[0x0][0x300] ;  /* 0x0000c00000047ab9 */ /* 0x000fe20000000a00 */
[----:B------:R-:W-:Y:S01]  /*25820*/  LOP3.LUT P4, RZ, R22, 0x4, RZ, 0xc0, !PT ;  /* 0x0000000416ff7812 */ /* 0x000fe2000788c0ff */
[----:B------:R-:W-:Y:S01]  /*25830*/  IMAD R5, R5, UR4, RZ ;  /* 0x0000000405057c24 */ /* 0x000fe2000f8e02ff */
[----:B------:R-:W1:Y:S01]  /*25840*/  S2R R8, SR_TID.X ;  /* 0x0000000000087919 */ /* 0x000e620000002100 */
[----:B0-----:R-:W-:Y:S01]  /*25850*/  IMAD.WIDE.U32 R2, R0, UR4, RZ ;  /* 0x0000000400027c25 */ /* 0x001fe2000f8e00ff */
[C---:B------:R-:W-:Y:S02]  /*25860*/  LOP3.LUT P3, RZ, R22.reuse, 0x2, RZ, 0xc0, !PT ;  /* 0x0000000216ff7812 */ /* 0x040fe4000786c0ff */
[----:B------:R-:W-:Y:S01]  /*25870*/  LOP3.LUT P2, RZ, R22, 0x1, RZ, 0xc0, !PT ;  /* 0x0000000116ff7812 */ /* 0x000fe2000784c0ff */
[----:B------:R-:W-:Y:S01]  /*25880*/  IMAD R5, R0, UR5, R5 ;  /* 0x0000000500057c24 */ /* 0x000fe2000f8e0205 */
[----:B------:R-:W-:-:S02]  /*25890*/  ULDC.64 UR4, c[0x0][0x310] ;  /* 0x0000c40000047ab9 */ /* 0x000fc40000000a00 */
        /* <DEDUP_REMOVED lines=10> */
[----:B------:R-:W-:Y:S01]  /*25940*/  IMAD R5, R27, 0x4800, R36 ;  /* 0x000048001b057824 */ /* 0x000fe200078e0224 */
[----:B------:R-:W-:Y:S01]  /*25950*/  LEA R4, P0, R2, UR4, 0x1 ;  /* 0x0000000402047c11 */ /* 0x000fe2000f8008ff */
[----:B------:R-:W-:Y:S01]  /*25960*/  UMOV UR4, 0xffffffff ;  /* 0xffffffff00047882 */ /* 0x000fe20000000000 */
[----:B------:R-:W-:Y:S02]  /*25970*/  IADD3 R0, R3, R0, RZ ;  /* 0x0000000003007210 */ /* 0x000fe40007ffe0ff */
[----:B-1----:R-:W-:Y:S02]  /*25980*/  LOP3.LUT R8, R8, 0x7f, RZ, 0xc0, !PT ;  /* 0x0000007f08087812 */ /* 0x002fe400078ec0ff */
[----:B------:R-:W-:Y:S02]  /*25990*/  LEA.HI.X R0, R2, UR5, R0, 0x1, P0 ;  /* 0x0000000502007c11 */ /* 0x000fe400080f0c00 */
[----:B------:R-:W-:Y:S01]  /*259a0*/  SHF.R.U32.HI R8, RZ, 0x3, R8 ;  /* 0x00000003ff087819 */ /* 0x000fe20000011608 */
[----:B--2---:R-:W-:-:S02]  /*259b0*/  IMAD R6, R26, -0x60, R9 ;  /* 0xffffffa01a067824 */ /* 0x004fc400078e0209 */
[----:B------:R-:W0:Y:S02]  /*259c0*/  S2R R9, SR_TID.X ;  /* 0x0000000000097919 */ /* 0x000e240000002100 */
[----:B------:R-:W-:-:S05]  /*259d0*/  IMAD.IADD R6, R6, 0x1, -R8 ;  /* 0x0000000106067824 */ /* 0x000fca00078e0a08 */
[----:B------:R-:W-:Y:S01]  /*259e0*/  ISETP.GE.AND P0, PT, R6, 0x1, PT ;  /* 0x000000010600780c */ /* 0x000fe20003f06270 */
[----:B0-----:R-:W-:-:S05]  /*259f0*/  IMAD.SHL.U32 R9, R9, 0x8, RZ ;  /* 0x0000000809097824 */ /* 0x001fca00078e00ff */
        /* <DEDUP_REMOVED lines=64> */
.L_x_2086:
[----:B------:R-:W-:-:S13]  /*25e00*/  ISETP.GE.AND P0, PT, R6, 0x51, PT ;  /* 0x000000510600780c */ /* 0x000fda0003f06270 */
[----:B-1----:R-:W-:Y:S01]  /*25e10*/  @P0 LEA R2, P1, R9, R2, 0x1 ;  /* 0x0000000209020211 */ /* 0x002fe200078208ff */
        /* <DEDUP_REMOVED lines=10> */
.L_x_1947:
        /* <DEDUP_REMOVED lines=10> */
.L_x_1948:
[----:B------:R2:W-:Y:S02]  /*25f60*/  SYNCS.ARRIVE.TRANS64.A1T0 RZ, [R7+URZ+0x2a830], RZ ;  /* 0x02a830ff07ff79a7 */ /* 0x0005e4000810003f */
[----:B------:R-:W-:Y:S05]  /*25f70*/  WARPSYNC.ALL ;  /* 0x0000000000007948 */ /* 0x000fea0003800000 */
[----:B------:R-:W-:Y:S01]  /*25f80*/  ULDC.64 UR4, c[0x0][0xa00] ;  /* 0x0002800000047ab9 */ /* 0x000fe20000000a00 */
[----:B------:R-:W-:Y:S01]  /*25f90*/  VIADD R0, R23, 0xc400 ;  /* 0x0000c40017007836 */ /* 0x000fe20000000000 */
[----:B------:R-:W-:Y:S01]  /*25fa0*/  BAR.SYNC.DEFER_BLOCKING 0x8, 0x180 ;  /* 0x0206000000007b1d */ /* 0x000fe20000010000 */
[----:B------:R-:W-:-:S03]  /*25fb0*/  ISETP.NE.U32.AND P0, PT, RZ, UR4, PT ;  /* 0x00000004ff007c0c */ /* 0x000fc6000bf05070 */
[----:B------:R-:W-:Y:S02]  /*25fc0*/  LOP3.LUT P1, RZ, R0, 0x3ff, RZ, 0xc0, !PT ;  /* 0x000003ff00ff7812 */ /* 0x000fe4000782c0ff */
[----:B------:R-:W-:Y:S01]  /*25fd0*/  ISETP.NE.AND.EX P0, PT, RZ, UR5, PT, P0 ;  /* 0x00000005ff007c0c */ /* 0x000fe2000bf05300 */
[----:B------:R-:W-:Y:S01]  /*25fe0*/  ULDC.64 UR4, c[0x0][0x298] ;  /* 0x0000a60000047ab9 */ /* 0x000fe20000000a00 */
[----:B------:R-:W-:Y:S01]  /*25ff0*/  SHF.R.S32.HI R0, RZ, 0x1f, R19 ;  /* 0x0000001fff007819 */ /* 0x000fe20000011413 */
[----:B------:R-:W-:Y:S01]  /*26000*/  BSSY B6, `(.L_x_1949) ;  /* 0x000001c000067945 */ /* 0x000fe20003800000 */
[----:B-1----:R-:W-:Y:S02]  /*26010*/  SEL R2, R19, RZ, !P0 ;  /* 0x000000ff13027207 */ /* 0x002fe40004000000 */
[----:B------:R-:W-:-:S05]  /*26020*/  SEL R0, R0, RZ, !P0 ;  /* 0x000000ff00007207 */ /* 0x000fca0004000000 */
[----:B------:R1:W-:Y:S04]  /*26030*/  STL [R1+0x30], R0 ;  /* 0x0000300001007387 */ /* 0x0003e80000100800 */
[----:B------:R3:W-:Y:S01]  /*26040*/  STL [R1+0x20], R2 ;  /* 0x0000200201007387 */ /* 0x0007e20000100800 */
[----:B-1----:R-:W-:Y:S01]  /*26050*/  SHF.R.S32.HI R0, RZ, 0x1f, R35 ;  /* 0x0000001fff007819 */ /* 0x002fe20000011423 */
[----:B---3--:R-:W-:-:S04]  /*26060*/  IMAD.WIDE.U32 R2, R35, UR4, RZ ;  /* 0x0000000423027c25 */ /* 0x008fc8000f8e00ff */
[----:B------:R-:W-:Y:S01]  /*26070*/  IMAD R0, R0, UR4, RZ ;  /* 0x0000000400007c24 */ /* 0x000fe2000f8e02ff */
[----:B------:R1:W-:Y:S03]  /*26080*/  STL.64 [R1+0x18], R2 ;  /* 0x0000180201007387 */ /* 0x0003e60000100a00 */
[----:B------:R-:W-:-:S05]  /*26090*/  IMAD R0, R35, UR5, R0 ;  /* 0x0000000523007c24 */ /* 0x000fca000f8e0200 */
[----:B------:R-:W-:Y:S01]  /*260a0*/  IADD3 R35, R3, R0, RZ ;  /* 0x0000000003237210 */ /* 0x000fe20007ffe0ff */
[----:B------:R-:W-:Y:S06]  /*260b0*/  @!P1 BRA `(.L_x_1950) ;  /* 0x0000000000409947 */ /* 0x000fec0003800000 */
[----:B-1----:R-:W-:Y:S01]  /*260c0*/  MOV R2, 0x0 ;  /* 0x0000000000027802 */ /* 0x002fe20000000f00 */
[----:B------:R-:W-:Y:S01]  /*260d0*/  ULDC.64 UR4, c[0x4][0x90] ;  /* 0x0100240000047ab9 */ /* 0x000fe20000000a00 */
[----:B------:R-:W-:Y:S01]  /*260e0*/  ULDC.64 UR6, c[0x4][0x98] ;  /* 0x0100260000067ab9 */ /* 0x000fe20000000a00 */
[----:B------:R-:W-:Y:S01]  /*260f0*/  ULDC.64 UR8, c[0x4][0x20] ;  /* 0x0100080000087ab9 */ /* 0x000fe20000000a00 */
[----:B0-----:R-:W-:Y:S01]  /*26100*/  IMAD.U32 R4, RZ, RZ, UR4 ;  /* 0x00000004ff047e24 */ /* 0x001fe2000f8e00ff */
[----:B--2---:R-:W-:Y:S01]  /*26110*/  MOV R7, UR7 ;  /* 0x0000000700077c02 */ /* 0x004fe20008000f00 */
[----:B------:R-:W0:Y:S01]  /*26120*/  LDC.64 R2, c[0x4][R2] ;  /* 0x0100000002027b82 */ /* 0x000e220000000a00 */
[----:B------:R-:W-:Y:S01]  /*26130*/  IMAD.U32 R5, RZ, RZ, UR5 ;  /* 0x00000005ff057e24 */ /* 0x000fe2000f8e00ff */
[----:B------:R-:W-:Y:S01]  /*26140*/  MOV R12, 0x1 ;  /* 0x00000001000c7802 */ /* 0x000fe20000000f00 */
[----:B------:R-:W-:Y:S02]  /*26150*/  IMAD.U32 R6, RZ, RZ, UR6 ;  /* 0x00000006ff067e24 */ /* 0x000fe4000f8e00ff */
[----:B------:R-:W-:-:S02]  /*26160*/  IMAD.U32 R10, RZ, RZ, UR8 ;  /* 0x00000008ff0a7e24 */ /* 0x000fc4000f8e00ff */
[----:B------:R-:W-:Y:S02]  /*26170*/  IMAD.U32 R11, RZ, RZ, UR9 ;  /* 0x00000009ff0b7e24 */ /* 0x000fe4000f8e00ff */
[----:B------:R-:W-:Y:S02]  /*26180*/  IMAD.MOV.U32 R8, RZ, RZ, 0x70 ;  /* 0x00000070ff087424 */ /* 0x000fe400078e00ff */
[----:B------:R-:W-:-:S07]  /*26190*/  IMAD.MOV.U32 R13, RZ, RZ, RZ ;  /* 0x000000ffff0d7224 */ /* 0x000fce00078e00ff */
[----:B------:R-:W-:-:S07]  /*261a0*/  LEPC R20, `(.L_x_1950) ;  /* 0x000000001014794e */ /* 0x000fce0000000000 */
[----:B0-----:R-:W-:Y:S05]  /*261b0*/  CALL.ABS.NOINC R2 ;  /* 0x0000000002007343 */ /* 0x001fea0003c00000 */
.L_x_1950:
[----:B------:R-:W-:Y:S05]  /*261c0*/  BSYNC B6 ;  /* 0x0000000000067941 */ /* 0x000fea0003800000 */
.L_x_1949:
[----:B------:R-:W3:Y:S01]  /*261d0*/  LDL.LU R20, [R1+0x30] ;  /* 0x0000300001147983 */ /* 0x000ee20000300800 */
[----:B------:R-:W-:Y:S01]  /*261e0*/  ULDC.64 UR4, c[0x0][0x2d8] ;  /* 0x0000b60000047ab9 */ /* 0x000fe20000000a00 */
[----:B--2---:R-:W2:Y:S02]  /*261f0*/  LDC R7, c[0x0][0x448] ;  /* 0x00011200ff077b82 */ /* 0x004ea40000000800 */
[----:B------:R-:W4:Y:S04]  /*26200*/  LDL.LU R21, [R1+0x20] ;  /* 0x0000200001157983 */ /* 0x000f280000300800 */
[----:B-1----:R-:W5:Y:S01]  /*26210*/  LDL.LU.64 R2, [R1+0x18] ;  /* 0x0000180001027983 */ /* 0x002f620000300a00 */
[----:B------:R-:W-:Y:S01]  /*26220*/  IMAD R0, R33, UR4, RZ ;  /* 0x0000000421007c24 */ /* 0x000fe2000f8e02ff */
[----:B------:R-:W1:Y:S03]  /*26230*/  S2R R8, SR_TID.X ;  /* 0x0000000000087919 */ /* 0x000e660000002100 */
[----:B------:R-:W-:Y:S01]  /*26240*/  IMAD R0, R18, UR5, R0 ;  /* 0x0000000512007c24 */ /* 0x000fe2000f8e0200 */
[----:B--2---:R-:W-:-:S13]  /*26250*/  ISETP.NE.AND P0, PT, R7, 0x1, PT ;  /* 0x000000010700780c */ /* 0x004fda0003f05270 */
[----:B------:R-:W2:Y:S01]  /*26260*/  @P0 LDC R6, c[0x0][0x44c] ;  /* 0x00011300ff060b82 */ /* 0x000ea20000000800 */
[----:B-1----:R-:W-:-:S05]  /*26270*/  IMAD.SHL.U32 R8, R8, 0x8, RZ ;  /* 0x0000000808087824 */ /* 0x002fca00078e00ff */
[----:B------:R-:W-:Y:S01]  /*26280*/  LOP3.LUT R8, R8, 0x38, RZ, 0xc0, !PT ;  /* 0x0000003808087812 */ /* 0x000fe200078ec0ff */
[----:B-----5:R-:W-:Y:S02]  /*26290*/  IMAD.MOV.U32 R3, RZ, RZ, R35 ;  /* 0x000000ffff037224 */ /* 0x020fe400078e0023 */
[----:B------:R-:W-:Y:S01]  /*262a0*/  IMAD.WIDE.U32 R2, R18, UR4, R2 ;  /* 0x0000000412027c25 */ /* 0x000fe2000f8e0002 */
[----:B------:R-:W-:-:S03]  /*262b0*/  ULDC.64 UR4, c[0x0][0x2e0] ;  /* 0x0000b80000047ab9 */ /* 0x000fc60000000a00 */
[----:B------:R-:W-:Y:S02]  /*262c0*/  IMAD.IADD R3, R3, 0x1, R0 ;  /* 0x0000000103037824 */ /* 0x000fe400078e0200 */
[----:B---3--:R-:W-:Y:S02]  /*262d0*/  IMAD R0, R20, UR4, RZ ;  /* 0x0000000414007c24 */ /* 0x008fe4000f8e02ff */
[----:B------:R-:W1:Y:S01]  /*262e0*/  S2R R20, SR_TID.X ;  /* 0x0000000000147919 */ /* 0x000e620000002100 */
[----:B----4-:R-:W-:-:S04]  /*262f0*/  IMAD.WIDE.U32 R2, R21, UR4, R2 ;  /* 0x0000000415027c25 */ /* 0x010fc8000f8e0002 */
[----:B------:R-:W-:Y:S01]  /*26300*/  IMAD R0, R21, UR5, R0 ;  /* 0x0000000515007c24 */ /* 0x000fe2000f8e0200 */
[----:B------:R-:W-:-:S04]  /*26310*/  ULDC.64 UR4, c[0x0][0x2d0] ;  /* 0x0000b40000047ab9 */ /* 0x000fc80000000a00 */
[----:B------:R-:W-:Y:S02]  /*26320*/  IADD3 R3, R3, R0, RZ ;  /* 0x0000000003037210 */ /* 0x000fe40007ffe0ff */
[----:B------:R-:W3:Y:S01]  /*26330*/  @P0 LDC R0, c[0x0][0x450] ;  /* 0x00011400ff000b82 */ /* 0x000ee20000000800 */
[----:B-1----:R-:W-:-:S04]  /*26340*/  LOP3.LUT R20, R20, 0x7f, RZ, 0xc0, !PT ;  /* 0x0000007f14147812 */ /* 0x002fc800078ec0ff */
[----:B------:R-:W-:Y:S02]  /*26350*/  SHF.R.U32.HI R21, RZ, 0x3, R20 ;  /* 0x00000003ff157819 */ /* 0x000fe40000011614 */
[----:B------:R-:W1:Y:S02]  /*26360*/  S2R R20, SR_TID.X ;  /* 0x0000000000147919 */ /* 0x000e640000002100 */
[----:B-1----:R-:W-:-:S05]  /*26370*/  IMAD.SHL.U32 R20, R20, 0x10, RZ ;  /* 0x0000001014147824 */ /* 0x002fca00078e00ff */
[----:B------:R-:W-:Y:S02]  /*26380*/  LOP3.LUT R20, R21, 0x70, R20, 0xf8, !PT ;  /* 0x0000007015147812 */ /* 0x000fe400078ef814 */
[----:B------:R-:W1:Y:S03]  /*26390*/  S2R R21, SR_TID.X ;  /* 0x0000000000157919 */ /* 0x000e660000002100 */
[----:B------:R-:W-:Y:S02]  /*263a0*/  IMAD.IADD R5, R20, 0x1, R28 ;  /* 0x0000000114057824 */ /* 0x000fe400078e021c */
[----:B------:R-:W4:Y:S02]  /*263b0*/  S2R R20, SR_TID.X ;  /* 0x0000000000147919 */ /* 0x000f240000002100 */
[----:B--2---:R-:W-:-:S04]  /*263c0*/  @P0 IMAD.HI.U32 R6, R5, R6, RZ ;  /* 0x0000000605060227 */ /* 0x004fc800078e00ff */
[----:B0-----:R-:W-:Y:S01]  /*263d0*/  IMAD.MOV.U32 R4, RZ, RZ, R5 ;  /* 0x000000ffff047224 */ /* 0x001fe200078e0005 */
[----:B---3--:R-:W-:-:S04]  /*263e0*/  @P0 SHF.R.U32.HI R4, RZ, R0, R6 ;  /* 0x00000000ff040219 */ /* 0x008fc80000011606 */
[C---:B------:R-:W-:Y:S01]  /*263f0*/  IADD3 R0, -R4.reuse, RZ, RZ ;  /* 0x000000ff04007210 */ /* 0x040fe20007ffe1ff */
[----:B------:R-:W-:-:S04]  /*26400*/  IMAD.WIDE.U32 R2, R4, UR4, R2 ;  /* 0x0000000404027c25 */ /* 0x000fc8000f8e0002 */
[----:B------:R-:W-:Y:S01]  /*26410*/  IMAD R0, R7, R0, R5 ;  /* 0x0000000007007224 */ /* 0x000fe200078e0205 */
[----:B------:R-:W-:-:S05]  /*26420*/  SHF.R.S32.HI R5, RZ, 0x1f, R4 ;  /* 0x0000001fff057819 */ /* 0x000fca0000011404 */
[----:B------:R-:W-:-:S04]  /*26430*/  IMAD R5, R5, UR4, RZ ;  /* 0x0000000405057c24 */ /* 0x000fc8000f8e02ff */
[----:B------:R-:W-:Y:S01]  /*26440*/  IMAD R5, R4, UR5, R5 ;  /* 0x0000000504057c24 */ /* 0x000fe2000f8e0205 */
[----:B------:R-:W-:Y:S01]  /*26450*/  SHF.R.S32.HI R4, RZ, 0x1f, R0 ;  /* 0x0000001fff047819 */ /* 0x000fe20000011400 */
[----:B------:R-:W-:Y:S01]  /*26460*/  ULDC.64 UR4, c[0x0][0x2c8] ;  /* 0x0000b20000047ab9 */ /* 0x000fe20000000a00 */
[----:B-1----:R-:W-:Y:S01]  /*26470*/  SHF.L.U32 R21, R21, 0x3, RZ ;  /* 0x0000000315157819 */ /* 0x002fe200000006ff */
[----:B------:R-:W-:Y:S02]  /*26480*/  IMAD.IADD R3, R3, 0x1, R5 ;  /* 0x0000000103037824 */ /* 0x000fe400078e0205 */
[----:B------:R-:W-:Y:S01]  /*26490*/  IMAD R4, R4, UR4, RZ ;  /* 0x0000000404047c24 */ /* 0x000fe2000f8e02ff */
[----:B------:R-:W-:Y:S01]  /*264a0*/  LOP3.LUT R21, R21, 0x38, RZ, 0xc0, !PT ;  /* 0x0000003815157812 */ /* 0x000fe200078ec0ff */
[----:B------:R-:W-:Y:S01]  /*264b0*/  IMAD.WIDE.U32 R2, R0, UR4, R2 ;  /* 0x0000000400027c25 */ /* 0x000fe2000f8e0002 */
[----:B----4-:R-:W-:Y:S02]  /*264c0*/  LOP3.LUT R20, R20, 0x7f, RZ, 0xc0, !PT ;  /* 0x0000007f14147812 */ /* 0x010fe400078ec0ff */
[C---:B------:R-:W-:Y:S01]  /*264d0*/  LOP3.LUT R9, R21.reuse, 0x40, RZ, 0xfc, !PT ;  /* 0x0000004015097812 */ /* 0x040fe200078efcff */
[----:B------:R-:W-:Y:S01]  /*264e0*/  IMAD R4, R0, UR5, R4 ;  /* 0x0000000500047c24 */ /* 0x000fe2000f8e0204 */
[----:B------:R-:W-:Y:S01]  /*264f0*/  ULDC.64 UR4, c[0x0][0x280] ;  /* 0x0000a00000047ab9 */ /* 0x000fe20000000a00 */
[----:B------:R-:W-:-:S02]  /*26500*/  LOP3.LUT R10, R21, 0x80, RZ, 0xfc, !PT ;  /* 0x00000080150a7812 */ /* 0x000fc400078efcff */
[----:B------:R-:W-:Y:S01]  /*26510*/  IMAD.IADD R4, R3, 0x1, R4 ;  /* 0x0000000103047824 */ /* 0x000fe200078e0204 */
[----:B------:R-:W-:Y:S01]  /*26520*/  LEA R0, P0, R2, UR4, 0x1 ;  /* 0x0000000402007c11 */ /* 0x000fe2000f8008ff */
[----:B------:R-:W-:Y:S02]  /*26530*/  ULDC UR4, c[0x0][0x2b8] ;  /* 0x0000ae0000047ab9 */ /* 0x000fe40000000800 */
[----:B------:R-:W-:Y:S02]  /*26540*/  ISETP.GE.AND P3, PT, R8, UR4, PT ;  /* 0x0000000408007c0c */ /* 0x000fe4000bf66270 */
[----:B------:R-:W-:Y:S01]  /*26550*/  LEA.HI.X R4, R2, UR5, R4, 0x1, P0 ;  /* 0x0000000502047c11 */ /* 0x000fe200080f0c04 */
[----:B------:R-:W-:Y:S01]  /*26560*/  UMOV UR5, 0xffffffff ;  /* 0xffffffff00057882 */ /* 0x000fe20000000000 */
[----:B------:R-:W-:Y:S02]  /*26570*/  ISETP.GE.AND P2, PT, R9, UR4, PT ;  /* 0x0000000409007c0c */ /* 0x000fe4000bf46270 */
[----:B------:R-:W-:-:S02]  /*26580*/  ISETP.GE.AND P0, PT, R10, UR4, PT ;  /* 0x000000040a007c0c */ /* 0x000fc4000bf06270 */
[----:B------:R-:W-:Y:S01]  /*26590*/  SHF.R.U32.HI R9, RZ, 0x3, R20 ;  /* 0x00000003ff097819 */ /* 0x000fe20000011614 */
[----:B------:R-:W-:Y:S10]  /*265a0*/  BRA.DIV UR5, `(.L_x_1951) ;  /* 0x0000004e05747947 */ /* 0x000ff4000b800000 */
[----:B------:R-:W0:Y:S01]  /*265b0*/  SHFL.IDX PT, R3, R0, RZ, 0x181f ;  /* 0x00181fff00037589 */ /* 0x000e2200000e0000 */
[----:B------:R-:W-:Y:S02]  /*265c0*/  IMAD R32, R32, R7, RZ ;  /* 0x0000000720207224 */ /* 0x000fe400078e02ff */
[----:B------:R-:W-:Y:S01]  /*265d0*/  IMAD.IADD R28, R9, 0x1, R28 ;  /* 0x00000001091c7824 */ /* 0x000fe200078e021c */
[----:B------:R-:W1:Y:S03]  /*265e0*/  SHFL.IDX PT, R2, R4, RZ, 0x181f ;  /* 0x00181fff04027589 */ /* 0x000e6600000e0000 */
[C---:B------:R-:W-:Y:S01]  /*265f0*/  VIADD R5, R28.reuse, 0x10 ;  /* 0x000000101c057836 */ /* 0x040fe20000000000 */
[----:B------:R-:W-:Y:S01]  /*26600*/  ISETP.GE.AND P1, PT, R28, R32, PT ;  /* 0x000000201c00720c */ /* 0x000fe20003f26270 */
[----:B------:R-:W-:-:S12]  /*26610*/  SHFL.IDX PT, R14, R0, 0x7, 0x181f ;  /* 0x00f81f00000e7f89 */ /* 0x000fd800000e0000 */
[----:B0-----:R-:W-:-:S05]  /*26620*/  @!P1 LEA R3, P4, R8, R3, 0x1 ;  /* 0x0000000308039211 */ /* 0x001fca00078808ff */
[----:B-1----:R-:W-:-:S05]  /*26630*/  @!P1 IMAD.X R2, RZ, RZ, R2, P4 ;  /* 0x000000ffff029224 */ /* 0x002fca00020e0602 */
[----:B------:R-:W-:-:S04]  /*26640*/  @!P1 LOP3.LUT R3, R3, R2, RZ, 0x3c, !PT ;  /* 0x0000000203039212 */ /* 0x000fc800078e3cff */
[----:B------:R-:W-:-:S04]  /*26650*/  @!P1 LOP3.LUT R2, R3, R2, RZ, 0x3c, !PT ;  /* 0x0000000203029212 */ /* 0x000fc800078e3cff */
[----:B------:R-:W-:-:S05]  /*26660*/  @!P1 LOP3.LUT R3, R3, R2, RZ, 0x3c, !PT ;  /* 0x0000000203039212 */ /* 0x000fca00078e3cff */
[----:B------:R-:W-:Y:S04]  /*26670*/  @!P1 LDGSTS.E.BYPASS.LTC128B.128 [R37+0xc400], desc[UR60][R2.64], !P3 ;  /* 0x0c40000002259fae */ /* 0x000fe8000d901d7c */
[----:B------:R-:W-:Y:S04]  /*26680*/  @!P1 LDGSTS.E.BYPASS.LTC128B.128 [R37+0x10400], desc[UR60][R2.64+0x80], !P2 ;  /* 0x1040008002259fae */ /* 0x000fe8000d101d7c */
[----:B------:R0:W-:Y:S01]  /*26690*/  @!P1 LDGSTS.E.BYPASS.LTC128B.128 [R37+0x14400], desc[UR60][R2.64+0x100], !P0 ;  /* 0x1440010002259fae */ /* 0x0001e2000c101d7c */
[----:B------:R-:W-:Y:S01]  /*266a0*/  ISETP.GE.AND P1, PT, R5, R32, PT ;  /* 0x000000200500720c */ /* 0x000fe20003f26270 */
[----:B------:R-:W-:-:S02]  /*266b0*/  VIADD R5, R28, 0x20 ;  /* 0x000000201c057836 */ /* 0x000fc40000000000 */
[----:B0-----:R-:W0:Y:S04]  /*266c0*/  SHFL.IDX PT, R3, R0, 0x1, 0x181f ;  /* 0x00381f0000037f89 */ /* 0x001e2800000e0000 */
[----:B------:R-:W1:Y:S06]  /*266d0*/  SHFL.IDX PT, R2, R4, 0x1, 0x181f ;  /* 0x00381f0004027f89 */ /* 0x000e6c00000e0000 */
[----:B0-----:R-:W-:-:S04]  /*266e0*/  @!P1 LEA R3, P4, R8, R3, 0x1 ;  /* 0x0000000308039211 */ /* 0x001fc800078808ff */
[----:B-1----:R-:W-:-:S04]  /*266f0*/  @!P1 IADD3.X R2, RZ, R2, RZ, P4, !PT ;  /* 0x00000002ff029210 */ /* 0x002fc800027fe4ff */
        /* <DEDUP_REMOVED lines=59> */
[----:B-1----:R-:W-:-:S05]  /*26ab0*/  @!P1 IMAD.X R2, RZ, RZ, R2, P4 ;  /* 0x000000ffff029224 */ /* 0x002fca00020e0602 */
[----:B------:R-:W-:-:S04]  /*26ac0*/  @!P1 LOP3.LUT R3, R3, R2, RZ, 0x3c, !PT ;  /* 0x0000000203039212 */ /* 0x000fc800078e3cff */
[----:B------:R-:W-:-:S04]  /*26ad0*/  @!P1 LOP3.LUT R2, R3, R2, RZ, 0x3c, !PT ;  /* 0x0000000203029212 */ /* 0x000fc800078e3cff */
[----:B------:R-:W-:-:S05]  /*26ae0*/  @!P1 LOP3.LUT R3, R3, R2, RZ, 0x3c, !PT ;  /* 0x0000000203039212 */ /* 0x000fca00078e3cff */
[----:B------:R0:W-:Y:S04]  /*26af0*/  @!P1 LDGSTS.E.BYPASS.LTC128B.128 [R37+0xf400], desc[UR60][R2.64], !P3 ;  /* 0x0f40000002259fae */ /* 0x0001e8000d901d7c */
[----:B------:R0:W-:Y:S04]  /*26b00*/  @!P1 LDGSTS.E.BYPASS.LTC128B.128 [R37+0x13400], desc[UR60][R2.64+0x80], !P2 ;  /* 0x1340008002259fae */ /* 0x0001e8000d101d7c */
[----:B--2---:R0:W-:Y:S02]  /*26b10*/  @!P1 LDGSTS.E.BYPASS.LTC128B.128 [R37+0x17400], desc[UR60][R2.64+0x100], !P0 ;  /* 0x1740010002259fae */ /* 0x0041e4000c101d7c */
.L_x_2103:
[----:B0-----:R-:W-:Y:S01]  /*26b20*/  VIADD R3, R28, 0x70 ;  /* 0x000000701c037836 */ /* 0x001fe20000000000 */
[----:B------:R-:W-:Y:S04]  /*26b30*/  BSSY B0, `(.L_x_1952) ;  /* 0x000000b000007945 */ /* 0x000fe80003800000 */
[----:B------:R-:W-:-:S13]  /*26b40*/  ISETP.GE.AND P1, PT, R3, R32, PT ;  /* 0x000000200300720c */ /* 0x000fda0003f26270 */
[----:B------:R-:W-:Y:S05]  /*26b50*/  @P1 BRA `(.L_x_1953) ;  /* 0x0000000000201947 */ /* 0x000fea0003800000 */
[----:B------:R-:W-:-:S04]  /*26b60*/  LEA R2, P1, R8, R14, 0x1 ;  /* 0x0000000e08027211 */ /* 0x000fc800078208ff */
[----:B------:R-:W-:-:S05]  /*26b70*/  IADD3.X R3, RZ, R4, RZ, P1, !PT ;  /* 0x00000004ff037210 */ /* 0x000fca0000ffe4ff */
[----:B------:R-:W-:Y:S01]  /*26b80*/  @!PT LDS RZ, [RZ] ;  /* 0x00000000fffff984 */ /* 0x000fe20000000800 */
[----:B------:R-:W-:Y:S01]  /*26b90*/  @!PT LDS RZ, [RZ] ;  /* 0x00000000fffff984 */ /* 0x000fe20000000800 */
[----:B------:R-:W-:Y:S01]  /*26ba0*/  @!PT LDS RZ, [RZ] ;  /* 0x00000000fffff984 */ /* 0x000fe20000000800 */
[----:B------:R0:W-:Y:S04]  /*26bb0*/  LDGSTS.E.BYPASS.LTC128B.128 [R37+0xfc00], desc[UR60][R2.64], !P3 ;  /* 0x0fc0000002257fae */ /* 0x0001e8000d901d7c */
[----:B------:R0:W-:Y:S04]  /*26bc0*/  LDGSTS.E.BYPASS.LTC128B.128 [R37+0x13c00], desc[UR60][R2.64+0x80], !P2 ;  /* 0x13c0008002257fae */ /* 0x0001e8000d101d7c */
[----:B------:R0:W-:Y:S02]  /*26bd0*/  LDGSTS.E.BYPASS.LTC128B.128 [R37+0x17c00], desc[UR60][R2.64+0x100], !P0 ;  /* 0x17c0010002257fae */ /* 0x0001e4000c101d7c */
.L_x_1953:
[----:B------:R-:W-:Y:S05]  /*26be0*/  BSYNC B0 ;  /* 0x0000000000007941 */ /* 0x000fea0003800000 */
.L_x_1952:
[----:B------:R-:W-:Y:S01]  /*26bf0*/  NOP ;  /* 0x0000000000007918 */ /* 0x000fe20000000000 */
[----:B------:R-:W-:-:S13]  /*26c00*/  PLOP3.LUT P0, PT, PT, PT, PT, 0x80, 0x0 ;  /* 0x000000000000781c */ /* 0x000fda0003f0f070 */
.L_x_1954:
        /* <DEDUP_REMOVED lines=8> */
[----:B------:R-:W-:Y:S01]  /*26c90*/  LEA.HI R0, R2, R2, RZ, 0x1 ;  /* 0x0000000202007211 */ /* 0x000fe200078f08ff */
[----:B------:R0:W-:Y:S03]  /*26ca0*/  STL [R1+0x28], R2 ;  /* 0x0000280201007387 */ /* 0x0001e60000100800 */
[----:B------:R-:W-:-:S05]  /*26cb0*/  LOP3.LUT R0, R0, 0xfffffffe, RZ, 0xc0, !PT ;  /* 0xfffffffe00007812 */ /* 0x000fca00078ec0ff */
[----:B------:R-:W-:-:S05]  /*26cc0*/  IMAD.IADD R0, R2, 0x1, -R0 ;  /* 0x0000000102007824 */ /* 0x000fca00078e0a00 */
[----:B0-----:R-:W-:Y:S01]  /*26cd0*/  SHF.L.U32 R2, R0, 0x1f, RZ ;  /* 0x0000001f00027819 */ /* 0x001fe200000006ff */
[----:B------:R-:W-:Y:S01]  /*26ce0*/  NOP ;  /* 0x0000000000007918 */ /* 0x000fe20000000000 */
[----:B------:R-:W2:Y:S01]  /*26cf0*/  LDL.LU R3, [R1+0x24] ;  /* 0x0000240001037983 */ /* 0x000ea20000300800 */
[----:B------:R0:W-:Y:S01]  /*26d00*/  SYNCS.ARRIVE.TRANS64.A1T0 RZ, [R23+URZ+0x2a800], RZ ;  /* 0x02a800ff17ff79a7 */ /* 0x0001e2000810003f */
[----:B------:R-:W-:Y:S01]  /*26d10*/  BSSY B0, `(.L_x_1955) ;  /* 0x0000004000007945 */ /* 0x000fe20003800000 */
[----:B------:R-:W1:Y:S01]  /*26d20*/  SYNCS.PHASECHK.TRANS64.TRYWAIT P0, [R23+URZ+0x2a820], R2 ;  /* 0x02a82002170075a7 */ /* 0x000e62000800017f */
[----:B--2---:R-:W-:Y:S02]  /*26d30*/  VIADD R0, R3, 0xfffffffe ;  /* 0xfffffffe03007836 */ /* 0x004fe40000000000 */
[----:B01----:R-:W-:Y:S05]  /*26d40*/  @!P0 BRA `(.L_x_1956) ;  /* 0x0000005000648947 */ /* 0x003fea0003800000 */
.L_x_2104:
[----:B------:R-:W-:Y:S05]  /*26d50*/  BSYNC B0 ;  /* 0x0000000000007941 */ /* 0x000fea0003800000 */
.L_x_1955:
[----:B------:R-:W2:Y:S01]  /*26d60*/  LDL R3, [R1+0x8] ;  /* 0x0000080001037983 */ /* 0x000ea20000100800 */
[----:B------:R-:W-:Y:S01]  /*26d70*/  BSSY B0, `(.L_x_1957) ;  /* 0x00000fd000007945 */ /* 0x000fe20003800000 */
[----:B--2---:R-:W-:-:S13]  /*26d80*/  ISETP.GE.AND P0, PT, R0, R3, PT ;  /* 0x000000030000720c */ /* 0x004fda0003f06270 */
[----:B------:R-:W-:Y:S05]  /*26d90*/  @!P0 BRA `(.L_x_1958) ;  /* 0x0000000c00e88947 */ /* 0x000fea0003800000 */
[----:B------:R-:W-:Y:S01]  /*26da0*/  MOV R10, R27 ;  /* 0x0000001b000a7202 */ /* 0x000fe20000000f00 */
[----:B------:R-:W-:Y:S02]  /*26db0*/  IMAD.MOV.U32 R20, RZ, RZ, R29 ;  /* 0x000000ffff147224 */ /* 0x000fe400078e001d */
[----:B------:R-:W-:-:S07]  /*26dc0*/  IMAD.MOV.U32 R32, RZ, RZ, R26 ;  /* 0x000000ffff207224 */ /* 0x000fce00078e001a */
.L_x_1971:
[----:B0-----:R-:W2:Y:S01]  /*26dd0*/  LDL R2, [R1+0x4] ;  /* 0x0000040001027983 */ /* 0x001ea20000100800 */
[----:B------:R-:W0:Y:S03]  /*26de0*/  LDC R7, c[0x0][0x430] ;  /* 0x00010c00ff077b82 */ /* 0x000e260000000800 */
[----:B------:R-:W3:Y:S01]  /*26df0*/  LDL R8, [R1+0xc] ;  /* 0x00000c0001087983 */ /* 0x000ee20000100800 */
[----:B------:R-:W1:Y:S01]  /*26e00*/  S2R R3, SR_TID.X ;  /* 0x0000000000037919 */ /* 0x000e620000002100 */
[----:B------:R-:W4:Y:S01]  /*26e10*/  S2R R9, SR_TID.X ;  /* 0x0000000000097919 */ /* 0x000f220000002100 */
[----:B0-----:R-:W-:-:S13]  /*26e20*/  ISETP.NE.AND P0, PT, R7, 0x1, PT ;  /* 0x000000010700780c */ /* 0x001fda0003f05270 */
[----:B------:R-:W0:Y:S01]  /*26e30*/  @P0 LDC R5, c[0x0][0x434] ;  /* 0x00010d00ff050b82 */ /* 0x000e220000000800 */
[----:B-1----:R-:W-:-:S04]  /*26e40*/  LOP3.LUT R3, R3, 0x7f, RZ, 0xc0, !PT ;  /* 0x0000007f03037812 */ /* 0x002fc800078ec0ff */
[----:B------:R-:W-:Y:S01]  /*26e50*/  SHF.R.U32.HI R3, RZ, 0x3, R3 ;  /* 0x00000003ff037819 */ /* 0x000fe20000011603 */
[----:B----4-:R-:W-:-:S05]  /*26e60*/  IMAD.SHL.U32 R9, R9, 0x10, RZ ;  /* 0x0000001009097824 */ /* 0x010fca00078e00ff */
[----:B------:R-:W-:Y:S02]  /*26e70*/  LOP3.LUT R9, R3, 0x70, R9, 0xf8, !PT ;  /* 0x0000007003097812 */ /* 0x000fe400078ef809 */
[----:B------:R-:W1:Y:S02]  /*26e80*/  @P0 LDC R3, c[0x0][0x438] ;  /* 0x00010e00ff030b82 */ /* 0x000e640000000800 */
[----:B------:R-:W-:Y:S01]  /*26e90*/  ISETP.GT.U32.AND P2, PT, R9, 0x5f, PT ;  /* 0x0000005f0900780c */ /* 0x000fe20003f44070 */
[----:B--2---:R-:W-:-:S05]  /*26ea0*/  IMAD R4, R0, 0x60, R2 ;  /* 0x0000006000047824 */ /* 0x004fca00078e0202 */
[----:B------:R-:W-:-:S05]  /*26eb0*/  IADD3 R4, R9, R4, RZ ;  /* 0x0000000409047210 */ /* 0x000fca0007ffe0ff */
[----:B0-----:R-:W-:-:S04]  /*26ec0*/  @P0 IMAD.HI.U32 R6, R4, R5, RZ ;  /* 0x0000000504060227 */ /* 0x001fc800078e00ff */
[----:B------:R-:W-:Y:S01]  /*26ed0*/  IMAD.MOV.U32 R2, RZ, RZ, R4 ;  /* 0x000000ffff027224 */ /* 0x000fe200078e0004 */
[----:B-1----:R-:W-:-:S05]  /*26ee0*/  @P0 SHF.R.U32.HI R2, RZ, R3, R6 ;  /* 0x00000003ff020219 */ /* 0x002fca0000011606 */
[----:B------:R-:W-:-:S04]  /*26ef0*/  IMAD.MOV R3, RZ, RZ, -R2 ;  /* 0x000000ffff037224 */ /* 0x000fc800078e0a02 */
[----:B------:R-:W-:Y:S02]  /*26f00*/  IMAD R7, R7, R3, R4 ;  /* 0x0000000307077224 */ /* 0x000fe400078e0204 */
[----:B------:R-:W3:Y:S01]  /*26f10*/  @!P2 LDC.64 R4, c[0x0][0x428] ;  /* 0x00010a00ff04ab82 */ /* 0x000ee20000000a00 */
[--C-:B------:R-:W-:Y:S01]  /*26f20*/  @!P2 SHF.R.S32.HI R3, RZ, 0x1f, R2.reuse ;  /* 0x0000001fff03a819 */ /* 0x100fe20000011402 */
[-C--:B---3--:R-:W-:Y:S02]  /*26f30*/  @!P2 IMAD R6, R8, R4.reuse, RZ ;  /* 0x000000040806a224 */ /* 0x088fe400078e02ff */
[----:B------:R-:W-:-:S04]  /*26f40*/  @!P2 IMAD.WIDE.U32 R2, R34, R4, R2 ;  /* 0x000000042202a225 */ /* 0x000fc800078e0002 */
[----:B------:R-:W-:Y:S02]  /*26f50*/  @!P2 IMAD R6, R34, R5, R6 ;  /* 0x000000052206a224 */ /* 0x000fe400078e0206 */
[----:B------:R-:W0:Y:S02]  /*26f60*/  @!P2 LDC.64 R4, c[0x0][0x418] ;  /* 0x00010600ff04ab82 */ /* 0x000e240000000a00 */
[----:B------:R-:W-:Y:S01]  /*26f70*/  @!P2 IMAD.IADD R3, R6, 0x1, R3 ;  /* 0x000000010603a824 */ /* 0x000fe200078e0203 */
[----:B------:R-:W-:Y:S02]  /*26f80*/  MOV R6, RZ ;  /* 0x000000ff00067202 */ /* 0x000fe40000000f00 */
[----:B0-----:R-:W-:-:S04]  /*26f90*/  @!P2 LEA R4, P0, R2, R4, 0x2 ;  /* 0x000000040204a211 */ /* 0x001fc800078010ff */
[----:B------:R-:W-:-:S05]  /*26fa0*/  @!P2 LEA.HI.X R5, R2, R5, R3, 0x2, P0 ;  /* 0x000000050205a211 */ /* 0x000fca00000f1403 */
[----:B------:R0:W5:Y:S01]  /*26fb0*/  @!P2 LDG.E R6, desc[UR60][R4.64] ;  /* 0x0000003c0406a981 */ /* 0x000162000c1e1900 */
[----:B------:R-:W-:Y:S01]  /*26fc0*/  LOP3.LUT P1, RZ, R22, 0x10, RZ, 0xc0, !PT ;  /* 0x0000001016ff7812 */ /* 0x000fe2000782c0ff */
[----:B------:R-:W-:-:S05]  /*26fd0*/  VIADD R27, R10, 0x1 ;  /* 0x000000010a1b7836 */ /* 0x000fca0000000000 */
        /* <DEDUP_REMOVED lines=8> */
.L_x_1959:
[----:B------:R-:W-:Y:S01]  /*27060*/  IMAD R5, R27, 0x8, R23 ;  /* 0x000000081b057824 */ /* 0x000fe200078e0217 */
[----:B------:R-:W-:Y:S01]  /*27070*/  SHF.L.U32 R0, R29, 0x1f, RZ ;  /* 0x0000001f1d007819 */ /* 0x000fe200000006ff */
[----:B------:R-:W-:Y:S03]  /*27080*/  BSSY B1, `(.L_x_1960) ;  /* 0x0000003000017945 */ /* 0x000fe60003800000 */
[----:B------:R-:W0:Y:S02]  /*27090*/  SYNCS.PHASECHK.TRANS64.TRYWAIT P0, [R5+URZ+0x2a840], R0 ;  /* 0x02a84000050075a7 */ /* 0x000e24000800017f */
[----:B0-----:R-:W-:Y:S05]  /*270a0*/  @!P0 BRA `(.L_x_1961) ;  /* 0x0000004c00a08947 */ /* 0x001fea0003800000 */
.L_x_2105:
[----:B------:R-:W-:Y:S05]  /*270b0*/  BSYNC B1 ;  /* 0x0000000000017941 */ /* 0x000fea0003800000 */
.L_x_1960:
        /* <DEDUP_REMOVED lines=29> */
[----:B------:R-:W2:Y:S04]  /*27290*/  SHFL.IDX PT, R3, R8, RZ, 0x181f ;  /* 0x00181fff08037589 */ /* 0x000ea800000e0000 */
[----:B------:R-:W-:Y:S01]  /*272a0*/  SHFL.IDX PT, R35, R8, 0x2, 0x181f ;  /* 0x00581f0008237f89 */ /* 0x000fe200000e0000 */
[----:B0-----:R-:W-:-:S05]  /*272b0*/  IMAD.SHL.U32 R11, R11, 0x8, RZ ;  /* 0x000000080b0b7824 */ /* 0x001fca00078e00ff */
[----:B------:R-:W-:-:S04]  /*272c0*/  LOP3.LUT R11, R11, 0x38, RZ, 0xc0, !PT ;  /* 0x000000380b0b7812 */ /* 0x000fc800078ec0ff */
[----:B------:R-:W-:-:S04]  /*272d0*/  SHF.L.U32 R0, R11, 0x1, RZ ;  /* 0x000000010b007819 */ /* 0x000fc800000006ff */
[----:B-1----:R-:W-:-:S05]  /*272e0*/  IADD3 R2, P0, R2, R0, RZ ;  /* 0x0000000002027210 */ /* 0x002fca0007f1e0ff */
[----:B--2---:R-:W-:-:S05]  /*272f0*/  IMAD.X R3, RZ, RZ, R3, P0 ;  /* 0x000000ffff037224 */ /* 0x004fca00000e0603 */
        /* <DEDUP_REMOVED lines=32> */
.L_x_2119:
        /* <DEDUP_REMOVED lines=10> */
.L_x_1963:
        /* <DEDUP_REMOVED lines=10> */
.L_x_1964:
[----:B------:R2:W-:Y:S01]  /*27640*/  SYNCS.ARRIVE.TRANS64.A1T0 RZ, [R5+URZ+0x2a830], RZ ;  /* 0x02a830ff05ff79a7 */ /* 0x0005e2000810003f */
[----:B------:R-:W-:Y:S05]  /*27650*/  @!P2 BRA `(.L_x_1965) ;  /* 0x000000000004a947 */ /* 0x000fea0003800000 */
[----:B------:R-:W-:Y:S01]  /*27660*/  BPT.TRAP 0x1 ;  /* 0x000000040000795c */ /* 0x000fe20000300000 */
.L_x_1965:
[----:B-1----:R-:W-:Y:S01]  /*27670*/  SHF.L.U32 R2, R20, 0x1f, RZ ;  /* 0x0000001f14027819 */ /* 0x002fe200000006ff */
[----:B------:R-:W-:Y:S01]  /*27680*/  BSSY B1, `(.L_x_1966) ;  /* 0x0000004000017945 */ /* 0x000fe20003800000 */
[----:B--2---:R-:W-:-:S04]  /*27690*/  LEA R5, R10, R23, 0x3 ;  /* 0x000000170a057211 */ /* 0x004fc800078e18ff */
[----:B------:R-:W1:Y:S02]  /*276a0*/  SYNCS.PHASECHK.TRANS64.TRYWAIT P0, [R5+URZ+0x2a860], R2 ;  /* 0x02a86002050075a7 */ /* 0x000e64000800017f */
[----:B-1----:R-:W-:Y:S05]  /*276b0*/  @!P0 BRA `(.L_x_1967) ;  /* 0x00000050000c8947 */ /* 0x002fea0003800000 */
.L_x_2120:
[----:B------:R-:W-:Y:S05]  /*276c0*/  BSYNC B1 ;  /* 0x0000000000017941 */ /* 0x000fea0003800000 */
.L_x_1966:
[----:B------:R-:W0:Y:S01]  /*276d0*/  LDL R4, [R1] ;  /* 0x0000000001047983 */ /* 0x000e220000100800 */
[----:B------:R-:W2:Y:S01]  /*276e0*/  S2R R3, SR_TID.X ;  /* 0x0000000000037919 */ /* 0x000ea20000002100 */
[----:B------:R-:W-:Y:S01]  /*276f0*/  UMOV UR4, 0xffffffff ;  /* 0xffffffff00047882 */ /* 0x000fe20000000000 */
[----:B------:R-:W-:Y:S02]  /*27700*/  LOP3.LUT P0, RZ, R30, 0x2, RZ, 0xc0, !PT ;  /* 0x000000021eff7812 */ /* 0x000fe4000780c0ff */
[----:B--2---:R-:W-:-:S04]  /*27710*/  LOP3.LUT R3, R3, 0x7f, RZ, 0xc0, !PT ;  /* 0x0000007f03037812 */ /* 0x004fc800078ec0ff */
[----:B------:R-:W-:Y:S01]  /*27720*/  SHF.R.U32.HI R3, RZ, 0x3, R3 ;  /* 0x00000003ff037819 */ /* 0x000fe20000011603 */
[----:B0-----:R-:W-:Y:S02]  /*27730*/  IMAD R8, R32, -0x60, R4 ;  /* 0xffffffa020087824 */ /* 0x001fe400078e0204 */
[----:B------:R-:W-:Y:S02]  /*27740*/  IMAD R4, R10, 0x3000, R36 ;  /* 0x000030000a047824 */ /* 0x000fe400078e0224 */
[----:B------:R-:W-:Y:S01]  /*27750*/  IMAD.IADD R8, R8, 0x1, -R3 ;  /* 0x0000000108087824 */ /* 0x000fe200078e0a03 */
[----:B------:R-:W-:Y:S06]  /*27760*/  BRA.DIV UR4, `(.L_x_1968) ;  /* 0x0000004e04f47947 */ /* 0x000fec000b800000 */
[----:B-1----:R-:W0:Y:S01]  /*27770*/  SHFL.IDX PT, R2, R17, RZ, 0x181f ;  /* 0x00181fff11027589 */ /* 0x002e2200000e0000 */
        /* <DEDUP_REMOVED lines=44> */
.L_x_2134:
[C---:B------:R-:W-:Y:S01]  /*27a40*/  ISETP.LT.OR P1, PT, R8.reuse, 0x51, !P1 ;  /* 0x000000510800780c */ /* 0x040fe20004f21670 */
[----:B------:R-:W-:Y:S01]  /*27a50*/  ULDC.64 UR4, c[0x0][0x328] ;  /* 0x0000ca0000047ab9 */ /* 0x000fe20000000a00 */
[----:B------:R-:W-:Y:S02]  /*27a60*/  ISETP.LT.OR P0, PT, R8, 0x51, !P0 ;  /* 0x000000510800780c */ /* 0x000fe40004701670 */
[----:B-1----:R-:W-:Y:S01]  /*27a70*/  IADD3 R2, P2, R2, R0, RZ ;  /* 0x0000000002027210 */ /* 0x002fe20007f5e0ff */
[----:B------:R-:W-:-:S03]  /*27a80*/  IMAD R0, R21, UR4, RZ ;  /* 0x0000000415007c24 */ /* 0x000fc6000f8e02ff */
[----:B------:R-:W-:Y:S01]  /*27a90*/  IADD3.X R3, RZ, R24, RZ, P2, !PT ;  /* 0x00000018ff037210 */ /* 0x000fe200017fe4ff */
[----:B------:R-:W-:-:S04]  /*27aa0*/  IMAD R9, R7, UR5, R0 ;  /* 0x0000000507097c24 */ /* 0x000fc8000f8e0200 */
        /* <DEDUP_REMOVED lines=14> */
.L_x_1969:
        /* <DEDUP_REMOVED lines=10> */
.L_x_1970:
[----:B------:R-:W2:Y:S01]  /*27c30*/  LDL R0, [R1+0x8] ;  /* 0x0000080001007983 */ /* 0x000ea20000100800 */
[----:B------:R-:W-:Y:S01]  /*27c40*/  ULDC.64 UR4, c[0x0][0x330] ;  /* 0x0000cc0000047ab9 */ /* 0x000fe20000000a00 */
[----:B------:R1:W-:Y:S01]  /*27c50*/  SYNCS.ARRIVE.TRANS64.A1T0 RZ, [R5+URZ+0x2a850], RZ ;  /* 0x02a850ff05ff79a7 */ /* 0x0003e2000810003f */
[----:B------:R-:W-:Y:S01]  /*27c60*/  IMAD.MOV.U32 R3, RZ, RZ, R7 ;  /* 0x000000ffff037224 */ /* 0x000fe200078e0007 */
[----:B------:R-:W-:Y:S01]  /*27c70*/  MOV R32, R26 ;  /* 0x0000001a00207202 */ /* 0x000fe20000000f00 */
[----:B------:R-:W-:Y:S02]  /*27c80*/  IMAD.MOV.U32 R10, RZ, RZ, R27 ;  /* 0x000000ffff0a7224 */ /* 0x000fe400078e001b */
[----:B------:R-:W-:-:S04]  /*27c90*/  IMAD.WIDE.U32 R2, R18, UR4, R2 ;  /* 0x0000000412027c25 */ /* 0x000fc8000f8e0002 */
[----:B-1----:R-:W-:Y:S02]  /*27ca0*/  IMAD R5, R33, UR4, RZ ;  /* 0x0000000421057c24 */ /* 0x002fe4000f8e02ff */
[----:B------:R-:W-:Y:S02]  /*27cb0*/  IMAD.MOV.U32 R20, RZ, RZ, R29 ;  /* 0x000000ffff147224 */ /* 0x000fe400078e001d */
[----:B------:R-:W-:Y:S01]  /*27cc0*/  IMAD R5, R18, UR5, R5 ;  /* 0x0000000512057c24 */ /* 0x000fe2000f8e0205 */
[----:B------:R-:W-:Y:S02]  /*27cd0*/  ULDC.64 UR4, c[0x0][0x318] ;  /* 0x0000c60000047ab9 */ /* 0x000fe40000000a00 */
[----:B0-----:R-:W-:Y:S02]  /*27ce0*/  LEA R17, P0, R2, UR4, 0x1 ;  /* 0x0000000402117c11 */ /* 0x001fe4000f8008ff */
[----:B------:R-:W-:-:S04]  /*27cf0*/  IADD3 R3, R5, R3, RZ ;  /* 0x0000000305037210 */ /* 0x000fc80007ffe0ff */
[----:B------:R-:W-:Y:S02]  /*27d00*/  LEA.HI.X R24, R2, UR5, R3, 0x1, P0 ;  /* 0x0000000502187c11 */ /* 0x000fe400080f0c03 */
[C---:B--2---:R-:W-:Y:S01]  /*27d10*/  ISETP.GT.AND P0, PT, R26.reuse, R0, PT ;  /* 0x000000001a00720c */ /* 0x044fe20003f04270 */
[----:B------:R-:W-:-:S12]  /*27d20*/  VIADD R0, R26, 0xffffffff ;  /* 0xffffffff1a007836 */ /* 0x000fd80000000000 */
[----:B------:R-:W-:Y:S05]  /*27d30*/  @P0 BRA `(.L_x_1971) ;  /* 0xfffffff000240947 */ /* 0x000fea000383ffff */
.L_x_1958:
[----:B------:R-:W-:Y:S05]  /*27d40*/  BSYNC B0 ;  /* 0x0000000000007941 */ /* 0x000fea0003800000 */
.L_x_1957:
[----:B0-----:R-:W0:Y:S01]  /*27d50*/  S2R R2, SR_TID.X ;  /* 0x0000000000027919 */ /* 0x001e220000002100 */
[----:B------:R-:W-:Y:S01]  /*27d60*/  BSSY B0, `(.L_x_1972) ;  /* 0x0000010000007945 */ /* 0x000fe20003800000 */
[----:B0-----:R-:W-:-:S04]  /*27d70*/  LOP3.LUT R2, R2, 0x7f, RZ, 0xc0, !PT ;  /* 0x0000007f02027812 */ /* 0x001fc800078ec0ff */
[----:B------:R-:W-:-:S13]  /*27d80*/  ISETP.NE.AND P0, PT, R2, RZ, PT ;  /* 0x000000ff0200720c */ /* 0x000fda0003f05270 */
[----:B------:R-:W-:Y:S05]  /*27d90*/  @P0 BRA `(.L_x_1973) ;  /* 0x0000000000300947 */ /* 0x000fea0003800000 */
[----:B------:R-:W0:Y:S01]  /*27da0*/  S2R R5, SR_LANEID ;  /* 0x0000000000057919 */ /* 0x000e220000000000 */
[----:B------:R-:W-:Y:S01]  /*27db0*/  VOTEU.ANY UR4, UPT, PT ;  /* 0x0000000000047886 */ /* 0x000fe200038e0100 */
[----:B------:R-:W1:Y:S01]  /*27dc0*/  LDC.64 R2, c[0x0][0xc60] ;  /* 0x00031800ff027b82 */ /* 0x000e620000000a00 */
[----:B------:R-:W0:Y:S02]  /*27dd0*/  FLO.U32 R0, UR4 ;  /* 0x0000000400007d00 */ /* 0x000e2400080e0000 */
[----:B0-----:R-:W-:-:S06]  /*27de0*/  ISETP.EQ.U32.AND P0, PT, R0, R5, PT ;  /* 0x000000050000720c */ /* 0x001fcc0003f02070 */
[----:B------:R-:W1:Y:S07]  /*27df0*/  POPC R5, UR4 ;  /* 0x0000000400057d09 */ /* 0x000e6e0008000000 */
[----:B-1----:R-:W2:Y:S01]  /*27e00*/  @P0 ATOMG.E.ADD.STRONG.GPU PT, R3, desc[UR60][R2.64], R5 ;  /* 0x00000005020309a8 */ /* 0x002ea200081ee1fc */
[----:B------:R-:W0:Y:S02]  /*27e10*/  S2R R4, SR_LTMASK ;  /* 0x0000000000047919 */ /* 0x000e240000003900 */
[----:B0-----:R-:W-:-:S04]  /*27e20*/  LOP3.LUT R4, R4, UR4, RZ, 0xc0, !PT ;  /* 0x0000000404047c12 */ /* 0x001fc8000f8ec0ff */
[----:B------:R-:W0:Y:S01]  /*27e30*/  POPC R7, R4 ;  /* 0x0000000400077309 */ /* 0x000e220000000000 */
[----:B--2---:R-:W0:Y:S02]  /*27e40*/  SHFL.IDX PT, R0, R3, R0, 0x1f ;  /* 0x00001f0003007589 */ /* 0x004e2400000e0000 */
[----:B0-----:R-:W-:-:S07]  /*27e50*/  IADD3 R16, R0, UR38, R7 ;  /* 0x0000002600107c10 */ /* 0x001fce000fffe007 */
.L_x_1973:
[----:B------:R-:W-:Y:S05]  /*27e60*/  BSYNC B0 ;  /* 0x0000000000007941 */ /* 0x000fea0003800000 */
.L_x_1972:
[----:B------:R-:W-:-:S13]  /*27e70*/  LOP3.LUT P0, RZ, R22, 0x10, RZ, 0xc0, !PT ;  /* 0x0000001016ff7812 */ /* 0x000fda000780c0ff */
[----:B------:R-:W-:Y:S05]  /*27e80*/  @!P0 BRA `(.L_x_1974) ;  /* 0x0000000000048947 */ /* 0x000fea0003800000 */
[----:B------:R-:W-:Y:S01]  /*27e90*/  BPT.TRAP 0x1 ;  /* 0x000000040000795c */ /* 0x000fe20000300000 */
.L_x_1974:
[----:B------:R-:W2:Y:S01]  /*27ea0*/  LDL.LU R2, [R1] ;  /* 0x0000000001027983 */ /* 0x000ea20000300800 */
[----:B------:R-:W-:Y:S01]  /*27eb0*/  IMAD R0, R27, 0x8, R23 ;  /* 0x000000081b007824 */ /* 0x000fe200078e0217 */
[----:B------:R-:W-:Y:S01]  /*27ec0*/  SHF.L.U32 R3, R29, 0x1f, RZ ;  /* 0x0000001f1d037819 */ /* 0x000fe200000006ff */
[----:B------:R-:W-:Y:S03]  /*27ed0*/  BSSY B0, `(.L_x_1975) ;  /* 0x0000004000007945 */ /* 0x000fe60003800000 */
[----:B------:R-:W0:Y:S01]  /*27ee0*/  SYNCS.PHASECHK.TRANS64.TRYWAIT P0, [R0+URZ+0x2a860], R3 ;  /* 0x02a86003000075a7 */ /* 0x000e22000800017f */
[----:B--2---:R-:W-:Y:S01]  /*27ef0*/  IMAD R6, R26, -0x60, R2 ;  /* 0xffffffa01a067824 */ /* 0x004fe200078e0202 */
[----:B0-----:R-:W-:Y:S06]  /*27f00*/  @!P0 BRA `(.L_x_1976) ;  /* 0x0000004c00fc8947 */ /* 0x001fec0003800000 */
.L_x_2135:
[----:B------:R-:W-:Y:S05]  /*27f10*/  BSYNC B0 ;  /* 0x0000000000007941 */ /* 0x000fea0003800000 */
.L_x_1975:
        /* <DEDUP_REMOVED lines=18> */
[----:B-1----:R-:W-:-:S05]  /*28040*/  IMAD.SHL.U32 R7, R7, 0x8, RZ ;  /* 0x0000000807077824 */ /* 0x002fca00078e00ff */
[----:B------:R-:W-:-:S04]  /*28050*/  LOP3.LUT R7, R7, 0x38, RZ, 0xc0, !PT ;  /* 0x0000003807077812 */ /* 0x000fc800078ec0ff */
[----:B------:R-:W-:Y:S02]  /*28060*/  SHF.L.U32 R5, R7, 0x1, RZ ;  /* 0x0000000107057819 */ /* 0x000fe400000006ff */
[----:B------:R-:W-:Y:S02]  /*28070*/  SHFL.IDX PT, R7, R24, 0x2, 0x181f ;  /* 0x00581f0018077f89 */ /* 0x000fe400000e0000 */
        /* <DEDUP_REMOVED lines=16> */
[----:B------:R-:W2:Y:S02]  /*28180*/  SHFL.IDX PT, R10, R17, 0x4, 0x181f ;  /* 0x00981f00110a7f89 */ /* 0x000ea400000e0000 */
[----:B------:R-:W-:Y:S02]  /*28190*/  IADD3.X R3, RZ, R7, RZ, P4, !PT ;  /* 0x00000007ff037210 */ /* 0x000fe400027fe4ff */
        /* <DEDUP_REMOVED lines=17> */
.L_x_2149:
        /* <DEDUP_REMOVED lines=11> */
.L_x_1978:
        /* <DEDUP_REMOVED lines=10> */
.L_x_1979:
[----:B------:R-:W-:Y:S01]  /*28400*/  IADD3 R27, R27, 0x1, RZ ;  /* 0x000000011b1b7810 */ /* 0x000fe20007ffe0ff */
[----:B------:R1:W-:Y:S03]  /*28410*/  SYNCS.ARRIVE.TRANS64.A1T0 RZ, [R0+URZ+0x2a850], RZ ;  /* 0x02a850ff00ff79a7 */ /* 0x0003e6000810003f */
[----:B------:R-:W-:-:S04]  /*28420*/  ISETP.NE.AND P0, PT, R27, 0x2, PT ;  /* 0x000000021b00780c */ /* 0x000fc80003f05270 */
[----:B------:R-:W-:Y:S02]  /*28430*/  SEL R27, R27, RZ, P0 ;  /* 0x000000ff1b1b7207 */ /* 0x000fe40000000000 */
[----:B-1----:R-:W-:-:S04]  /*28440*/  SEL R0, RZ, 0x1, P0 ;  /* 0x00000001ff007807 */ /* 0x002fc80000000000 */
[----:B------:R-:W-:-:S07]  /*28450*/  LOP3.LUT R29, R29, R0, RZ, 0x3c, !PT ;  /* 0x000000001d1d7212 */ /* 0x000fce00078e3cff */
.L_x_1936:
[----:B------:R-:W-:Y:S05]  /*28460*/  BSYNC B7 ;  /* 0x0000000000077941 */ /* 0x000fea0003800000 */
.L_x_1934:
[----:B------:R-:W-:-:S13]  /*28470*/  LOP3.LUT P0, RZ, R22, 0x20, RZ, 0xc0, !PT ;  /* 0x0000002016ff7812 */ /* 0x000fda000780c0ff */
[----:B------:R-:W-:Y:S05]  /*28480*/  @!P0 BRA `(.L_x_1980) ;  /* 0x0000000000248947 */ /* 0x000fea0003800000 */
[----:B------:R-:W-:Y:S05]  /*28490*/  WARPSYNC.ALL ;  /* 0x0000000000007948 */ /* 0x000fea0003800000 */
[----:B------:R-:W2:Y:S08]  /*284a0*/  S2UR UR5, SR_CgaCtaId ;  /* 0x00000000000579c3 */ /* 0x000eb00000008800 */
[----:B------:R-:W-:Y:S06]  /*284b0*/  BAR.SYNC.DEFER_BLOCKING 0x5, 0x180 ;  /* 0x0146000000007b1d */ /* 0x000fec0000010000 */
[----:B------:R-:W-:-:S02]  /*284c0*/  UMOV UR4, 0x400 ;  /* 0x0000040000047882 */ /* 0x000fc40000000000 */
[----:B--2---:R-:W-:-:S06]  /*284d0*/  ULEA UR4, UR5, UR4, 0x18 ;  /* 0x0000000405047291 */ /* 0x004fcc000f8ec03f */
[----:B0-----:R-:W-:-:S05]  /*284e0*/  IMAD.U32 R23, RZ, RZ, UR4 ;  /* 0x00000004ff177e24 */ /* 0x001fca000f8e00ff */
[----:B------:R2:W3:Y:S01]  /*284f0*/  LDS.128 R16, [R23+0x2a8d0] ;  /* 0x02a8d00017107984 */ /* 0x0004e20000000c00 */
[----:B------:R-:W-:Y:S06]  /*28500*/  BAR.ARV 0x4, 0x180 ;  /* 0x0106000000007b1d */ /* 0x000fec0000002000 */
[----:B------:R-:W-:Y:S05]  /*28510*/  BRA `(.L_x_1981) ;  /* 0x0000000800cc7947 */ /* 0x000fea0003800000 */
.L_x_1980:
[----:B------:R-:W2:Y:S01]  /*28520*/  S2R R8, SR_TID.X ;  /* 0x0000000000087919 */ /* 0x000ea20000002100 */
[----:B------:R-:W-:Y:S01]  /*28530*/  UMOV UR4, 0xffffffff ;  /* 0xffffffff00047882 */ /* 0x000fe20000000000 */
[----:B--2---:R-:W-:-:S04]  /*28540*/  LOP3.LUT R8, R8, 0x1f, RZ, 0xc0, !PT ;  /* 0x0000001f08087812 */ /* 0x004fc800078ec0ff */
        /* <DEDUP_REMOVED lines=8> */
[----:B------:R-:W-:Y:S01]  /*285d0*/  IMAD.MOV.U32 R5, RZ, RZ, RZ ;  /* 0x000000ffff057224 */ /* 0x000fe200078e00ff */
[C---:B------:R-:W-:Y:S02]  /*285e0*/  ISETP.GE.U32.AND P2, PT, R8.reuse, 0x2, PT ;  /* 0x000000020800780c */ /* 0x040fe40003f46070 */
[C---:B------:R-:W-:Y:S01]  /*285f0*/  ISETP.GE.U32.AND P3, PT, R8.reuse, 0x4, PT ;  /* 0x000000040800780c */ /* 0x040fe20003f66070 */
[----:B------:R-:W-:Y:S01]  /*28600*/  SHFL.IDX PT, R0, R16, RZ, 0x1f ;  /* 0x00001fff10007589 */ /* 0x000fe200000e0000 */
[C---:B------:R-:W-:Y:S02]  /*28610*/  ISETP.GE.U32.AND P4, PT, R8.reuse, 0x8, PT ;  /* 0x000000080800780c */ /* 0x040fe40003f86070 */
[----:B------:R-:W-:Y:S01]  /*28620*/  ISETP.GE.U32.AND P5, PT, R8, 0x10, PT ;  /* 0x000000100800780c */ /* 0x000fe20003fa6070 */
[----:B------:R-:W-:Y:S01]  /*28630*/  SHFL.IDX PT, R4, R16, 0x1, 0x1f ;  /* 0x00201f0010047f89 */ /* 0x000fe200000e0000 */
[----:B--2---:R-:W-:-:S02]  /*28640*/  @!P1 MOV R5, R2 ;  /* 0x0000000200059202 */ /* 0x004fc40000000f00 */
[----:B------:R-:W-:-:S03]  /*28650*/  ISETP.NE.AND P1, PT, R8, RZ, PT ;  /* 0x000000ff0800720c */ /* 0x000fc60003f25270 */
        /* <DEDUP_REMOVED lines=15> */
[----:B------:R0:W2:Y:S02]  /*28750*/  SHFL.IDX PT, R14, R2, 0x1f, 0x1f ;  /* 0x03e01f00020e7f89 */ /* 0x0000a400000e0000 */
.L_x_2159:
[----:B------:R-:W-:Y:S02]  /*28760*/  ULDC UR4, c[0x0][0xc38] ;  /* 0x00030e0000047ab9 */ /* 0x000fe40000000800 */
[----:B------:R-:W-:-:S04]  /*28770*/  IMAD.U32 R7, RZ, RZ, UR4 ;  /* 0x00000004ff077e24 */ /* 0x000fc8000f8e00ff */
[----:B--2---:R-:W-:-:S04]  /*28780*/  IMAD R14, R14, R7, RZ ;  /* 0x000000070e0e7224 */ /* 0x004fc800078e02ff */
[----:B------:R-:W-:-:S05]  /*28790*/  IMAD.IADD R9, R4, 0x1, R14 ;  /* 0x0000000104097824 */ /* 0x000fca00078e020e */
[----:B------:R-:W-:-:S13]  /*287a0*/  ISETP.GT.AND P6, PT, R9, R0, PT ;  /* 0x000000000900720c */ /* 0x000fda0003fc4270 */
[----:B------:R-:W-:Y:S05]  /*287b0*/  @P6 BRA `(.L_x_1983) ;  /* 0x00000000009c6947 */ /* 0x000fea0003800000 */
.L_x_1988:
[----:B0-----:R-:W0:Y:S01]  /*287c0*/  LDC R2, c[0x0][0xc3c] ;  /* 0x00030f00ff027b82 */ /* 0x001e220000000800 */
[----:B------:R-:W-:-:S04]  /*287d0*/  IADD3 R19, R19, 0x1f, RZ ;  /* 0x0000001f13137810 */ /* 0x000fc80007ffe0ff */
[----:B0-----:R-:W-:-:S13]  /*287e0*/  ISETP.GE.AND P6, PT, R19, R2, PT ;  /* 0x000000021300720c */ /* 0x001fda0003fc6270 */
[----:B------:R-:W-:Y:S05]  /*287f0*/  @P6 BRA `(.L_x_1984) ;  /* 0x0000000400d06947 */ /* 0x000fea0003800000 */
[----:B------:R-:W0:Y:S01]  /*28800*/  S2R R3, SR_TID.X ;  /* 0x0000000000037919 */ /* 0x000e220000002100 */
[----:B------:R-:W-:Y:S01]  /*28810*/  BSSY B0, `(.L_x_1985) ;  /* 0x0000009000007945 */ /* 0x000fe20003800000 */
[----:B------:R-:W-:Y:S01]  /*28820*/  IMAD.MOV.U32 R5, RZ, RZ, RZ ;  /* 0x000000ffff057224 */ /* 0x000fe200078e00ff */
[----:B0-----:R-:W-:-:S05]  /*28830*/  LOP3.LUT R3, R3, 0x1f, RZ, 0xc0, !PT ;  /* 0x0000001f03037812 */ /* 0x001fca00078ec0ff */
[----:B------:R-:W-:-:S05]  /*28840*/  IMAD.IADD R7, R19, 0x1, R3 ;  /* 0x0000000113077824 */ /* 0x000fca00078e0203 */
[----:B------:R-:W-:-:S13]  /*28850*/  ISETP.GE.OR P6, PT, R7, R2, !P0 ;  /* 0x000000020700720c */ /* 0x000fda00047c6670 */
[----:B------:R-:W-:Y:S05]  /*28860*/  @P6 BRA `(.L_x_1986) ;  /* 0x00000000000c6947 */ /* 0x000fea0003800000 */
[----:B------:R-:W0:Y:S02]  /*28870*/  LDC.64 R2, c[0x0][0xc80] ;  /* 0x00032000ff027b82 */ /* 0x000e240000000a00 */
[----:B0-----:R-:W-:-:S05]  /*28880*/  IMAD.WIDE R2, R7, 0x4, R2 ;  /* 0x0000000407027825 */ /* 0x001fca00078e0202 */
[----:B------:R0:W5:Y:S02]  /*28890*/  LDG.E R5, desc[UR60][R2.64] ;  /* 0x0000003c02057981 */ /* 0x000164000c1e1900 */
.L_x_1986:
[----:B------:R-:W-:Y:S05]  /*288a0*/  BSYNC B0 ;  /* 0x0000000000007941 */ /* 0x000fea0003800000 */
.L_x_1985:
[----:B------:R-:W-:-:S03]  /*288b0*/  UMOV UR4, 0xffffffff ;  /* 0xffffffff00047882 */ /* 0x000fc60000000000 */
[----:B------:R-:W-:Y:S05]  /*288c0*/  BRA.DIV UR4, `(.L_x_1987) ;  /* 0x0000005204b07947 */ /* 0x000fea000b800000 */
[----:B-----5:R-:W2:Y:S02]  /*288d0*/  SHFL.UP PT, R14, R5, 0x1, RZ ;  /* 0x04200000050e7989 */ /* 0x020ea400000e00ff */
[----:B--2---:R-:W-:-:S05]  /*288e0*/  SEL R14, R14, RZ, P1 ;  /* 0x000000ff0e0e7207 */ /* 0x004fca0000800000 */
        /* <DEDUP_REMOVED lines=13> */
[----:B------:R0:W2:Y:S02]  /*289c0*/  SHFL.IDX PT, R14, R2, 0x1f, 0x1f ;  /* 0x03e01f00020e7f89 */ /* 0x0000a400000e0000 */
.L_x_2167:
[----:B------:R-:W-:Y:S02]  /*289d0*/  ULDC UR4, c[0x0][0xc38] ;  /* 0x00030e0000047ab9 */ /* 0x000fe40000000800 */
[----:B------:R-:W-:-:S05]  /*289e0*/  MOV R7, UR4 ;  /* 0x0000000400077c02 */ /* 0x000fca0008000f00 */
[----:B--2---:R-:W-:-:S04]  /*289f0*/  IMAD R14, R14, R7, RZ ;  /* 0x000000070e0e7224 */ /* 0x004fc800078e02ff */
[----:B------:R-:W-:-:S05]  /*28a00*/  IMAD.IADD R9, R14, 0x1, R9 ;  /* 0x000000010e097824 */ /* 0x000fca00078e0209 */
[----:B------:R-:W-:-:S13]  /*28a10*/  ISETP.GT.AND P6, PT, R9, R0, PT ;  /* 0x000000000900720c */ /* 0x000fda0003fc4270 */
[----:B------:R-:W-:Y:S05]  /*28a20*/  @!P6 BRA `(.L_x_1988) ;  /* 0xfffffffc0064e947 */ /* 0x000fea000383ffff */
.L_x_1983:
        /* <DEDUP_REMOVED lines=8> */
.L_x_2171:
[----:B------:R-:W-:Y:S01]  /*28ab0*/  ISETP.NE.AND P0, PT, R3, RZ, PT ;  /* 0x000000ff0300720c */ /* 0x000fe20003f05270 */
[----:B------:R-:W-:-:S12]  /*28ac0*/  IMAD.MOV.U32 R14, RZ, RZ, RZ ;  /* 0x000000ffff0e7224 */ /* 0x000fd800078e00ff */
[----:B------:R-:W-:Y:S05]  /*28ad0*/  @!P0 BRA `(.L_x_1990) ;  /* 0x0000000000108947 */ /* 0x000fea0003800000 */
[----:B------:R-:W-:Y:S01]  /*28ae0*/  UMOV UR4, 0xffffffff ;  /* 0xffffffff00047882 */ /* 0x000fe20000000000 */
[----:B------:R-:W-:Y:S02]  /*28af0*/  IADD3 R12, R4, -0x1, RZ ;  /* 0xffffffff040c7810 */ /* 0x000fe40007ffe0ff */
[----:B------:R-:W-:Y:S05]  /*28b00*/  BRA.DIV UR4, `(.L_x_1991) ;  /* 0x0000005604247947 */ /* 0x000fea000b800000 */
[----:B------:R4:W0:Y:S02]  /*28b10*/  SHFL.IDX PT, R14, R2, R12, 0x1f ;  /* 0x00001f0c020e7589 */ /* 0x00082400000e0000 */
.L_x_1990:
[----:B0---4-:R-:W0:Y:S01]  /*28b20*/  LDC.64 R2, c[0x0][0xc90] ;  /* 0x00032400ff027b82 */ /* 0x011e220000000a00 */
[----:B------:R-:W-:-:S04]  /*28b30*/  IMAD.IADD R19, R4, 0x1, R19 ;  /* 0x0000000104137824 */ /* 0x000fc800078e0213 */
[----:B0-----:R-:W-:-:S05]  /*28b40*/  IMAD.WIDE R2, R19, 0x4, R2 ;  /* 0x0000000413027825 */ /* 0x001fca00078e0202 */
[----:B------:R0:W2:Y:S01]  /*28b50*/  LDG.E R6, desc[UR60][R2.64] ;  /* 0x0000003c02067981 */ /* 0x0000a2000c1e1900 */
[----:B------:R-:W-:Y:S01]  /*28b60*/  IMAD R16, R14, R7, R16 ;  /* 0x000000070e107224 */ /* 0x000fe200078e0210 */
[----:B0-----:R-:W-:Y:S01]  /*28b70*/  MOV R2, RZ ;  /* 0x000000ff00027202 */ /* 0x001fe20000000f00 */
        /* <DEDUP_REMOVED lines=32> */
[----:B------:R-:W0:Y:S02]  /*28d80*/  I2F.RP R8, R7 ;  /* 0x0000000700087306 */ /* 0x000e240000209400 */
[----:B------:R-:W-:-:S06]  /*28d90*/  IADD3 R4, RZ, -R4, RZ ;  /* 0x80000004ff047210 */ /* 0x000fcc0007ffe0ff */
        /* <DEDUP_REMOVED lines=18> */
[----:B------:R-:W-:-:S05]  /*28ec0*/  @P0 VIADD R2, R2, 0x1 ;  /* 0x0000000102020836 */ /* 0x000fca0000000000 */
[----:B------:R-:W-:Y:S02]  /*28ed0*/  @!P2 IADD3 R2, -R2, RZ, RZ ;  /* 0x000000ff0202a210 */ /* 0x000fe40007ffe1ff */
[----:B------:R-:W-:Y:S01]  /*28ee0*/  @!P1 LOP3.LUT R2, RZ, R6, RZ, 0x33, !PT ;  /* 0x00000006ff029212 */ /* 0x000fe200078e33ff */
[----:B------:R-:W-:-:S04]  /*28ef0*/  IMAD.MOV R6, RZ, RZ, -R6 ;  /* 0x000000ffff067224 */ /* 0x000fc800078e0a06 */
[----:B------:R-:W-:Y:S01]  /*28f00*/  IMAD R18, R2, R6, R9 ;  /* 0x0000000602127224 */ /* 0x000fe200078e0209 */
[----:B------:R-:W-:-:S05]  /*28f10*/  LOP3.LUT R2, RZ, R2, RZ, 0x33, !PT ;  /* 0x00000002ff027212 */ /* 0x000fca00078e33ff */
[----:B------:R-:W-:Y:S01]  /*28f20*/  IMAD.IADD R17, R5, 0x1, R2 ;  /* 0x0000000105117824 */ /* 0x000fe200078e0202 */
[----:B------:R-:W-:Y:S06]  /*28f30*/  BRA `(.L_x_1992) ;  /* 0x00000000001c7947 */ /* 0x000fec0003800000 */
.L_x_1984:
[----:B------:R-:W-:Y:S01]  /*28f40*/  UMOV UR4, URZ ;  /* 0x0000003f00047c82 */ /* 0x000fe20008000000 */
[----:B------:R-:W-:Y:S01]  /*28f50*/  UMOV UR5, URZ ;  /* 0x0000003f00057c82 */ /* 0x000fe20008000000 */
[----:B------:R-:W-:Y:S01]  /*28f60*/  ULDC UR6, c[0x0][0xc3c] ;  /* 0x00030f0000067ab9 */ /* 0x000fe20000000800 */
[----:B------:R-:W-:Y:S01]  /*28f70*/  MOV R16, R0 ;  /* 0x0000000000107202 */ /* 0x000fe20000000f00 */
[----:B------:R-:W-:Y:S02]  /*28f80*/  IMAD.U32 R17, RZ, RZ, UR4 ;  /* 0x00000004ff117e24 */ /* 0x000fe4000f8e00ff */
[----:B------:R-:W-:Y:S02]  /*28f90*/  IMAD.U32 R18, RZ, RZ, UR5 ;  /* 0x00000005ff127e24 */ /* 0x000fe4000f8e00ff */
[----:B------:R-:W-:-:S07]  /*28fa0*/  IMAD.U32 R19, RZ, RZ, UR6 ;  /* 0x00000006ff137e24 */ /* 0x000fce000f8e00ff */
.L_x_1992:
[----:B------:R-:W0:Y:S01]  /*28fb0*/  S2R R0, SR_TID.X ;  /* 0x0000000000007919 */ /* 0x000e220000002100 */
[----:B------:R-:W-:Y:S05]  /*28fc0*/  WARPSYNC.ALL ;  /* 0x0000000000007948 */ /* 0x000fea0003800000 */
[----:B------:R-:W-:Y:S01]  /*28fd0*/  BAR.SYNC.DEFER_BLOCKING 0x4, 0x180 ;  /* 0x0106000000007b1d */ /* 0x000fe20000010000 */
[----:B0-----:R-:W-:-:S04]  /*28fe0*/  LOP3.LUT R0, R0, 0x1f, RZ, 0xc0, !PT ;  /* 0x0000001f00007812 */ /* 0x001fc800078ec0ff */
[----:B------:R-:W-:-:S13]  /*28ff0*/  ISETP.NE.AND P0, PT, R0, RZ, PT ;  /* 0x000000ff0000720c */ /* 0x000fda0003f05270 */
[----:B------:R-:W0:Y:S01]  /*29000*/  @!P0 S2R R3, SR_CgaCtaId ;  /* 0x0000000000038919 */ /* 0x000e220000008800 */
[----:B------:R-:W-:-:S04]  /*29010*/  @!P0 MOV R0, 0x400 ;  /* 0x0000040000008802 */ /* 0x000fc80000000f00 */
[----:B0-----:R-:W-:-:S05]  /*29020*/  @!P0 LEA R23, R3, R0, 0x18 ;  /* 0x0000000003178211 */ /* 0x001fca00078ec0ff */
[----:B------:R0:W-:Y:S01]  /*29030*/  @!P0 STS.128 [R23+0x2a8d0], R16 ;  /* 0x02a8d01017008388 */ /* 0x0001e20000000c00 */
[----:B------:R-:W-:Y:S06]  /*29040*/  BAR.ARV 0x5, 0x180 ;  /* 0x0146000000007b1d */ /* 0x000fec0000002000 */
.L_x_1981:
[----:B------:R-:W-:Y:S02]  /*29050*/  ULDC UR4, c[0x0][0xc3c] ;  /* 0x00030f0000047ab9 */ /* 0x000fe40000000800 */
[----:B---3--:R-:W-:-:S13]  /*29060*/  ISETP.GE.AND P0, PT, R19, UR4, PT ;  /* 0x0000000413007c0c */ /* 0x008fda000bf06270 */
[----:B------:R-:W-:Y:S05]  /*29070*/  @!P0 BRA `(.L_x_1993) ;  /* 0xffffff9c00008947 */ /* 0x000fea000383ffff */
[----:B------:R-:W-:Y:S05]  /*29080*/  BSYNC B8 ;  /* 0x0000000000087941 */ /* 0x000fea0003800000 */
.L_x_1876:
[----:B------:R-:W3:Y:S01]  /*29090*/  LDL.LU R0, [R1+0x28] ;  /* 0x0000280001007983 */ /* 0x000ee20000300800 */
[----:B------:R-:W-:Y:S01]  /*290a0*/  BSSY B0, `(.L_x_1994) ;  /* 0x000000b000007945 */ /* 0x000fe20003800000 */
[----:B------:R-:W4:Y:S01]  /*290b0*/  S2R R5, SR_CgaCtaId ;  /* 0x0000000000057919 */ /* 0x000f220000008800 */
[----:B---3--:R-:W-:-:S04]  /*290c0*/  IADD3 R0, R0, 0x1, RZ ;  /* 0x0000000100007810 */ /* 0x008fc80007ffe0ff */
        /* <DEDUP_REMOVED lines=8> */
.L_x_2174:
[----:B------:R-:W-:Y:S05]  /*29150*/  BSYNC B0 ;  /* 0x0000000000007941 */ /* 0x000fea0003800000 */
.L_x_1994:
[----:B------:R-:W-:-:S03]  /*29160*/  UMOV UR4, 0xffffffff ;  /* 0xffffffff00047882 */ /* 0x000fc60000000000 */
[----:B------:R-:W-:Y:S05]  /*29170*/  BRA.DIV UR4, `(.L_x_1996) ;  /* 0x0000004e04c07947 */ /* 0x000fea000b800000 */
[----:B0-----:R-:W0:Y:S02]  /*29180*/  S2R R0, SR_TID.X ;  /* 0x0000000000007919 */ /* 0x001e240000002100 */
[----:B0-----:R-:W-:-:S04]  /*29190*/  SHF.R.U32.HI R0, RZ, 0x5, R0 ;  /* 0x00000005ff007819 */ /* 0x001fc80000011600 */
[----:B------:R-:W-:-:S05]  /*291a0*/  LOP3.LUT R0, R0, 0x3, RZ, 0xc0, !PT ;  /* 0x0000000300007812 */ /* 0x000fca00078ec0ff */
[----:B------:R0:W3:Y:S02]  /*291b0*/  SHFL.IDX PT, R14, R0, RZ, 0x1f ;  /* 0x00001fff000e7589 */ /* 0x0000e400000e0000 */
.L_x_2177:
[----:B---3--:R-:W-:-:S13]  /*291c0*/  ISETP.NE.AND P0, PT, R14, RZ, PT ;  /* 0x000000ff0e00720c */ /* 0x008fda0003f05270 */
[----:B------:R-:W-:Y:S05]  /*291d0*/  @P0 BRA `(.L_x_1566) ;  /* 0x0000000000900947 */ /* 0x000fea0003800000 */
[----:B------:R-:W-:-:S03]  /*291e0*/  UMOV UR4, 0xffffffff ;  /* 0xffffffff00047882 */ /* 0x000fc60000000000 */
[----:B------:R-:W-:Y:S05]  /*291f0*/  BRA.DIV UR4, `(.L_x_1997) ;  /* 0x0000004e04d47947 */ /* 0x000fea000b800000 */
[----:B------:R-:W-:-:S13]  /*29200*/  ELECT P6, URZ, PT ;  /* 0x00000000003f782f */ /* 0x000fda00038c0000 */
.L_x_2180:
[----:B------:R-:W-:Y:S05]  /*29210*/  @!P6 BRA `(.L_x_1566) ;  /* 0x000000000080e947 */ /* 0x000fea0003800000 */
[----:B0-----:R-:W3:Y:S02]  /*29220*/  LDL R0, [R1+0x40] ;  /* 0x0000400001007983 */ /* 0x001ee40000100800 */
[----:B---3--:R-:W-:-:S13]  /*29230*/  R2UR UR4, R0 ;  /* 0x00000000000472ca */ /* 0x008fda00000e0000 */
[----:B------:R-:W-:-:S06]  /*29240*/  ULOP3.LUT UR4, UR4, 0x2, URZ, 0xfc, !UPT ;  /* 0x0000000204047892 */ /* 0x000fcc000f8efc3f */
[----:B------:R-:W-:-:S05]  /*29250*/  IMAD.U32 R0, RZ, RZ, UR4 ;  /* 0x00000004ff007e24 */ /* 0x000fca000f8e00ff */
[----:B------:R-:W-:-:S13]  /*29260*/  ISETP.NE.AND P0, PT, R0, 0x3, PT ;  /* 0x000000030000780c */ /* 0x000fda0003f05270 */
[----:B------:R-:W-:Y:S05]  /*29270*/  @!P0 BRA `(.L_x_1998) ;  /* 0x0000000000048947 */ /* 0x000fea0003800000 */
[----:B------:R-:W-:Y:S01]  /*29280*/  BPT.TRAP 0x1 ;  /* 0x000000040000795c */ /* 0x000fe20000300000 */
.L_x_1998:
[----:B------:R-:W-:Y:S01]  /*29290*/  IMAD R3, R27, 0x8, R5 ;  /* 0x000000081b037824 */ /* 0x000fe200078e0205 */
[----:B------:R-:W-:Y:S02]  /*292a0*/  SHF.L.U32 R2, R29, 0x1f, RZ ;  /* 0x0000001f1d027819 */ /* 0x000fe400000006ff */
[----:B------:R-:W-:Y:S02]  /*292b0*/  IADD3 R27, R27, 0x1, RZ ;  /* 0x000000011b1b7810 */ /* 0x000fe40007ffe0ff */
[----:B------:R-:W0:Y:S02]  /*292c0*/  SYNCS.PHASECHK.TRANS64.TRYWAIT P1, [R3+URZ+0x2a840], R2 ;  /* 0x02a84002030075a7 */ /* 0x000e24000802017f */
[----:B------:R-:W-:-:S04]  /*292d0*/  ISETP.NE.AND P2, PT, R27, 0x2, PT ;  /* 0x000000021b00780c */ /* 0x000fc80003f45270 */
[----:B------:R-:W-:Y:S01]  /*292e0*/  SEL R0, RZ, 0x1, P2 ;  /* 0x00000001ff007807 */ /* 0x000fe20001000000 */
[----:B0-----:R-:W-:Y:S08]  /*292f0*/  @!P1 BRA `(.L_x_1999) ;  /* 0x0000004c00b49947 */ /* 0x001ff00003800000 */
.L_x_2181:
[----:B------:R-:W-:Y:S02]  /*29300*/  SEL R27, R27, RZ, P2 ;  /* 0x000000ff1b1b7207 */ /* 0x000fe40001000000 */
[----:B------:R-:W-:Y:S01]  /*29310*/  LOP3.LUT R0, R29, R0, RZ, 0x3c, !PT ;  /* 0x000000001d007212 */ /* 0x000fe200078e3cff */
[----:B------:R-:W-:Y:S06]  /*29320*/  @!P0 BRA `(.L_x_2000) ;  /* 0x0000000000048947 */ /* 0x000fec0003800000 */
[----:B------:R-:W-:Y:S01]  /*29330*/  BPT.TRAP 0x1 ;  /* 0x000000040000795c */ /* 0x000fe20000300000 */
.L_x_2000:
[----:B------:R-:W-:Y:S01]  /*29340*/  IMAD R27, R27, 0x8, R5 ;  /* 0x000000081b1b7824 */ /* 0x000fe200078e0205 */
[----:B------:R-:W-:-:S04]  /*29350*/  SHF.L.U32 R0, R0, 0x1f, RZ ;  /* 0x0000001f00007819 */ /* 0x000fc800000006ff */
[----:B------:R-:W3:Y:S02]  /*29360*/  SYNCS.PHASECHK.TRANS64.TRYWAIT P1, [R27+URZ+0x2a840], R0 ;  /* 0x02a840001b0075a7 */ /* 0x000ee4000802017f */
[----:B---3--:R-:W-:Y:S05]  /*29370*/  @!P1 BRA `(.L_x_2001) ;  /* 0x0000004c00a89947 */ /* 0x008fea0003800000 */
.L_x_2182:
[----:B------:R-:W-:Y:S05]  /*29380*/  @!P0 BRA `(.L_x_2002) ;  /* 0x0000000000048947 */ /* 0x000fea0003800000 */
[----:B------:R-:W-:Y:S01]  /*29390*/  BPT.TRAP 0x1 ;  /* 0x000000040000795c */ /* 0x000fe20000300000 */
.L_x_2002:
[----:B------:R-:W4:Y:S02]  /*293a0*/  SYNCS.PHASECHK.TRANS64.TRYWAIT P1, [R3+URZ+0x2a860], R2 ;  /* 0x02a86002030075a7 */ /* 0x000f24000802017f */
[----:B----4-:R-:W-:Y:S05]  /*293b0*/  @!P1 BRA `(.L_x_2003) ;  /* 0x0000004c00ac9947 */ /* 0x010fea0003800000 */
.L_x_2183:
[----:B------:R-:W-:Y:S05]  /*293c0*/  @!P0 BRA `(.L_x_2004) ;  /* 0x0000000000048947 */ /* 0x000fea0003800000 */
[----:B------:R-:W-:Y:S01]  /*293d0*/  BPT.TRAP 0x1 ;  /* 0x000000040000795c */ /* 0x000fe20000300000 */
.L_x_2004:
[----:B------:R0:W0:Y:S02]  /*293e0*/  SYNCS.PHASECHK.TRANS64.TRYWAIT P0, [R27+URZ+0x2a860], R0 ;  /* 0x02a860001b0075a7 */ /* 0x000024000800017f */
[----:B0-----:R-:W-:Y:S05]  /*293f0*/  @!P0 NANOSLEEP.SYNCS 0x989680 ;  /* 0x009896800000895d */ /* 0x001fea0003900000 */
[----:B------:R-:W0:Y:S02]  /*29400*/  @!P0 SYNCS.PHASECHK.TRANS64 P0, [R27+URZ+0x2a860], R0 ;  /* 0x02a860001b0085a7 */ /* 0x000e24000800007f */
[----:B0-----:R-:W-:Y:S05]  /*29410*/  @!P0 BRA `(.L_x_2004) ;  /* 0xfffffffc00f08947 */ /* 0x001fea000383ffff */
.L_x_1566:
[----:B------:R-:W-:Y:S05]  /*29420*/  BSYNC B9 ;  /* 0x0000000000097941 */ /* 0x000fea0003800000 */
.L_x_1563:
[----:B------:R-:W-:Y:S05]  /*29430*/  EXIT ;  /* 0x000000000000794d */ /* 0x000fea0003800000 */
.L_x_1592:
[----:B0-----:R0:W1:Y:S02]  /*29440*/  SYNCS.PHASECHK.TRANS64.TRYWAIT P6, [R86+URZ+0x2a890], R87 ;  /* 0x02a89057560075a7 */ /* 0x00106400080c017f */
[----:B-1----:R-:W-:Y:S05]  /*29450*/  @!P6 NANOSLEEP.SYNCS 0x989680 ;  /* 0x009896800000e95d */ /* 0x002fea0003900000 */
[----:B------:R-:W1:Y:S02]  /*29460*/  @!P6 SYNCS.PHASECHK.TRANS64 P6, [R86+URZ+0x2a890], R87 ;  /* 0x02a890575600e5a7 */ /* 0x000e6400080c007f */
[----:B-1----:R-:W-:Y:S05]  /*29470*/  @!P6 BRA `(.L_x_1592) ;  /* 0xfffffffc00f0e947 */ /* 0x002fea000383ffff */
[----:B------:R-:W-:Y:S05]  /*29480*/  BRA `(.L_x_2005) ;  /* 0xfffffda400647947 */ /* 0x000fea000383ffff */
.L_x_1593:
        /* <DEDUP_REMOVED lines=8> */
.L_x_2007:
[----:B------:R-:W-:Y:S05]  /*29510*/  BSYNC B1 ;  /* 0x0000000000017941 */ /* 0x000fea0003800000 */
.L_x_2006:
[----:B------:R-:W-:Y:S01]  /*29520*/  IMAD.MOV.U32 R13, RZ, RZ, R116 ;  /* 0x000000ffff0d7224 */ /* 0x000fe200078e0074 */
[----:B------:R-:W-:Y:S01]  /*29530*/  MOV R12, RZ ;  /* 0x000000ff000c7202 */ /* 0x000fe20000000f00 */
[----:B------:R-:W-:Y:S02]  /*29540*/  IMAD.MOV.U32 R11, RZ, RZ, 0x1c1f ;  /* 0x00001c1fff0b7424 */ /* 0x000fe400078e00ff */
[----:B------:R-:W-:Y:S02]  /*29550*/  IMAD.MOV.U32 R15, RZ, RZ, -0x1 ;  /* 0xffffffffff0f7424 */ /* 0x000fe400078e00ff */
[----:B------:R-:W-:-:S07]  /*29560*/  IMAD.MOV.U32 R82, RZ, RZ, R14 ;  /* 0x000000ffff527224 */ /* 0x000fce00078e000e */
[----:B------:R-:W-:Y:S05]  /*29570*/  WARPSYNC.COLLECTIVE R15, `(.L_x_2008) ;  /* 0x000000000f087348 */ /* 0x000fea0003c00000 */
[----:B------:R0:W1:Y:S02]  /*29580*/  SHFL.IDX P6, R14, R13, R12, R11 ;  /* 0x0000000c0d0e7389 */ /* 0x00006400000c000b */
[----:B01----:R-:W-:Y:S01]  /*29590*/  ENDCOLLECTIVE ;  /* 0x000000000000791b */ /* 0x003fe20003800000 */
.L_x_2008:
[----:B------:R-:W-:Y:S01]  /*295a0*/  IMAD.MOV.U32 R11, RZ, RZ, R14 ;  /* 0x000000ffff0b7224 */ /* 0x000fe200078e000e */
[----:B------:R-:W-:Y:S06]  /*295b0*/  BRA `(.L_x_2009) ;  /* 0xfffffda4002c7947 */ /* 0x000fec000383ffff */
.L_x_1618:
[----:B------:R-:W-:Y:S01]  /*295c0*/  BSSY B1, `(.L_x_2010) ;  /* 0x0000008000017945 */ /* 0x000fe20003800000 */
[----:B0---4-:R-:W-:Y:S01]  /*295d0*/  MOV R13, R115 ;  /* 0x00000073000d7202 */ /* 0x011fe20000000f00 */
[----:B------:R-:W-:Y:S02]  /*295e0*/  IMAD.MOV.U32 R12, RZ, RZ, 0x1 ;  /* 0x00000001ff0c7424 */ /* 0x000fe400078e00ff */
[----:B---3--:R-:W-:Y:S02]  /*295f0*/  IMAD.MOV.U32 R11, RZ, RZ, 0x1c1f ;  /* 0x00001c1fff0b7424 */ /* 0x008fe400078e00ff */
[----:B------:R-:W-:-:S07]  /*29600*/  IMAD.MOV.U32 R15, RZ, RZ, -0x1 ;  /* 0xffffffffff0f7424 */ /* 0x000fce00078e00ff */
[----:B-12---:R-:W-:Y:S05]  /*29610*/  WARPSYNC.COLLECTIVE R15, `(.L_x_2011) ;  /* 0x000000000f087348 */ /* 0x006fea0003c00000 */
[----:B------:R0:W3:Y:S02]  /*29620*/  SHFL.IDX P6, R14, R13, R12, R11 ;  /* 0x0000000c0d0e7389 */ /* 0x0000e400000c000b */
[----:B0123--:R-:W-:Y:S01]  /*29630*/  ENDCOLLECTIVE ;  /* 0x000000000000791b */ /* 0x00ffe20003800000 */
.L_x_2011:
[----:B------:R-:W-:Y:S05]  /*29640*/  BSYNC B1 ;  /* 0x0000000000017941 */ /* 0x000fea0003800000 */
.L_x_2010:
[----:B------:R-:W-:Y:S01]  /*29650*/  IMAD.MOV.U32 R13, RZ, RZ, R116 ;  /* 0x000000ffff0d7224 */ /* 0x000fe200078e0074 */
[----:B------:R-:W-:Y:S01]  /*29660*/  MOV R15, 0xffffffff ;  /* 0xffffffff000f7802 */ /* 0x000fe20000000f00 */
[----:B------:R-:W-:Y:S01]  /*29670*/  IMAD.MOV.U32 R12, RZ, RZ, 0x1 ;  /* 0x00000001ff0c7424 */ /* 0x000fe200078e00ff */
[----:B------:R-:W-:Y:S01]  /*29680*/  MOV R115, R14 ;  /* 0x0000000e00737202 */ /* 0x000fe20000000f00 */
[----:B------:R-:W-:-:S07]  /*29690*/  IMAD.MOV.U32 R11, RZ, RZ, 0x1c1f ;  /* 0x00001c1fff0b7424 */ /* 0x000fce00078e00ff */
[----:B------:R-:W-:Y:S05]  /*296a0*/  WARPSYNC.COLLECTIVE R15, `(.L_x_2012) ;  /* 0x000000000f087348 */ /* 0x000fea0003c00000 */
[----:B------:R0:W1:Y:S02]  /*296b0*/  SHFL.IDX P6, R14, R13, R12, R11 ;  /* 0x0000000c0d0e7389 */ /* 0x00006400000c000b */
[----:B01----:R-:W-:Y:S01]  /*296c0*/  ENDCOLLECTIVE ;  /* 0x000000000000791b */ /* 0x003fe20003800000 */
.L_x_2012:
[----:B------:R-:W-:Y:S01]  /*296d0*/  IMAD.MOV.U32 R116, RZ, RZ, R14 ;  /* 0x000000ffff747224 */ /* 0x000fe200078e000e */
[----:B------:R-:W-:Y:S06]  /*296e0*/  BRA `(.L_x_2013) ;  /* 0xfffffdb800647947 */ /* 0x000fec000383ffff */
.L_x_1648:
[----:B-1----:R1:W2:Y:S02]  /*296f0*/  SYNCS.PHASECHK.TRANS64.TRYWAIT P6, [R86+URZ+0x2a890], R87 ;  /* 0x02a89057560075a7 */ /* 0x0022a400080c017f */
[----:B--2---:R-:W-:Y:S05]  /*29700*/  @!P6 NANOSLEEP.SYNCS 0x989680 ;  /* 0x009896800000e95d */ /* 0x004fea0003900000 */
[----:B------:R-:W2:Y:S02]  /*29710*/  @!P6 SYNCS.PHASECHK.TRANS64 P6, [R86+URZ+0x2a890], R87 ;  /* 0x02a890575600e5a7 */ /* 0x000ea400080c007f */
[----:B--2---:R-:W-:Y:S05]  /*29720*/  @!P6 BRA `(.L_x_1648) ;  /* 0xfffffffc00f0e947 */ /* 0x004fea000383ffff */
[----:B------:R-:W-:Y:S05]  /*29730*/  BRA `(.L_x_2014) ;  /* 0xfffffdd800447947 */ /* 0x000fea000383ffff */
.L_x_1649:
[----:B------:R-:W-:Y:S01]  /*29740*/  BSSY B1, `(.L_x_2015) ;  /* 0x0000008000017945 */ /* 0x000fe20003800000 */
[----:B------:R-:W-:Y:S01]  /*29750*/  IMAD.MOV.U32 R13, RZ, RZ, R115 ;  /* 0x000000ffff0d7224 */ /* 0x000fe200078e0073 */
[----:B------:R-:W-:Y:S01]  /*29760*/  MOV R11, 0x1c1f ;  /* 0x00001c1f000b7802 */ /* 0x000fe20000000f00 */
[----:B------:R-:W-:Y:S02]  /*29770*/  IMAD.MOV.U32 R12, RZ, RZ, RZ ;  /* 0x000000ffff0c7224 */ /* 0x000fe400078e00ff */
[----:B------:R-:W-:-:S07]  /*29780*/  IMAD.MOV.U32 R15, RZ, RZ, -0x1 ;  /* 0xffffffffff0f7424 */ /* 0x000fce00078e00ff */
[----:B-1----:R-:W-:Y:S05]  /*29790*/  WARPSYNC.COLLECTIVE R15, `(.L_x_2016) ;  /* 0x000000000f087348 */ /* 0x002fea0003c00000 */
[----:B------:R0:W2:Y:S02]  /*297a0*/  SHFL.IDX P6, R14, R13, R12, R11 ;  /* 0x0000000c0d0e7389 */ /* 0x0000a400000c000b */
[----:B012---:R-:W-:Y:S01]  /*297b0*/  ENDCOLLECTIVE ;  /* 0x000000000000791b */ /* 0x007fe20003800000 */
.L_x_2016:
[----:B------:R-:W-:Y:S05]  /*297c0*/  BSYNC B1 ;  /* 0x0000000000017941 */ /* 0x000fea0003800000 */
.L_x_2015:
        /* <DEDUP_REMOVED lines=8> */
.L_x_2017:
[----:B------:R-:W-:Y:S01]  /*29850*/  IMAD.MOV.U32 R11, RZ, RZ, R14 ;  /* 0x000000ffff0b7224 */ /* 0x000fe200078e000e */
[----:B------:R-:W-:Y:S06]  /*29860*/  BRA `(.L_x_2018) ;  /* 0xfffffdd800107947 */ /* 0x000fec000383ffff */
.L_x_1662:
[----:B------:R-:W-:Y:S01]  /*29870*/  BSSY B1, `(.L_x_2019) ;  /* 0x0000008000017945 */ /* 0x000fe20003800000 */
[----:B--234-:R-:W-:Y:S01]  /*29880*/  MOV R13, R115 ;  /* 0x00000073000d7202 */ /* 0x01cfe20000000f00 */
[----:B------:R-:W-:Y:S02]  /*29890*/  IMAD.MOV.U32 R12, RZ, RZ, 0x1 ;  /* 0x00000001ff0c7424 */ /* 0x000fe400078e00ff */
[----:B------:R-:W-:Y:S02]  /*298a0*/  IMAD.MOV.U32 R11, RZ, RZ, 0x1c1f ;  /* 0x00001c1fff0b7424 */ /* 0x000fe400078e00ff */
[----:B------:R-:W-:-:S07]  /*298b0*/  IMAD.MOV.U32 R15, RZ, RZ, -0x1 ;  /* 0xffffffffff0f7424 */ /* 0x000fce00078e00ff */
[----:B01----:R-:W-:Y:S05]  /*298c0*/  WARPSYNC.COLLECTIVE R15, `(.L_x_2020) ;  /* 0x000000000f087348 */ /* 0x003fea0003c00000 */
[----:B------:R2:W3:Y:S02]  /*298d0*/  SHFL.IDX P6, R14, R13, R12, R11 ;  /* 0x0000000c0d0e7389 */ /* 0x0004e400000c000b */
[----:B0123--:R-:W-:Y:S01]  /*298e0*/  ENDCOLLECTIVE ;  /* 0x000000000000791b */ /* 0x00ffe20003800000 */
.L_x_2020:
[----:B------:R-:W-:Y:S05]  /*298f0*/  BSYNC B1 ;  /* 0x0000000000017941 */ /* 0x000fea0003800000 */
.L_x_2019:
        /* <DEDUP_REMOVED lines=8> */
.L_x_2021:
[----:B------:R-:W-:Y:S01]  /*29980*/  IMAD.MOV.U32 R116, RZ, RZ, R14 ;  /* 0x000000ffff747224 */ /* 0x000fe200078e000e */
[----:B------:R-:W-:Y:S06]  /*29990*/  BRA `(.L_x_2022) ;  /* 0xfffffdec00807947 */ /* 0x000fec000383ffff */
.L_x_1675:
[----:B0-----:R0:W1:Y:S02]  /*299a0*/  SYNCS.PHASECHK.TRANS64.TRYWAIT P4, [R86+URZ+0x2a890], R87 ;  /* 0x02a89057560075a7 */ /* 0x001064000808017f */
[----:B-1----:R-:W-:Y:S05]  /*299b0*/  @!P4 NANOSLEEP.SYNCS 0x989680 ;  /* 0x009896800000c95d */ /* 0x002fea0003900000 */
[----:B------:R-:W1:Y:S02]  /*299c0*/  @!P4 SYNCS.PHASECHK.TRANS64 P4, [R86+URZ+0x2a890], R87 ;  /* 0x02a890575600c5a7 */ /* 0x000e64000808007f */
[----:B-1----:R-:W-:Y:S05]  /*299d0*/  @!P4 BRA `(.L_x_1675) ;  /* 0xfffffffc00f0c947 */ /* 0x002fea000383ffff */
[----:B------:R-:W-:Y:S05]  /*299e0*/  BRA `(.L_x_2023) ;  /* 0xfffffe0400207947 */ /* 0x000fea000383ffff */
.L_x_1676:
        /* <DEDUP_REMOVED lines=8> */
.L_x_2025:
[----:B------:R-:W-:Y:S05]  /*29a70*/  BSYNC B1 ;  /* 0x0000000000017941 */ /* 0x000fea0003800000 */
.L_x_2024:
        /* <DEDUP_REMOVED lines=8> */
.L_x_2026:
[----:B------:R-:W-:Y:S01]  /*29b00*/  IMAD.MOV.U32 R37, RZ, RZ, R14 ;  /* 0x000000ffff257224 */ /* 0x000fe200078e000e */
[----:B------:R-:W-:Y:S06]  /*29b10*/  BRA `(.L_x_2027) ;  /* 0xfffffe0400447947 */ /* 0x000fec000383ffff */
.L_x_1679:
[----:B------:R-:W-:Y:S01]  /*29b20*/  BSSY B1, `(.L_x_2028) ;  /* 0x0000008000017945 */ /* 0x000fe20003800000 */
[----:B----4-:R-:W-:Y:S01]  /*29b30*/  MOV R13, R39 ;  /* 0x00000027000d7202 */ /* 0x010fe20000000f00 */
[----:B------:R-:W-:Y:S02]  /*29b40*/  IMAD.MOV.U32 R12, RZ, RZ, 0x1 ;  /* 0x00000001ff0c7424 */ /* 0x000fe400078e00ff */
[----:B------:R-:W-:Y:S02]  /*29b50*/  IMAD.MOV.U32 R11, RZ, RZ, 0x1c1f ;  /* 0x00001c1fff0b7424 */ /* 0x000fe400078e00ff */
[----:B------:R-:W-:-:S07]  /*29b60*/  IMAD.MOV.U32 R15, RZ, RZ, -0x1 ;  /* 0xffffffffff0f7424 */ /* 0x000fce00078e00ff */
[----:B0123--:R-:W-:Y:S05]  /*29b70*/  WARPSYNC.COLLECTIVE R15, `(.L_x_2029) ;  /* 0x000000000f087348 */ /* 0x00ffea0003c00000 */
[----:B------:R4:W0:Y:S02]  /*29b80*/  SHFL.IDX P6, R14, R13, R12, R11 ;  /* 0x0000000c0d0e7389 */ /* 0x00082400000c000b */
[----:B01234-:R-:W-:Y:S01]  /*29b90*/  ENDCOLLECTIVE ;  /* 0x000000000000791b */ /* 0x01ffe20003800000 */
.L_x_2029:
[----:B------:R-:W-:Y:S05]  /*29ba0*/  BSYNC B1 ;  /* 0x0000000000017941 */ /* 0x000fea0003800000 */
.L_x_2028:
        /* <DEDUP_REMOVED lines=8> */
.L_x_2030:
[----:B------:R-:W-:Y:S01]  /*29c30*/  IMAD.MOV.U32 R37, RZ, RZ, R14 ;  /* 0x000000ffff257224 */ /* 0x000fe200078e000e */
[----:B------:R-:W-:Y:S06]  /*29c40*/  BRA `(.L_x_2031) ;  /* 0xfffffe0400a07947 */ /* 0x000fec000383ffff */
.L_x_1683:
[----:B---3--:R3:W0:Y:S02]  /*29c50*/  SYNCS.PHASECHK.TRANS64.TRYWAIT P0, [R86+URZ+0x2a8b0], R87 ;  /* 0x02a8b057560075a7 */ /* 0x008624000800017f */
[----:B0-----:R-:W-:Y:S05]  /*29c60*/  @!P0 NANOSLEEP.SYNCS 0x989680 ;  /* 0x009896800000895d */ /* 0x001fea0003900000 */
[----:B------:R-:W0:Y:S02]  /*29c70*/  @!P0 SYNCS.PHASECHK.TRANS64 P0, [R86+URZ+0x2a8b0], R87 ;  /* 0x02a8b057560085a7 */ /* 0x000e24000800007f */
[----:B0-----:R-:W-:Y:S05]  /*29c80*/  @!P0 BRA `(.L_x_1683) ;  /* 0xfffffffc00f08947 */ /* 0x001fea000383ffff */
[----:B------:R-:W-:Y:S05]  /*29c90*/  BRA `(.L_x_2032) ;  /* 0xfffffe0800787947 */ /* 0x000fea000383ffff */
.L_x_1709:
        /* <DEDUP_REMOVED lines=8> */
.L_x_2034:
[----:B------:R-:W-:Y:S05]  /*29d20*/  BSYNC B1 ;  /* 0x0000000000017941 */ /* 0x000fea0003800000 */
.L_x_2033:
        /* <DEDUP_REMOVED lines=8> */
.L_x_2035:
[----:B------:R-:W-:Y:S01]  /*29db0*/  MOV R13, R8 ;  /* 0x00000008000d7202 */ /* 0x000fe20000000f00 */
[----:B------:R-:W-:-:S07]  /*29dc0*/  IMAD.MOV.U32 R0, RZ, RZ, R14 ;  /* 0x000000ffff007224 */ /* 0x000fce00078e000e */
[----:B------:R-:W-:Y:S05]  /*29dd0*/  WARPSYNC.COLLECTIVE R15, `(.L_x_2036) ;  /* 0x000000000f087348 */ /* 0x000fea0003c00000 */
[----:B------:R0:W1:Y:S02]  /*29de0*/  SHFL.IDX P6, R14, R13, R12, R11 ;  /* 0x0000000c0d0e7389 */ /* 0x00006400000c000b */
[----:B01----:R-:W-:Y:S01]  /*29df0*/  ENDCOLLECTIVE ;  /* 0x000000000000791b */ /* 0x003fe20003800000 */
.L_x_2036:
[----:B------:R-:W-:Y:S02]  /*29e00*/  IMAD.MOV.U32 R13, RZ, RZ, R4 ;  /* 0x000000ffff0d7224 */ /* 0x000fe400078e0004 */
[----:B------:R-:W-:-:S07]  /*29e10*/  IMAD.MOV.U32 R5, RZ, RZ, R14 ;  /* 0x000000ffff057224 */ /* 0x000fce00078e000e */
[----:B------:R-:W-:Y:S05]  /*29e20*/  WARPSYNC.COLLECTIVE R15, `(.L_x_2037) ;  /* 0x000000000f087348 */ /* 0x000fea0003c00000 */
[----:B------:R0:W1:Y:S02]  /*29e30*/  SHFL.IDX P6, R14, R13, R12, R11 ;  /* 0x0000000c0d0e7389 */ /* 0x00006400000c000b */
[----:B01----:R-:W-:Y:S01]  /*29e40*/  ENDCOLLECTIVE ;  /* 0x000000000000791b */ /* 0x003fe20003800000 */
.L_x_2037:
[----:B------:R-:W-:Y:S05]  /*29e50*/  BRA `(.L_x_2038) ;  /* 0xfffffe1c000c7947 */ /* 0x000fea000383ffff */
.L_x_1712:
[----:B------:R-:W-:Y:S01]  /*29e60*/  BSSY B1, `(.L_x_2039) ;  /* 0x0000008000017945 */ /* 0x000fe20003800000 */
[----:B------:R-:W-:Y:S01]  /*29e70*/  IMAD.MOV.U32 R13, RZ, RZ, R7 ;  /* 0x000000ffff0d7224 */ /* 0x000fe200078e0007 */
[----:B------:R-:W-:Y:S01]  /*29e80*/  MOV R12, 0x1 ;  /* 0x00000001000c7802 */ /* 0x000fe20000000f00 */
[----:B------:R-:W-:Y:S02]  /*29e90*/  IMAD.MOV.U32 R11, RZ, RZ, 0x1c1f ;  /* 0x00001c1fff0b7424 */ /* 0x000fe400078e00ff */
[----:B------:R-:W-:-:S07]  /*29ea0*/  IMAD.MOV.U32 R15, RZ, RZ, -0x1 ;  /* 0xffffffffff0f7424 */ /* 0x000fce00078e00ff */
[----:B0---4-:R-:W-:Y:S05]  /*29eb0*/  WARPSYNC.COLLECTIVE R15, `(.L_x_2040) ;  /* 0x000000000f087348 */ /* 0x011fea0003c00000 */
[----:B----4-:R1:W2:Y:S02]  /*29ec0*/  SHFL.IDX P6, R14, R13, R12, R11 ;  /* 0x0000000c0d0e7389 */ /* 0x0102a400000c000b */
[----:B012---:R-:W-:Y:S01]  /*29ed0*/  ENDCOLLECTIVE ;  /* 0x000000000000791b */ /* 0x007fe20003800000 */
.L_x_2040:
[----:B------:R-:W-:Y:S05]  /*29ee0*/  BSYNC B1 ;  /* 0x0000000000017941 */ /* 0x000fea0003800000 */
.L_x_2039:
[----:B------:R-:W-:Y:S01]  /*29ef0*/  MOV R13, R6 ;  /* 0x00000006000d7202 */ /* 0x000fe20000000f00 */
[----:B------:R-:W-:Y:S02]  /*29f00*/  IMAD.MOV.U32 R12, RZ, RZ, 0x1 ;  /* 0x00000001ff0c7424 */ /* 0x000fe400078e00ff */
[----:B------:R-:W-:Y:S02]  /*29f10*/  IMAD.MOV.U32 R11, RZ, RZ, 0x1c1f ;  /* 0x00001c1fff0b7424 */ /* 0x000fe400078e00ff */
[----:B------:R-:W-:Y:S02]  /*29f20*/  IMAD.MOV.U32 R15, RZ, RZ, -0x1 ;  /* 0xffffffffff0f7424 */ /* 0x000fe400078e00ff */
[----:B------:R-:W-:-:S07]  /*29f30*/  IMAD.MOV.U32 R3, RZ, RZ, R14 ;  /* 0x000000ffff037224 */ /* 0x000fce00078e000e */
[----:B------:R-:W-:Y:S05]  /*29f40*/  WARPSYNC.COLLECTIVE R15, `(.L_x_2041) ;  /* 0x000000000f087348 */ /* 0x000fea0003c00000 */
[----:B------:R0:W1:Y:S02]  /*29f50*/  SHFL.IDX P6, R14, R13, R12, R11 ;  /* 0x0000000c0d0e7389 */ /* 0x00006400000c000b */
[----:B01----:R-:W-:Y:S01]  /*29f60*/  ENDCOLLECTIVE ;  /* 0x000000000000791b */ /* 0x003fe20003800000 */
.L_x_2041:
[----:B------:R-:W-:Y:S01]  /*29f70*/  IMAD.MOV.U32 R13, RZ, RZ, R8 ;  /* 0x000000ffff0d7224 */ /* 0x000fe200078e0008 */
[----:B------:R-:W-:-:S07]  /*29f80*/  MOV R0, R14 ;  /* 0x0000000e00007202 */ /* 0x000fce0000000f00 */
[----:B------:R-:W-:Y:S05]  /*29f90*/  WARPSYNC.COLLECTIVE R15, `(.L_x_2042) ;  /* 0x000000000f087348 */ /* 0x000fea0003c00000 */
[----:B------:R0:W1:Y:S02]  /*29fa0*/  SHFL.IDX P6, R14, R13, R12, R11 ;  /* 0x0000000c0d0e7389 */ /* 0x00006400000c000b */
[----:B01----:R-:W-:Y:S01]  /*29fb0*/  ENDCOLLECTIVE ;  /* 0x000000000000791b */ /* 0x003fe20003800000 */
.L_x_2042:
[----:B------:R-:W-:Y:S02]  /*29fc0*/  IMAD.MOV.U32 R13, RZ, RZ, R4 ;  /* 0x000000ffff0d7224 */ /* 0x000fe400078e0004 */
[----:B------:R-:W-:-:S07]  /*29fd0*/  IMAD.MOV.U32 R5, RZ, RZ, R14 ;  /* 0x000000ffff057224 */ /* 0x000fce00078e000e */
[----:B------:R-:W-:Y:S05]  /*29fe0*/  WARPSYNC.COLLECTIVE R15, `(.L_x_2043) ;  /* 0x000000000f087348 */ /* 0x000fea0003c00000 */
[----:B------:R0:W1:Y:S02]  /*29ff0*/  SHFL.IDX P6, R14, R13, R12, R11 ;  /* 0x0000000c0d0e7389 */ /* 0x00006400000c000b */
[----:B01----:R-:W-:Y:S01]  /*2a000*/  ENDCOLLECTIVE ;  /* 0x000000000000791b */ /* 0x003fe20003800000 */
.L_x_2043:
[----:B------:R-:W-:Y:S01]  /*2a010*/  MOV R4, R14 ;  /* 0x0000000e00047202 */ /* 0x000fe20000000f00 */
[----:B------:R-:W-:Y:S06]  /*2a020*/  BRA `(.L_x_2044) ;  /* 0xfffffe2000987947 */ /* 0x000fec000383ffff */
.L_x_1716:
[----:B0-----:R0:W1:Y:S02]  /*2a030*/  SYNCS.PHASECHK.TRANS64.TRYWAIT P0, [R18+URZ+0x2a800], R5 ;  /* 0x02a80005120075a7 */ /* 0x001064000800017f */
[----:B-1----:R-:W-:Y:S05]  /*2a040*/  @!P0 NANOSLEEP.SYNCS 0x989680 ;  /* 0x009896800000895d */ /* 0x002fea0003900000 */
[----:B------:R-:W1:Y:S02]  /*2a050*/  @!P0 SYNCS.PHASECHK.TRANS64 P0, [R18+URZ+0x2a800], R5 ;  /* 0x02a80005120085a7 */ /* 0x000e64000800007f */
[----:B-1----:R-:W-:Y:S05]  /*2a060*/  @!P0 BRA `(.L_x_1716) ;  /* 0xfffffffc00f08947 */ /* 0x002fea000383ffff */
[----:B------:R-:W-:Y:S05]  /*2a070*/  BRA `(.L_x_2045) ;  /* 0xfffffe2800a87947 */ /* 0x000fea000383ffff */
.L_x_1740:
        /* <DEDUP_REMOVED lines=8> */
.L_x_2047:
[----:B------:R-:W-:Y:S05]  /*2a100*/  BSYNC B1 ;  /* 0x0000000000017941 */ /* 0x000fea0003800000 */
.L_x_2046:
[----:B------:R-:W-:Y:S01]  /*2a110*/  IMAD.MOV.U32 R13, RZ, RZ, R6 ;  /* 0x000000ffff0d7224 */ /* 0x000fe200078e0006 */
[----:B------:R-:W-:Y:S01]  /*2a120*/  MOV R11, 0x1c1f ;  /* 0x00001c1f000b7802 */ /* 0x000fe20000000f00 */
[----:B------:R-:W-:Y:S02]  /*2a130*/  IMAD.MOV.U32 R12, RZ, RZ, RZ ;  /* 0x000000ffff0c7224 */ /* 0x000fe400078e00ff */
[----:B------:R-:W-:Y:S02]  /*2a140*/  IMAD.MOV.U32 R15, RZ, RZ, -0x1 ;  /* 0xffffffffff0f7424 */ /* 0x000fe400078e00ff */
[----:B------:R-:W-:-:S07]  /*2a150*/  IMAD.MOV.U32 R3, RZ, RZ, R14 ;  /* 0x000000ffff037224 */ /* 0x000fce00078e000e */
[----:B------:R-:W-:Y:S05]  /*2a160*/  WARPSYNC.COLLECTIVE R15, `(.L_x_2048) ;  /* 0x000000000f087348 */ /* 0x000fea0003c00000 */
[----:B------:R0:W1:Y:S02]  /*2a170*/  SHFL.IDX P6, R14, R13, R12, R11 ;  /* 0x0000000c0d0e7389 */ /* 0x00006400000c000b */
[----:B01----:R-:W-:Y:S01]  /*2a180*/  ENDCOLLECTIVE ;  /* 0x000000000000791b */ /* 0x003fe20003800000 */
.L_x_2048:
[----:B------:R-:W-:Y:S02]  /*2a190*/  IMAD.MOV.U32 R13, RZ, RZ, R21 ;  /* 0x000000ffff0d7224 */ /* 0x000fe400078e0015 */
[----:B------:R-:W-:-:S07]  /*2a1a0*/  IMAD.MOV.U32 R0, RZ, RZ, R14 ;  /* 0x000000ffff007224 */ /* 0x000fce00078e000e */
[----:B------:R-:W-:Y:S05]  /*2a1b0*/  WARPSYNC.COLLECTIVE R15, `(.L_x_2049) ;  /* 0x000000000f087348 */ /* 0x000fea0003c00000 */
[----:B------:R0:W1:Y:S02]  /*2a1c0*/  SHFL.IDX P6, R14, R13, R12, R11 ;  /* 0x0000000c0d0e7389 */ /* 0x00006400000c000b */
[----:B01----:R-:W-:Y:S01]  /*2a1d0*/  ENDCOLLECTIVE ;  /* 0x000000000000791b */ /* 0x003fe20003800000 */
.L_x_2049:
[----:B------:R-:W-:Y:S01]  /*2a1e0*/  IMAD.MOV.U32 R13, RZ, RZ, R20 ;  /* 0x000000ffff0d7224 */ /* 0x000fe200078e0014 */
[----:B------:R-:W-:-:S07]  /*2a1f0*/  MOV R5, R14 ;  /* 0x0000000e00057202 */ /* 0x000fce0000000f00 */
[----:B------:R-:W-:Y:S05]  /*2a200*/  WARPSYNC.COLLECTIVE R15, `(.L_x_2050) ;  /* 0x000000000f087348 */ /* 0x000fea0003c00000 */
[----:B------:R0:W1:Y:S02]  /*2a210*/  SHFL.IDX P6, R14, R13, R12, R11 ;  /* 0x0000000c0d0e7389 */ /* 0x00006400000c000b */
[----:B01----:R-:W-:Y:S01]  /*2a220*/  ENDCOLLECTIVE ;  /* 0x000000000000791b */ /* 0x003fe20003800000 */
.L_x_2050:
[----:B------:R-:W-:Y:S05]  /*2a230*/  BRA `(.L_x_2051) ;  /* 0xfffffe4c00787947 */ /* 0x000fea000383ffff */
.L_x_1743:
        /* <DEDUP_REMOVED lines=8> */
.L_x_2053:
[----:B------:R-:W-:Y:S05]  /*2a2c0*/  BSYNC B1 ;  /* 0x0000000000017941 */ /* 0x000fea0003800000 */
.L_x_2052:
[----:B------:R-:W-:Y:S01]  /*2a2d0*/  IMAD.MOV.U32 R13, RZ, RZ, R6 ;  /* 0x000000ffff0d7224 */ /* 0x000fe200078e0006 */
[----:B------:R-:W-:Y:S01]  /*2a2e0*/  MOV R12, 0x1 ;  /* 0x00000001000c7802 */ /* 0x000fe20000000f00 */
[----:B------:R-:W-:Y:S02]  /*2a2f0*/  IMAD.MOV.U32 R11, RZ, RZ, 0x1c1f ;  /* 0x00001c1fff0b7424 */ /* 0x000fe400078e00ff */
[----:B------:R-:W-:Y:S02]  /*2a300*/  IMAD.MOV.U32 R15, RZ, RZ, -0x1 ;  /* 0xffffffffff0f7424 */ /* 0x000fe400078e00ff */
[----:B------:R-:W-:-:S07]  /*2a310*/  IMAD.MOV.U32 R3, RZ, RZ, R14 ;  /* 0x000000ffff037224 */ /* 0x000fce00078e000e */
[----:B------:R-:W-:Y:S05]  /*2a320*/  WARPSYNC.COLLECTIVE R15, `(.L_x_2054) ;  /* 0x000000000f087348 */ /* 0x000fea0003c00000 */
[----:B------:R0:W1:Y:S02]  /*2a330*/  SHFL.IDX P6, R14, R13, R12, R11 ;  /* 0x0000000c0d0e7389 */ /* 0x00006400000c000b */
[----:B01----:R-:W-:Y:S01]  /*2a340*/  ENDCOLLECTIVE ;  /* 0x000000000000791b */ /* 0x003fe20003800000 */
.L_x_2054:
[----:B------:R-:W-:Y:S01]  /*2a350*/  MOV R13, R21 ;  /* 0x00000015000d7202 */ /* 0x000fe20000000f00 */
[----:B------:R-:W-:-:S07]  /*2a360*/  IMAD.MOV.U32 R0, RZ, RZ, R14 ;  /* 0x000000ffff007224 */ /* 0x000fce00078e000e */
[----:B------:R-:W-:Y:S05]  /*2a370*/  WARPSYNC.COLLECTIVE R15, `(.L_x_2055) ;  /* 0x000000000f087348 */ /* 0x000fea0003c00000 */
[----:B------:R0:W1:Y:S02]  /*2a380*/  SHFL.IDX P6, R14, R13, R12, R11 ;  /* 0x0000000c0d0e7389 */ /* 0x00006400000c000b */
[----:B01----:R-:W-:Y:S01]  /*2a390*/  ENDCOLLECTIVE ;  /* 0x000000000000791b */ /* 0x003fe20003800000 */
.L_x_2055:
[----:B------:R-:W-:Y:S02]  /*2a3a0*/  IMAD.MOV.U32 R13, RZ, RZ, R20 ;  /* 0x000000ffff0d7224 */ /* 0x000fe400078e0014 */
[----:B------:R-:W-:-:S07]  /*2a3b0*/  IMAD.MOV.U32 R21, RZ, RZ, R14 ;  /* 0x000000ffff157224 */ /* 0x000fce00078e000e */
[----:B------:R-:W-:Y:S05]  /*2a3c0*/  WARPSYNC.COLLECTIVE R15, `(.L_x_2056) ;  /* 0x000000000f087348 */ /* 0x000fea0003c00000 */
[----:B------:R0:W1:Y:S02]  /*2a3d0*/  SHFL.IDX P6, R14, R13, R12, R11 ;  /* 0x0000000c0d0e7389 */ /* 0x00006400000c000b */
[----:B01----:R-:W-:Y:S01]  /*2a3e0*/  ENDCOLLECTIVE ;  /* 0x000000000000791b */ /* 0x003fe20003800000 */
.L_x_2056:
[----:B------:R-:W-:Y:S01]  /*2a3f0*/  IMAD.MOV.U32 R20, RZ, RZ, R14 ;  /* 0x000000ffff147224 */ /* 0x000fe200078e000e */
[----:B------:R-:W-:Y:S06]  /*2a400*/  BRA `(.L_x_2057) ;  /* 0xfffffe50009c7947 */ /* 0x000fec000383ffff */
.L_x_1747:
[----:B0-----:R0:W1:Y:S02]  /*2a410*/  SYNCS.PHASECHK.TRANS64.TRYWAIT P0, [R18+URZ+0x2a800], R21 ;  /* 0x02a80015120075a7 */ /* 0x001064000800017f */
[----:B-1----:R-:W-:Y:S05]  /*2a420*/  @!P0 NANOSLEEP.SYNCS 0x989680 ;  /* 0x009896800000895d */ /* 0x002fea0003900000 */
[----:B------:R-:W1:Y:S02]  /*2a430*/  @!P0 SYNCS.PHASECHK.TRANS64 P0, [R18+URZ+0x2a800], R21 ;  /* 0x02a80015120085a7 */ /* 0x000e64000800007f */
[----:B-1----:R-:W-:Y:S05]  /*2a440*/  @!P0 BRA `(.L_x_1747) ;  /* 0xfffffffc00f08947 */ /* 0x002fea000383ffff */
[----:B------:R-:W-:Y:S05]  /*2a450*/  BRA `(.L_x_2058) ;  /* 0xfffffe5800147947 */ /* 0x000fea000383ffff */
.L_x_1761:
[----:B-1----:R1:W2:Y:S02]  /*2a460*/  SYNCS.PHASECHK.TRANS64.TRYWAIT P1, [R4+URZ+0x2a830], R3 ;  /* 0x02a83003040075a7 */ /* 0x0022a4000802017f */
[----:B--2---:R-:W-:Y:S05]  /*2a470*/  @!P1 NANOSLEEP.SYNCS 0x989680 ;  /* 0x009896800000995d */ /* 0x004fea0003900000 */
[----:B------:R-:W2:Y:S02]  /*2a480*/  @!P1 SYNCS.PHASECHK.TRANS64 P1, [R4+URZ+0x2a830], R3 ;  /* 0x02a83003040095a7 */ /* 0x000ea4000802007f */
[----:B--2---:R-:W-:Y:S05]  /*2a490*/  @!P1 BRA `(.L_x_1761) ;  /* 0xfffffffc00f09947 */ /* 0x004fea000383ffff */
[----:B------:R-:W-:Y:S05]  /*2a4a0*/  BRA `(.L_x_1760) ;  /* 0xfffffe7c00b07947 */ /* 0x000fea000383ffff */
.L_x_1782:
[----:B-1----:R1:W2:Y:S02]  /*2a4b0*/  SYNCS.PHASECHK.TRANS64.TRYWAIT P1, [R20+URZ+0x2a830], R13 ;  /* 0x02a8300d140075a7 */ /* 0x0022a4000802017f */
[----:B--2---:R-:W-:Y:S05]  /*2a4c0*/  @!P1 NANOSLEEP.SYNCS 0x989680 ;  /* 0x009896800000995d */ /* 0x004fea0003900000 */
[----:B------:R-:W2:Y:S02]  /*2a4d0*/  @!P1 SYNCS.PHASECHK.TRANS64 P1, [R20+URZ+0x2a830], R13 ;  /* 0x02a8300d140095a7 */ /* 0x000ea4000802007f */
[----:B--2---:R-:W-:Y:S05]  /*2a4e0*/  @!P1 BRA `(.L_x_1782) ;  /* 0xfffffffc00f09947 */ /* 0x004fea000383ffff */
[----:B------:R-:W-:Y:S05]  /*2a4f0*/  BRA `(.L_x_1781) ;  /* 0xfffffeb000e07947 */ /* 0x000fea000383ffff */
.L_x_1787:
[----:B-1----:R1:W2:Y:S02]  /*2a500*/  SYNCS.PHASECHK.TRANS64.TRYWAIT P1, [R12+URZ+0x2a850], R2 ;  /* 0x02a850020c0075a7 */ /* 0x0022a4000802017f */
[----:B--2---:R-:W-:Y:S05]  /*2a510*/  @!P1 NANOSLEEP.SYNCS 0x989680 ;  /* 0x009896800000995d */ /* 0x004fea0003900000 */
[----:B------:R-:W2:Y:S02]  /*2a520*/  @!P1 SYNCS.PHASECHK.TRANS64 P1, [R12+URZ+0x2a850], R2 ;  /* 0x02a850020c0095a7 */ /* 0x000ea4000802007f */
[----:B--2---:R-:W-:Y:S05]  /*2a530*/  @!P1 BRA `(.L_x_1787) ;  /* 0xfffffffc00f09947 */ /* 0x004fea000383ffff */
[----:B------:R-:W-:Y:S05]  /*2a540*/  BRA `(.L_x_1786) ;  /* 0xfffffebc00d87947 */ /* 0x000fea000383ffff */
.L_x_1809:
[----:B-1----:R1:W2:Y:S02]  /*2a550*/  SYNCS.PHASECHK.TRANS64.TRYWAIT P1, [R20+URZ+0x2a830], R3 ;  /* 0x02a83003140075a7 */ /* 0x0022a4000802017f */
[----:B--2---:R-:W-:Y:S05]  /*2a560*/  @!P1 NANOSLEEP.SYNCS 0x989680 ;  /* 0x009896800000995d */ /* 0x004fea0003900000 */
[----:B------:R-:W2:Y:S02]  /*2a570*/  @!P1 SYNCS.PHASECHK.TRANS64 P1, [R20+URZ+0x2a830], R3 ;  /* 0x02a83003140095a7 */ /* 0x000ea4000802007f */
[----:B--2---:R-:W-:Y:S05]  /*2a580*/  @!P1 BRA `(.L_x_1809) ;  /* 0xfffffffc00f09947 */ /* 0x004fea000383ffff */
[----:B------:R-:W-:Y:S05]  /*2a590*/  BRA `(.L_x_1808) ;  /* 0xfffffeec00a47947 */ /* 0x000fea000383ffff */
.L_x_1814:
[----:B--2---:R2:W3:Y:S02]  /*2a5a0*/  SYNCS.PHASECHK.TRANS64.TRYWAIT P1, [R8+URZ+0x2a850], R2 ;  /* 0x02a85002080075a7 */ /* 0x0044e4000802017f */
[----:B---3--:R-:W-:Y:S05]  /*2a5b0*/  @!P1 NANOSLEEP.SYNCS 0x989680 ;  /* 0x009896800000995d */ /* 0x008fea0003900000 */
[----:B------:R-:W3:Y:S02]  /*2a5c0*/  @!P1 SYNCS.PHASECHK.TRANS64 P1, [R8+URZ+0x2a850], R2 ;  /* 0x02a85002080095a7 */ /* 0x000ee4000802007f */
[----:B---3--:R-:W-:Y:S05]  /*2a5d0*/  @!P1 BRA `(.L_x_1814) ;  /* 0xfffffffc00f09947 */ /* 0x008fea000383ffff */
[----:B------:R-:W-:Y:S05]  /*2a5e0*/  BRA `(.L_x_1813) ;  /* 0xfffffef8009c7947 */ /* 0x000fea000383ffff */
.L_x_1824:
[----:B-1----:R1:W2:Y:S02]  /*2a5f0*/  SYNCS.PHASECHK.TRANS64.TRYWAIT P1, [R4+URZ+0x2a830], R3 ;  /* 0x02a83003040075a7 */ /* 0x0022a4000802017f */
[----:B--2---:R-:W-:Y:S05]  /*2a600*/  @!P1 NANOSLEEP.SYNCS 0x989680 ;  /* 0x009896800000995d */ /* 0x004fea0003900000 */
[----:B------:R-:W2:Y:S02]  /*2a610*/  @!P1 SYNCS.PHASECHK.TRANS64 P1, [R4+URZ+0x2a830], R3 ;  /* 0x02a83003040095a7 */ /* 0x000ea4000802007f */
[----:B--2---:R-:W-:Y:S05]  /*2a620*/  @!P1 BRA `(.L_x_1824) ;  /* 0xfffffffc00f09947 */ /* 0x004fea000383ffff */
[----:B------:R-:W-:Y:S05]  /*2a630*/  BRA `(.L_x_1823) ;  /* 0xffffff1400107947 */ /* 0x000fea000383ffff */
.L_x_1829:
[----:B-1----:R1:W2:Y:S02]  /*2a640*/  SYNCS.PHASECHK.TRANS64.TRYWAIT P1, [R11+URZ+0x2a850], R2 ;  /* 0x02a850020b0075a7 */ /* 0x0022a4000802017f */
[----:B--2---:R-:W-:Y:S05]  /*2a650*/  @!P1 NANOSLEEP.SYNCS 0x989680 ;  /* 0x009896800000995d */ /* 0x004fea0003900000 */
[----:B------:R-:W2:Y:S02]  /*2a660*/  @!P1 SYNCS.PHASECHK.TRANS64 P1, [R11+URZ+0x2a850], R2 ;  /* 0x02a850020b0095a7 */ /* 0x000ea4000802007f */
[----:B--2---:R-:W-:Y:S05]  /*2a670*/  @!P1 BRA `(.L_x_1829) ;  /* 0xfffffffc00f09947 */ /* 0x004fea000383ffff */
[----:B------:R-:W-:Y:S05]  /*2a680*/  BRA `(.L_x_1828) ;  /* 0xffffff2000087947 */ /* 0x000fea000383ffff */
.L_x_1845:
[----:B-1----:R1:W2:Y:S02]  /*2a690*/  SYNCS.PHASECHK.TRANS64.TRYWAIT P1, [R11+URZ+0x2a850], R2 ;  /* 0x02a850020b0075a7 */ /* 0x0022a4000802017f */
[----:B--2---:R-:W-:Y:S05]  /*2a6a0*/  @!P1 NANOSLEEP.SYNCS 0x989680 ;  /* 0x009896800000995d */ /* 0x004fea0003900000 */
[----:B------:R-:W2:Y:S02]  /*2a6b0*/  @!P1 SYNCS.PHASECHK.TRANS64 P1, [R11+URZ+0x2a850], R2 ;  /* 0x02a850020b0095a7 */ /* 0x000ea4000802007f */
[----:B--2---:R-:W-:Y:S05]  /*2a6c0*/  @!P1 BRA `(.L_x_1845) ;  /* 0xfffffffc00f09947 */ /* 0x004fea000383ffff */
[----:B------:R-:W-:Y:S05]  /*2a6d0*/  BRA `(.L_x_1844) ;  /* 0xffffff4c00f07947 */ /* 0x000fea000383ffff */
.L_x_1890:
[----:B------:R-:W0:Y:S01]  /*2a6e0*/  S2R R12, SR_TID.X ;  /* 0x00000000000c7919 */ /* 0x000e220000002100 */
[----:B------:R-:W-:Y:S01]  /*2a6f0*/  BSSY B1, `(.L_x_2059) ;  /* 0x000000a000017945 */ /* 0x000fe20003800000 */
[----:B------:R-:W-:Y:S02]  /*2a700*/  IMAD.MOV.U32 R11, RZ, RZ, 0x1f ;  /* 0x0000001fff0b7424 */ /* 0x000fe400078e00ff */
[----:B------:R-:W-:Y:S01]  /*2a710*/  IMAD.MOV.U32 R15, RZ, RZ, -0x1 ;  /* 0xffffffffff0f7424 */ /* 0x000fe200078e00ff */
[----:B0-----:R-:W-:-:S04]  /*2a720*/  SHF.R.U32.HI R12, RZ, 0x5, R12 ;  /* 0x00000005ff0c7819 */ /* 0x001fc8000001160c */
[----:B------:R-:W-:-:S04]  /*2a730*/  LOP3.LUT R12, R12, 0x3, RZ, 0xc0, !PT ;  /* 0x000000030c0c7812 */ /* 0x000fc800078ec0ff */
[----:B------:R-:W-:Y:S01]  /*2a740*/  MOV R13, R12 ;  /* 0x0000000c000d7202 */ /* 0x000fe20000000f00 */
[----:B------:R-:W-:-:S07]  /*2a750*/  IMAD.MOV.U32 R12, RZ, RZ, RZ ;  /* 0x000000ffff0c7224 */ /* 0x000fce00078e00ff */
[----:B------:R-:W-:Y:S05]  /*2a760*/  WARPSYNC.COLLECTIVE R15, `(.L_x_2060) ;  /* 0x000000000f087348 */ /* 0x000fea0003c00000 */
[----:B------:R0:W1:Y:S02]  /*2a770*/  SHFL.IDX P6, R14, R13, R12, R11 ;  /* 0x0000000c0d0e7389 */ /* 0x00006400000c000b */
[----:B01----:R-:W-:Y:S01]  /*2a780*/  ENDCOLLECTIVE ;  /* 0x000000000000791b */ /* 0x003fe20003800000 */
.L_x_2060:
[----:B------:R-:W-:Y:S05]  /*2a790*/  BSYNC B1 ;  /* 0x0000000000017941 */ /* 0x000fea0003800000 */
.L_x_2059:
[----:B------:R-:W-:Y:S05]  /*2a7a0*/  BRA `(.L_x_2061) ;  /* 0xffffff8c00c47947 */ /* 0x000fea000383ffff */
.L_x_1892:
[----:B------:R-:W-:Y:S01]  /*2a7b0*/  BSSY B1, `(.L_x_2062) ;  /* 0x0000006000017945 */ /* 0x000fe20003800000 */
[----:B------:R-:W-:-:S07]  /*2a7c0*/  MOV R15, 0xffffffff ;  /* 0xffffffff000f7802 */ /* 0x000fce0000000f00 */
[----:B0-----:R-:W-:Y:S05]  /*2a7d0*/  WARPSYNC.COLLECTIVE R15, `(.L_x_2063) ;  /* 0x000000000f0c7348 */ /* 0x001fea0003c00000 */
[----:B------:R-:W-:Y:S02]  /*2a7e0*/  ELECT P6, UR62, PT ;  /* 0x00000000003e782f */ /* 0x000fe400038c0000 */
[----:B------:R-:W-:Y:S01]  /*2a7f0*/  MOV R14, UR62 ;  /* 0x0000003e000e7c02 */ /* 0x000fe20008000f00 */
[----:B0-----:R-:W-:Y:S10]  /*2a800*/  ENDCOLLECTIVE ;  /* 0x000000000000791b */ /* 0x001ff40003800000 */
.L_x_2063:
[----:B------:R-:W-:Y:S05]  /*2a810*/  BSYNC B1 ;  /* 0x0000000000017941 */ /* 0x000fea0003800000 */
.L_x_2062:
[----:B------:R-:W-:Y:S05]  /*2a820*/  BRA `(.L_x_1891) ;  /* 0xffffff8c00bc7947 */ /* 0x000fea000383ffff */
.L_x_1894:
[----:B0-----:R0:W1:Y:S02]  /*2a830*/  SYNCS.PHASECHK.TRANS64.TRYWAIT P0, [R23+URZ+0x2a820], R6 ;  /* 0x02a82006170075a7 */ /* 0x001064000800017f */
[----:B-1----:R-:W-:Y:S05]  /*2a840*/  @!P0 NANOSLEEP.SYNCS 0x989680 ;  /* 0x009896800000895d */ /* 0x002fea0003900000 */
[----:B------:R-:W1:Y:S02]  /*2a850*/  @!P0 SYNCS.PHASECHK.TRANS64 P0, [R23+URZ+0x2a820], R6 ;  /* 0x02a82006170085a7 */ /* 0x000e64000800007f */
[----:B-1----:R-:W-:Y:S05]  /*2a860*/  @!P0 BRA `(.L_x_1894) ;  /* 0xfffffffc00f08947 */ /* 0x002fea000383ffff */
[----:B------:R-:W-:Y:S05]  /*2a870*/  BRA `(.L_x_2064) ;  /* 0xffffff8c00cc7947 */ /* 0x000fea000383ffff */
.L_x_1898:
[----:B-1----:R1:W2:Y:S02]  /*2a880*/  SYNCS.PHASECHK.TRANS64.TRYWAIT P0, [R3+URZ+0x2a8a0], R12 ;  /* 0x02a8a00c030075a7 */ /* 0x0022a4000800017f */
[----:B--2---:R-:W-:Y:S05]  /*2a890*/  @!P0 NANOSLEEP.SYNCS 0x989680 ;  /* 0x009896800000895d */ /* 0x004fea0003900000 */
[----:B------:R-:W2:Y:S02]  /*2a8a0*/  @!P0 SYNCS.PHASECHK.TRANS64 P0, [R3+URZ+0x2a8a0], R12 ;  /* 0x02a8a00c030085a7 */ /* 0x000ea4000800007f */
[----:B--2---:R-:W-:Y:S05]  /*2a8b0*/  @!P0 BRA `(.L_x_1898) ;  /* 0xfffffffc00f08947 */ /* 0x004fea000383ffff */
[----:B------:R-:W-:Y:S05]  /*2a8c0*/  BRA `(.L_x_2065) ;  /* 0xffffff8c00e47947 */ /* 0x000fea000383ffff */
.L_x_1905:
[----:B0-----:R0:W2:Y:S02]  /*2a8d0*/  SYNCS.PHASECHK.TRANS64.TRYWAIT P0, [R3+URZ+0x2a8c0], R12 ;  /* 0x02a8c00c030075a7 */ /* 0x0010a4000800017f */
[----:B--2---:R-:W-:Y:S05]  /*2a8e0*/  @!P0 NANOSLEEP.SYNCS 0x989680 ;  /* 0x009896800000895d */ /* 0x004fea0003900000 */
[----:B------:R-:W2:Y:S02]  /*2a8f0*/  @!P0 SYNCS.PHASECHK.TRANS64 P0, [R3+URZ+0x2a8c0], R12 ;  /* 0x02a8c00c030085a7 */ /* 0x000ea4000800007f */
[----:B--2---:R-:W-:Y:S05]  /*2a900*/  @!P0 BRA `(.L_x_1905) ;  /* 0xfffffffc00f08947 */ /* 0x004fea000383ffff */
[----:B------:R-:W-:Y:S05]  /*2a910*/  BRA `(.L_x_2066) ;  /* 0xffffff9000dc7947 */ /* 0x000fea000383ffff */
.L_x_1913:
[----:B-1----:R1:W2:Y:S02]  /*2a920*/  SYNCS.PHASECHK.TRANS64.TRYWAIT P1, [R11+URZ+0x2a8a0], R2 ;  /* 0x02a8a0020b0075a7 */ /* 0x0022a4000802017f */
[----:B--2---:R-:W-:Y:S05]  /*2a930*/  @!P1 NANOSLEEP.SYNCS 0x989680 ;  /* 0x009896800000995d */ /* 0x004fea0003900000 */
[----:B------:R-:W2:Y:S02]  /*2a940*/  @!P1 SYNCS.PHASECHK.TRANS64 P1, [R11+URZ+0x2a8a0], R2 ;  /* 0x02a8a0020b0095a7 */ /* 0x000ea4000802007f */
[----:B--2---:R-:W-:Y:S05]  /*2a950*/  @!P1 BRA `(.L_x_1913) ;  /* 0xfffffffc00f09947 */ /* 0x004fea000383ffff */
[----:B------:R-:W-:Y:S05]  /*2a960*/  BRA `(.L_x_2067) ;  /* 0xffffff9400d87947 */ /* 0x000fea000383ffff */
.L_x_1920:
[----:B0-----:R0:W2:Y:S02]  /*2a970*/  SYNCS.PHASECHK.TRANS64.TRYWAIT P1, [R11+URZ+0x2a8c0], R2 ;  /* 0x02a8c0020b0075a7 */ /* 0x0010a4000802017f */
[----:B--2---:R-:W-:Y:S05]  /*2a980*/  @!P1 NANOSLEEP.SYNCS 0x989680 ;  /* 0x009896800000995d */ /* 0x004fea0003900000 */
[----:B------:R-:W2:Y:S02]  /*2a990*/  @!P1 SYNCS.PHASECHK.TRANS64 P1, [R11+URZ+0x2a8c0], R2 ;  /* 0x02a8c0020b0095a7 */ /* 0x000ea4000802007f */
[----:B--2---:R-:W-:Y:S05]  /*2a9a0*/  @!P1 BRA `(.L_x_1920) ;  /* 0xfffffffc00f09947 */ /* 0x004fea000383ffff */
[----:B------:R-:W-:Y:S05]  /*2a9b0*/  BRA `(.L_x_2068) ;  /* 0xffffff9800cc7947 */ /* 0x000fea000383ffff */
.L_x_1942:
[----:B------:R-:W0:Y:S01]  /*2a9c0*/  S2R R7, SR_TID.X ;  /* 0x0000000000077919 */ /* 0x000e220000002100 */
[----:B------:R-:W-:Y:S01]  /*2a9d0*/  BSSY B0, `(.L_x_2069) ;  /* 0x000000a000007945 */ /* 0x000fe20003800000 */
[----:B------:R-:W-:Y:S01]  /*2a9e0*/  IMAD.MOV.U32 R12, RZ, RZ, RZ ;  /* 0x000000ffff0c7224 */ /* 0x000fe200078e00ff */
[----:B------:R-:W-:Y:S01]  /*2a9f0*/  MOV R15, 0xffffffff ;  /* 0xffffffff000f7802 */ /* 0x000fe20000000f00 */
[----:B------:R-:W-:Y:S01]  /*2aa00*/  IMAD.MOV.U32 R11, RZ, RZ, 0x1f ;  /* 0x0000001fff0b7424 */ /* 0x000fe200078e00ff */
[----:B0-----:R-:W-:-:S04]  /*2aa10*/  SHF.R.U32.HI R7, RZ, 0x5, R7 ;  /* 0x00000005ff077819 */ /* 0x001fc80000011607 */
[----:B------:R-:W-:-:S05]  /*2aa20*/  LOP3.LUT R7, R7, 0x3, RZ, 0xc0, !PT ;  /* 0x0000000307077812 */ /* 0x000fca00078ec0ff */
[----:B------:R-:W-:-:S07]  /*2aa30*/  IMAD.MOV.U32 R13, RZ, RZ, R7 ;  /* 0x000000ffff0d7224 */ /* 0x000fce00078e0007 */
[----:B-----5:R-:W-:Y:S05]  /*2aa40*/  WARPSYNC.COLLECTIVE R15, `(.L_x_2070) ;  /* 0x000000000f087348 */ /* 0x020fea0003c00000 */
[----:B------:R0:W1:Y:S02]  /*2aa50*/  SHFL.IDX P6, R14, R13, R12, R11 ;  /* 0x0000000c0d0e7389 */ /* 0x00006400000c000b */
[----:B01---5:R-:W-:Y:S01]  /*2aa60*/  ENDCOLLECTIVE ;  /* 0x000000000000791b */ /* 0x023fe20003800000 */
.L_x_2070:
[----:B------:R-:W-:Y:S05]  /*2aa70*/  BSYNC B0 ;  /* 0x0000000000007941 */ /* 0x000fea0003800000 */
.L_x_2069:
[----:B------:R-:W-:Y:S05]  /*2aa80*/  BRA `(.L_x_2071) ;  /* 0xffffffa800e87947 */ /* 0x000fea000383ffff */
.L_x_1945:
[----:B0-----:R0:W1:Y:S02]  /*2aa90*/  SYNCS.PHASECHK.TRANS64.TRYWAIT P0, [R7+URZ+0x2a840], R2 ;  /* 0x02a84002070075a7 */ /* 0x001064000800017f */
[----:B-1----:R-:W-:Y:S05]  /*2aaa0*/  @!P0 NANOSLEEP.SYNCS 0x989680 ;  /* 0x009896800000895d */ /* 0x002fea0003900000 */
[----:B------:R-:W1:Y:S02]  /*2aab0*/  @!P0 SYNCS.PHASECHK.TRANS64 P0, [R7+URZ+0x2a840], R2 ;  /* 0x02a84002070085a7 */ /* 0x000e64000800007f */
[----:B-1----:R-:W-:Y:S05]  /*2aac0*/  @!P0 BRA `(.L_x_1945) ;  /* 0xfffffffc00f08947 */ /* 0x002fea000383ffff */
[----:B------:R-:W-:Y:S05]  /*2aad0*/  BRA `(.L_x_2072) ;  /* 0xffffffac00447947 */ /* 0x000fea000383ffff */
.L_x_1946:
        /* <DEDUP_REMOVED lines=8> */
.L_x_2074:
[----:B------:R-:W-:Y:S05]  /*2ab60*/  BSYNC B0 ;  /* 0x0000000000007941 */ /* 0x000fea0003800000 */
.L_x_2073:
[----:B------:R-:W-:Y:S01]  /*2ab70*/  IMAD.MOV.U32 R13, RZ, RZ, R4 ;  /* 0x000000ffff0d7224 */ /* 0x000fe200078e0004 */
[----:B------:R-:W-:Y:S01]  /*2ab80*/  MOV R11, 0x181f ;  /* 0x0000181f000b7802 */ /* 0x000fe20000000f00 */
[----:B------:R-:W-:Y:S01]  /*2ab90*/  IMAD.MOV.U32 R12, RZ, RZ, RZ ;  /* 0x000000ffff0c7224 */ /* 0x000fe200078e00ff */
[----:B------:R-:W-:Y:S01]  /*2aba0*/  @P0 LEA R8, R5, R23, 0x1 ;  /* 0x0000001705080211 */ /* 0x000fe200078e08ff */
[----:B------:R-:W-:Y:S02]  /*2abb0*/  IMAD.MOV.U32 R15, RZ, RZ, -0x1 ;  /* 0xffffffffff0f7424 */ /* 0x000fe400078e00ff */
[----:B------:R-:W-:-:S07]  /*2abc0*/  IMAD.MOV.U32 R2, RZ, RZ, R14 ;  /* 0x000000ffff027224 */ /* 0x000fce00078e000e */
[----:B------:R-:W-:Y:S05]  /*2abd0*/  WARPSYNC.COLLECTIVE R15, `(.L_x_2075) ;  /* 0x000000000f087348 */ /* 0x000fea0003c00000 */
[----:B------:R0:W1:Y:S02]  /*2abe0*/  SHFL.IDX P6, R14, R13, R12, R11 ;  /* 0x0000000c0d0e7389 */ /* 0x00006400000c000b */
[----:B01----:R-:W-:Y:S01]  /*2abf0*/  ENDCOLLECTIVE ;  /* 0x000000000000791b */ /* 0x003fe20003800000 */
.L_x_2075:
[----:B------:R-:W-:Y:S02]  /*2ac00*/  IMAD.MOV.U32 R13, RZ, RZ, R0 ;  /* 0x000000ffff0d7224 */ /* 0x000fe400078e0000 */
[----:B------:R-:W-:Y:S02]  /*2ac10*/  IMAD.MOV.U32 R12, RZ, RZ, 0x1 ;  /* 0x00000001ff0c7424 */ /* 0x000fe400078e00ff */
[----:B------:R-:W-:-:S07]  /*2ac20*/  IMAD.MOV.U32 R3, RZ, RZ, R14 ;  /* 0x000000ffff037224 */ /* 0x000fce00078e000e */
[----:B------:R-:W-:Y:S05]  /*2ac30*/  WARPSYNC.COLLECTIVE R15, `(.L_x_2076) ;  /* 0x000000000f087348 */ /* 0x000fea0003c00000 */
[----:B------:R0:W1:Y:S02]  /*2ac40*/  SHFL.IDX P6, R14, R13, R12, R11 ;  /* 0x0000000c0d0e7389 */ /* 0x00006400000c000b */
[----:B01----:R-:W-:Y:S01]  /*2ac50*/  ENDCOLLECTIVE ;  /* 0x000000000000791b */ /* 0x003fe20003800000 */
.L_x_2076:
        /* <DEDUP_REMOVED lines=17> */
.L_x_2077:
[----:B------:R-:W-:Y:S01]  /*2ad70*/  @P1 IMAD R8, R5, 0x2, R23 ;  /* 0x0000000205081824 */ /* 0x000fe200078e0217 */
[----:B------:R-:W-:Y:S01]  /*2ad80*/  MOV R13, R0 ;  /* 0x00000000000d7202 */ /* 0x000fe20000000f00 */
[----:B------:R-:W-:Y:S02]  /*2ad90*/  IMAD.MOV.U32 R12, RZ, RZ, 0x2 ;  /* 0x00000002ff0c7424 */ /* 0x000fe400078e00ff */
[----:B------:R-:W-:-:S07]  /*2ada0*/  IMAD.MOV.U32 R3, RZ, RZ, R14 ;  /* 0x000000ffff037224 */ /* 0x000fce00078e000e */
[----:B------:R-:W-:Y:S05]  /*2adb0*/  WARPSYNC.COLLECTIVE R15, `(.L_x_2078) ;  /* 0x000000000f087348 */ /* 0x000fea0003c00000 */
[----:B------:R0:W1:Y:S02]  /*2adc0*/  SHFL.IDX P6, R14, R13, R12, R11 ;  /* 0x0000000c0d0e7389 */ /* 0x00006400000c000b */
[----:B01----:R-:W-:Y:S01]  /*2add0*/  ENDCOLLECTIVE ;  /* 0x000000000000791b */ /* 0x003fe20003800000 */
.L_x_2078:
        /* <DEDUP_REMOVED lines=17> */
.L_x_2079:
[----:B------:R-:W-:Y:S02]  /*2aef0*/  @P1 IMAD R8, R5, 0x2, R23 ;  /* 0x0000000205081824 */ /* 0x000fe400078e0217 */
[----:B------:R-:W-:Y:S01]  /*2af00*/  IMAD.MOV.U32 R13, RZ, RZ, R0 ;  /* 0x000000ffff0d7224 */ /* 0x000fe200078e0000 */
[----:B------:R-:W-:Y:S02]  /*2af10*/  MOV R12, 0x3 ;  /* 0x00000003000c7802 */ /* 0x000fe40000000f00 */
[----:B------:R-:W-:-:S07]  /*2af20*/  MOV R3, R14 ;  /* 0x0000000e00037202 */ /* 0x000fce0000000f00 */
[----:B------:R-:W-:Y:S05]  /*2af30*/  WARPSYNC.COLLECTIVE R15, `(.L_x_2080) ;  /* 0x000000000f087348 */ /* 0x000fea0003c00000 */
[----:B------:R0:W1:Y:S02]  /*2af40*/  SHFL.IDX P6, R14, R13, R12, R11 ;  /* 0x0000000c0d0e7389 */ /* 0x00006400000c000b */
[----:B01----:R-:W-:Y:S01]  /*2af50*/  ENDCOLLECTIVE ;  /* 0x000000000000791b */ /* 0x003fe20003800000 */
.L_x_2080:
        /* <DEDUP_REMOVED lines=17> */
.L_x_2081:
[----:B------:R-:W-:Y:S02]  /*2b070*/  @P1 IMAD R8, R5, 0x2, R23 ;  /* 0x0000000205081824 */ /* 0x000fe400078e0217 */
[----:B------:R-:W-:Y:S02]  /*2b080*/  IMAD.MOV.U32 R13, RZ, RZ, R0 ;  /* 0x000000ffff0d7224 */ /* 0x000fe400078e0000 */
[----:B------:R-:W-:Y:S02]  /*2b090*/  IMAD.MOV.U32 R12, RZ, RZ, 0x4 ;  /* 0x00000004ff0c7424 */ /* 0x000fe400078e00ff */
[----:B------:R-:W-:-:S07]  /*2b0a0*/  IMAD.MOV.U32 R3, RZ, RZ, R14 ;  /* 0x000000ffff037224 */ /* 0x000fce00078e000e */
[----:B------:R-:W-:Y:S05]  /*2b0b0*/  WARPSYNC.COLLECTIVE R15, `(.L_x_2082) ;  /* 0x000000000f087348 */ /* 0x000fea0003c00000 */
[----:B------:R0:W1:Y:S02]  /*2b0c0*/  SHFL.IDX P6, R14, R13, R12, R11 ;  /* 0x0000000c0d0e7389 */ /* 0x00006400000c000b */
[----:B01----:R-:W-:Y:S01]  /*2b0d0*/  ENDCOLLECTIVE ;  /* 0x000000000000791b */ /* 0x003fe20003800000 */
.L_x_2082:
        /* <DEDUP_REMOVED lines=17> */
.L_x_2083:
[----:B------:R-:W-:Y:S01]  /*2b1f0*/  @P1 LEA R8, R5, R23, 0x1 ;  /* 0x0000001705081211 */ /* 0x000fe200078e08ff */
[----:B------:R-:W-:Y:S02]  /*2b200*/  IMAD.MOV.U32 R13, RZ, RZ, R0 ;  /* 0x000000ffff0d7224 */ /* 0x000fe400078e0000 */
[----:B------:R-:W-:Y:S02]  /*2b210*/  IMAD.MOV.U32 R12, RZ, RZ, 0x5 ;  /* 0x00000005ff0c7424 */ /* 0x000fe400078e00ff */
[----:B------:R-:W-:-:S07]  /*2b220*/  IMAD.MOV.U32 R3, RZ, RZ, R14 ;  /* 0x000000ffff037224 */ /* 0x000fce00078e000e */
[----:B------:R-:W-:Y:S05]  /*2b230*/  WARPSYNC.COLLECTIVE R15, `(.L_x_2084) ;  /* 0x000000000f087348 */ /* 0x000fea0003c00000 */
[----:B------:R0:W1:Y:S02]  /*2b240*/  SHFL.IDX P6, R14, R13, R12, R11 ;  /* 0x0000000c0d0e7389 */ /* 0x00006400000c000b */
[----:B01----:R-:W-:Y:S01]  /*2b250*/  ENDCOLLECTIVE ;  /* 0x000000000000791b */ /* 0x003fe20003800000 */
.L_x_2084:
[----:B------:R-:W-:-:S05]  /*2b260*/  @P1 LEA R3, P0, R9, R3, 0x1 ;  /* 0x0000000309031211 */ /* 0x000fca00078008ff */
[----:B------:R-:W-:-:S05]  /*2b270*/  @P1 IMAD.X R2, RZ, RZ, R2, P0 ;  /* 0x000000ffff021224 */ /* 0x000fca00000e0602 */
[----:B------:R-:W-:Y:S02]  /*2b280*/  @P1 LOP3.LUT R3, R3, R2, RZ, 0x3c, !PT ;  /* 0x0000000203031212 */ /* 0x000fe400078e3cff */
[----:B------:R-:W-:Y:S02]  /*2b290*/  MOV R13, R4 ;  /* 0x00000004000d7202 */ /* 0x000fe40000000f00 */
[----:B------:R-:W-:-:S04]  /*2b2a0*/  @P1 LOP3.LUT R2, R3, R2, RZ, 0x3c, !PT ;  /* 0x0000000203021212 */ /* 0x000fc800078e3cff */
[----:B------:R-:W-:Y:S01]  /*2b2b0*/  @P1 LOP3.LUT R3, R3, R2, RZ, 0x3c, !PT ;  /* 0x0000000203031212 */ /* 0x000fe200078e3cff */
[----:B------:R-:W-:-:S07]  /*2b2c0*/  IMAD.MOV.U32 R0, RZ, RZ, R14 ;  /* 0x000000ffff007224 */ /* 0x000fce00078e000e */
[----:B------:R-:W-:Y:S05]  /*2b2d0*/  WARPSYNC.COLLECTIVE R15, `(.L_x_2085) ;  /* 0x000000000f087348 */ /* 0x000fea0003c00000 */
[----:B------:R0:W1:Y:S02]  /*2b2e0*/  SHFL.IDX P6, R14, R13, R12, R11 ;  /* 0x0000000c0d0e7389 */ /* 0x00006400000c000b */
[----:B01----:R-:W-:Y:S01]  /*2b2f0*/  ENDCOLLECTIVE ;  /* 0x000000000000791b */ /* 0x003fe20003800000 */
.L_x_2085:
        /* <DEDUP_REMOVED lines=8> */
.L_x_1951:
[----:B------:R-:W-:Y:S01]  /*2b380*/  IMAD.MOV.U32 R13, RZ, RZ, R4 ;  /* 0x000000ffff0d7224 */ /* 0x000fe200078e0004 */
[----:B------:R-:W-:Y:S01]  /*2b390*/  MOV R11, 0x181f ;  /* 0x0000181f000b7802 */ /* 0x000fe20000000f00 */
[----:B------:R-:W-:Y:S02]  /*2b3a0*/  IMAD.MOV.U32 R12, RZ, RZ, RZ ;  /* 0x000000ffff0c7224 */ /* 0x000fe400078e00ff */
[----:B------:R-:W-:Y:S02]  /*2b3b0*/  IMAD.MOV.U32 R15, RZ, RZ, -0x1 ;  /* 0xffffffffff0f7424 */ /* 0x000fe400078e00ff */
[----:B------:R-:W-:Y:S02]  /*2b3c0*/  IMAD R32, R32, R7, RZ ;  /* 0x0000000720207224 */ /* 0x000fe400078e02ff */
[----:B------:R-:W-:-:S07]  /*2b3d0*/  IMAD.IADD R28, R9, 0x1, R28 ;  /* 0x00000001091c7824 */ /* 0x000fce00078e021c */
[----:B------:R-:W-:Y:S05]  /*2b3e0*/  WARPSYNC.COLLECTIVE R15, `(.L_x_2087) ;  /* 0x000000000f087348 */ /* 0x000fea0003c00000 */
[----:B------:R0:W1:Y:S02]  /*2b3f0*/  SHFL.IDX P6, R14, R13, R12, R11 ;  /* 0x0000000c0d0e7389 */ /* 0x00006400000c000b */
[----:B01----:R-:W-:Y:S01]  /*2b400*/  ENDCOLLECTIVE ;  /* 0x000000000000791b */ /* 0x003fe20003800000 */
.L_x_2087:
[C---:B------:R-:W-:Y:S01]  /*2b410*/  VIADD R5, R28.reuse, 0x10 ;  /* 0x000000101c057836 */ /* 0x040fe20000000000 */
[----:B------:R-:W-:Y:S01]  /*2b420*/  ISETP.GE.AND P1, PT, R28, R32, PT ;  /* 0x000000201c00720c */ /* 0x000fe20003f26270 */
[----:B------:R-:W-:Y:S02]  /*2b430*/  IMAD.MOV.U32 R13, RZ, RZ, R0 ;  /* 0x000000ffff0d7224 */ /* 0x000fe400078e0000 */
[----:B------:R-:W-:-:S10]  /*2b440*/  IMAD.MOV.U32 R2, RZ, RZ, R14 ;  /* 0x000000ffff027224 */ /* 0x000fd400078e000e */
[----:B------:R-:W-:Y:S05]  /*2b450*/  WARPSYNC.COLLECTIVE R15, `(.L_x_2088) ;  /* 0x000000000f087348 */ /* 0x000fea0003c00000 */
[----:B------:R0:W1:Y:S02]  /*2b460*/  SHFL.IDX P6, R14, R13, R12, R11 ;  /* 0x0000000c0d0e7389 */ /* 0x00006400000c000b */
[----:B01----:R-:W-:Y:S01]  /*2b470*/  ENDCOLLECTIVE ;  /* 0x000000000000791b */ /* 0x003fe20003800000 */
.L_x_2088:
[----:B------:R-:W-:Y:S01]  /*2b480*/  MOV R13, R4 ;  /* 0x00000004000d7202 */ /* 0x000fe20000000f00 */
[----:B------:R-:W-:Y:S01]  /*2b490*/  IMAD.MOV.U32 R12, RZ, RZ, 0x1 ;  /* 0x00000001ff0c7424 */ /* 0x000fe200078e00ff */
[----:B------:R-:W-:-:S07]  /*2b4a0*/  MOV R3, R14 ;  /* 0x0000000e00037202 */ /* 0x000fce0000000f00 */
[----:B------:R-:W-:Y:S05]  /*2b4b0*/  WARPSYNC.COLLECTIVE R15, `(.L_x_2089) ;  /* 0x000000000f087348 */ /* 0x000fea0003c00000 */
[----:B------:R0:W1:Y:S02]  /*2b4c0*/  SHFL.IDX P6, R14, R13, R12, R11 ;  /* 0x0000000c0d0e7389 */ /* 0x00006400000c000b */
[----:B01----:R-:W-:Y:S01]  /*2b4d0*/  ENDCOLLECTIVE ;  /* 0x000000000000791b */ /* 0x003fe20003800000 */
.L_x_2089:
[----:B------:R-:W-:-:S05]  /*2b4e0*/  @!P1 LEA R3, P4, R8, R3, 0x1 ;  /* 0x0000000308039211 */ /* 0x000fca00078808ff */
[----:B------:R-:W-:-:S05]  /*2b4f0*/  @!P1 IMAD.X R2, RZ, RZ, R2, P4 ;  /* 0x000000ffff029224 */ /* 0x000fca00020e0602 */
[----:B------:R-:W-:Y:S01]  /*2b500*/  @!P1 LOP3.LUT R3, R3, R2, RZ, 0x3c, !PT ;  /* 0x0000000203039212 */ /* 0x000fe200078e3cff */
[----:B------:R-:W-:-:S03]  /*2b510*/  IMAD.MOV.U32 R13, RZ, RZ, R0 ;  /* 0x000000ffff0d7224 */ /* 0x000fc600078e0000 */
[----:B------:R-:W-:-:S04]  /*2b520*/  @!P1 LOP3.LUT R2, R3, R2, RZ, 0x3c, !PT ;  /* 0x0000000203029212 */ /* 0x000fc800078e3cff */
[----:B------:R-:W-:-:S05]  /*2b530*/  @!P1 LOP3.LUT R3, R3, R2, RZ, 0x3c, !PT ;  /* 0x0000000203039212 */ /* 0x000fca00078e3cff */
[----:B------:R-:W-:Y:S01]  /*2b540*/  @!PT LDS RZ, [RZ] ;  /* 0x00000000fffff984 */ /* 0x000fe20000000800 */
[----:B------:R-:W-:Y:S01]  /*2b550*/  @!PT LDS RZ, [RZ] ;  /* 0x00000000fffff984 */ /* 0x000fe20000000800 */
[----:B------:R-:W-:Y:S01]  /*2b560*/  @!PT LDS RZ, [RZ] ;  /* 0x00000000fffff984 */ /* 0x000fe20000000800 */
[----:B------:R-:W-:Y:S04]  /*2b570*/  @!P1 LDGSTS.E.BYPASS.LTC128B.128 [R37+0xc400], desc[UR60][R2.64], !P3 ;  /* 0x0c40000002259fae */ /* 0x000fe8000d901d7c */
[----:B------:R-:W-:Y:S04]  /*2b580*/  @!P1 LDGSTS.E.BYPASS.LTC128B.128 [R37+0x10400], desc[UR60][R2.64+0x80], !P2 ;  /* 0x1040008002259fae */ /* 0x000fe8000d101d7c */
[----:B------:R0:W-:Y:S01]  /*2b590*/  @!P1 LDGSTS.E.BYPASS.LTC128B.128 [R37+0x14400], desc[UR60][R2.64+0x100], !P0 ;  /* 0x1440010002259fae */ /* 0x0001e2000c101d7c */
[----:B------:R-:W-:Y:S01]  /*2b5a0*/  ISETP.GE.AND P1, PT, R5, R32, PT ;  /* 0x000000200500720c */ /* 0x000fe20003f26270 */
[----:B------:R-:W-:-:S02]  /*2b5b0*/  VIADD R5, R28, 0x20 ;  /* 0x000000201c057836 */ /* 0x000fc40000000000 */
[----:B0-----:R-:W-:-:S10]  /*2b5c0*/  IMAD.MOV.U32 R2, RZ, RZ, R14 ;  /* 0x000000ffff027224 */ /* 0x001fd400078e000e */
[----:B------:R-:W-:Y:S05]  /*2b5d0*/  WARPSYNC.COLLECTIVE R15, `(.L_x_2090) ;  /* 0x000000000f087348 */ /* 0x000fea0003c00000 */
[----:B------:R0:W1:Y:S02]  /*2b5e0*/  SHFL.IDX P6, R14, R13, R12, R11 ;  /* 0x0000000c0d0e7389 */ /* 0x00006400000c000b */
[----:B01----:R-:W-:Y:S01]  /*2b5f0*/  ENDCOLLECTIVE ;  /* 0x000000000000791b */ /* 0x003fe20003800000 */
.L_x_2090:
[----:B------:R-:W-:Y:S01]  /*2b600*/  IMAD.MOV.U32 R13, RZ, RZ, R4 ;  /* 0x000000ffff0d7224 */ /* 0x000fe200078e0004 */
[----:B------:R-:W-:Y:S02]  /*2b610*/  MOV R12, 0x2 ;  /* 0x00000002000c7802 */ /* 0x000fe40000000f00 */
[----:B------:R-:W-:-:S07]  /*2b620*/  MOV R3, R14 ;  /* 0x0000000e00037202 */ /* 0x000fce0000000f00 */
[----:B------:R-:W-:Y:S05]  /*2b630*/  WARPSYNC.COLLECTIVE R15, `(.L_x_2091) ;  /* 0x000000000f087348 */ /* 0x000fea0003c00000 */
[----:B------:R0:W1:Y:S02]  /*2b640*/  SHFL.IDX P6, R14, R13, R12, R11 ;  /* 0x0000000c0d0e7389 */ /* 0x00006400000c000b */
[----:B01----:R-:W-:Y:S01]  /*2b650*/  ENDCOLLECTIVE ;  /* 0x000000000000791b */ /* 0x003fe20003800000 */
.L_x_2091:
        /* <DEDUP_REMOVED lines=18> */
.L_x_2092:
[----:B------:R-:W-:Y:S02]  /*2b780*/  IMAD.MOV.U32 R13, RZ, RZ, R4 ;  /* 0x000000ffff0d7224 */ /* 0x000fe400078e0004 */
[----:B------:R-:W-:Y:S02]  /*2b790*/  IMAD.MOV.U32 R12, RZ, RZ, 0x3 ;  /* 0x00000003ff0c7424 */ /* 0x000fe400078e00ff */
[----:B------:R-:W-:-:S07]  /*2b7a0*/  IMAD.MOV.U32 R3, RZ, RZ, R14 ;  /* 0x000000ffff037224 */ /* 0x000fce00078e000e */
[----:B------:R-:W-:Y:S05]  /*2b7b0*/  WARPSYNC.COLLECTIVE R15, `(.L_x_2093) ;  /* 0x000000000f087348 */ /* 0x000fea0003c00000 */
[----:B------:R0:W1:Y:S02]  /*2b7c0*/  SHFL.IDX P6, R14, R13, R12, R11 ;  /* 0x0000000c0d0e7389 */ /* 0x00006400000c000b */
[----:B01----:R-:W-:Y:S01]  /*2b7d0*/  ENDCOLLECTIVE ;  /* 0x000000000000791b */ /* 0x003fe20003800000 */
.L_x_2093:
[----:B------:R-:W-:-:S04]  /*2b7e0*/  @!P1 LEA R3, P4, R8, R3, 0x1 ;  /* 0x0000000308039211 */ /* 0x000fc800078808ff */
[----:B------:R-:W-:-:S04]  /*2b7f0*/  @!P1 IADD3.X R2, RZ, R2, RZ, P4, !PT ;  /* 0x00000002ff029210 */ /* 0x000fc800027fe4ff */
        /* <DEDUP_REMOVED lines=10> */
[----:B------:R-:W-:Y:S02]  /*2b8a0*/  ISETP.GE.AND P1, PT, R5, R32, PT ;  /* 0x000000200500720c */ /* 0x000fe40003f26270 */
[----:B------:R-:W-:-:S02]  /*2b8b0*/  IADD3 R5, R28, 0x40, RZ ;  /* 0x000000401c057810 */ /* 0x000fc40007ffe0ff */
[----:B0-----:R-:W-:-:S09]  /*2b8c0*/  MOV R2, R14 ;  /* 0x0000000e00027202 */ /* 0x001fd20000000f00 */
[----:B------:R-:W-:Y:S05]  /*2b8d0*/  WARPSYNC.COLLECTIVE R15, `(.L_x_2094) ;  /* 0x000000000f087348 */ /* 0x000fea0003c00000 */
[----:B------:R0:W1:Y:S02]  /*2b8e0*/  SHFL.IDX P6, R14, R13, R12, R11 ;  /* 0x0000000c0d0e7389 */ /* 0x00006400000c000b */
[----:B01----:R-:W-:Y:S01]  /*2b8f0*/  ENDCOLLECTIVE ;  /* 0x000000000000791b */ /* 0x003fe20003800000 */
.L_x_2094:
[----:B------:R-:W-:Y:S02]  /*2b900*/  IMAD.MOV.U32 R13, RZ, RZ, R4 ;  /* 0x000000ffff0d7224 */ /* 0x000fe400078e0004 */
[----:B------:R-:W-:Y:S02]  /*2b910*/  IMAD.MOV.U32 R12, RZ, RZ, 0x4 ;  /* 0x00000004ff0c7424 */ /* 0x000fe400078e00ff */
[----:B------:R-:W-:-:S07]  /*2b920*/  IMAD.MOV.U32 R3, RZ, RZ, R14 ;  /* 0x000000ffff037224 */ /* 0x000fce00078e000e */
[----:B------:R-:W-:Y:S05]  /*2b930*/  WARPSYNC.COLLECTIVE R15, `(.L_x_2095) ;  /* 0x000000000f087348 */ /* 0x000fea0003c00000 */
[----:B------:R0:W1:Y:S02]  /*2b940*/  SHFL.IDX P6, R14, R13, R12, R11 ;  /* 0x0000000c0d0e7389 */ /* 0x00006400000c000b */
[----:B01----:R-:W-:Y:S01]  /*2b950*/  ENDCOLLECTIVE ;  /* 0x000000000000791b */ /* 0x003fe20003800000 */
.L_x_2095:
[----:B------:R-:W-:-:S05]  /*2b960*/  @!P1 LEA R3, P4, R8, R3, 0x1 ;  /* 0x0000000308039211 */ /* 0x000fca00078808ff */
[----:B------:R-:W-:-:S05]  /*2b970*/  @!P1 IMAD.X R2, RZ, RZ, R2, P4 ;  /* 0x000000ffff029224 */ /* 0x000fca00020e0602 */
[----:B------:R-:W-:Y:S02]  /*2b980*/  @!P1 LOP3.LUT R3, R3, R2, RZ, 0x3c, !PT ;  /* 0x0000000203039212 */ /* 0x000fe400078e3cff */
[----:B------:R-:W-:Y:S02]  /*2b990*/  MOV R13, R0 ;  /* 0x00000000000d7202 */ /* 0x000fe40000000f00 */
        /* <DEDUP_REMOVED lines=14> */
.L_x_2096:
[----:B------:R-:W-:Y:S01]  /*2ba80*/  MOV R13, R4 ;  /* 0x00000004000d7202 */ /* 0x000fe20000000f00 */
[----:B------:R-:W-:Y:S02]  /*2ba90*/  IMAD.MOV.U32 R12, RZ, RZ, 0x5 ;  /* 0x00000005ff0c7424 */ /* 0x000fe400078e00ff */
[----:B------:R-:W-:-:S07]  /*2baa0*/  IMAD.MOV.U32 R3, RZ, RZ, R14 ;  /* 0x000000ffff037224 */ /* 0x000fce00078e000e */
[----:B------:R-:W-:Y:S05]  /*2bab0*/  WARPSYNC.COLLECTIVE R15, `(.L_x_2097) ;  /* 0x000000000f087348 */ /* 0x000fea0003c00000 */
[----:B------:R0:W1:Y:S02]  /*2bac0*/  SHFL.IDX P6, R14, R13, R12, R11 ;  /* 0x0000000c0d0e7389 */ /* 0x00006400000c000b */
[----:B01----:R-:W-:Y:S01]  /*2bad0*/  ENDCOLLECTIVE ;  /* 0x000000000000791b */ /* 0x003fe20003800000 */
.L_x_2097:
        /* <DEDUP_REMOVED lines=18> */
.L_x_2098:
[----:B------:R-:W-:Y:S01]  /*2bc00*/  IMAD.MOV.U32 R13, RZ, RZ, R4 ;  /* 0x000000ffff0d7224 */ /* 0x000fe200078e0004 */
[----:B------:R-:W-:Y:S02]  /*2bc10*/  MOV R12, 0x6 ;  /* 0x00000006000c7802 */ /* 0x000fe40000000f00 */
[----:B------:R-:W-:-:S07]  /*2bc20*/  MOV R3, R14 ;  /* 0x0000000e00037202 */ /* 0x000fce0000000f00 */
[----:B------:R-:W-:Y:S05]  /*2bc30*/  WARPSYNC.COLLECTIVE R15, `(.L_x_2099) ;  /* 0x000000000f087348 */ /* 0x000fea0003c00000 */
[----:B------:R0:W1:Y:S02]  /*2bc40*/  SHFL.IDX P6, R14, R13, R12, R11 ;  /* 0x0000000c0d0e7389 */ /* 0x00006400000c000b */
[----:B01----:R-:W-:Y:S01]  /*2bc50*/  ENDCOLLECTIVE ;  /* 0x000000000000791b */ /* 0x003fe20003800000 */
.L_x_2099:
        /* <DEDUP_REMOVED lines=17> */
.L_x_2100:
[----:B------:R-:W-:Y:S02]  /*2bd70*/  IMAD.MOV.U32 R13, RZ, RZ, R4 ;  /* 0x000000ffff0d7224 */ /* 0x000fe400078e0004 */
[----:B------:R-:W-:Y:S02]  /*2bd80*/  IMAD.MOV.U32 R12, RZ, RZ, 0x7 ;  /* 0x00000007ff0c7424 */ /* 0x000fe400078e00ff */
[----:B------:R-:W-:-:S07]  /*2bd90*/  IMAD.MOV.U32 R3, RZ, RZ, R14 ;  /* 0x000000ffff037224 */ /* 0x000fce00078e000e */
[----:B------:R-:W-:Y:S05]  /*2bda0*/  WARPSYNC.COLLECTIVE R15, `(.L_x_2101) ;  /* 0x000000000f087348 */ /* 0x000fea0003c00000 */
[----:B------:R0:W1:Y:S02]  /*2bdb0*/  SHFL.IDX P6, R14, R13, R12, R11 ;  /* 0x0000000c0d0e7389 */ /* 0x00006400000c000b */
[----:B01----:R-:W-:Y:S01]  /*2bdc0*/  ENDCOLLECTIVE ;  /* 0x000000000000791b */ /* 0x003fe20003800000 */
.L_x_2101:
[----:B------:R-:W-:-:S04]  /*2bdd0*/  @!P1 LEA R3, P4, R8, R3, 0x1 ;  /* 0x0000000308039211 */ /* 0x000fc800078808ff */
[----:B------:R-:W-:-:S04]  /*2bde0*/  @!P1 IADD3.X R2, RZ, R2, RZ, P4, !PT ;  /* 0x00000002ff029210 */ /* 0x000fc800027fe4ff */
[----:B------:R-:W-:Y:S02]  /*2bdf0*/  @!P1 LOP3.LUT R3, R3, R2, RZ, 0x3c, !PT ;  /* 0x0000000203039212 */ /* 0x000fe400078e3cff */
[----:B------:R-:W-:Y:S02]  /*2be00*/  MOV R13, R0 ;  /* 0x00000000000d7202 */ /* 0x000fe40000000f00 */
[----:B------:R-:W-:-:S04]  /*2be10*/  @!P1 LOP3.LUT R2, R3, R2, RZ, 0x3c, !PT ;  /* 0x0000000203029212 */ /* 0x000fc800078e3cff */
[----:B------:R-:W-:Y:S01]  /*2be20*/  @!P1 LOP3.LUT R3, R3, R2, RZ, 0x3c, !PT ;  /* 0x0000000203039212 */ /* 0x000fe200078e3cff */
[----:B------:R-:W-:-:S04]  /*2be30*/  IMAD.MOV.U32 R4, RZ, RZ, R14 ;  /* 0x000000ffff047224 */ /* 0x000fc800078e000e */
[----:B------:R-:W-:Y:S01]  /*2be40*/  @!PT LDS RZ, [RZ] ;  /* 0x00000000fffff984 */ /* 0x000fe20000000800 */
[----:B------:R-:W-:Y:S01]  /*2be50*/  @!PT LDS RZ, [RZ] ;  /* 0x00000000fffff984 */ /* 0x000fe20000000800 */
[----:B------:R-:W-:Y:S01]  /*2be60*/  @!PT LDS RZ, [RZ] ;  /* 0x00000000fffff984 */ /* 0x000fe20000000800 */
[----:B------:R0:W-:Y:S04]  /*2be70*/  @!P1 LDGSTS.E.BYPASS.LTC128B.128 [R37+0xf400], desc[UR60][R2.64], !P3 ;  /* 0x0f40000002259fae */ /* 0x0001e8000d901d7c */
[----:B------:R0:W-:Y:S04]  /*2be80*/  @!P1 LDGSTS.E.BYPASS.LTC128B.128 [R37+0x13400], desc[UR60][R2.64+0x80], !P2 ;  /* 0x1340008002259fae */ /* 0x0001e8000d101d7c */
[----:B------:R0:W-:Y:S02]  /*2be90*/  @!P1 LDGSTS.E.BYPASS.LTC128B.128 [R37+0x17400], desc[UR60][R2.64+0x100], !P0 ;  /* 0x1740010002259fae */ /* 0x0001e4000c101d7c */
[----:B0-----:R-:W-:Y:S05]  /*2bea0*/  WARPSYNC.COLLECTIVE R15, `(.L_x_2102) ;  /* 0x000000000f087348 */ /* 0x001fea0003c00000 */
[----:B------:R1:W2:Y:S02]  /*2beb0*/  SHFL.IDX P6, R14, R13, R12, R11 ;  /* 0x0000000c0d0e7389 */ /* 0x0002a400000c000b */
[----:B012---:R-:W-:Y:S01]  /*2bec0*/  ENDCOLLECTIVE ;  /* 0x000000000000791b */ /* 0x007fe20003800000 */
.L_x_2102:
[----:B------:R-:W-:Y:S05]  /*2bed0*/  BRA `(.L_x_2103) ;  /* 0xffffffac00107947 */ /* 0x000fea000383ffff */
.L_x_1956:
[----:B0-----:R0:W1:Y:S02]  /*2bee0*/  SYNCS.PHASECHK.TRANS64.TRYWAIT P0, [R23+URZ+0x2a820], R2 ;  /* 0x02a82002170075a7 */ /* 0x001064000800017f */
[----:B-1----:R-:W-:Y:S05]  /*2bef0*/  @!P0 NANOSLEEP.SYNCS 0x989680 ;  /* 0x009896800000895d */ /* 0x002fea0003900000 */
[----:B------:R-:W1:Y:S02]  /*2bf00*/  @!P0 SYNCS.PHASECHK.TRANS64 P0, [R23+URZ+0x2a820], R2 ;  /* 0x02a82002170085a7 */ /* 0x000e64000800007f */
[----:B-1----:R-:W-:Y:S05]  /*2bf10*/  @!P0 BRA `(.L_x_1956) ;  /* 0xfffffffc00f08947 */ /* 0x002fea000383ffff */
[----:B------:R-:W-:Y:S05]  /*2bf20*/  BRA `(.L_x_2104) ;  /* 0xffffffac00887947 */ /* 0x000fea000383ffff */
.L_x_1961:
[----:B0-----:R0:W1:Y:S02]  /*2bf30*/  SYNCS.PHASECHK.TRANS64.TRYWAIT P0, [R5+URZ+0x2a840], R0 ;  /* 0x02a84000050075a7 */ /* 0x001064000800017f */
[----:B-1----:R-:W-:Y:S05]  /*2bf40*/  @!P0 NANOSLEEP.SYNCS 0x989680 ;  /* 0x009896800000895d */ /* 0x002fea0003900000 */
[----:B------:R-:W1:Y:S02]  /*2bf50*/  @!P0 SYNCS.PHASECHK.TRANS64 P0, [R5+URZ+0x2a840], R0 ;  /* 0x02a84000050085a7 */ /* 0x000e64000800007f */
[----:B-1----:R-:W-:Y:S05]  /*2bf60*/  @!P0 BRA `(.L_x_1961) ;  /* 0xfffffffc00f08947 */ /* 0x002fea000383ffff */
[----:B------:R-:W-:Y:S05]  /*2bf70*/  BRA `(.L_x_2105) ;  /* 0xffffffb0004c7947 */ /* 0x000fea000383ffff */
.L_x_1962:
        /* <DEDUP_REMOVED lines=8> */
.L_x_2107:
[----:B------:R-:W-:Y:S05]  /*2c000*/  BSYNC B1 ;  /* 0x0000000000017941 */ /* 0x000fea0003800000 */
.L_x_2106:
        /* <DEDUP_REMOVED lines=10> */
.L_x_2108:
[----:B------:R-:W-:Y:S01]  /*2c0b0*/  IMAD.MOV.U32 R13, RZ, RZ, R8 ;  /* 0x000000ffff0d7224 */ /* 0x000fe200078e0008 */
[----:B------:R-:W-:Y:S01]  /*2c0c0*/  MOV R12, 0x1 ;  /* 0x00000001000c7802 */ /* 0x000fe20000000f00 */
[----:B------:R-:W-:Y:S02]  /*2c0d0*/  IMAD.SHL.U32 R35, R35, 0x8, RZ ;  /* 0x0000000823237824 */ /* 0x000fe400078e00ff */
[----:B------:R-:W-:-:S07]  /*2c0e0*/  IMAD.MOV.U32 R2, RZ, RZ, R14 ;  /* 0x000000ffff027224 */ /* 0x000fce00078e000e */
[----:B------:R-:W-:Y:S05]  /*2c0f0*/  WARPSYNC.COLLECTIVE R15, `(.L_x_2109) ;  /* 0x000000000f087348 */ /* 0x000fea0003c00000 */
[----:B------:R0:W1:Y:S02]  /*2c100*/  SHFL.IDX P6, R14, R13, R12, R11 ;  /* 0x0000000c0d0e7389 */ /* 0x00006400000c000b */
[----:B01----:R-:W-:Y:S01]  /*2c110*/  ENDCOLLECTIVE ;  /* 0x000000000000791b */ /* 0x003fe20003800000 */
.L_x_2109:
        /* <DEDUP_REMOVED lines=15> */
.L_x_2110:
[----:B------:R-:W-:Y:S02]  /*2c210*/  IMAD.MOV.U32 R13, RZ, RZ, R8 ;  /* 0x000000ffff0d7224 */ /* 0x000fe400078e0008 */
[----:B------:R-:W-:Y:S02]  /*2c220*/  IMAD.MOV.U32 R12, RZ, RZ, 0x2 ;  /* 0x00000002ff0c7424 */ /* 0x000fe400078e00ff */
[----:B------:R-:W-:-:S07]  /*2c230*/  IMAD.MOV.U32 R2, RZ, RZ, R14 ;  /* 0x000000ffff027224 */ /* 0x000fce00078e000e */
[----:B------:R-:W-:Y:S05]  /*2c240*/  WARPSYNC.COLLECTIVE R15, `(.L_x_2111) ;  /* 0x000000000f087348 */ /* 0x000fea0003c00000 */
[----:B------:R0:W1:Y:S02]  /*2c250*/  SHFL.IDX P6, R14, R13, R12, R11 ;  /* 0x0000000c0d0e7389 */ /* 0x00006400000c000b */
[----:B01----:R-:W-:Y:S01]  /*2c260*/  ENDCOLLECTIVE ;  /* 0x000000000000791b */ /* 0x003fe20003800000 */
.L_x_2111:
        /* <DEDUP_REMOVED lines=13> */
.L_x_2112:
[----:B------:R-:W-:Y:S01]  /*2c340*/  IMAD.MOV.U32 R13, RZ, RZ, R8 ;  /* 0x000000ffff0d7224 */ /* 0x000fe200078e0008 */
[----:B------:R-:W-:Y:S01]  /*2c350*/  MOV R12, 0x3 ;  /* 0x00000003000c7802 */ /* 0x000fe20000000f00 */
[----:B------:R-:W-:-:S07]  /*2c360*/  IMAD.MOV.U32 R2, RZ, RZ, R14 ;  /* 0x000000ffff027224 */ /* 0x000fce00078e000e */
[----:B------:R-:W-:Y:S05]  /*2c370*/  WARPSYNC.COLLECTIVE R15, `(.L_x_2113) ;  /* 0x000000000f087348 */ /* 0x000fea0003c00000 */
[----:B------:R0:W1:Y:S02]  /*2c380*/  SHFL.IDX P6, R14, R13, R12, R11 ;  /* 0x0000000c0d0e7389 */ /* 0x00006400000c000b */
[----:B01----:R-:W-:Y:S01]  /*2c390*/  ENDCOLLECTIVE ;  /* 0x000000000000791b */ /* 0x003fe20003800000 */
.L_x_2113:
        /* <DEDUP_REMOVED lines=13> */
.L_x_2114:
[----:B------:R-:W-:Y:S02]  /*2c470*/  IMAD.MOV.U32 R13, RZ, RZ, R8 ;  /* 0x000000ffff0d7224 */ /* 0x000fe400078e0008 */
[----:B------:R-:W-:Y:S02]  /*2c480*/  IMAD.MOV.U32 R12, RZ, RZ, 0x4 ;  /* 0x00000004ff0c7424 */ /* 0x000fe400078e00ff */
[----:B------:R-:W-:-:S07]  /*2c490*/  IMAD.MOV.U32 R2, RZ, RZ, R14 ;  /* 0x000000ffff027224 */ /* 0x000fce00078e000e */
[----:B------:R-:W-:Y:S05]  /*2c4a0*/  WARPSYNC.COLLECTIVE R15, `(.L_x_2115) ;  /* 0x000000000f087348 */ /* 0x000fea0003c00000 */
[----:B------:R0:W1:Y:S02]  /*2c4b0*/  SHFL.IDX P6, R14, R13, R12, R11 ;  /* 0x0000000c0d0e7389 */ /* 0x00006400000c000b */
[----:B01----:R-:W-:Y:S01]  /*2c4c0*/  ENDCOLLECTIVE ;  /* 0x000000000000791b */ /* 0x003fe20003800000 */
.L_x_2115:
        /* <DEDUP_REMOVED lines=13> */
.L_x_2116:
[----:B------:R-:W-:Y:S01]  /*2c5a0*/  IMAD.MOV.U32 R13, RZ, RZ, R8 ;  /* 0x000000ffff0d7224 */ /* 0x000fe200078e0008 */
[----:B------:R-:W-:Y:S01]  /*2c5b0*/  MOV R12, 0x5 ;  /* 0x00000005000c7802 */ /* 0x000fe20000000f00 */
[----:B------:R-:W-:-:S07]  /*2c5c0*/  IMAD.MOV.U32 R2, RZ, RZ, R14 ;  /* 0x000000ffff027224 */ /* 0x000fce00078e000e */
[----:B------:R-:W-:Y:S05]  /*2c5d0*/  WARPSYNC.COLLECTIVE R15, `(.L_x_2117) ;  /* 0x000000000f087348 */ /* 0x000fea0003c00000 */
[----:B------:R0:W1:Y:S02]  /*2c5e0*/  SHFL.IDX P6, R14, R13, R12, R11 ;  /* 0x0000000c0d0e7389 */ /* 0x00006400000c000b */
[----:B01----:R-:W-:Y:S01]  /*2c5f0*/  ENDCOLLECTIVE ;  /* 0x000000000000791b */ /* 0x003fe20003800000 */
.L_x_2117:
        /* <DEDUP_REMOVED lines=13> */
.L_x_2118:
[----:B------:R-:W-:Y:S01]  /*2c6d0*/  IMAD.MOV.U32 R2, RZ, RZ, R14 ;  /* 0x000000ffff027224 */ /* 0x000fe200078e000e */
[----:B------:R-:W-:Y:S06]  /*2c6e0*/  BRA `(.L_x_2119) ;  /* 0xffffffac00847947 */ /* 0x000fec000383ffff */
.L_x_1967:
[----:B-1----:R1:W2:Y:S02]  /*2c6f0*/  SYNCS.PHASECHK.TRANS64.TRYWAIT P0, [R5+URZ+0x2a860], R2 ;  /* 0x02a86002050075a7 */ /* 0x0022a4000800017f */
[----:B--2---:R-:W-:Y:S05]  /*2c700*/  @!P0 NANOSLEEP.SYNCS 0x989680 ;  /* 0x009896800000895d */ /* 0x004fea0003900000 */
[----:B------:R-:W2:Y:S02]  /*2c710*/  @!P0 SYNCS.PHASECHK.TRANS64 P0, [R5+URZ+0x2a860], R2 ;  /* 0x02a86002050085a7 */ /* 0x000ea4000800007f */
[----:B--2---:R-:W-:Y:S05]  /*2c720*/  @!P0 BRA `(.L_x_1967) ;  /* 0xfffffffc00f08947 */ /* 0x004fea000383ffff */
[----:B------:R-:W-:Y:S05]  /*2c730*/  BRA `(.L_x_2120) ;  /* 0xffffffac00e07947 */ /* 0x000fea000383ffff */
.L_x_1968:
[----:B------:R-:W-:Y:S01]  /*2c740*/  BSSY B1, `(.L_x_2121) ;  /* 0x0000008000017945 */ /* 0x000fe20003800000 */
[----:B------:R-:W-:Y:S01]  /*2c750*/  MOV R13, R24 ;  /* 0x00000018000d7202 */ /* 0x000fe20000000f00 */
[----:B------:R-:W-:Y:S02]  /*2c760*/  IMAD.MOV.U32 R12, RZ, RZ, RZ ;  /* 0x000000ffff0c7224 */ /* 0x000fe400078e00ff */
[----:B------:R-:W-:Y:S02]  /*2c770*/  IMAD.MOV.U32 R11, RZ, RZ, 0x181f ;  /* 0x0000181fff0b7424 */ /* 0x000fe400078e00ff */
[----:B------:R-:W-:-:S07]  /*2c780*/  IMAD.MOV.U32 R15, RZ, RZ, -0x1 ;  /* 0xffffffffff0f7424 */ /* 0x000fce00078e00ff */
[----:B-1----:R-:W-:Y:S05]  /*2c790*/  WARPSYNC.COLLECTIVE R15, `(.L_x_2122) ;  /* 0x000000000f087348 */ /* 0x002fea0003c00000 */
[----:B------:R0:W2:Y:S02]  /*2c7a0*/  SHFL.IDX P6, R14, R13, R12, R11 ;  /* 0x0000000c0d0e7389 */ /* 0x0000a400000c000b */
[----:B012---:R-:W-:Y:S01]  /*2c7b0*/  ENDCOLLECTIVE ;  /* 0x000000000000791b */ /* 0x007fe20003800000 */
.L_x_2122:
[----:B------:R-:W-:Y:S05]  /*2c7c0*/  BSYNC B1 ;  /* 0x0000000000017941 */ /* 0x000fea0003800000 */
.L_x_2121:
        /* <DEDUP_REMOVED lines=9> */
.L_x_2123:
[----:B------:R-:W-:Y:S01]  /*2c860*/  MOV R13, R24 ;  /* 0x00000018000d7202 */ /* 0x000fe20000000f00 */
[----:B------:R-:W-:Y:S02]  /*2c870*/  IMAD.MOV.U32 R12, RZ, RZ, 0x1 ;  /* 0x00000001ff0c7424 */ /* 0x000fe400078e00ff */
[----:B------:R-:W-:-:S07]  /*2c880*/  IMAD.MOV.U32 R2, RZ, RZ, R14 ;  /* 0x000000ffff027224 */ /* 0x000fce00078e000e */
[----:B------:R-:W-:Y:S05]  /*2c890*/  WARPSYNC.COLLECTIVE R15, `(.L_x_2124) ;  /* 0x000000000f087348 */ /* 0x000fea0003c00000 */
[----:B------:R0:W1:Y:S02]  /*2c8a0*/  SHFL.IDX P6, R14, R13, R12, R11 ;  /* 0x0000000c0d0e7389 */ /* 0x00006400000c000b */
[----:B01----:R-:W-:Y:S01]  /*2c8b0*/  ENDCOLLECTIVE ;  /* 0x000000000000791b */ /* 0x003fe20003800000 */
.L_x_2124:
        /* <DEDUP_REMOVED lines=15> */
.L_x_2125:
[----:B------:R-:W-:Y:S02]  /*2c9b0*/  IMAD.MOV.U32 R13, RZ, RZ, R24 ;  /* 0x000000ffff0d7224 */ /* 0x000fe400078e0018 */
[----:B------:R-:W-:Y:S01]  /*2c9c0*/  IMAD.MOV.U32 R12, RZ, RZ, 0x2 ;  /* 0x00000002ff0c7424 */ /* 0x000fe200078e00ff */
[----:B------:R-:W-:-:S07]  /*2c9d0*/  MOV R2, R14 ;  /* 0x0000000e00027202 */ /* 0x000fce0000000f00 */
[----:B------:R-:W-:Y:S05]  /*2c9e0*/  WARPSYNC.COLLECTIVE R15, `(.L_x_2126) ;  /* 0x000000000f087348 */ /* 0x000fea0003c00000 */
[----:B------:R0:W1:Y:S02]  /*2c9f0*/  SHFL.IDX P6, R14, R13, R12, R11 ;  /* 0x0000000c0d0e7389 */ /* 0x00006400000c000b */
[----:B01----:R-:W-:Y:S01]  /*2ca00*/  ENDCOLLECTIVE ;  /* 0x000000000000791b */ /* 0x003fe20003800000 */
.L_x_2126:
        /* <DEDUP_REMOVED lines=14> */
.L_x_2127:
[----:B------:R-:W-:Y:S01]  /*2caf0*/  MOV R13, R24 ;  /* 0x00000018000d7202 */ /* 0x000fe20000000f00 */
[----:B------:R-:W-:Y:S02]  /*2cb00*/  IMAD.MOV.U32 R12, RZ, RZ, 0x3 ;  /* 0x00000003ff0c7424 */ /* 0x000fe400078e00ff */
[----:B------:R-:W-:-:S07]  /*2cb10*/  IMAD.MOV.U32 R2, RZ, RZ, R14 ;  /* 0x000000ffff027224 */ /* 0x000fce00078e000e */
[----:B------:R-:W-:Y:S05]  /*2cb20*/  WARPSYNC.COLLECTIVE R15, `(.L_x_2128) ;  /* 0x000000000f087348 */ /* 0x000fea0003c00000 */
[----:B------:R0:W1:Y:S02]  /*2cb30*/  SHFL.IDX P6, R14, R13, R12, R11 ;  /* 0x0000000c0d0e7389 */ /* 0x00006400000c000b */
[----:B01----:R-:W-:Y:S01]  /*2cb40*/  ENDCOLLECTIVE ;  /* 0x000000000000791b */ /* 0x003fe20003800000 */
.L_x_2128:
        /* <DEDUP_REMOVED lines=14> */
.L_x_2129:
[----:B------:R-:W-:Y:S02]  /*2cc30*/  IMAD.MOV.U32 R13, RZ, RZ, R24 ;  /* 0x000000ffff0d7224 */ /* 0x000fe400078e0018 */
[----:B------:R-:W-:Y:S01]  /*2cc40*/  IMAD.MOV.U32 R12, RZ, RZ, 0x4 ;  /* 0x00000004ff0c7424 */ /* 0x000fe200078e00ff */
[----:B------:R-:W-:-:S07]  /*2cc50*/  MOV R2, R14 ;  /* 0x0000000e00027202 */ /* 0x000fce0000000f00 */
[----:B------:R-:W-:Y:S05]  /*2cc60*/  WARPSYNC.COLLECTIVE R15, `(.L_x_2130) ;  /* 0x000000000f087348 */ /* 0x000fea0003c00000 */
[----:B------:R0:W1:Y:S02]  /*2cc70*/  SHFL.IDX P6, R14, R13, R12, R11 ;  /* 0x0000000c0d0e7389 */ /* 0x00006400000c000b */
[----:B01----:R-:W-:Y:S01]  /*2cc80*/  ENDCOLLECTIVE ;  /* 0x000000000000791b */ /* 0x003fe20003800000 */
.L_x_2130:
        /* <DEDUP_REMOVED lines=14> */
.L_x_2131:
[----:B------:R-:W-:Y:S01]  /*2cd70*/  MOV R13, R24 ;  /* 0x00000018000d7202 */ /* 0x000fe20000000f00 */
[----:B------:R-:W-:Y:S02]  /*2cd80*/  IMAD.MOV.U32 R12, RZ, RZ, 0x5 ;  /* 0x00000005ff0c7424 */ /* 0x000fe400078e00ff */
[----:B------:R-:W-:-:S07]  /*2cd90*/  IMAD.MOV.U32 R2, RZ, RZ, R14 ;  /* 0x000000ffff027224 */ /* 0x000fce00078e000e */
[----:B------:R-:W-:Y:S05]  /*2cda0*/  WARPSYNC.COLLECTIVE R15, `(.L_x_2132) ;  /* 0x000000000f087348 */ /* 0x000fea0003c00000 */
[----:B------:R0:W1:Y:S02]  /*2cdb0*/  SHFL.IDX P6, R14, R13, R12, R11 ;  /* 0x0000000c0d0e7389 */ /* 0x00006400000c000b */
[----:B01----:R-:W-:Y:S01]  /*2cdc0*/  ENDCOLLECTIVE ;  /* 0x000000000000791b */ /* 0x003fe20003800000 */
.L_x_2132:
        /* <DEDUP_REMOVED lines=13> */
.L_x_2133:
[----:B------:R-:W-:Y:S01]  /*2cea0*/  @!PT LDS RZ, [RZ] ;  /* 0x00000000fffff984 */ /* 0x000fe20000000800 */
[----:B------:R-:W-:Y:S01]  /*2ceb0*/  @!PT LDS RZ, [RZ] ;  /* 0x00000000fffff984 */ /* 0x000fe20000000800 */
[----:B------:R-:W-:Y:S01]  /*2cec0*/  @!PT LDS RZ, [RZ] ;  /* 0x00000000fffff984 */ /* 0x000fe20000000800 */
[----:B------:R0:W-:Y:S02]  /*2ced0*/  LDGSTS.E.BYPASS.LTC128B.128 [R4+0x5400], desc[UR60][R2.64+0x80], !P2 ;  /* 0x0540008002047fae */ /* 0x0001e4000d101d7c */
[----:B0-----:R-:W-:Y:S01]  /*2cee0*/  MOV R2, R14 ;  /* 0x0000000e00027202 */ /* 0x001fe20000000f00 */
[----:B------:R-:W-:Y:S06]  /*2cef0*/  BRA `(.L_x_2134) ;  /* 0xffffffa800d07947 */ /* 0x000fec000383ffff */
.L_x_1976:
[----:B0-----:R0:W1:Y:S02]  /*2cf00*/  SYNCS.PHASECHK.TRANS64.TRYWAIT P0, [R0+URZ+0x2a860], R3 ;  /* 0x02a86003000075a7 */ /* 0x001064000800017f */
[----:B-1----:R-:W-:Y:S05]  /*2cf10*/  @!P0 NANOSLEEP.SYNCS 0x989680 ;  /* 0x009896800000895d */ /* 0x002fea0003900000 */
[----:B------:R-:W1:Y:S02]  /*2cf20*/  @!P0 SYNCS.PHASECHK.TRANS64 P0, [R0+URZ+0x2a860], R3 ;  /* 0x02a86003000085a7 */ /* 0x000e64000800007f */
[----:B-1----:R-:W-:Y:S05]  /*2cf30*/  @!P0 BRA `(.L_x_1976) ;  /* 0xfffffffc00f08947 */ /* 0x002fea000383ffff */
[----:B------:R-:W-:Y:S05]  /*2cf40*/  BRA `(.L_x_2135) ;  /* 0xffffffac00f07947 */ /* 0x000fea000383ffff */
.L_x_1977:
        /* <DEDUP_REMOVED lines=8> */
.L_x_2137:
[----:B------:R-:W-:Y:S05]  /*2cfd0*/  BSYNC B0 ;  /* 0x0000000000007941 */ /* 0x000fea0003800000 */
.L_x_2136:
        /* <DEDUP_REMOVED lines=8> */
[----:B------:R-:W-:Y:S01]  /*2d060*/  ISETP.NE.U32.AND P1, PT, R2, 0x1, PT ;  /* 0x000000010200780c */ /* 0x000fe20003f25070 */
[----:B------:R-:W-:-:S12]  /*2d070*/  IMAD R4, R4, 0x2, R23 ;  /* 0x0000000204047824 */ /* 0x000fd800078e0217 */
[----:B0-----:R-:W-:Y:S05]  /*2d080*/  WARPSYNC.COLLECTIVE R15, `(.L_x_2138) ;  /* 0x000000000f087348 */ /* 0x001fea0003c00000 */
[----:B------:R1:W2:Y:S02]  /*2d090*/  SHFL.IDX P6, R14, R13, R12, R11 ;  /* 0x0000000c0d0e7389 */ /* 0x0002a400000c000b */
[----:B012---:R-:W-:Y:S01]  /*2d0a0*/  ENDCOLLECTIVE ;  /* 0x000000000000791b */ /* 0x007fe20003800000 */
.L_x_2138:
[C---:B------:R-:W-:Y:S02]  /*2d0b0*/  ISETP.LT.OR P4, PT, R6.reuse, 0x1, !P0 ;  /* 0x000000010600780c */ /* 0x040fe40004781670 */
[----:B------:R-:W-:Y:S01]  /*2d0c0*/  ISETP.LT.OR P3, PT, R6, 0x1, P1 ;  /* 0x000000010600780c */ /* 0x000fe20000f61670 */
[----:B------:R-:W-:Y:S02]  /*2d0d0*/  IMAD.MOV.U32 R13, RZ, RZ, R24 ;  /* 0x000000ffff0d7224 */ /* 0x000fe400078e0018 */
[----:B------:R-:W-:Y:S02]  /*2d0e0*/  IMAD.MOV.U32 R12, RZ, RZ, 0x1 ;  /* 0x00000001ff0c7424 */ /* 0x000fe400078e00ff */
[----:B------:R-:W-:-:S05]  /*2d0f0*/  IMAD.SHL.U32 R5, R5, 0x8, RZ ;  /* 0x0000000805057824 */ /* 0x000fca00078e00ff */
[----:B------:R-:W-:-:S05]  /*2d100*/  LOP3.LUT R5, R5, 0x38, RZ, 0xc0, !PT ;  /* 0x0000003805057812 */ /* 0x000fca00078ec0ff */
[----:B------:R-:W-:-:S05]  /*2d110*/  IMAD.SHL.U32 R5, R5, 0x2, RZ ;  /* 0x0000000205057824 */ /* 0x000fca00078e00ff */
[----:B------:R-:W-:-:S13]  /*2d120*/  IADD3 R2, P2, R14, R5, RZ ;  /* 0x000000050e027210 */ /* 0x000fda0007f5e0ff */
[----:B------:R-:W-:Y:S05]  /*2d130*/  WARPSYNC.COLLECTIVE R15, `(.L_x_2139) ;  /* 0x000000000f087348 */ /* 0x000fea0003c00000 */
[----:B------:R0:W1:Y:S02]  /*2d140*/  SHFL.IDX P6, R14, R13, R12, R11 ;  /* 0x0000000c0d0e7389 */ /* 0x00006400000c000b */
[----:B01----:R-:W-:Y:S01]  /*2d150*/  ENDCOLLECTIVE ;  /* 0x000000000000791b */ /* 0x003fe20003800000 */
.L_x_2139:
        /* <DEDUP_REMOVED lines=13> */
.L_x_2140:
[----:B------:R-:W-:Y:S01]  /*2d230*/  IMAD.MOV.U32 R13, RZ, RZ, R24 ;  /* 0x000000ffff0d7224 */ /* 0x000fe200078e0018 */
[----:B------:R-:W-:Y:S02]  /*2d240*/  MOV R12, 0x2 ;  /* 0x00000002000c7802 */ /* 0x000fe40000000f00 */
[----:B------:R-:W-:-:S13]  /*2d250*/  IADD3 R2, P2, R14, R5, RZ ;  /* 0x000000050e027210 */ /* 0x000fda0007f5e0ff */
[----:B------:R-:W-:Y:S05]  /*2d260*/  WARPSYNC.COLLECTIVE R15, `(.L_x_2141) ;  /* 0x000000000f087348 */ /* 0x000fea0003c00000 */
[----:B------:R0:W1:Y:S02]  /*2d270*/  SHFL.IDX P6, R14, R13, R12, R11 ;  /* 0x0000000c0d0e7389 */ /* 0x00006400000c000b */
[----:B01----:R-:W-:Y:S01]  /*2d280*/  ENDCOLLECTIVE ;  /* 0x000000000000791b */ /* 0x003fe20003800000 */
.L_x_2141:
        /* <DEDUP_REMOVED lines=13> */
.L_x_2142:
[----:B------:R-:W-:Y:S02]  /*2d360*/  IMAD.MOV.U32 R13, RZ, RZ, R24 ;  /* 0x000000ffff0d7224 */ /* 0x000fe400078e0018 */
[----:B------:R-:W-:Y:S02]  /*2d370*/  IMAD.MOV.U32 R12, RZ, RZ, 0x3 ;  /* 0x00000003ff0c7424 */ /* 0x000fe400078e00ff */
[----:B------:R-:W-:-:S07]  /*2d380*/  IMAD.MOV.U32 R10, RZ, RZ, R14 ;  /* 0x000000ffff0a7224 */ /* 0x000fce00078e000e */
[----:B------:R-:W-:Y:S05]  /*2d390*/  WARPSYNC.COLLECTIVE R15, `(.L_x_2143) ;  /* 0x000000000f087348 */ /* 0x000fea0003c00000 */
[----:B------:R0:W1:Y:S02]  /*2d3a0*/  SHFL.IDX P6, R14, R13, R12, R11 ;  /* 0x0000000c0d0e7389 */ /* 0x00006400000c000b */
[----:B01----:R-:W-:Y:S01]  /*2d3b0*/  ENDCOLLECTIVE ;  /* 0x000000000000791b */ /* 0x003fe20003800000 */
.L_x_2143:
        /* <DEDUP_REMOVED lines=14> */
.L_x_2144:
[----:B------:R-:W-:Y:S02]  /*2d4a0*/  IMAD.MOV.U32 R13, RZ, RZ, R24 ;  /* 0x000000ffff0d7224 */ /* 0x000fe400078e0018 */
[----:B------:R-:W-:Y:S01]  /*2d4b0*/  IMAD.MOV.U32 R12, RZ, RZ, 0x4 ;  /* 0x00000004ff0c7424 */ /* 0x000fe200078e00ff */
[----:B------:R-:W-:-:S13]  /*2d4c0*/  IADD3 R2, P2, R14, R5, RZ ;  /* 0x000000050e027210 */ /* 0x000fda0007f5e0ff */
[----:B------:R-:W-:Y:S05]  /*2d4d0*/  WARPSYNC.COLLECTIVE R15, `(.L_x_2145) ;  /* 0x000000000f087348 */ /* 0x000fea0003c00000 */
[----:B------:R0:W1:Y:S02]  /*2d4e0*/  SHFL.IDX P6, R14, R13, R12, R11 ;  /* 0x0000000c0d0e7389 */ /* 0x00006400000c000b */
[----:B01----:R-:W-:Y:S01]  /*2d4f0*/  ENDCOLLECTIVE ;  /* 0x000000000000791b */ /* 0x003fe20003800000 */
.L_x_2145:
        /* <DEDUP_REMOVED lines=13> */
.L_x_2146:
[----:B------:R-:W-:Y:S01]  /*2d5d0*/  MOV R13, R24 ;  /* 0x00000018000d7202 */ /* 0x000fe20000000f00 */
[----:B------:R-:W-:Y:S02]  /*2d5e0*/  IMAD.MOV.U32 R12, RZ, RZ, 0x5 ;  /* 0x00000005ff0c7424 */ /* 0x000fe400078e00ff */
[----:B------:R-:W-:-:S07]  /*2d5f0*/  IMAD.MOV.U32 R10, RZ, RZ, R14 ;  /* 0x000000ffff0a7224 */ /* 0x000fce00078e000e */
[----:B------:R-:W-:Y:S05]  /*2d600*/  WARPSYNC.COLLECTIVE R15, `(.L_x_2147) ;  /* 0x000000000f087348 */ /* 0x000fea0003c00000 */
[----:B------:R0:W1:Y:S02]  /*2d610*/  SHFL.IDX P6, R14, R13, R12, R11 ;  /* 0x0000000c0d0e7389 */ /* 0x00006400000c000b */
[----:B01----:R-:W-:Y:S01]  /*2d620*/  ENDCOLLECTIVE ;  /* 0x000000000000791b */ /* 0x003fe20003800000 */
.L_x_2147:
        /* <DEDUP_REMOVED lines=12> */
.L_x_2148:
[----:B------:R-:W-:Y:S05]  /*2d6f0*/  BRA `(.L_x_2149) ;  /* 0xffffffa800ec7947 */ /* 0x000fea000383ffff */
.L_x_1982:
[----:B------:R-:W-:Y:S01]  /*2d700*/  BSSY B0, `(.L_x_2150) ;  /* 0x0000008000007945 */ /* 0x000fe20003800000 */
[----:B------:R-:W-:Y:S01]  /*2d710*/  MOV R13, R16 ;  /* 0x00000010000d7202 */ /* 0x000fe20000000f00 */
[----:B------:R-:W-:Y:S02]  /*2d720*/  IMAD.MOV.U32 R12, RZ, RZ, RZ ;  /* 0x000000ffff0c7224 */ /* 0x000fe400078e00ff */
[----:B------:R-:W-:Y:S02]  /*2d730*/  IMAD.MOV.U32 R11, RZ, RZ, 0x1f ;  /* 0x0000001fff0b7424 */ /* 0x000fe400078e00ff */
[----:B------:R-:W-:-:S07]  /*2d740*/  IMAD.MOV.U32 R15, RZ, RZ, -0x1 ;  /* 0xffffffffff0f7424 */ /* 0x000fce00078e00ff */
[----:B01----:R-:W-:Y:S05]  /*2d750*/  WARPSYNC.COLLECTIVE R15, `(.L_x_2151) ;  /* 0x000000000f087348 */ /* 0x003fea0003c00000 */
[----:B------:R2:W3:Y:S02]  /*2d760*/  SHFL.IDX P6, R14, R13, R12, R11 ;  /* 0x0000000c0d0e7389 */ /* 0x0004e400000c000b */
[----:B0123--:R-:W-:Y:S01]  /*2d770*/  ENDCOLLECTIVE ;  /* 0x000000000000791b */ /* 0x00ffe20003800000 */
.L_x_2151:
[----:B------:R-:W-:Y:S05]  /*2d780*/  BSYNC B0 ;  /* 0x0000000000007941 */ /* 0x000fea0003800000 */
.L_x_2150:
        /* <DEDUP_REMOVED lines=9> */
.L_x_2152:
        /* <DEDUP_REMOVED lines=11> */
[----:B------:R-:W-:Y:S02]  /*2d8d0*/  ISETP.GE.U32.AND P5, PT, R8, 0x10, PT ;  /* 0x000000100800780c */ /* 0x000fe40003fa6070 */
[----:B--2---:R-:W-:-:S02]  /*2d8e0*/  @!P1 MOV R5, R2 ;  /* 0x0000000200059202 */ /* 0x004fc40000000f00 */
[----:B------:R-:W-:-:S03]  /*2d8f0*/  ISETP.NE.AND P1, PT, R8, RZ, PT ;  /* 0x000000ff0800720c */ /* 0x000fc60003f25270 */
[----:B------:R-:W-:-:S10]  /*2d900*/  IMAD.MOV.U32 R13, RZ, RZ, R5 ;  /* 0x000000ffff0d7224 */ /* 0x000fd400078e0005 */
[----:B------:R-:W-:Y:S05]  /*2d910*/  WARPSYNC.COLLECTIVE R15, `(.L_x_2153) ;  /* 0x000000000f087348 */ /* 0x000fea0003c00000 */
[----:B------:R0:W1:Y:S02]  /*2d920*/  SHFL.UP P6, R14, R13, R12, R11 ;  /* 0x0400000c0d0e7389 */ /* 0x00006400000c000b */
[----:B01----:R-:W-:Y:S01]  /*2d930*/  ENDCOLLECTIVE ;  /* 0x000000000000791b */ /* 0x003fe20003800000 */
.L_x_2153:
[----:B------:R-:W-:Y:S01]  /*2d940*/  IMAD.MOV.U32 R12, RZ, RZ, 0x2 ;  /* 0x00000002ff0c7424 */ /* 0x000fe200078e00ff */
[----:B------:R-:W-:-:S05]  /*2d950*/  SEL R6, R14, RZ, P1 ;  /* 0x000000ff0e067207 */ /* 0x000fca0000800000 */
[----:B------:R-:W-:-:S05]  /*2d960*/  IMAD.IADD R6, R5, 0x1, R6 ;  /* 0x0000000105067824 */ /* 0x000fca00078e0206 */
[----:B------:R-:W-:-:S07]  /*2d970*/  MOV R13, R6 ;  /* 0x00000006000d7202 */ /* 0x000fce0000000f00 */
[----:B------:R-:W-:Y:S05]  /*2d980*/  WARPSYNC.COLLECTIVE R15, `(.L_x_2154) ;  /* 0x000000000f087348 */ /* 0x000fea0003c00000 */
[----:B------:R0:W1:Y:S02]  /*2d990*/  SHFL.UP P6, R14, R13, R12, R11 ;  /* 0x0400000c0d0e7389 */ /* 0x00006400000c000b */
[----:B01----:R-:W-:Y:S01]  /*2d9a0*/  ENDCOLLECTIVE ;  /* 0x000000000000791b */ /* 0x003fe20003800000 */
.L_x_2154:
[----:B------:R-:W-:Y:S02]  /*2d9b0*/  MOV R12, 0x4 ;  /* 0x00000004000c7802 */ /* 0x000fe40000000f00 */
[----:B------:R-:W-:-:S05]  /*2d9c0*/  SEL R7, R14, RZ, P2 ;  /* 0x000000ff0e077207 */ /* 0x000fca0001000000 */
[----:B------:R-:W-:-:S04]  /*2d9d0*/  IMAD.IADD R7, R6, 0x1, R7 ;  /* 0x0000000106077824 */ /* 0x000fc800078e0207 */
[----:B------:R-:W-:-:S07]  /*2d9e0*/  IMAD.MOV.U32 R13, RZ, RZ, R7 ;  /* 0x000000ffff0d7224 */ /* 0x000fce00078e0007 */
[----:B------:R-:W-:Y:S05]  /*2d9f0*/  WARPSYNC.COLLECTIVE R15, `(.L_x_2155) ;  /* 0x000000000f087348 */ /* 0x000fea0003c00000 */
[----:B------:R0:W1:Y:S02]  /*2da00*/  SHFL.UP P6, R14, R13, R12, R11 ;  /* 0x0400000c0d0e7389 */ /* 0x00006400000c000b */
[----:B01----:R-:W-:Y:S01]  /*2da10*/  ENDCOLLECTIVE ;  /* 0x000000000000791b */ /* 0x003fe20003800000 */
.L_x_2155:
[----:B------:R-:W-:Y:S01]  /*2da20*/  IMAD.MOV.U32 R12, RZ, RZ, 0x8 ;  /* 0x00000008ff0c7424 */ /* 0x000fe200078e00ff */
[----:B------:R-:W-:-:S05]  /*2da30*/  SEL R2, R14, RZ, P3 ;  /* 0x000000ff0e027207 */ /* 0x000fca0001800000 */
[----:B------:R-:W-:-:S04]  /*2da40*/  IMAD.IADD R2, R7, 0x1, R2 ;  /* 0x0000000107027824 */ /* 0x000fc800078e0202 */
[----:B------:R-:W-:-:S07]  /*2da50*/  IMAD.MOV.U32 R13, RZ, RZ, R2 ;  /* 0x000000ffff0d7224 */ /* 0x000fce00078e0002 */
[----:B------:R-:W-:Y:S05]  /*2da60*/  WARPSYNC.COLLECTIVE R15, `(.L_x_2156) ;  /* 0x000000000f087348 */ /* 0x000fea0003c00000 */
[----:B------:R0:W1:Y:S02]  /*2da70*/  SHFL.UP P6, R14, R13, R12, R11 ;  /* 0x0400000c0d0e7389 */ /* 0x00006400000c000b */
[----:B01----:R-:W-:Y:S01]  /*2da80*/  ENDCOLLECTIVE ;  /* 0x000000000000791b */ /* 0x003fe20003800000 */
.L_x_2156:
[----:B------:R-:W-:Y:S01]  /*2da90*/  IMAD.MOV.U32 R12, RZ, RZ, 0x10 ;  /* 0x00000010ff0c7424 */ /* 0x000fe200078e00ff */
[----:B------:R-:W-:-:S04]  /*2daa0*/  SEL R3, R14, RZ, P4 ;  /* 0x000000ff0e037207 */ /* 0x000fc80002000000 */
[----:B------:R-:W-:-:S05]  /*2dab0*/  IADD3 R3, R2, R3, RZ ;  /* 0x0000000302037210 */ /* 0x000fca0007ffe0ff */
[----:B------:R-:W-:-:S07]  /*2dac0*/  IMAD.MOV.U32 R13, RZ, RZ, R3 ;  /* 0x000000ffff0d7224 */ /* 0x000fce00078e0003 */
[----:B------:R-:W-:Y:S05]  /*2dad0*/  WARPSYNC.COLLECTIVE R15, `(.L_x_2157) ;  /* 0x000000000f087348 */ /* 0x000fea0003c00000 */
[----:B------:R0:W1:Y:S02]  /*2dae0*/  SHFL.UP P6, R14, R13, R12, R11 ;  /* 0x0400000c0d0e7389 */ /* 0x00006400000c000b */
[----:B01----:R-:W-:Y:S01]  /*2daf0*/  ENDCOLLECTIVE ;  /* 0x000000000000791b */ /* 0x003fe20003800000 */
.L_x_2157:
        /* <DEDUP_REMOVED lines=8> */
.L_x_2158:
[----:B------:R-:W-:Y:S05]  /*2db80*/  BRA `(.L_x_2159) ;  /* 0xffffffa800f47947 */ /* 0x000fea000383ffff */
.L_x_1987:
[----:B------:R-:W-:Y:S01]  /*2db90*/  BSSY B0, `(.L_x_2160) ;  /* 0x0000008000007945 */ /* 0x000fe20003800000 */
[----:B-----5:R-:W-:Y:S01]  /*2dba0*/  IMAD.MOV.U32 R13, RZ, RZ, R5 ;  /* 0x000000ffff0d7224 */ /* 0x020fe200078e0005 */
[----:B------:R-:W-:Y:S01]  /*2dbb0*/  MOV R12, 0x1 ;  /* 0x00000001000c7802 */ /* 0x000fe20000000f00 */
[----:B------:R-:W-:Y:S02]  /*2dbc0*/  IMAD.MOV.U32 R11, RZ, RZ, RZ ;  /* 0x000000ffff0b7224 */ /* 0x000fe400078e00ff */
[----:B------:R-:W-:-:S07]  /*2dbd0*/  IMAD.MOV.U32 R15, RZ, RZ, -0x1 ;  /* 0xffffffffff0f7424 */ /* 0x000fce00078e00ff */
[----:B01----:R-:W-:Y:S05]  /*2dbe0*/  WARPSYNC.COLLECTIVE R15, `(.L_x_2161) ;  /* 0x000000000f087348 */ /* 0x003fea0003c00000 */
[----:B------:R2:W3:Y:S02]  /*2dbf0*/  SHFL.UP P6, R14, R13, R12, R11 ;  /* 0x0400000c0d0e7389 */ /* 0x0004e400000c000b */
[----:B0123--:R-:W-:Y:S01]  /*2dc00*/  ENDCOLLECTIVE ;  /* 0x000000000000791b */ /* 0x00ffe20003800000 */
.L_x_2161:
[----:B------:R-:W-:Y:S05]  /*2dc10*/  BSYNC B0 ;  /* 0x0000000000007941 */ /* 0x000fea0003800000 */
.L_x_2160:
        /* <DEDUP_REMOVED lines=8> */
.L_x_2162:
[----:B------:R-:W-:Y:S01]  /*2dca0*/  IMAD.MOV.U32 R12, RZ, RZ, 0x4 ;  /* 0x00000004ff0c7424 */ /* 0x000fe200078e00ff */
[----:B------:R-:W-:-:S05]  /*2dcb0*/  SEL R2, R14, RZ, P2 ;  /* 0x000000ff0e027207 */ /* 0x000fca0001000000 */
[----:B------:R-:W-:-:S05]  /*2dcc0*/  IMAD.IADD R2, R13, 0x1, R2 ;  /* 0x000000010d027824 */ /* 0x000fca00078e0202 */
[----:B------:R-:W-:-:S07]  /*2dcd0*/  MOV R13, R2 ;  /* 0x00000002000d7202 */ /* 0x000fce0000000f00 */
[----:B------:R-:W-:Y:S05]  /*2dce0*/  WARPSYNC.COLLECTIVE R15, `(.L_x_2163) ;  /* 0x000000000f087348 */ /* 0x000fea0003c00000 */
[----:B------:R0:W1:Y:S02]  /*2dcf0*/  SHFL.UP P6, R14, R13, R12, R11 ;  /* 0x0400000c0d0e7389 */ /* 0x00006400000c000b */
[----:B01----:R-:W-:Y:S01]  /*2dd00*/  ENDCOLLECTIVE ;  /* 0x000000000000791b */ /* 0x003fe20003800000 */
.L_x_2163:
[----:B------:R-:W-:Y:S02]  /*2dd10*/  MOV R12, 0x8 ;  /* 0x00000008000c7802 */ /* 0x000fe40000000f00 */
[----:B------:R-:W-:-:S05]  /*2dd20*/  SEL R3, R14, RZ, P3 ;  /* 0x000000ff0e037207 */ /* 0x000fca0001800000 */
[----:B------:R-:W-:-:S04]  /*2dd30*/  IMAD.IADD R3, R2, 0x1, R3 ;  /* 0x0000000102037824 */ /* 0x000fc800078e0203 */
[----:B------:R-:W-:-:S07]  /*2dd40*/  IMAD.MOV.U32 R13, RZ, RZ, R3 ;  /* 0x000000ffff0d7224 */ /* 0x000fce00078e0003 */
[----:B------:R-:W-:Y:S05]  /*2dd50*/  WARPSYNC.COLLECTIVE R15, `(.L_x_2164) ;  /* 0x000000000f087348 */ /* 0x000fea0003c00000 */
[----:B------:R0:W1:Y:S02]  /*2dd60*/  SHFL.UP P6, R14, R13, R12, R11 ;  /* 0x0400000c0d0e7389 */ /* 0x00006400000c000b */
[----:B01----:R-:W-:Y:S01]  /*2dd70*/  ENDCOLLECTIVE ;  /* 0x000000000000791b */ /* 0x003fe20003800000 */
.L_x_2164:
[----:B------:R-:W-:Y:S01]  /*2dd80*/  IMAD.MOV.U32 R12, RZ, RZ, 0x10 ;  /* 0x00000010ff0c7424 */ /* 0x000fe200078e00ff */
[----:B------:R-:W-:-:S05]  /*2dd90*/  SEL R4, R14, RZ, P4 ;  /* 0x000000ff0e047207 */ /* 0x000fca0002000000 */
[----:B------:R-:W-:-:S04]  /*2dda0*/  IMAD.IADD R4, R3, 0x1, R4 ;  /* 0x0000000103047824 */ /* 0x000fc800078e0204 */
[----:B------:R-:W-:-:S07]  /*2ddb0*/  IMAD.MOV.U32 R13, RZ, RZ, R4 ;  /* 0x000000ffff0d7224 */ /* 0x000fce00078e0004 */
[----:B------:R-:W-:Y:S05]  /*2ddc0*/  WARPSYNC.COLLECTIVE R15, `(.L_x_2165) ;  /* 0x000000000f087348 */ /* 0x000fea0003c00000 */
[----:B------:R0:W1:Y:S02]  /*2ddd0*/  SHFL.UP P6, R14, R13, R12, R11 ;  /* 0x0400000c0d0e7389 */ /* 0x00006400000c000b */
[----:B01----:R-:W-:Y:S01]  /*2dde0*/  ENDCOLLECTIVE ;  /* 0x000000000000791b */ /* 0x003fe20003800000 */
.L_x_2165:
        /* <DEDUP_REMOVED lines=8> */
.L_x_2166:
[----:B------:R-:W-:Y:S05]  /*2de70*/  BRA `(.L_x_2167) ;  /* 0xffffffa800d47947 */ /* 0x000fea000383ffff */
.L_x_1989:
[----:B------:R-:W-:Y:S01]  /*2de80*/  BSSY B0, `(.L_x_2168) ;  /* 0x0000006000007945 */ /* 0x000fe20003800000 */
[----:B------:R-:W-:Y:S02]  /*2de90*/  PLOP3.LUT P6, PT, P6, PT, PT, 0x8, 0x0 ;  /* 0x000000000000781c */ /* 0x000fe400037ce170 */
[----:B------:R-:W-:-:S11]  /*2dea0*/  MOV R15, 0xffffffff ;  /* 0xffffffff000f7802 */ /* 0x000fd60000000f00 */
[----:B01----:R-:W-:Y:S05]  /*2deb0*/  WARPSYNC.COLLECTIVE R15, `(.L_x_2169) ;  /* 0x000000000f087348 */ /* 0x003fea0003c00000 */
[----:B------:R-:W-:Y:S01]  /*2dec0*/  VOTE.ANY R14, PT, P6 ;  /* 0x00000000000e7806 */ /* 0x000fe200030e0100 */
[----:B01----:R-:W-:Y:S06]  /*2ded0*/  ENDCOLLECTIVE ;  /* 0x000000000000791b */ /* 0x003fec0003800000 */
.L_x_2169:
[----:B------:R-:W-:Y:S05]  /*2dee0*/  BSYNC B0 ;  /* 0x0000000000007941 */ /* 0x000fea0003800000 */
.L_x_2168:
        /* <DEDUP_REMOVED lines=9> */
.L_x_2170:
[----:B------:R-:W-:Y:S01]  /*2df80*/  IMAD.MOV.U32 R5, RZ, RZ, R14 ;  /* 0x000000ffff057224 */ /* 0x000fe200078e000e */
[----:B------:R-:W-:Y:S06]  /*2df90*/  BRA `(.L_x_2171) ;  /* 0xffffffa800c47947 */ /* 0x000fec000383ffff */
.L_x_1991:
[----:B------:R-:W-:Y:S01]  /*2dfa0*/  BSSY B0, `(.L_x_2172) ;  /* 0x0000007000007945 */ /* 0x000fe20003800000 */
[----:B------:R-:W-:Y:S01]  /*2dfb0*/  IMAD.MOV.U32 R13, RZ, RZ, R2 ;  /* 0x000000ffff0d7224 */ /* 0x000fe200078e0002 */
[----:B------:R-:W-:Y:S01]  /*2dfc0*/  MOV R11, 0x1f ;  /* 0x0000001f000b7802 */ /* 0x000fe20000000f00 */
[----:B------:R-:W-:-:S07]  /*2dfd0*/  IMAD.MOV.U32 R15, RZ, RZ, -0x1 ;  /* 0xffffffffff0f7424 */ /* 0x000fce00078e00ff */
[----:B0123--:R-:W-:Y:S05]  /*2dfe0*/  WARPSYNC.COLLECTIVE R15, `(.L_x_2173) ;  /* 0x000000000f087348 */ /* 0x00ffea0003c00000 */
[----:B------:R4:W0:Y:S02]  /*2dff0*/  SHFL.IDX P6, R14, R13, R12, R11 ;  /* 0x0000000c0d0e7389 */ /* 0x00082400000c000b */
[----:B01234-:R-:W-:Y:S01]  /*2e000*/  ENDCOLLECTIVE ;  /* 0x000000000000791b */ /* 0x01ffe20003800000 */
.L_x_2173:
[----:B------:R-:W-:Y:S05]  /*2e010*/  BSYNC B0 ;  /* 0x0000000000007941 */ /* 0x000fea0003800000 */
.L_x_2172:
[----:B------:R-:W-:Y:S05]  /*2e020*/  BRA `(.L_x_1990) ;  /* 0xffffffa800bc7947 */ /* 0x000fea000383ffff */
.L_x_1995:
[----:B0-----:R0:W3:Y:S02]  /*2e030*/  SYNCS.PHASECHK.TRANS64.TRYWAIT P0, [R5+URZ+0x2a820], R0 ;  /* 0x02a82000050075a7 */ /* 0x0010e4000800017f */
[----:B---3--:R-:W-:Y:S05]  /*2e040*/  @!P0 NANOSLEEP.SYNCS 0x989680 ;  /* 0x009896800000895d */ /* 0x008fea0003900000 */
[----:B------:R-:W3:Y:S02]  /*2e050*/  @!P0 SYNCS.PHASECHK.TRANS64 P0, [R5+URZ+0x2a820], R0 ;  /* 0x02a82000050085a7 */ /* 0x000ee4000800007f */
[----:B---3--:R-:W-:Y:S05]  /*2e060*/  @!P0 BRA `(.L_x_1995) ;  /* 0xfffffffc00f08947 */ /* 0x008fea000383ffff */
[----:B------:R-:W-:Y:S05]  /*2e070*/  BRA `(.L_x_2174) ;  /* 0xffffffb000347947 */ /* 0x000fea000383ffff */
.L_x_1996:
[----:B------:R-:W3:Y:S01]  /*2e080*/  S2R R2, SR_TID.X ;  /* 0x0000000000027919 */ /* 0x000ee20000002100 */
[----:B------:R-:W-:Y:S01]  /*2e090*/  BSSY B0, `(.L_x_2175) ;  /* 0x000000a000007945 */ /* 0x000fe20003800000 */
[----:B------:R-:W-:Y:S01]  /*2e0a0*/  IMAD.MOV.U32 R12, RZ, RZ, RZ ;  /* 0x000000ffff0c7224 */ /* 0x000fe200078e00ff */
[----:B------:R-:W-:Y:S01]  /*2e0b0*/  MOV R11, 0x1f ;  /* 0x0000001f000b7802 */ /* 0x000fe20000000f00 */
[----:B------:R-:W-:Y:S01]  /*2e0c0*/  IMAD.MOV.U32 R15, RZ, RZ, -0x1 ;  /* 0xffffffffff0f7424 */ /* 0x000fe200078e00ff */
[----:B---3--:R-:W-:-:S04]  /*2e0d0*/  SHF.R.U32.HI R2, RZ, 0x5, R2 ;  /* 0x00000005ff027819 */ /* 0x008fc80000011602 */
[----:B------:R-:W-:-:S05]  /*2e0e0*/  LOP3.LUT R2, R2, 0x3, RZ, 0xc0, !PT ;  /* 0x0000000302027812 */ /* 0x000fca00078ec0ff */
[----:B------:R-:W-:-:S07]  /*2e0f0*/  IMAD.MOV.U32 R13, RZ, RZ, R2 ;  /* 0x000000ffff0d7224 */ /* 0x000fce00078e0002 */
[----:B012---:R-:W-:Y:S05]  /*2e100*/  WARPSYNC.COLLECTIVE R15, `(.L_x_2176) ;  /* 0x000000000f087348 */ /* 0x007fea0003c00000 */
[----:B------:R3:W4:Y:S02]  /*2e110*/  SHFL.IDX P6, R14, R13, R12, R11 ;  /* 0x0000000c0d0e7389 */ /* 0x00072400000c000b */
[----:B01234-:R-:W-:Y:S01]  /*2e120*/  ENDCOLLECTIVE ;  /* 0x000000000000791b */ /* 0x01ffe20003800000 */
.L_x_2176:
[----:B------:R-:W-:Y:S05]  /*2e130*/  BSYNC B0 ;  /* 0x0000000000007941 */ /* 0x000fea0003800000 */
.L_x_2175:
[----:B------:R-:W-:Y:S05]  /*2e140*/  BRA `(.L_x_2177) ;  /* 0xffffffb0001c7947 */ /* 0x000fea000383ffff */
.L_x_1997:
[----:B------:R-:W-:Y:S01]  /*2e150*/  BSSY B0, `(.L_x_2178) ;  /* 0x0000006000007945 */ /* 0x000fe20003800000 */
[----:B------:R-:W-:-:S07]  /*2e160*/  IMAD.MOV.U32 R15, RZ, RZ, -0x1 ;  /* 0xffffffffff0f7424 */ /* 0x000fce00078e00ff */
[----:B012---:R-:W-:Y:S05]  /*2e170*/  WARPSYNC.COLLECTIVE R15, `(.L_x_2179) ;  /* 0x000000000f0c7348 */ /* 0x007fea0003c00000 */
[----:B------:R-:W-:Y:S02]  /*2e180*/  ELECT P6, UR62, PT ;  /* 0x00000000003e782f */ /* 0x000fe400038c0000 */
[----:B------:R-:W-:Y:S01]  /*2e190*/  MOV R14, UR62 ;  /* 0x0000003e000e7c02 */ /* 0x000fe20008000f00 */
[----:B012---:R-:W-:Y:S10]  /*2e1a0*/  ENDCOLLECTIVE ;  /* 0x000000000000791b */ /* 0x007ff40003800000 */
.L_x_2179:
[----:B------:R-:W-:Y:S05]  /*2e1b0*/  BSYNC B0 ;  /* 0x0000000000007941 */ /* 0x000fea0003800000 */
.L_x_2178:
[----:B------:R-:W-:Y:S05]  /*2e1c0*/  BRA `(.L_x_2180) ;  /* 0xffffffb000107947 */ /* 0x000fea000383ffff */
.L_x_1999:
[----:B0-----:R0:W3:Y:S02]  /*2e1d0*/  SYNCS.PHASECHK.TRANS64.TRYWAIT P1, [R3+URZ+0x2a840], R2 ;  /* 0x02a84002030075a7 */ /* 0x0010e4000802017f */
[----:B---3--:R-:W-:Y:S05]  /*2e1e0*/  @!P1 NANOSLEEP.SYNCS 0x989680 ;  /* 0x009896800000995d */ /* 0x008fea0003900000 */
[----:B------:R-:W3:Y:S02]  /*2e1f0*/  @!P1 SYNCS.PHASECHK.TRANS64 P1, [R3+URZ+0x2a840], R2 ;  /* 0x02a84002030095a7 */ /* 0x000ee4000802007f */
[----:B---3--:R-:W-:Y:S05]  /*2e200*/  @!P1 BRA `(.L_x_1999) ;  /* 0xfffffffc00f09947 */ /* 0x008fea000383ffff */
[----:B------:R-:W-:Y:S05]  /*2e210*/  BRA `(.L_x_2181) ;  /* 0xffffffb000387947 */ /* 0x000fea000383ffff */
.L_x_2001:
[----:B---3--:R3:W4:Y:S02]  /*2e220*/  SYNCS.PHASECHK.TRANS64.TRYWAIT P1, [R27+URZ+0x2a840], R0 ;  /* 0x02a840001b0075a7 */ /* 0x008724000802017f */
[----:B----4-:R-:W-:Y:S05]  /*2e230*/  @!P1 NANOSLEEP.SYNCS 0x989680 ;  /* 0x009896800000995d */ /* 0x010fea0003900000 */
[----:B------:R-:W4:Y:S02]  /*2e240*/  @!P1 SYNCS.PHASECHK.TRANS64 P1, [R27+URZ+0x2a840], R0 ;  /* 0x02a840001b0095a7 */ /* 0x000f24000802007f */
[----:B----4-:R-:W-:Y:S05]  /*2e250*/  @!P1 BRA `(.L_x_2001) ;  /* 0xfffffffc00f09947 */ /* 0x010fea000383ffff */
[----:B------:R-:W-:Y:S05]  /*2e260*/  BRA `(.L_x_2182) ;  /* 0xffffffb000447947 */ /* 0x000fea000383ffff */
.L_x_2003:
[----:B----4-:R4:W0:Y:S02]  /*2e270*/  SYNCS.PHASECHK.TRANS64.TRYWAIT P1, [R3+URZ+0x2a860], R2 ;  /* 0x02a86002030075a7 */ /* 0x010824000802017f */
[----:B0-----:R-:W-:Y:S05]  /*2e280*/  @!P1 NANOSLEEP.SYNCS 0x989680 ;  /* 0x009896800000995d */ /* 0x001fea0003900000 */
[----:B------:R-:W0:Y:S02]  /*2e290*/  @!P1 SYNCS.PHASECHK.TRANS64 P1, [R3+URZ+0x2a860], R2 ;  /* 0x02a86002030095a7 */ /* 0x000e24000802007f */
[----:B0-----:R-:W-:Y:S05]  /*2e2a0*/  @!P1 BRA `(.L_x_2003) ;  /* 0xfffffffc00f09947 */ /* 0x001fea000383ffff */
[----:B------:R-:W-:Y:S05]  /*2e2b0*/  BRA `(.L_x_2183) ;  /* 0xffffffb000407947 */ /* 0x000fea000383ffff */
.L_x_2184:
        /* <DEDUP_REMOVED lines=12> */
.L_x_3231:


//--------------------- .text._ZN7cutlass13device_kernelIN5flash11enable_sm90INS1_16FlashAttnFwdSm90INS1_25CollectiveMainloopFwdSm90ILi2EN4cute5tupleIJNS5_1CILi1EEES8_S8_EEENS6_IJNS7_ILi128EEENS7_ILi96EEENS7_ILi192EEEEEELi128ENS_6half_tEfNS_4arch4Sm90ELb1ELb0ELb1ELb0ELb1ELb0ELb0ELb1ELb1ELb1ELb0ELb0EEENS1_21CollectiveEpilogueFwdINS6_IJSA_SA_SB_EEES9_SE_SG_Li256ELb0ELb1ELb0ELb0EEENS1_30DynamicPersistentTileSchedulerILi256ELi128ELb0ELb1ELb1EEEEEEEEEvNT_6ParamsE --------------------------
	.section	.text._ZN7cutlass13device_kernelIN5flash11enable_sm90INS1_16FlashAttnFwdSm90INS1_25CollectiveMainloopFwdSm90ILi2EN4cute5tupleIJNS5_1CILi1EEES8_S8_EEENS6_IJNS7_ILi128EEENS7_ILi96EEENS7_ILi192EEEEEELi128ENS_6half_tEfNS_4arch4Sm90ELb1ELb0ELb1ELb0ELb1ELb0ELb0ELb1ELb1ELb1ELb0ELb0EEENS1_21CollectiveEpilogueFwdINS6_IJSA_SA_SB_EEES9_SE_SG_Li256ELb0ELb1ELb0ELb0EEENS1_30DynamicPersistentTileSchedulerILi256ELi128ELb0ELb1ELb1EEEEEEEEEvNT_6ParamsE,"ax",@progbits
	.align	128
.text._ZN7cutlass13device_kernelIN5flash11enable_sm90INS1_16FlashAttnFwdSm90INS1_25CollectiveMainloopFwdSm90ILi2EN4cute5tupleIJNS5_1CILi1EEES8_S8_EEENS6_IJNS7_ILi128EEENS7_ILi96EEENS7_ILi192EEEEEELi128ENS_6half_tEfNS_4arch4Sm90ELb1ELb0ELb1ELb0ELb1ELb0ELb0ELb1ELb1ELb1ELb0ELb0EEENS1_21CollectiveEpilogueFwdINS6_IJSA_SA_SB_EEES9_SE_SG_Li256ELb0ELb1ELb0ELb0EEENS1_30DynamicPersistentTileSchedulerILi256ELi128ELb0ELb1ELb1EEEEEEEEEvNT_6ParamsE:
        .type           _ZN7cutlass13device_kernelIN5flash11enable_sm90INS1_16FlashAttnFwdSm90INS1_25CollectiveMainloopFwdSm90ILi2EN4cute5tupleIJNS5_1CILi1EEES8_S8_EEENS6_IJNS7_ILi128EEENS7_ILi96EEENS7_ILi192EEEEEELi128ENS_6half_tEfNS_4arch4Sm90ELb1ELb0ELb1ELb0ELb1ELb0ELb0ELb1ELb1ELb1ELb0ELb0EEENS1_21CollectiveEpilogueFwdINS6_IJSA_SA_SB_EEES9_SE_SG_Li256ELb0ELb1ELb0ELb0EEENS1_30DynamicPersistentTileSchedulerILi256ELi128ELb0ELb1ELb1EEEEEEEEEvNT_6ParamsE,@function
        .size           _ZN7cutlass13device_kernelIN5flash11enable_sm90INS1_16FlashAttnFwdSm90INS1_25CollectiveMainloopFwdSm90ILi2EN4cute5tupleIJNS5_1CILi1EEES8_S8_EEENS6_IJNS7_ILi128EEENS7_ILi96EEENS7_ILi192EEEEEELi128ENS_6half_tEfNS_4arch4Sm90ELb1ELb0ELb1ELb0ELb1ELb0ELb0ELb1ELb1ELb1ELb0ELb0EEENS1_21CollectiveEpilogueFwdINS6_IJSA_SA_SB_EEES9_SE_SG_Li256ELb0ELb1ELb0ELb0EEENS1_30DynamicPersistentTileSchedulerILi256ELi128ELb0ELb1ELb1EEEEEEEEEvNT_6ParamsE,(.L_x_3232 - _ZN7cutlass13device_kernelIN5flash11enable_sm90INS1_16FlashAttnFwdSm90INS1_25CollectiveMainloopFwdSm90ILi2EN4cute5tupleIJNS5_1CILi1EEES8_S8_EEENS6_IJNS7_ILi128EEENS7_ILi96EEENS7_ILi192EEEEEELi128ENS_6half_tEfNS_4arch4Sm90ELb1ELb0ELb1ELb0ELb1ELb0ELb0ELb1ELb1ELb1ELb0ELb0EEENS1_21CollectiveEpilogueFwdINS6_IJSA_SA_SB_EEES9_SE_SG_Li256ELb0ELb1ELb0ELb0EEENS1_30DynamicPersistentTileSchedulerILi256ELi128ELb0ELb1ELb1EEEEEEEEEvNT_6ParamsE)
        .other          _ZN7cutlass13device_kernelIN5flash11enable_sm90INS1_16FlashAttnFwdSm90INS1_25CollectiveMainloopFwdSm90ILi2EN4cute5tupleIJNS5_1CILi1EEES8_S8_EEENS6_IJNS7_ILi128EEENS7_ILi96EEENS7_ILi192EEEEEELi128ENS_6half_tEfNS_4arch4Sm90ELb1ELb0ELb1ELb0ELb1ELb0ELb0ELb1ELb1ELb1ELb0ELb0EEENS1_21CollectiveEpilogueFwdINS6_IJSA_SA_SB_EEES9_SE_SG_Li256ELb0ELb1ELb0ELb0EEENS1_30DynamicPersistentTileSchedulerILi256ELi128ELb0ELb1ELb1EEEEEEEEEvNT_6ParamsE,@"STO_CUDA_ENTRY STV_DEFAULT"
_ZN7cutlass13device_kernelIN5flash11enable_sm90INS1_16FlashAttnFwdSm90INS1_25CollectiveMainloopFwdSm90ILi2EN4cute5tupleIJNS5_1CILi1EEES8_S8_EEENS6_IJNS7_ILi128EEENS7_ILi96EEENS7_ILi192EEEEEELi128ENS_6half_tEfNS_4arch4Sm90ELb1ELb0ELb1ELb0ELb1ELb0ELb0ELb1ELb1ELb1ELb0ELb0EEENS1_21CollectiveEpilogueFwdINS6_IJSA_SA_SB_EEES9_SE_SG_Li256ELb0ELb1ELb0ELb0EEENS1_30DynamicPersistentTileSchedulerILi256ELi128ELb0ELb1ELb1EEEEEEEEEvNT_6ParamsE:
        /* <DEDUP_REMOVED lines=45> */
.L_x_2185:
        /* <DEDUP_REMOVED lines=22> */
.L_x_2186:
        /* <DEDUP_REMOVED lines=18> */
.L_x_2187:
        /* <DEDUP_REMOVED lines=22> */
.L_x_2188:
        /* <DEDUP_REMOVED lines=23> */
.L_x_2189:
[----:B------:R-:W-:Y:S01]  /*0820*/  UISETP.NE.AND UP0, UPT, UR9, URZ, UPT ;  /* 0x0000003f0900728c */ /* 0x000fe2000bf05270 */
[----:B------:R-:W-:Y:S01]  /*0830*/  NOP ;  /* 0x0000000000007918 */ /* 0x000fe20000000000 */
[----:B------:R-:W-:Y:S01]  /*0840*/  UMOV UR61, 0x1 ;  /* 0x00000001003d7882 */ /* 0x000fe20000000000 */
[----:B------:R-:W-:Y:S01]  /*0850*/  ULDC.64 UR36, c[0x0][0x208] ;  /* 0x0000820000247ab9 */ /* 0x000fe20000000a00 */
[----:B------:R-:W-:Y:S01]  /*0860*/  USEL UR61, UR61, 0x2, !UP0 ;  /* 0x000000023d3d7887 */ /* 0x000fe2000c000000 */
[----:B01234-:R-:W-:Y:S01]  /*0870*/  BAR.SYNC.DEFER_BLOCKING 0x0 ;  /* 0x0000000000007b1d */ /* 0x01ffe20000010000 */
[----:B------:R-:W-:-:S13]  /*0880*/  PLOP3.LUT P0, PT, PT, PT, UP0, 0x80, 0x0 ;  /* 0x000000000000781c */ /* 0x000fda0003f0f008 */
[----:B------:R-:W-:Y:S05]  /*0890*/  @!P0 BRA `(.L_x_2190) ;  /* 0x000000a800748947 */ /* 0x000fea0003800000 */
.L_x_2191:
[----:B------:R-:W-:-:S08]  /*08a0*/  NOP ;  /* 0x0000000000007918 */ /* 0x000fd00000000000 */
[----:B------:R-:W0:Y:S02]  /*08b0*/  USETMAXREG.TRY_ALLOC.CTAPOOL UP0, 0xe8 ;  /* 0x000000e8000079c8 */ /* 0x000e240008000600 */
[----:B0-----:R-:W-:-:S13]  /*08c0*/  PLOP3.LUT P0, PT, PT, PT, UP0, 0x80, 0x0 ;  /* 0x000000000000781c */ /* 0x001fda0003f0f008 */
[----:B------:R-:W-:Y:S05]  /*08d0*/  @!P0 BRA `(.L_x_2191) ;  /* 0xfffffffc00f08947 */ /* 0x000fea000383ffff */
[----:B------:R-:W0:Y:S08]  /*08e0*/  S2UR UR4, SR_CTAID.X ;  /* 0x00000000000479c3 */ /* 0x000e300000002500 */
[----:B------:R-:W-:Y:S08]  /*08f0*/  BAR.ARV 0x4, 0x180 ;  /* 0x0106000000007b1d */ /* 0x000ff00000002000 */
[----:B------:R-:W0:Y:S08]  /*0900*/  LDC R0, c[0x0][0xc38] ;  /* 0x00030e00ff007b82 */ /* 0x000e300000000800 */
[----:B------:R-:W-:Y:S06]  /*0910*/  BAR.ARV 0x8, 0x180 ;  /* 0x0206000000007b1d */ /* 0x000fec0000002000 */
[----:B0-----:R-:W-:-:S13]  /*0920*/  ISETP.LE.AND P0, PT, R0, UR4, PT ;  /* 0x0000000400007c0c */ /* 0x001fda000bf03270 */
[----:B------:R-:W-:Y:S05]  /*0930*/  @P0 EXIT ;  /* 0x000000000000094d */ /* 0x000fea0003800000 */
[----:B------:R-:W0:Y:S01]  /*0940*/  S2R R2, SR_TID.X ;  /* 0x0000000000027919 */ /* 0x000e220000002100 */
[----:B------:R-:W-:Y:S01]  /*0950*/  IMAD.MOV.U32 R163, RZ, RZ, RZ ;  /* 0x000000ffffa37224 */ /* 0x000fe200078e00ff */
[----:B------:R-:W-:Y:S01]  /*0960*/  ULOP3.LUT UR60, UR61, 0x1, URZ, 0xfc, !UPT ;  /* 0x000000013d3c7892 */ /* 0x000fe2000f8efc3f */
[----:B------:R-:W-:Y:S01]  /*0970*/  UMOV UR38, URZ ;  /* 0x0000003f00267c82 */ /* 0x000fe20008000000 */
[----:B------:R-:W-:Y:S01]  /*0980*/  UMOV UR39, URZ ;  /* 0x0000003f00277c82 */ /* 0x000fe20008000000 */
[----:B0-----:R-:W-:-:S05]  /*0990*/  VIADD R170, R2, 0xffffff80 ;  /* 0xffffff8002aa7836 */ /* 0x001fca0000000000 */
[----:B------:R-:W-:-:S04]  /*09a0*/  SHF.R.S32.HI R3, RZ, 0x1f, R170 ;  /* 0x0000001fff037819 */ /* 0x000fc800000114aa */
[CC--:B------:R-:W-:Y:S02]  /*09b0*/  LEA.HI R0, R3.reuse, R170.reuse, RZ, 0x7 ;  /* 0x000000aa03007211 */ /* 0x0c0fe400078f38ff */
[CC--:B------:R-:W-:Y:S02]  /*09c0*/  LEA.HI R2, R3.reuse, R170.reuse, RZ, 0x4 ;  /* 0x000000aa03027211 */ /* 0x0c0fe400078f20ff */
[----:B------:R-:W-:Y:S02]  /*09d0*/  LOP3.LUT R5, R0, 0xffffff80, RZ, 0xc0, !PT ;  /* 0xffffff8000057812 */ /* 0x000fe400078ec0ff */
[----:B------:R-:W-:Y:S02]  /*09e0*/  SHF.R.S32.HI R7, RZ, 0x4, R2 ;  /* 0x00000004ff077819 */ /* 0x000fe40000011402 */
[----:B------:R-:W-:Y:S01]  /*09f0*/  LEA.HI R4, R3, R170, RZ, 0x5 ;  /* 0x000000aa03047211 */ /* 0x000fe200078f28ff */
[----:B------:R-:W-:Y:S01]  /*0a00*/  IMAD.IADD R164, R170, 0x1, -R5 ;  /* 0x00000001aaa47824 */ /* 0x000fe200078e0a05 */
[----:B------:R-:W-:-:S02]  /*0a10*/  LOP3.LUT R5, R2, 0x3fffff0, RZ, 0xc0, !PT ;  /* 0x03fffff002057812 */ /* 0x000fc400078ec0ff */
[----:B------:R-:W-:Y:S02]  /*0a20*/  LEA.HI R2, R2, R7, RZ, 0x1 ;  /* 0x0000000702027211 */ /* 0x000fe400078f08ff */
[----:B------:R-:W-:Y:S01]  /*0a30*/  SHF.R.S32.HI R9, RZ, 0x1f, R164 ;  /* 0x0000001fff097819 */ /* 0x000fe200000114a4 */
[----:B------:R-:W-:Y:S01]  /*0a40*/  IMAD.IADD R5, R170, 0x1, -R5 ;  /* 0x00000001aa057824 */ /* 0x000fe200078e0a05 */
[----:B------:R-:W-:Y:S02]  /*0a50*/  LOP3.LUT R2, R2, 0x1ffffffe, RZ, 0xc0, !PT ;  /* 0x1ffffffe02027812 */ /* 0x000fe400078ec0ff */
[----:B------:R-:W-:Y:S02]  /*0a60*/  LEA.HI R6, R9, R164, RZ, 0x2 ;  /* 0x000000a409067211 */ /* 0x000fe400078f10ff */
[----:B------:R-:W-:Y:S01]  /*0a70*/  SHF.L.U32 R4, R4, 0x5, RZ ;  /* 0x0000000504047819 */ /* 0x000fe200000006ff */
[----:B------:R-:W-:Y:S01]  /*0a80*/  IMAD.IADD R2, R7, 0x1, -R2 ;  /* 0x0000000107027824 */ /* 0x000fe200078e0a02 */
[----:B------:R-:W-:-:S02]  /*0a90*/  LEA.HI R10, R3, R170, RZ, 0x2 ;  /* 0x000000aa030a7211 */ /* 0x000fc400078f10ff */
[--C-:B------:R-:W-:Y:S02]  /*0aa0*/  SHF.R.S32.HI R8, RZ, 0x2, R6.reuse ;  /* 0x00000002ff087819 */ /* 0x100fe40000011406 */
[----:B------:R-:W-:Y:S02]  /*0ab0*/  SHF.R.S32.HI R11, RZ, 0x1f, R6 ;  /* 0x0000001fff0b7819 */ /* 0x000fe40000011406 */
[----:B------:R-:W-:Y:S02]  /*0ac0*/  LOP3.LUT R4, R4, 0xfffffc00, RZ, 0xc0, !PT ;  /* 0xfffffc0004047812 */ /* 0x000fe400078ec0ff */
[----:B------:R-:W-:Y:S02]  /*0ad0*/  LOP3.LUT R7, R10, 0xfffffffc, RZ, 0xc0, !PT ;  /* 0xfffffffc0a077812 */ /* 0x000fe400078ec0ff */
[----:B------:R-:W-:Y:S01]  /*0ae0*/  LEA.HI R3, R3, R170, RZ, 0x3 ;  /* 0x000000aa03037211 */ /* 0x000fe200078f18ff */
[----:B------:R-:W-:Y:S01]  /*0af0*/  IMAD R5, R5, 0x40, R4 ;  /* 0x0000004005057824 */ /* 0x000fe200078e0204 */
[----:B------:R-:W-:Y:S01]  /*0b00*/  LEA.HI R11, R11, R8, RZ, 0x3 ;  /* 0x000000080b0b7211 */ /* 0x000fe200078f18ff */
[----:B------:R-:W-:Y:S01]  /*0b10*/  IMAD.IADD R4, R170, 0x1, -R7 ;  /* 0x00000001aa047824 */ /* 0x000fe200078e0a07 */
[----:B------:R-:W-:Y:S01]  /*0b20*/  SHF.R.S32.HI R165, RZ, 0x7, R0 ;  /* 0x00000007ffa57819 */ /* 0x000fe20000011400 */
[----:B------:R-:W-:Y:S01]  /*0b30*/  IMAD R167, R2, 0x8, R5 ;  /* 0x0000000802a77824 */ /* 0x000fe200078e0205 */
[----:B------:R-:W-:-:S02]  /*0b40*/  LOP3.LUT R7, R3, 0xfffffff8, RZ, 0xc0, !PT ;  /* 0xfffffff803077812 */ /* 0x000fc400078ec0ff */
[----:B------:R-:W-:Y:S02]  /*0b50*/  LOP3.LUT R11, R11, 0xfffffff8, RZ, 0xc0, !PT ;  /* 0xfffffff80b0b7812 */ /* 0x000fe400078ec0ff */
[----:B------:R-:W-:Y:S02]  /*0b60*/  LEA.HI R9, R9, R164, RZ, 0x5 ;  /* 0x000000a409097211 */ /* 0x000fe400078f28ff */
[----:B------:R-:W-:Y:S02]  /*0b70*/  LEA.HI R0, R0, R165, RZ, 0x1 ;  /* 0x000000a500007211 */ /* 0x000fe400078f08ff */
[----:B------:R-:W-:Y:S02]  /*0b80*/  IADD3 R160, R170, -R7, RZ ;  /* 0x80000007aaa07210 */ /* 0x000fe40007ffe0ff */
[----:B------:R-:W-:Y:S02]  /*0b90*/  IADD3 R8, R8, -R11, RZ ;  /* 0x8000000b08087210 */ /* 0x000fe40007ffe0ff */
[----:B------:R-:W-:-:S02]  /*0ba0*/  SHF.R.S32.HI R9, RZ, 0x5, R9 ;  /* 0x00000005ff097819 */ /* 0x000fc40000011409 */
[----:B------:R-:W-:Y:S02]  /*0bb0*/  LEA.HI R10, R4, R4, RZ, 0x1 ;  /* 0x00000004040a7211 */ /* 0x000fe400078f08ff */
[----:B------:R-:W-:Y:S01]  /*0bc0*/  LOP3.LUT R0, R0, 0x3fffffe, RZ, 0xc0, !PT ;  /* 0x03fffffe00007812 */ /* 0x000fe200078ec0ff */
[----:B------:R-:W-:Y:S01]  /*0bd0*/  IMAD R9, R9, 0x10, R8 ;  /* 0x0000001009097824 */ /* 0x000fe200078e0208 */
[----:B------:R-:W-:Y:S02]  /*0be0*/  SHF.L.U32 R17, R160, 0x3, RZ ;  /* 0x00000003a0117819 */ /* 0x000fe400000006ff */
[----:B------:R-:W-:Y:S01]  /*0bf0*/  LOP3.LUT R11, R10, 0x1ffffffe, RZ, 0xc0, !PT ;  /* 0x1ffffffe0a0b7812 */ /* 0x000fe200078ec0ff */
[----:B------:R-:W-:Y:S01]  /*0c00*/  IMAD.IADD R0, R165, 0x1, -R0 ;  /* 0x00000001a5007824 */ /* 0x000fe200078e0a00 */
[----:B------:R-:W-:Y:S01]  /*0c10*/  LOP3.LUT R5, R6, 0x7ffffffc, RZ, 0xc0, !PT ;  /* 0x7ffffffc06057812 */ /* 0x000fe200078ec0ff */
[----:B------:R-:W-:Y:S01]  /*0c20*/  VIADD R22, R17, 0x40 ;  /* 0x0000004011167836 */ /* 0x000fe20000000000 */
[----:B------:R-:W-:Y:S01]  /*0c30*/  SHF.R.S32.HI R162, RZ, 0x3, R3 ;  /* 0x00000003ffa27819 */ /* 0x000fe20000011403 */
[----:B------:R-:W-:Y:S01]  /*0c40*/  IMAD.IADD R11, R4, 0x1, -R11 ;  /* 0x00000001040b7824 */ /* 0x000fe200078e0a0b */
[----:B------:R-:W-:Y:S01]  /*0c50*/  SHF.R.S32.HI R169, RZ, 0x1f, R17 ;  /* 0x0000001fffa97819 */ /* 0x000fe20000011411 */
[----:B------:R-:W-:Y:S01]  /*0c60*/  IMAD R166, R0, 0x40, R9 ;  /* 0x0000004000a67824 */ /* 0x000fe200078e0209 */
[----:B------:R-:W-:Y:S01]  /*0c70*/  SHF.R.S32.HI R168, RZ, 0x1f, R22 ;  /* 0x0000001fffa87819 */ /* 0x000fe20000011416 */
[----:B------:R-:W-:Y:S01]  /*0c80*/  IMAD.U32 R0, RZ, RZ, UR4 ;  /* 0x00000004ff007e24 */ /* 0x000fe2000f8e00ff */
[----:B------:R-:W-:Y:S01]  /*0c90*/  IADD3 R18, R164, -R5, RZ ;  /* 0x80000005a4127210 */ /* 0x000fe20007ffe0ff */
[----:B------:R-:W-:-:S07]  /*0ca0*/  IMAD R19, R11, 0x8, R166 ;  /* 0x000000080b137824 */ /* 0x000fce00078e02a6 */
.L_x_2248:
[----:B0----5:R-:W0:Y:S01]  /*0cb0*/  LDC R5, c[0x0][0xc60] ;  /* 0x00031800ff057b82 */ /* 0x021e220000000800 */
[----:B--2---:R-:W-:Y:S01]  /*0cc0*/  IMAD.MOV.U32 R2, RZ, RZ, R0 ;  /* 0x000000ffff027224 */ /* 0x004fe200078e0000 */
[----:B------:R-:W-:Y:S01]  /*0cd0*/  ULDC UR4, c[0x0][0xc78] ;  /* 0x00031e0000047ab9 */ /* 0x000fe20000000800 */
[----:B0-----:R-:W-:-:S13]  /*0ce0*/  ISETP.NE.AND P0, PT, R5, 0x1, PT ;  /* 0x000000010500780c */ /* 0x001fda0003f05270 */
[----:B---3--:R-:W0:Y:S08]  /*0cf0*/  @P0 LDC R3, c[0x0][0xc64] ;  /* 0x00031900ff030b82 */ /* 0x008e300000000800 */
[----:B------:R-:W1:Y:S01]  /*0d00*/  @P0 LDC R4, c[0x0][0xc68] ;  /* 0x00031a00ff040b82 */ /* 0x000e620000000800 */
[----:B0-----:R-:W-:-:S05]  /*0d10*/  @P0 IMAD.HI.U32 R3, R0, R3, RZ ;  /* 0x0000000300030227 */ /* 0x001fca00078e00ff */
[----:B-1----:R-:W-:-:S04]  /*0d20*/  @P0 SHF.R.U32.HI R2, RZ, R4, R3 ;  /* 0x00000004ff020219 */ /* 0x002fc80000011603 */
[----:B------:R-:W-:Y:S01]  /*0d30*/  ISETP.GE.AND P0, PT, R2, UR4, PT ;  /* 0x0000000402007c0c */ /* 0x000fe2000bf06270 */
[----:B------:R-:W-:-:S04]  /*0d40*/  IMAD.MOV R3, RZ, RZ, -R2 ;  /* 0x000000ffff037224 */ /* 0x000fc800078e0a02 */
[----:B------:R-:W-:-:S08]  /*0d50*/  IMAD R9, R5, R3, R0 ;  /* 0x0000000305097224 */ /* 0x000fd000078e0200 */
[----:B----4-:R-:W-:Y:S05]  /*0d60*/  @!P0 BRA `(.L_x_2192) ;  /* 0x0000000000208947 */ /* 0x010fea0003800000 */
[----:B------:R-:W0:Y:S01]  /*0d70*/  LDC R3, c[0x0][0xc6c] ;  /* 0x00031b00ff037b82 */ /* 0x000e220000000800 */
[----:B------:R-:W-:Y:S02]  /*0d80*/  MOV R0, R9 ;  /* 0x0000000900007202 */ /* 0x000fe40000000f00 */
[----:B0-----:R-:W-:-:S13]  /*0d90*/  ISETP.NE.AND P0, PT, R3, 0x1, PT ;  /* 0x000000010300780c */ /* 0x001fda0003f05270 */
[----:B------:R-:W0:Y:S02]  /*0da0*/  @P0 LDC.64 R4, c[0x0][0xc70] ;  /* 0x00031c00ff040b82 */ /* 0x000e240000000a00 */
[----:B0-----:R-:W-:-:S05]  /*0db0*/  @P0 IMAD.HI.U32 R4, R9, R4, RZ ;  /* 0x0000000409040227 */ /* 0x001fca00078e00ff */
[----:B------:R-:W-:-:S05]  /*0dc0*/  @P0 SHF.R.U32.HI R0, RZ, R5, R4 ;  /* 0x00000005ff000219 */ /* 0x000fca0000011604 */
[----:B------:R-:W-:Y:S01]  /*0dd0*/  IMAD R3, R0, R3, RZ ;  /* 0x0000000300037224 */ /* 0x000fe200078e02ff */
[----:B------:R-:W-:Y:S06]  /*0de0*/  BRA `(.L_x_2193) ;  /* 0x00000000001c7947 */ /* 0x000fec0003800000 */
.L_x_2192:
[----:B------:R-:W0:Y:S01]  /*0df0*/  LDC R3, c[0x0][0xc54] ;  /* 0x00031500ff037b82 */ /* 0x000e220000000800 */
[----:B------:R-:W-:Y:S01]  /*0e00*/  IMAD.MOV.U32 R0, RZ, RZ, R9 ;  /* 0x000000ffff007224 */ /* 0x000fe200078e0009 */
[----:B0-----:R-:W-:-:S13]  /*0e10*/  ISETP.NE.AND P0, PT, R3, 0x1, PT ;  /* 0x000000010300780c */ /* 0x001fda0003f05270 */
[----:B------:R-:W0:Y:S02]  /*0e20*/  @P0 LDC.64 R4, c[0x0][0xc58] ;  /* 0x00031600ff040b82 */ /* 0x000e240000000a00 */
[----:B0-----:R-:W-:-:S05]  /*0e30*/  @P0 IMAD.HI.U32 R4, R9, R4, RZ ;  /* 0x0000000409040227 */ /* 0x001fca00078e00ff */
[----:B------:R-:W-:-:S05]  /*0e40*/  @P0 SHF.R.U32.HI R0, RZ, R5, R4 ;  /* 0x00000005ff000219 */ /* 0x000fca0000011604 */
[----:B------:R-:W-:-:S07]  /*0e50*/  IMAD R3, R0, R3, RZ ;  /* 0x0000000300037224 */ /* 0x000fce00078e02ff */
.L_x_2193:
[----:B------:R-:W0:Y:S01]  /*0e60*/  LDC R171, c[0x0][0x448] ;  /* 0x00011200ffab7b82 */ /* 0x000e220000000800 */
[----:B------:R-:W-:Y:S01]  /*0e70*/  LOP3.LUT R0, RZ, R0, RZ, 0x33, !PT ;  /* 0x00000000ff007212 */ /* 0x000fe200078e33ff */
[----:B------:R-:W-:Y:S01]  /*0e80*/  ULDC UR4, c[0x0][0xc3c] ;  /* 0x00030f0000047ab9 */ /* 0x000fe20000000800 */
[----:B------:R-:W-:Y:S01]  /*0e90*/  ULDC.64 UR6, c[0x0][0x418] ;  /* 0x0001060000067ab9 */ /* 0x000fe20000000a00 */
[----:B------:R-:W-:Y:S01]  /*0ea0*/  ULDC UR42, c[0x0][0x424] ;  /* 0x00010900002a7ab9 */ /* 0x000fe20000000800 */
[----:B------:R-:W-:Y:S01]  /*0eb0*/  UISETP.NE.U32.AND UP0, UPT, UR6, URZ, UPT ;  /* 0x0000003f0600728c */ /* 0x000fe2000bf05070 */
[----:B------:R-:W-:Y:S01]  /*0ec0*/  VIADD R0, R0, UR4 ;  /* 0x0000000400007c36 */ /* 0x000fe20008000000 */
[----:B------:R-:W-:Y:S01]  /*0ed0*/  ULDC UR4, c[0x0][0x288] ;  /* 0x0000a20000047ab9 */ /* 0x000fe20000000800 */
[----:B------:R-:W1:Y:S01]  /*0ee0*/  LDC R161, c[0x0][0xc48] ;  /* 0x00031200ffa17b82 */ /* 0x000e620000000800 */
[----:B------:R-:W-:Y:S01]  /*0ef0*/  UISETP.NE.AND.EX UP0, UPT, UR7, URZ, UPT, UP0 ;  /* 0x0000003f0700728c */ /* 0x000fe2000bf05300 */
[----:B------:R-:W-:Y:S01]  /*0f00*/  IMAD.SHL.U32 R16, R0, 0x80, RZ ;  /* 0x0000008000107824 */ /* 0x000fe200078e00ff */
[----:B------:R-:W-:Y:S01]  /*0f10*/  UIADD3 UR4, -UR4, 0x60, URZ ;  /* 0x0000006004047890 */ /* 0x000fe2000fffe13f */
[----:B------:R-:W-:Y:S01]  /*0f20*/  IMAD.IADD R3, R9, 0x1, -R3 ;  /* 0x0000000109037824 */ /* 0x000fe200078e0a03 */
[----:B------:R-:W-:Y:S01]  /*0f30*/  USEL UR42, UR42, 0x1, UP0 ;  /* 0x000000012a2a7887 */ /* 0x000fe20008000000 */
[----:B------:R-:W-:-:S02]  /*0f40*/  CS2R R88, SRZ ;  /* 0x0000000000587805 */ /* 0x000fc4000001ff00 */
[----:B------:R-:W-:Y:S01]  /*0f50*/  IADD3 R0, R16, 0x7f, RZ ;  /* 0x0000007f10007810 */ /* 0x000fe20007ffe0ff */
[----:B------:R-:W-:Y:S01]  /*0f60*/  ULDC UR5, c[0x0][0x2f0] ;  /* 0x0000bc0000057ab9 */ /* 0x000fe20000000800 */
[----:B------:R-:W-:Y:S01]  /*0f70*/  ULDC UR6, c[0x0][0xc54] ;  /* 0x0003150000067ab9 */ /* 0x000fe20000000800 */
[----:B------:R-:W-:Y:S01]  /*0f80*/  UIMAD UR4, UR42, UR5, UR4 ;  /* 0x000000052a0472a4 */ /* 0x000fe2000f8e0204 */
[----:B------:R-:W-:Y:S01]  /*0f90*/  IMAD R9, R2, UR6, R3 ;  /* 0x0000000602097c24 */ /* 0x000fe2000f8e0203 */
[----:B------:R-:W-:Y:S01]  /*0fa0*/  CS2R R86, SRZ ;  /* 0x0000000000567805 */ /* 0x000fe2000001ff00 */
[----:B------:R-:W-:Y:S01]  /*0fb0*/  IMAD.MOV.U32 R4, RZ, RZ, R0 ;  /* 0x000000ffff047224 */ /* 0x000fe200078e0000 */
[----:B------:R-:W-:Y:S01]  /*0fc0*/  CS2R R84, SRZ ;  /* 0x0000000000547805 */ /* 0x000fe2000001ff00 */
[----:B------:R-:W-:Y:S01]  /*0fd0*/  IMAD.MOV.U32 R23, RZ, RZ, R9 ;  /* 0x000000ffff177224 */ /* 0x000fe200078e0009 */
[----:B0-----:R-:W-:Y:S02]  /*0fe0*/  ISETP.NE.AND P1, PT, R171, 0x1, PT ;  /* 0x00000001ab00780c */ /* 0x001fe40003f25270 */
[----:B------:R-:W-:-:S02]  /*0ff0*/  CS2R R82, SRZ ;  /* 0x0000000000527805 */ /* 0x000fc4000001ff00 */
[----:B------:R-:W-:Y:S02]  /*1000*/  CS2R R80, SRZ ;  /* 0x0000000000507805 */ /* 0x000fe4000001ff00 */
[----:B------:R-:W-:Y:S02]  /*1010*/  CS2R R78, SRZ ;  /* 0x00000000004e7805 */ /* 0x000fe4000001ff00 */
[----:B------:R-:W-:Y:S02]  /*1020*/  CS2R R76, SRZ ;  /* 0x00000000004c7805 */ /* 0x000fe4000001ff00 */
[----:B------:R-:W-:Y:S01]  /*1030*/  CS2R R74, SRZ ;  /* 0x00000000004a7805 */ /* 0x000fe2000001ff00 */
[----:B------:R-:W-:Y:S01]  /*1040*/  IMAD.MOV.U32 R73, RZ, RZ, RZ ;  /* 0x000000ffff497224 */ /* 0x000fe200078e00ff */
[----:B------:R-:W-:Y:S02]  /*1050*/  CS2R R44, SRZ ;  /* 0x00000000002c7805 */ /* 0x000fe4000001ff00 */
[----:B-1----:R-:W-:-:S02]  /*1060*/  ISETP.NE.AND P0, PT, R161, 0x1, PT ;  /* 0x00000001a100780c */ /* 0x002fc40003f05270 */
[----:B------:R-:W-:Y:S02]  /*1070*/  CS2R R70, SRZ ;  /* 0x0000000000467805 */ /* 0x000fe4000001ff00 */
[----:B------:R-:W-:Y:S02]  /*1080*/  CS2R R68, SRZ ;  /* 0x0000000000447805 */ /* 0x000fe4000001ff00 */
[----:B------:R-:W-:Y:S02]  /*1090*/  CS2R R66, SRZ ;  /* 0x0000000000427805 */ /* 0x000fe4000001ff00 */
[----:B------:R-:W-:Y:S01]  /*10a0*/  CS2R R64, SRZ ;  /* 0x0000000000407805 */ /* 0x000fe2000001ff00 */
[----:B------:R-:W0:Y:S01]  /*10b0*/  @P1 LDC R5, c[0x0][0x44c] ;  /* 0x00011300ff051b82 */ /* 0x000e220000000800 */
[----:B------:R-:W-:Y:S02]  /*10c0*/  CS2R R62, SRZ ;  /* 0x00000000003e7805 */ /* 0x000fe4000001ff00 */
[----:B------:R-:W-:Y:S01]  /*10d0*/  CS2R R60, SRZ ;  /* 0x00000000003c7805 */ /* 0x000fe2000001ff00 */
[----:B------:R-:W-:Y:S01]  /*10e0*/  IMAD.MOV.U32 R59, RZ, RZ, RZ ;  /* 0x000000ffff3b7224 */ /* 0x000fe200078e00ff */
[----:B------:R-:W-:-:S02]  /*10f0*/  MOV R50, RZ ;  /* 0x000000ff00327202 */ /* 0x000fc40000000f00 */
[----:B------:R-:W-:Y:S02]  /*1100*/  CS2R R56, SRZ ;  /* 0x0000000000387805 */ /* 0x000fe4000001ff00 */
[----:B------:R-:W-:Y:S02]  /*1110*/  CS2R R54, SRZ ;  /* 0x0000000000367805 */ /* 0x000fe4000001ff00 */
[----:B------:R-:W-:Y:S01]  /*1120*/  CS2R R52, SRZ ;  /* 0x0000000000347805 */ /* 0x000fe2000001ff00 */
[----:B------:R-:W1:Y:S01]  /*1130*/  @P1 LDC R8, c[0x0][0x450] ;  /* 0x00011400ff081b82 */ /* 0x000e620000000800 */
[----:B------:R-:W-:Y:S02]  /*1140*/  CS2R R100, SRZ ;  /* 0x0000000000647805 */ /* 0x000fe4000001ff00 */
[----:B------:R-:W-:Y:S02]  /*1150*/  CS2R R96, SRZ ;  /* 0x0000000000607805 */ /* 0x000fe4000001ff00 */
[----:B------:R-:W-:-:S02]  /*1160*/  CS2R R48, SRZ ;  /* 0x0000000000307805 */ /* 0x000fc4000001ff00 */
[----:B------:R-:W-:Y:S02]  /*1170*/  CS2R R102, SRZ ;  /* 0x0000000000667805 */ /* 0x000fe4000001ff00 */
[----:B------:R-:W-:Y:S02]  /*1180*/  CS2R R98, SRZ ;  /* 0x0000000000627805 */ /* 0x000fe4000001ff00 */
[----:B------:R-:W-:Y:S02]  /*1190*/  CS2R R90, SRZ ;  /* 0x00000000005a7805 */ /* 0x000fe4000001ff00 */
[----:B------:R-:W-:Y:S01]  /*11a0*/  CS2R R104, SRZ ;  /* 0x0000000000687805 */ /* 0x000fe2000001ff00 */
[----:B------:R-:W2:Y:S01]  /*11b0*/  @P0 LDC R6, c[0x0][0xc4c] ;  /* 0x00031300ff060b82 */ /* 0x000ea20000000800 */
[----:B------:R-:W-:Y:S01]  /*11c0*/  CS2R R92, SRZ ;  /* 0x00000000005c7805 */ /* 0x000fe2000001ff00 */
[----:B------:R-:W-:Y:S01]  /*11d0*/  IMAD.MOV.U32 R106, RZ, RZ, RZ ;  /* 0x000000ffff6a7224 */ /* 0x000fe200078e00ff */
[----:B------:R-:W-:Y:S01]  /*11e0*/  CS2R R94, SRZ ;  /* 0x00000000005e7805 */ /* 0x000fe2000001ff00 */
[----:B------:R-:W-:Y:S01]  /*11f0*/  IMAD.MOV.U32 R108, RZ, RZ, RZ ;  /* 0x000000ffff6c7224 */ /* 0x000fe200078e00ff */
[----:B------:R-:W-:Y:S01]  /*1200*/  MOV R29, RZ ;  /* 0x000000ff001d7202 */ /* 0x000fe20000000f00 */
[----:B------:R-:W-:-:S02]  /*1210*/  IMAD.MOV.U32 R30, RZ, RZ, RZ ;  /* 0x000000ffff1e7224 */ /* 0x000fc400078e00ff */
[----:B0-----:R-:W-:Y:S01]  /*1220*/  @P1 IMAD.HI.U32 R5, R0, R5, RZ ;  /* 0x0000000500051227 */ /* 0x001fe200078e00ff */
[----:B------:R-:W0:Y:S03]  /*1230*/  @P0 LDC R7, c[0x0][0xc50] ;  /* 0x00031400ff070b82 */ /* 0x000e260000000800 */
[----:B------:R-:W-:Y:S02]  /*1240*/  IMAD.MOV.U32 R27, RZ, RZ, RZ ;  /* 0x000000ffff1b7224 */ /* 0x000fe400078e00ff */
[----:B------:R-:W-:Y:S01]  /*1250*/  IMAD.MOV.U32 R110, RZ, RZ, RZ ;  /* 0x000000ffff6e7224 */ /* 0x000fe200078e00ff */
[----:B-1----:R-:W-:-:S04]  /*1260*/  @P1 SHF.R.U32.HI R4, RZ, R8, R5 ;  /* 0x00000008ff041219 */ /* 0x002fc80000011605 */
[----:B------:R-:W-:Y:S01]  /*1270*/  IADD3 R4, R4, UR4, RZ ;  /* 0x0000000404047c10 */ /* 0x000fe2000fffe0ff */
[----:B------:R-:W-:Y:S01]  /*1280*/  UIMAD UR4, UR42, UR5, 0x5f ;  /* 0x0000005f2a0474a4 */ /* 0x000fe2000f8e0205 */
[----:B--2---:R-:W-:-:S03]  /*1290*/  @P0 IMAD.HI.U32 R0, R9, R6, RZ ;  /* 0x0000000609000227 */ /* 0x004fc600078e00ff */
[----:B------:R-:W-:Y:S01]  /*12a0*/  UIMAD.WIDE UR4, UR4, 0x2aaaaaab, URZ ;  /* 0x2aaaaaab040478a5 */ /* 0x000fe2000f8e023f */
[----:B------:R-:W-:-:S03]  /*12b0*/  IMAD.HI R4, R4, 0x2aaaaaab, RZ ;  /* 0x2aaaaaab04047827 */ /* 0x000fc600078e02ff */
[----:B------:R-:W-:Y:S02]  /*12c0*/  USHF.R.U32.HI UR4, URZ, 0x1f, UR5 ;  /* 0x0000001f3f047899 */ /* 0x000fe40008011605 */
[----:B------:R-:W-:Y:S02]  /*12d0*/  SHF.R.U32.HI R3, RZ, 0x1f, R4 ;  /* 0x0000001fff037819 */ /* 0x000fe40000011604 */
[----:B------:R-:W-:Y:S01]  /*12e0*/  ULEA.HI.SX32 UR4, UR5, UR4, 0x1c ;  /* 0x0000000405047291 */ /* 0x000fe2000f8fe23f */
[----:B0-----:R-:W-:Y:S02]  /*12f0*/  @P0 SHF.R.U32.HI R23, RZ, R7, R0 ;  /* 0x00000007ff170219 */ /* 0x001fe40000011600 */
[----:B------:R-:W-:Y:S02]  /*1300*/  CS2R R6, SRZ ;  /* 0x0000000000067805 */ /* 0x000fe4000001ff00 */
[----:B------:R-:W-:Y:S02]  /*1310*/  LEA.HI.SX32 R3, R4, R3, 0x1c ;  /* 0x0000000304037211 */ /* 0x000fe400078fe2ff */
[----:B------:R-:W-:Y:S01]  /*1320*/  PLOP3.LUT P0, PT, PT, PT, PT, 0x80, 0x0 ;  /* 0x000000000000781c */ /* 0x000fe20003f0f070 */
[----:B------:R-:W-:Y:S01]  /*1330*/  IMAD.MOV R0, RZ, RZ, -R23 ;  /* 0x000000ffff007224 */ /* 0x000fe200078e0a17 */
[----:B------:R-:W-:Y:S01]  /*1340*/  VIMNMX R72, R3, UR4, PT ;  /* 0x0000000403487c48 */ /* 0x000fe2000bfe0100 */
[----:B------:R-:W-:-:S02]  /*1350*/  IMAD.MOV.U32 R3, RZ, RZ, RZ ;  /* 0x000000ffff037224 */ /* 0x000fc400078e00ff */
[----:B------:R-:W-:Y:S01]  /*1360*/  IMAD R161, R161, R0, R9 ;  /* 0x00000000a1a17224 */ /* 0x000fe200078e0209 */
[----:B------:R-:W-:-:S13]  /*1370*/  ISETP.GE.AND P1, PT, R72, 0x1, PT ;  /* 0x000000014800780c */ /* 0x000fda0003f26270 */
[----:B------:R-:W-:Y:S05]  /*1380*/  @!P1 BRA `(.L_x_2194) ;  /* 0x0000008000ac9947 */ /* 0x000fea0003800000 */
        /* <DEDUP_REMOVED lines=18> */
[----:B------:R-:W-:Y:S01]  /*14b0*/  MOV R4, UR4 ;  /* 0x0000000400047c02 */ /* 0x000fe20008000f00 */
[----:B------:R0:W1:Y:S01]  /*14c0*/  LDC.64 R2, c[0x4][R0] ;  /* 0x0100000000027b82 */ /* 0x0000620000000a00 */
[----:B------:R-:W-:Y:S01]  /*14d0*/  IMAD.U32 R5, RZ, RZ, UR5 ;  /* 0x00000005ff057e24 */ /* 0x000fe2000f8e00ff */
[----:B------:R-:W-:Y:S01]  /*14e0*/  ULDC.64 UR4, c[0x4][0x98] ;  /* 0x0100260000047ab9 */ /* 0x000fe20000000a00 */
[----:B------:R-:W-:Y:S01]  /*14f0*/  MOV R10, UR6 ;  /* 0x00000006000a7c02 */ /* 0x000fe20008000f00 */
[----:B------:R-:W-:Y:S01]  /*1500*/  IMAD.U32 R6, RZ, RZ, UR4 ;  /* 0x00000004ff067e24 */ /* 0x000fe2000f8e00ff */
[----:B------:R-:W-:Y:S01]  /*1510*/  MOV R13, RZ ;  /* 0x000000ff000d7202 */ /* 0x000fe20000000f00 */
[----:B------:R-:W-:-:S02]  /*1520*/  IMAD.U32 R7, RZ, RZ, UR5 ;  /* 0x00000005ff077e24 */ /* 0x000fc4000f8e00ff */
[----:B------:R-:W-:Y:S02]  /*1530*/  IMAD.U32 R11, RZ, RZ, UR7 ;  /* 0x00000007ff0b7e24 */ /* 0x000fe4000f8e00ff */
[----:B------:R-:W-:Y:S02]  /*1540*/  IMAD.MOV.U32 R8, RZ, RZ, 0x70 ;  /* 0x00000070ff087424 */ /* 0x000fe400078e00ff */
[----:B0-----:R-:W-:-:S07]  /*1550*/  IMAD.MOV.U32 R12, RZ, RZ, 0x1 ;  /* 0x00000001ff0c7424 */ /* 0x001fce00078e00ff */
[----:B------:R-:W-:-:S07]  /*1560*/  LEPC R20, `(.L_x_2195) ;  /* 0x000000001014794e */ /* 0x000fce0000000000 */
[----:B-1----:R-:W-:Y:S05]  /*1570*/  CALL.ABS.NOINC R2 ;  /* 0x0000000002007343 */ /* 0x002fea0003c00000 */
.L_x_2195:
        /* <DEDUP_REMOVED lines=8> */
.L_x_2312:
[----:B------:R-:W-:Y:S05]  /*1600*/  @!P0 BRA `(.L_x_2197) ;  /* 0x0000000000048947 */ /* 0x000fea0003800000 */
[----:B------:R-:W-:Y:S01]  /*1610*/  BPT.TRAP 0x1 ;  /* 0x000000040000795c */ /* 0x000fe20000300000 */
.L_x_2197:
[----:B0-----:R-:W-:Y:S01]  /*1620*/  IMAD.U32 R0, RZ, RZ, UR39 ;  /* 0x00000027ff007e24 */ /* 0x001fe2000f8e00ff */
[----:B------:R-:W-:-:S04]  /*1630*/  MOV R3, UR38 ;  /* 0x0000002600037c02 */ /* 0x000fc80008000f00 */
[----:B------:R-:W-:Y:S02]  /*1640*/  LEA R0, R0, UR40, 0x3 ;  /* 0x0000002800007c11 */ /* 0x000fe4000f8e18ff */
[----:B------:R-:W-:-:S04]  /*1650*/  SHF.L.U32 R3, R3, 0x1f, RZ ;  /* 0x0000001f03037819 */ /* 0x000fc800000006ff */
[----:B------:R0:W1:Y:S01]  /*1660*/  SYNCS.PHASECHK.TRANS64.TRYWAIT P1, [R0+URZ+0x2a830], R3 ;  /* 0x02a83003000075a7 */ /* 0x000062000802017f */
[----:B------:R-:W-:Y:S05]  /*1670*/  @!P0 BRA `(.L_x_2198) ;  /* 0x0000000000048947 */ /* 0x000fea0003800000 */
[----:B------:R-:W-:Y:S01]  /*1680*/  BPT.TRAP 0x1 ;  /* 0x000000040000795c */ /* 0x000fe20000300000 */
.L_x_2198:
[----:B-1----:R-:W-:Y:S05]  /*1690*/  @P1 BRA `(.L_x_2199) ;  /* 0x0000000000081947 */ /* 0x002fea0003800000 */
[----:B------:R-:W1:Y:S02]  /*16a0*/  SYNCS.PHASECHK.TRANS64.TRYWAIT P1, [R0+URZ+0x2a830], R3 ;  /* 0x02a83003000075a7 */ /* 0x000e64000802017f */
[----:B-1----:R-:W-:Y:S05]  /*16b0*/  @!P1 BRA `(.L_x_2200) ;  /* 0x000000dc00489947 */ /* 0x002fea0003800000 */
.L_x_2199:
        /* <DEDUP_REMOVED lines=31> */
[----:B01----:R-:W-:Y:S01]  /*18b0*/  MOV R3, UR9 ;  /* 0x0000000900037c02 */ /* 0x003fe20008000f00 */
        /* <DEDUP_REMOVED lines=67> */
.L_x_2201:
[----:B------:R-:W-:Y:S01]  /*1cf0*/  ISETP.NE.AND P4, PT, R171, 0x1, PT ;  /* 0x00000001ab00780c */ /* 0x000fe20003f85270 */
[----:B------:R-:W-:Y:S01]  /*1d00*/  IMAD.IADD R13, R19, 0x1, R16 ;  /* 0x00000001130d7824 */ /* 0x000fe200078e0210 */
[----:B------:R-:W0:Y:S01]  /*1d10*/  LDC R6, c[0x0][0x2f0] ;  /* 0x0000bc00ff067b82 */ /* 0x000e220000000800 */
[----:B------:R-:W-:Y:S02]  /*1d20*/  ULDC UR4, c[0x0][0x9d8] ;  /* 0x0002760000047ab9 */ /* 0x000fe40000000800 */
[----:B------:R-:W-:Y:S01]  /*1d30*/  FMUL.FTZ R11, R29, UR4 ;  /* 0x000000041d0b7c20 */ /* 0x000fe20008410000 */
[----:B------:R-:W-:Y:S02]  /*1d40*/  IMAD R29, R72, -0x60, RZ ;  /* 0xffffffa0481d7824 */ /* 0x000fe400078e02ff */
[----:B------:R-:W-:Y:S01]  /*1d50*/  FMUL.FTZ R26, R26, UR4 ;  /* 0x000000041a1a7c20 */ /* 0x000fe20008410000 */
[----:B------:R-:W-:Y:S01]  /*1d60*/  FMUL.FTZ R27, R27, UR4 ;  /* 0x000000041b1b7c20 */ /* 0x000fe20008410000 */
[----:B------:R-:W-:Y:S01]  /*1d70*/  FMUL.FTZ R30, R30, UR4 ;  /* 0x000000041e1e7c20 */ /* 0x000fe20008410000 */
[----:B------:R-:W-:-:S02]  /*1d80*/  VIADD R15, R29, 0x61 ;  /* 0x000000611d0f7836 */ /* 0x000fc40000000000 */
[----:B------:R-:W-:Y:S01]  /*1d90*/  FMUL.FTZ R10, R25, UR4 ;  /* 0x00000004190a7c20 */ /* 0x000fe20008410000 */
[----:B------:R-:W-:Y:S01]  /*1da0*/  FMUL.FTZ R31, R31, UR4 ;  /* 0x000000041f1f7c20 */ /* 0x000fe20008410000 */
[----:B------:R-:W1:Y:S01]  /*1db0*/  @P4 LDC R8, c[0x0][0x44c] ;  /* 0x00011300ff084b82 */ /* 0x000e620000000800 */
[----:B------:R-:W-:Y:S01]  /*1dc0*/  IMAD R15, R18, -0x2, R15 ;  /* 0xfffffffe120f7824 */ /* 0x000fe200078e020f */
[----:B------:R-:W2:Y:S01]  /*1dd0*/  MUFU.TANH R26, R26 ;  /* 0x0000001a001a7308 */ /* 0x000ea20000002400 */
[----:B------:R-:W-:Y:S01]  /*1de0*/  FMUL.FTZ R34, R34, UR4 ;  /* 0x0000000422227c20 */ /* 0x000fe20008410000 */
[----:B------:R-:W-:Y:S01]  /*1df0*/  FMUL.FTZ R35, R35, UR4 ;  /* 0x0000000423237c20 */ /* 0x000fe20008410000 */
[----:B------:R-:W-:Y:S01]  /*1e00*/  FMUL.FTZ R36, R36, UR4 ;  /* 0x0000000424247c20 */ /* 0x000fe20008410000 */
[----:B------:R-:W-:Y:S01]  /*1e10*/  FMUL.FTZ R38, R38, UR4 ;  /* 0x0000000426267c20 */ /* 0x000fe20008410000 */
[----:B------:R-:W-:Y:S01]  /*1e20*/  FMUL.FTZ R46, R46, UR4 ;  /* 0x000000042e2e7c20 */ /* 0x000fe20008410000 */
[----:B------:R-:W3:Y:S01]  /*1e30*/  @P4 LDC R14, c[0x0][0x450] ;  /* 0x00011400ff0e4b82 */ /* 0x000ee20000000800 */
[----:B------:R-:W-:Y:S01]  /*1e40*/  FMUL.FTZ R39, R39, UR4 ;  /* 0x0000000427277c20 */ /* 0x000fe20008410000 */
[----:B------:R-:W4:Y:S01]  /*1e50*/  MUFU.TANH R25, R27 ;  /* 0x0000001b00197308 */ /* 0x000f220000002400 */
[----:B------:R-:W-:Y:S01]  /*1e60*/  FMUL.FTZ R50, R50, UR4 ;  /* 0x0000000432327c20 */ /* 0x000fe20008410000 */
[----:B------:R-:W-:Y:S01]  /*1e70*/  FMUL.FTZ R42, R42, UR4 ;  /* 0x000000042a2a7c20 */ /* 0x000fe20008410000 */
[----:B0-----:R-:W-:-:S02]  /*1e80*/  IMAD R20, R6, UR42, R15 ;  /* 0x0000002a06147c24 */ /* 0x001fc4000f8e020f */
        /* <DEDUP_REMOVED lines=10> */
[----:B-1----:R-:W-:-:S04]  /*1f30*/  @P4 IMAD.HI.U32 R7, R13, R8, RZ ;  /* 0x000000080d074227 */ /* 0x002fc800078e00ff */
[----:B------:R-:W-:Y:S01]  /*1f40*/  FMUL.FTZ R66, R66, UR4 ;  /* 0x0000000442427c20 */ /* 0x000fe20008410000 */
[----:B------:R-:W1:Y:S01]  /*1f50*/  MUFU.TANH R31, R31 ;  /* 0x0000001f001f7308 */ /* 0x000e620000002400 */
[----:B------:R-:W-:Y:S01]  /*1f60*/  FMUL.FTZ R67, R67, UR4 ;  /* 0x0000000443437c20 */ /* 0x000fe20008410000 */
[----:B------:R-:W-:Y:S02]  /*1f70*/  IMAD R8, R6, UR42, R29 ;  /* 0x0000002a06087c24 */ /* 0x000fe4000f8e021d */
[----:B------:R-:W-:Y:S01]  /*1f80*/  FMUL.FTZ R70, R70, UR4 ;  /* 0x0000000446467c20 */ /* 0x000fe20008410000 */
[----:B------:R-:W-:Y:S01]  /*1f90*/  FMUL.FTZ R71, R71, UR4 ;  /* 0x0000000447477c20 */ /* 0x000fe20008410000 */
[----:B------:R-:W-:Y:S01]  /*1fa0*/  FMUL.FTZ R9, R24, UR4 ;  /* 0x0000000418097c20 */ /* 0x000fe20008410000 */
[----:B---3--:R-:W-:Y:S01]  /*1fb0*/  @P4 SHF.R.U32.HI R13, RZ, R14, R7 ;  /* 0x0000000eff0d4219 */ /* 0x008fe20000011607 */
[----:B------:R-:W-:Y:S01]  /*1fc0*/  VIADD R29, R8, 0x60 ;  /* 0x00000060081d7836 */ /* 0x000fe20000000000 */
[----:B------:R-:W3:Y:S01]  /*1fd0*/  LDC R7, c[0x0][0x288] ;  /* 0x0000a200ff077b82 */ /* 0x000ee20000000800 */
[----:B------:R-:W-:Y:S01]  /*1fe0*/  MUFU.TANH R34, R34 ;  /* 0x0000002200227308 */ /* 0x000fe20000002400 */
[----:B------:R-:W-:Y:S01]  /*1ff0*/  FMUL.FTZ R12, R28, UR4 ;  /* 0x000000041c0c7c20 */ /* 0x000fe20008410000 */
[----:B------:R-:W3:Y:S01]  /*2000*/  SHFL.IDX PT, R21, R13, 0x1, 0x1c1f ;  /* 0x003c1f000d157f89 */ /* 0x000ee200000e0000 */
[----:B------:R-:W-:-:S02]  /*2010*/  IMAD R14, R18, -0x2, R29 ;  /* 0xfffffffe120e7824 */ /* 0x000fc400078e021d */
[----:B------:R-:W-:Y:S01]  /*2020*/  FMUL.FTZ R32, R32, UR4 ;  /* 0x0000000420207c20 */ /* 0x000fe20008410000 */
[----:B------:R-:W-:Y:S01]  /*2030*/  FMUL.FTZ R33, R33, UR4 ;  /* 0x0000000421217c20 */ /* 0x000fe20008410000 */
[----:B------:R-:W-:Y:S01]  /*2040*/  SHFL.IDX PT, R13, R13, RZ, 0x1c1f ;  /* 0x001c1fff0d0d7589 */ /* 0x000fe200000e0000 */
[----:B------:R-:W-:Y:S01]  /*2050*/  FMUL.FTZ R37, R37, UR4 ;  /* 0x0000000425257c20 */ /* 0x000fe20008410000 */
[----:B------:R-:W5:Y:S01]  /*2060*/  MUFU.TANH R35, R35 ;  /* 0x0000002300237308 */ /* 0x000f620000002400 */
[----:B------:R-:W-:Y:S01]  /*2070*/  FMUL.FTZ R40, R40, UR4 ;  /* 0x0000000428287c20 */ /* 0x000fe20008410000 */
[----:B------:R-:W-:Y:S01]  /*2080*/  FMUL.FTZ R41, R41, UR4 ;  /* 0x0000000429297c20 */ /* 0x000fe20008410000 */
[----:B------:R-:W-:Y:S01]  /*2090*/  FMUL.FTZ R44, R44, UR4 ;  /* 0x000000042c2c7c20 */ /* 0x000fe20008410000 */
[----:B------:R-:W-:Y:S01]  /*20a0*/  FMUL.FTZ R45, R45, UR4 ;  /* 0x000000042d2d7c20 */ /* 0x000fe20008410000 */
[----:B------:R-:W-:Y:S01]  /*20b0*/  FMUL.FTZ R48, R48, UR4 ;  /* 0x0000000430307c20 */ /* 0x000fe20008410000 */
[----:B------:R-:W-:Y:S01]  /*20c0*/  FMUL.FTZ R49, R49, UR4 ;  /* 0x0000000431317c20 */ /* 0x000fe20008410000 */
[----:B------:R-:W-:Y:S01]  /*20d0*/  FMUL.FTZ R52, R52, UR4 ;  /* 0x0000000434347c20 */ /* 0x000fe20008410000 */
[----:B------:R2:W-:Y:S01]  /*20e0*/  MUFU.TANH R27, R36 ;  /* 0x00000024001b7308 */ /* 0x0005e20000002400 */
        /* <DEDUP_REMOVED lines=8> */
[----:B------:R-:W-:Y:S01]  /*2170*/  FMUL.FTZ R68, R68, UR4 ;  /* 0x0000000444447c20 */ /* 0x000fe20008410000 */
[----:B---3--:R-:W-:Y:S01]  /*2180*/  IADD3 R21, R21, -R7, R20 ;  /* 0x8000000715157210 */ /* 0x008fe20007ffe014 */
[----:B------:R-:W-:Y:S01]  /*2190*/  FMUL.FTZ R69, R69, UR4 ;  /* 0x0000000445457c20 */ /* 0x000fe20008410000 */
[----:B------:R-:W-:-:S02]  /*21a0*/  ULDC UR4, c[0x0][0x988] ;  /* 0x0002620000047ab9 */ /* 0x000fc40000000800 */
[----:B------:R-:W-:Y:S02]  /*21b0*/  VIMNMX R21, R14, R21, PT ;  /* 0x000000150e157248 */ /* 0x000fe40003fe0100 */
[----:B------:R0:W-:Y:S02]  /*21c0*/  MUFU.TANH R84, R46 ;  /* 0x0000002e00547308 */ /* 0x0001e40000002400 */
[C---:B------:R-:W-:Y:S02]  /*21d0*/  ISETP.GT.AND P1, PT, R21.reuse, RZ, PT ;  /* 0x000000ff1500720c */ /* 0x040fe40003f24270 */
[C---:B------:R-:W-:Y:S02]  /*21e0*/  ISETP.GT.AND P2, PT, R21.reuse, 0x1, PT ;  /* 0x000000011500780c */ /* 0x040fe40003f44270 */
[----:B------:R-:W-:Y:S02]  /*21f0*/  ISETP.GT.AND P3, PT, R21, 0x8, PT ;  /* 0x000000081500780c */ /* 0x000fe40003f64270 */
[----:B--2---:R-:W-:Y:S01]  /*2200*/  FSEL R36, R26, -INF , P1 ;  /* 0xff8000001a247808 */ /* 0x004fe20000800000 */
[----:B------:R-:W2:Y:S01]  /*2210*/  MUFU.TANH R39, R39 ;  /* 0x0000002700277308 */ /* 0x000ea20000002400 */
[----:B----4-:R-:W-:-:S02]  /*2220*/  FSEL R25, R25, -INF , P2 ;  /* 0xff80000019197808 */ /* 0x010fc40001000000 */
[C---:B------:R-:W-:Y:S02]  /*2230*/  ISETP.GT.AND P1, PT, R21.reuse, 0x9, PT ;  /* 0x000000091500780c */ /* 0x040fe40003f24270 */
[----:B0-----:R-:W-:Y:S02]  /*2240*/  FSEL R46, R30, -INF , P3 ;  /* 0xff8000001e2e7808 */ /* 0x001fe40001800000 */
[----:B------:R-:W-:Y:S01]  /*2250*/  FMNMX.FTZ R15, R36, R25, !PT ;  /* 0x00000019240f7209 */ /* 0x000fe20007810000 */
[----:B------:R1:W-:Y:S01]  /*2260*/  MUFU.TANH R88, R50 ;  /* 0x0000003200587308 */ /* 0x0003e20000002400 */
[----:B------:R-:W-:Y:S02]  /*2270*/  ISETP.GT.AND P2, PT, R21, 0x10, PT ;  /* 0x000000101500780c */ /* 0x000fe40003f44270 */
[----:B------:R-:W-:-:S05]  /*2280*/  FMNMX.FTZ R15, R46, R15, !PT ;  /* 0x0000000f2e0f7209 */ /* 0x000fca0007810000 */
[----:B------:R-:W0:Y:S01]  /*2290*/  MUFU.TANH R42, R42 ;  /* 0x0000002a002a7308 */ /* 0x000e220000002400 */
[----:B-1----:R-:W-:Y:S02]  /*22a0*/  FSEL R50, R31, -INF , P1 ;  /* 0xff8000001f327808 */ /* 0x002fe40000800000 */
[----:B------:R-:W-:Y:S02]  /*22b0*/  ISETP.GT.AND P1, PT, R21, 0x11, PT ;  /* 0x000000111500780c */ /* 0x000fe40003f24270 */
[----:B------:R-:W-:Y:S02]  /*22c0*/  FMNMX.FTZ R15, R50, R15, !PT ;  /* 0x0000000f320f7209 */ /* 0x000fe40007810000 */
[----:B-----5:R-:W-:Y:S01]  /*22d0*/  FSEL R74, R35, -INF , P1 ;  /* 0xff800000234a7808 */ /* 0x020fe20000800000 */
[----:B------:R1:W-:Y:S01]  /*22e0*/  MUFU.TANH R92, R54 ;  /* 0x00000036005c7308 */ /* 0x0003e20000002400 */
[----:B------:R-:W-:Y:S01]  /*22f0*/  ISETP.GT.AND P1, PT, R21, 0x19, PT ;  /* 0x000000191500780c */ /* 0x000fe20003f24270 */
[----:B------:R-:W3:Y:S03]  /*2300*/  @P4 LDC R35, c[0x0][0x44c] ;  /* 0x00011300ff234b82 */ /* 0x000ee60000000800 */
[----:B--2---:R-:W-:Y:S01]  /*2310*/  FSEL R78, R39, -INF , P1 ;  /* 0xff800000274e7808 */ /* 0x004fe20000800000 */
[----:B------:R-:W-:Y:S01]  /*2320*/  IMAD R39, R6, UR42, -R7 ;  /* 0x0000002a06277c24 */ /* 0x000fe2000f8e0a07 */
[----:B------:R-:W-:Y:S01]  /*2330*/  ISETP.GT.AND P1, PT, R21, 0x21, PT ;  /* 0x000000211500780c */ /* 0x000fe20003f24270 */
[----:B------:R-:W2:Y:S01]  /*2340*/  MUFU.TANH R43, R43 ;  /* 0x0000002b002b7308 */ /* 0x000ea20000002400 */
[----:B-1----:R-:W-:-:S02]  /*2350*/  FSEL R54, R34, -INF , P2 ;  /* 0xff80000022367808 */ /* 0x002fc40001000000 */
[C---:B------:R-:W-:Y:S02]  /*2360*/  ISETP.GT.AND P2, PT, R21.reuse, 0x18, PT ;  /* 0x000000181500780c */ /* 0x040fe40003f44270 */
[----:B------:R-:W-:Y:S02]  /*2370*/  FMNMX.FTZ R15, R54, R15, !PT ;  /* 0x0000000f360f7209 */ /* 0x000fe40007810000 */
[----:B------:R-:W-:Y:S01]  /*2380*/  FSEL R76, R38, -INF , P2 ;  /* 0xff800000264c7808 */ /* 0x000fe20001000000 */
[----:B------:R-:W1:Y:S01]  /*2390*/  MUFU.TANH R47, R47 ;  /* 0x0000002f002f7308 */ /* 0x000e620000002400 */
[----:B------:R-:W-:Y:S02]  /*23a0*/  FMNMX.FTZ R15, R74, R15, !PT ;  /* 0x0000000f4a0f7209 */ /* 0x000fe40007810000 */
[----:B------:R-:W-:Y:S02]  /*23b0*/  ISETP.GT.AND P2, PT, R21, 0x20, PT ;  /* 0x000000201500780c */ /* 0x000fe40003f44270 */
[----:B------:R-:W-:-:S02]  /*23c0*/  FMNMX.FTZ R15, R76, R15, !PT ;  /* 0x0000000f4c0f7209 */ /* 0x000fc40007810000 */
[----:B0-----:R-:W-:Y:S01]  /*23d0*/  FSEL R80, R42, -INF , P2 ;  /* 0xff8000002a507808 */ /* 0x001fe20001000000 */
[----:B------:R-:W0:Y:S01]  /*23e0*/  MUFU.TANH R51, R51 ;  /* 0x0000003300337308 */ /* 0x000e220000002400 */
[----:B------:R-:W-:Y:S02]  /*23f0*/  FMNMX.FTZ R15, R78, R15, !PT ;  /* 0x0000000f4e0f7209 */ /* 0x000fe40007810000 */
[----:B------:R-:W-:Y:S02]  /*2400*/  ISETP.GT.AND P2, PT, R21, 0x28, PT ;  /* 0x000000281500780c */ /* 0x000fe40003f44270 */
[----:B--2---:R-:W-:Y:S02]  /*2410*/  FSEL R82, R43, -INF , P1 ;  /* 0xff8000002b527808 */ /* 0x004fe40000800000 */
[----:B------:R-:W-:Y:S01]  /*2420*/  FMNMX.FTZ R15, R80, R15, !PT ;  /* 0x0000000f500f7209 */ /* 0x000fe20007810000 */
[----:B------:R-:W2:Y:S01]  /*2430*/  MUFU.TANH R55, R55 ;  /* 0x0000003700377308 */ /* 0x000ea20000002400 */
[----:B------:R-:W-:-:S02]  /*2440*/  ISETP.GT.AND P1, PT, R21, 0x29, PT ;  /* 0x000000291500780c */ /* 0x000fc40003f24270 */
[----:B------:R-:W-:Y:S02]  /*2450*/  FSEL R84, R84, -INF , P2 ;  /* 0xff80000054547808 */ /* 0x000fe40001000000 */
[----:B------:R-:W-:Y:S02]  /*2460*/  FMNMX.FTZ R15, R82, R15, !PT ;  /* 0x0000000f520f7209 */ /* 0x000fe40007810000 */
[----:B------:R-:W-:Y:S01]  /*2470*/  ISETP.GT.AND P2, PT, R21, 0x30, PT ;  /* 0x000000301500780c */ /* 0x000fe20003f44270 */
[----:B------:R-:W4:Y:S01]  /*2480*/  MUFU.TANH R58, R58 ;  /* 0x0000003a003a7308 */ /* 0x000f220000002400 */
[----:B-1----:R-:W-:Y:S02]  /*2490*/  FSEL R86, R47, -INF , P1 ;  /* 0xff8000002f567808 */ /* 0x002fe40000800000 */
[----:B------:R-:W-:Y:S02]  /*24a0*/  FMNMX.FTZ R15, R84, R15, !PT ;  /* 0x0000000f540f7209 */ /* 0x000fe40007810000 */
[----:B------:R-:W-:-:S02]  /*24b0*/  ISETP.GT.AND P1, PT, R21, 0x31, PT ;  /* 0x000000311500780c */ /* 0x000fc40003f24270 */
[----:B------:R-:W-:Y:S01]  /*24c0*/  FSEL R88, R88, -INF , P2 ;  /* 0xff80000058587808 */ /* 0x000fe20001000000 */
[----:B------:R-:W1:Y:S01]  /*24d0*/  MUFU.TANH R59, R59 ;  /* 0x0000003b003b7308 */ /* 0x000e620000002400 */
[----:B------:R-:W-:Y:S02]  /*24e0*/  FMNMX.FTZ R15, R86, R15, !PT ;  /* 0x0000000f560f7209 */ /* 0x000fe40007810000 */
[----:B------:R-:W-:Y:S02]  /*24f0*/  ISETP.GT.AND P2, PT, R21, 0x38, PT ;  /* 0x000000381500780c */ /* 0x000fe40003f44270 */
[----:B0-----:R-:W-:Y:S02]  /*2500*/  FSEL R90, R51, -INF , P1 ;  /* 0xff800000335a7808 */ /* 0x001fe40000800000 */
[----:B------:R-:W-:Y:S01]  /*2510*/  FMNMX.FTZ R15, R88, R15, !PT ;  /* 0x0000000f580f7209 */ /* 0x000fe20007810000 */
[----:B------:R-:W0:Y:S01]  /*2520*/  MUFU.TANH R62, R62 ;  /* 0x0000003e003e7308 */ /* 0x000e220000002400 */
[----:B------:R-:W-:-:S02]  /*2530*/  ISETP.GT.AND P1, PT, R21, 0x39, PT ;  /* 0x000000391500780c */ /* 0x000fc40003f24270 */
[----:B------:R-:W-:Y:S02]  /*2540*/  FSEL R92, R92, -INF , P2 ;  /* 0xff8000005c5c7808 */ /* 0x000fe40001000000 */
[----:B------:R-:W-:Y:S02]  /*2550*/  FMNMX.FTZ R15, R90, R15, !PT ;  /* 0x0000000f5a0f7209 */ /* 0x000fe40007810000 */
[----:B------:R-:W-:Y:S01]  /*2560*/  ISETP.GT.AND P2, PT, R21, 0x40, PT ;  /* 0x000000401500780c */ /* 0x000fe20003f44270 */
[----:B------:R-:W5:Y:S01]  /*2570*/  MUFU.TANH R63, R63 ;  /* 0x0000003f003f7308 */ /* 0x000f620000002400 */
[----:B--2---:R-:W-:Y:S02]  /*2580*/  FSEL R94, R55, -INF , P1 ;  /* 0xff800000375e7808 */ /* 0x004fe40000800000 */
[----:B------:R-:W-:Y:S02]  /*2590*/  FMNMX.FTZ R15, R92, R15, !PT ;  /* 0x0000000f5c0f7209 */ /* 0x000fe40007810000 */
[----:B------:R-:W-:-:S02]  /*25a0*/  ISETP.GT.AND P1, PT, R21, 0x41, PT ;  /* 0x000000411500780c */ /* 0x000fc40003f24270 */
[----:B----4-:R-:W-:Y:S01]  /*25b0*/  FSEL R96, R58, -INF , P2 ;  /* 0xff8000003a607808 */ /* 0x010fe20001000000 */
[----:B------:R-:W2:Y:S01]  /*25c0*/  MUFU.TANH R66, R66 ;  /* 0x0000004200427308 */ /* 0x000ea20000002400 */
[----:B------:R-:W-:Y:S02]  /*25d0*/  FMNMX.FTZ R15, R94, R15, !PT ;  /* 0x0000000f5e0f7209 */ /* 0x000fe40007810000 */
[----:B------:R-:W-:Y:S02]  /*25e0*/  ISETP.GT.AND P2, PT, R21, 0x48, PT ;  /* 0x000000481500780c */ /* 0x000fe40003f44270 */
[----:B-1----:R-:W-:Y:S02]  /*25f0*/  FSEL R98, R59, -INF , P1 ;  /* 0xff8000003b627808 */ /* 0x002fe40000800000 */
[----:B------:R-:W-:Y:S01]  /*2600*/  FMNMX.FTZ R15, R96, R15, !PT ;  /* 0x0000000f600f7209 */ /* 0x000fe20007810000 */
[----:B------:R-:W1:Y:S01]  /*2610*/  MUFU.TANH R67, R67 ;  /* 0x0000004300437308 */ /* 0x000e620000002400 */
[----:B------:R-:W-:-:S02]  /*2620*/  ISETP.GT.AND P1, PT, R21, 0x49, PT ;  /* 0x000000491500780c */ /* 0x000fc40003f24270 */
[----:B0-----:R-:W-:Y:S02]  /*2630*/  FSEL R100, R62, -INF , P2 ;  /* 0xff8000003e647808 */ /* 0x001fe40001000000 */
[----:B------:R-:W-:Y:S02]  /*2640*/  FMNMX.FTZ R15, R98, R15, !PT ;  /* 0x0000000f620f7209 */ /* 0x000fe40007810000 */
[----:B------:R-:W-:Y:S01]  /*2650*/  ISETP.GT.AND P2, PT, R21, 0x50, PT ;  /* 0x000000501500780c */ /* 0x000fe20003f44270 */
[----:B------:R2:W0:Y:S01]  /*2660*/  MUFU.TANH R106, R70 ;  /* 0x00000046006a7308 */ /* 0x0004220000002400 */
[----:B-----5:R-:W-:Y:S02]  /*2670*/  FSEL R102, R63, -INF , P1 ;  /* 0xff8000003f667808 */ /* 0x020fe40000800000 */
[----:B------:R-:W-:Y:S02]  /*2680*/  FMNMX.FTZ R15, R100, R15, !PT ;  /* 0x0000000f640f7209 */ /* 0x000fe40007810000 */
[----:B------:R-:W-:-:S02]  /*2690*/  ISETP.GT.AND P1, PT, R21, 0x51, PT ;  /* 0x000000511500780c */ /* 0x000fc40003f24270 */
[----:B------:R-:W-:Y:S01]  /*26a0*/  FMNMX.FTZ R15, R102, R15, !PT ;  /* 0x0000000f660f7209 */ /* 0x000fe20007810000 */
[----:B------:R-:W4:Y:S01]  /*26b0*/  MUFU.TANH R8, R71 ;  /* 0x0000004700087308 */ /* 0x000f220000002400 */
[----:B--2---:R-:W-:Y:S02]  /*26c0*/  FSEL R70, R66, -INF , P2 ;  /* 0xff80000042467808 */ /* 0x004fe40001000000 */
[----:B------:R-:W-:Y:S02]  /*26d0*/  ISETP.GT.AND P2, PT, R21, 0x58, PT ;  /* 0x000000581500780c */ /* 0x000fe40003f44270 */
[----:B-1----:R-:W-:Y:S02]  /*26e0*/  FSEL R104, R67, -INF , P1 ;  /* 0xff80000043687808 */ /* 0x002fe40000800000 */
[----:B------:R-:W-:Y:S01]  /*26f0*/  FMNMX.FTZ R15, R70, R15, !PT ;  /* 0x0000000f460f7209 */ /* 0x000fe20007810000 */
[----:B------:R-:W1:Y:S01]  /*2700*/  MUFU.TANH R9, R9 ;  /* 0x0000000900097308 */ /* 0x000e620000002400 */
[----:B------:R-:W-:-:S02]  /*2710*/  ISETP.GT.AND P1, PT, R21, 0x59, PT ;  /* 0x000000591500780c */ /* 0x000fc40003f24270 */
[----:B0-----:R-:W-:Y:S02]  /*2720*/  FSEL R106, R106, -INF , P2 ;  /* 0xff8000006a6a7808 */ /* 0x001fe40001000000 */
[----:B------:R-:W-:-:S03]  /*2730*/  FMNMX.FTZ R15, R104, R15, !PT ;  /* 0x0000000f680f7209 */ /* 0x000fc60007810000 */
[----:B------:R-:W0:Y:S01]  /*2740*/  MUFU.TANH R10, R10 ;  /* 0x0000000a000a7308 */ /* 0x000e220000002400 */
[----:B----4-:R-:W-:Y:S02]  /*2750*/  FSEL R8, R8, -INF , P1 ;  /* 0xff80000008087808 */ /* 0x010fe40000800000 */
[----:B------:R-:W-:-:S04]  /*2760*/  FMNMX.FTZ R15, R106, R15, !PT ;  /* 0x0000000f6a0f7209 */ /* 0x000fc80007810000 */
[----:B------:R-:W-:Y:S01]  /*2770*/  FMNMX.FTZ R15, R8, R15, !PT ;  /* 0x0000000f080f7209 */ /* 0x000fe20007810000 */
[----:B------:R-:W-:Y:S04]  /*2780*/  MUFU.TANH R12, R12 ;  /* 0x0000000c000c7308 */ /* 0x000fe80000002400 */
[----:B------:R-:W2:Y:S04]  /*2790*/  SHFL.BFLY PT, R24, R15, 0x2, 0x1f ;  /* 0x0c401f000f187f89 */ /* 0x000ea800000e0000 */
[----:B------:R-:W4:Y:S08]  /*27a0*/  MUFU.TANH R11, R11 ;  /* 0x0000000b000b7308 */ /* 0x000f300000002400 */
[----:B------:R-:W5:Y:S08]  /*27b0*/  MUFU.TANH R28, R32 ;  /* 0x00000020001c7308 */ /* 0x000f700000002400 */
[----:B------:R-:W3:Y:S01]  /*27c0*/  MUFU.TANH R33, R33 ;  /* 0x0000002100217308 */ /* 0x000ee20000002400 */
[----:B--2---:R-:W-:-:S02]  /*27d0*/  FMNMX.FTZ R24, R15, R24, !PT ;  /* 0x000000180f187209 */ /* 0x004fc40007810000 */
[----:B------:R-:W-:-:S05]  /*27e0*/  IADD3 R15, R20, -R7, RZ ;  /* 0x80000007140f7210 */ /* 0x000fca0007ffe0ff */
[----:B------:R-:W2:Y:S01]  /*27f0*/  MUFU.TANH R37, R37 ;  /* 0x0000002500257308 */ /* 0x000ea20000002400 */
[----:B------:R-:W3:Y:S01]  /*2800*/  SHFL.BFLY PT, R21, R24, 0x1, 0x1f ;  /* 0x0c201f0018157f89 */ /* 0x000ee200000e0000 */
[----:B------:R-:W-:-:S04]  /*2810*/  VIADDMNMX R13, R13, R15, R14, PT ;  /* 0x0000000f0d0d7246 */ /* 0x000fc8000380010e */
[C---:B------:R-:W-:Y:S02]  /*2820*/  ISETP.GT.AND P1, PT, R13.reuse, RZ, PT ;  /* 0x000000ff0d00720c */ /* 0x040fe40003f24270 */
[C---:B------:R-:W-:Y:S01]  /*2830*/  ISETP.GT.AND P2, PT, R13.reuse, 0x1, PT ;  /* 0x000000010d00780c */ /* 0x040fe20003f44270 */
[----:B------:R-:W2:Y:S01]  /*2840*/  MUFU.TANH R40, R40 ;  /* 0x0000002800287308 */ /* 0x000ea20000002400 */
[----:B------:R-:W-:Y:S02]  /*2850*/  ISETP.GT.AND P3, PT, R13, 0x8, PT ;  /* 0x000000080d00780c */ /* 0x000fe40003f64270 */
[----:B-1----:R-:W-:Y:S01]  /*2860*/  FSEL R20, R9, -INF , P1 ;  /* 0xff80000009147808 */ /* 0x002fe20000800000 */
[----:B------:R-:W-:Y:S01]  /*2870*/  IMAD.U32 R9, RZ, RZ, UR4 ;  /* 0x00000004ff097e24 */ /* 0x000fe2000f8e00ff */
[----:B0-----:R-:W-:Y:S02]  /*2880*/  FSEL R15, R10, -INF , P2 ;  /* 0xff8000000a0f7808 */ /* 0x001fe40001000000 */
[C---:B------:R-:W-:Y:S01]  /*2890*/  ISETP.GT.AND P1, PT, R13.reuse, 0x9, PT ;  /* 0x000000090d00780c */ /* 0x040fe20003f24270 */
[----:B------:R-:W0:Y:S01]  /*28a0*/  MUFU.TANH R41, R41 ;  /* 0x0000002900297308 */ /* 0x000e220000002400 */
[----:B------:R-:W-:-:S02]  /*28b0*/  ISETP.GT.AND P2, PT, R13, 0x10, PT ;  /* 0x000000100d00780c */ /* 0x000fc40003f44270 */
[----:B----4-:R-:W-:Y:S02]  /*28c0*/  FSEL R26, R11, -INF , P1 ;  /* 0xff8000000b1a7808 */ /* 0x010fe40000800000 */
[C---:B------:R-:W-:Y:S02]  /*28d0*/  ISETP.GT.AND P1, PT, R13.reuse, 0x11, PT ;  /* 0x000000110d00780c */ /* 0x040fe40003f24270 */
[----:B-----5:R-:W-:Y:S01]  /*28e0*/  FSEL R28, R28, -INF , P2 ;  /* 0xff8000001c1c7808 */ /* 0x020fe20001000000 */
[----:B------:R-:W1:Y:S01]  /*28f0*/  MUFU.TANH R44, R44 ;  /* 0x0000002c002c7308 */ /* 0x000e620000002400 */
[----:B---3--:R-:W-:Y:S02]  /*2900*/  FMNMX.FTZ R14, R24, R21, !PT ;  /* 0x00000015180e7209 */ /* 0x008fe40007810000 */
[----:B------:R-:W-:Y:S02]  /*2910*/  FSEL R24, R12, -INF , P3 ;  /* 0xff8000000c187808 */ /* 0x000fe40001800000 */
[----:B------:R-:W-:Y:S01]  /*2920*/  FMNMX.FTZ R21, R20, R15, !PT ;  /* 0x0000000f14157209 */ /* 0x000fe20007810000 */
[----:B------:R-:W-:Y:S01]  /*2930*/  FMUL.FTZ R10, R14, R9 ;  /* 0x000000090e0a7220 */ /* 0x000fe20000410000 */
[----:B------:R-:W-:Y:S01]  /*2940*/  ISETP.GT.AND P3, PT, R13, 0x18, PT ;  /* 0x000000180d00780c */ /* 0x000fe20003f64270 */
[----:B------:R-:W3:Y:S01]  /*2950*/  MUFU.TANH R42, R45 ;  /* 0x0000002d002a7308 */ /* 0x000ee20000002400 */
[----:B------:R-:W-:-:S02]  /*2960*/  FMNMX.FTZ R21, R24, R21, !PT ;  /* 0x0000001518157209 */ /* 0x000fc40007810000 */
[----:B------:R-:W-:Y:S02]  /*2970*/  FSEL R30, R33, -INF , P1 ;  /* 0xff800000211e7808 */ /* 0x000fe40000800000 */
[----:B------:R-:W-:Y:S02]  /*2980*/  FMNMX.FTZ R21, R26, R21, !PT ;  /* 0x000000151a157209 */ /* 0x000fe40007810000 */
[----:B------:R-:W-:Y:S01]  /*2990*/  FSETP.NEU.FTZ.AND P2, PT, R14, -INF , PT ;  /* 0xff8000000e00780b */ /* 0x000fe20003f5d000 */
[----:B------:R-:W4:Y:S01]  /*29a0*/  MUFU.TANH R48, R48 ;  /* 0x0000003000307308 */ /* 0x000f220000002400 */
[----:B------:R-:W-:Y:S02]  /*29b0*/  FMNMX.FTZ R21, R28, R21, !PT ;  /* 0x000000151c157209 */ /* 0x000fe40007810000 */
[----:B------:R-:W-:Y:S02]  /*29c0*/  ISETP.GT.AND P1, PT, R13, 0x19, PT ;  /* 0x000000190d00780c */ /* 0x000fe40003f24270 */
[----:B------:R-:W-:-:S02]  /*29d0*/  FSEL R32, R27, -INF , P3 ;  /* 0xff8000001b207808 */ /* 0x000fc40001800000 */
[----:B------:R-:W-:Y:S01]  /*29e0*/  FMNMX.FTZ R21, R30, R21, !PT ;  /* 0x000000151e157209 */ /* 0x000fe20007810000 */
[----:B------:R-:W5:Y:S01]  /*29f0*/  MUFU.TANH R49, R49 ;  /* 0x0000003100317308 */ /* 0x000f620000002400 */
[----:B------:R-:W-:Y:S02]  /*2a00*/  FSEL R33, R10, RZ, P2 ;  /* 0x000000ff0a217208 */ /* 0x000fe40001000000 */
[----:B------:R-:W-:Y:S02]  /*2a10*/  ISETP.GT.AND P2, PT, R13, 0x20, PT ;  /* 0x000000200d00780c */ /* 0x000fe40003f44270 */
[----:B--2---:R-:W-:Y:S01]  /*2a20*/  FSEL R34, R37, -INF , P1 ;  /* 0xff80000025227808 */ /* 0x004fe20000800000 */
[--C-:B------:R-:W-:Y:S01]  /*2a30*/  FFMA.FTZ R157, R36, R9, -R33.reuse ;  /* 0x00000009249d7223 */ /* 0x100fe20000010821 */
[----:B------:R-:W-:Y:S01]  /*2a40*/  FMNMX.FTZ R21, R32, R21, !PT ;  /* 0x0000001520157209 */ /* 0x000fe20007810000 */
[----:B------:R-:W2:Y:S01]  /*2a50*/  MUFU.TANH R52, R52 ;  /* 0x0000003400347308 */ /* 0x000ea20000002400 */
[----:B------:R-:W-:Y:S01]  /*2a60*/  ISETP.GT.AND P1, PT, R13, 0x21, PT ;  /* 0x000000210d00780c */ /* 0x000fe20003f24270 */
[-CC-:B------:R-:W-:Y:S01]  /*2a70*/  FFMA.FTZ R10, R46, R9.reuse, -R33.reuse ;  /* 0x000000092e0a7223 */ /* 0x180fe20000010821 */
[----:B------:R-:W-:Y:S01]  /*2a80*/  FSEL R36, R40, -INF , P2 ;  /* 0xff80000028247808 */ /* 0x000fe20001000000 */
[--C-:B------:R-:W-:Y:S01]  /*2a90*/  FFMA.FTZ R11, R50, R9, -R33.reuse ;  /* 0x00000009320b7223 */ /* 0x100fe20000010821 */
[----:B------:R-:W-:Y:S01]  /*2aa0*/  FMNMX.FTZ R21, R34, R21, !PT ;  /* 0x0000001522157209 */ /* 0x000fe20007810000 */
[--C-:B------:R-:W-:Y:S01]  /*2ab0*/  FFMA.FTZ R12, R25, R9, -R33.reuse ;  /* 0x00000009190c7223 */ /* 0x100fe20000010821 */
[----:B------:R-:W-:Y:S01]  /*2ac0*/  ISETP.GT.AND P2, PT, R13, 0x28, PT ;  /* 0x000000280d00780c */ /* 0x000fe20003f44270 */
[----:B------:R-:W2:Y:S01]  /*2ad0*/  MUFU.TANH R53, R53 ;  /* 0x0000003500357308 */ /* 0x000ea20000002400 */
[----:B0-----:R-:W-:Y:S01]  /*2ae0*/  FSEL R38, R41, -INF , P1 ;  /* 0xff80000029267808 */ /* 0x001fe20000800000 */
[----:B------:R-:W0:Y:S01]  /*2af0*/  @P4 LDC R37, c[0x0][0x450] ;  /* 0x00011400ff254b82 */ /* 0x000e220000000800 */
[----:B------:R-:W-:Y:S01]  /*2b00*/  FMNMX.FTZ R21, R36, R21, !PT ;  /* 0x0000001524157209 */ /* 0x000fe20007810000 */
[-CC-:B------:R-:W-:Y:S01]  /*2b10*/  FFMA.FTZ R74, R74, R9.reuse, -R33.reuse ;  /* 0x000000094a4a7223 */ /* 0x180fe20000010821 */
[C---:B------:R-:W-:Y:S01]  /*2b20*/  ISETP.GT.AND P1, PT, R13.reuse, 0x29, PT ;  /* 0x000000290d00780c */ /* 0x040fe20003f24270 */
[--C-:B------:R-:W-:Y:S01]  /*2b30*/  FFMA.FTZ R76, R76, R9, -R33.reuse ;  /* 0x000000094c4c7223 */ /* 0x100fe20000010821 */
[----:B-1----:R-:W-:Y:S01]  /*2b40*/  FSEL R40, R44, -INF , P2 ;  /* 0xff8000002c287808 */ /* 0x002fe20001000000 */
[----:B------:R-:W1:Y:S01]  /*2b50*/  MUFU.TANH R56, R56 ;  /* 0x0000003800387308 */ /* 0x000e620000002400 */
[----:B------:R-:W-:Y:S01]  /*2b60*/  FMNMX.FTZ R21, R38, R21, !PT ;  /* 0x0000001526157209 */ /* 0x000fe20007810000 */
[-CC-:B------:R-:W-:Y:S01]  /*2b70*/  FFMA.FTZ R78, R78, R9.reuse, -R33.reuse ;  /* 0x000000094e4e7223 */ /* 0x180fe20000010821 */
[C---:B------:R-:W-:Y:S01]  /*2b80*/  ISETP.GT.AND P2, PT, R13.reuse, 0x30, PT ;  /* 0x000000300d00780c */ /* 0x040fe20003f44270 */
[-CC-:B------:R-:W-:Y:S01]  /*2b90*/  FFMA.FTZ R80, R80, R9.reuse, -R33.reuse ;  /* 0x0000000950507223 */ /* 0x180fe20000010821 */
[----:B---3--:R-:W-:Y:S01]  /*2ba0*/  FSEL R42, R42, -INF , P1 ;  /* 0xff8000002a2a7808 */ /* 0x008fe20000800000 */
[--C-:B------:R-:W-:Y:S01]  /*2bb0*/  FFMA.FTZ R82, R82, R9, -R33.reuse ;  /* 0x0000000952527223 */ /* 0x100fe20000010821 */
[----:B------:R-:W-:Y:S01]  /*2bc0*/  FMNMX.FTZ R21, R40, R21, !PT ;  /* 0x0000001528157209 */ /* 0x000fe20007810000 */
[----:B------:R-:W-:Y:S01]  /*2bd0*/  MUFU.TANH R57, R57 ;  /* 0x0000003900397308 */ /* 0x000fe20000002400 */
[C---:B------:R-:W-:Y:S01]  /*2be0*/  ISETP.GT.AND P1, PT, R13.reuse, 0x31, PT ;  /* 0x000000310d00780c */ /* 0x040fe20003f24270 */
[-CC-:B------:R-:W-:Y:S01]  /*2bf0*/  FFMA.FTZ R84, R84, R9.reuse, -R33.reuse ;  /* 0x0000000954547223 */ /* 0x180fe20000010821 */
[----:B----4-:R-:W-:Y:S01]  /*2c00*/  FSEL R44, R48, -INF , P2 ;  /* 0xff800000302c7808 */ /* 0x010fe20001000000 */
[--C-:B------:R-:W-:Y:S01]  /*2c10*/  FFMA.FTZ R86, R86, R9, -R33.reuse ;  /* 0x0000000956567223 */ /* 0x100fe20000010821 */
[----:B------:R-:W-:Y:S01]  /*2c20*/  FMNMX.FTZ R21, R42, R21, !PT ;  /* 0x000000152a157209 */ /* 0x000fe20007810000 */
[-CC-:B------:R-:W-:Y:S01]  /*2c30*/  FFMA.FTZ R88, R88, R9.reuse, -R33.reuse ;  /* 0x0000000958587223 */ /* 0x180fe20000010821 */
[----:B------:R-:W-:Y:S01]  /*2c40*/  ISETP.GT.AND P2, PT, R13, 0x38, PT ;  /* 0x000000380d00780c */ /* 0x000fe20003f44270 */
[----:B------:R-:W3:Y:S01]  /*2c50*/  MUFU.TANH R60, R60 ;  /* 0x0000003c003c7308 */ /* 0x000ee20000002400 */
[----:B-----5:R-:W-:Y:S01]  /*2c60*/  FSEL R46, R49, -INF , P1 ;  /* 0xff800000312e7808 */ /* 0x020fe20000800000 */
[--C-:B------:R-:W-:Y:S01]  /*2c70*/  FFMA.FTZ R90, R90, R9, -R33.reuse ;  /* 0x000000095a5a7223 */ /* 0x100fe20000010821 */
[----:B------:R-:W-:Y:S01]  /*2c80*/  FMNMX.FTZ R21, R44, R21, !PT ;  /* 0x000000152c157209 */ /* 0x000fe20007810000 */
[-CC-:B------:R-:W-:Y:S01]  /*2c90*/  FFMA.FTZ R92, R92, R9.reuse, -R33.reuse ;  /* 0x000000095c5c7223 */ /* 0x180fe20000010821 */
[C---:B------:R-:W-:Y:S01]  /*2ca0*/  ISETP.GT.AND P1, PT, R13.reuse, 0x39, PT ;  /* 0x000000390d00780c */ /* 0x040fe20003f24270 */
[--C-:B------:R-:W-:Y:S01]  /*2cb0*/  FFMA.FTZ R94, R94, R9, -R33.reuse ;  /* 0x000000095e5e7223 */ /* 0x100fe20000010821 */
[----:B--2---:R-:W-:Y:S01]  /*2cc0*/  FSEL R48, R52, -INF , P2 ;  /* 0xff80000034307808 */ /* 0x004fe20001000000 */
[----:B------:R-:W2:Y:S01]  /*2cd0*/  MUFU.TANH R58, R61 ;  /* 0x0000003d003a7308 */ /* 0x000ea20000002400 */
[----:B------:R-:W-:Y:S01]  /*2ce0*/  FMNMX.FTZ R21, R46, R21, !PT ;  /* 0x000000152e157209 */ /* 0x000fe20007810000 */
[-CC-:B------:R-:W-:Y:S01]  /*2cf0*/  FFMA.FTZ R96, R96, R9.reuse, -R33.reuse ;  /* 0x0000000960607223 */ /* 0x180fe20000010821 */
[----:B------:R-:W-:Y:S01]  /*2d00*/  ISETP.GT.AND P2, PT, R13, 0x40, PT ;  /* 0x000000400d00780c */ /* 0x000fe20003f44270 */
[-CC-:B------:R-:W-:Y:S01]  /*2d10*/  FFMA.FTZ R98, R98, R9.reuse, -R33.reuse ;  /* 0x0000000962627223 */ /* 0x180fe20000010821 */
[----:B------:R-:W-:Y:S01]  /*2d20*/  FSEL R50, R53, -INF , P1 ;  /* 0xff80000035327808 */ /* 0x000fe20000800000 */
[--C-:B------:R-:W-:Y:S01]  /*2d30*/  FFMA.FTZ R100, R100, R9, -R33.reuse ;  /* 0x0000000964647223 */ /* 0x100fe20000010821 */
[----:B------:R-:W-:Y:S01]  /*2d40*/  FMNMX.FTZ R21, R48, R21, !PT ;  /* 0x0000001530157209 */ /* 0x000fe20007810000 */
[----:B------:R-:W4:Y:S01]  /*2d50*/  MUFU.TANH R64, R64 ;  /* 0x0000004000407308 */ /* 0x000f220000002400 */
[C---:B------:R-:W-:Y:S01]  /*2d60*/  ISETP.GT.AND P1, PT, R13.reuse, 0x41, PT ;  /* 0x000000410d00780c */ /* 0x040fe20003f24270 */
[-CC-:B------:R-:W-:Y:S01]  /*2d70*/  FFMA.FTZ R102, R102, R9.reuse, -R33.reuse ;  /* 0x0000000966667223 */ /* 0x180fe20000010821 */
[----:B-1----:R-:W-:Y:S01]  /*2d80*/  FSEL R52, R56, -INF , P2 ;  /* 0xff80000038347808 */ /* 0x002fe20001000000 */
[--C-:B------:R-:W-:Y:S01]  /*2d90*/  FFMA.FTZ R70, R70, R9, -R33.reuse ;  /* 0x0000000946467223 */ /* 0x100fe20000010821 */
[----:B------:R-:W-:Y:S01]  /*2da0*/  FMNMX.FTZ R21, R50, R21, !PT ;  /* 0x0000001532157209 */ /* 0x000fe20007810000 */
[--C-:B------:R-:W-:Y:S01]  /*2db0*/  FFMA.FTZ R104, R104, R9, -R33.reuse ;  /* 0x0000000968687223 */ /* 0x100fe20000010821 */
[C---:B------:R-:W-:Y:S01]  /*2dc0*/  ISETP.GT.AND P2, PT, R13.reuse, 0x48, PT ;  /* 0x000000480d00780c */ /* 0x040fe20003f44270 */
[----:B------:R1:W-:Y:S01]  /*2dd0*/  MUFU.EX2 R159, R10 ;  /* 0x0000000a009f7308 */ /* 0x0003e20000000800 */
[----:B------:R-:W-:Y:S01]  /*2de0*/  FMNMX.FTZ R21, R52, R21, !PT ;  /* 0x0000001534157209 */ /* 0x000fe20007810000 */
[-CC-:B------:R-:W-:Y:S01]  /*2df0*/  FFMA.FTZ R106, R106, R9.reuse, -R33.reuse ;  /* 0x000000096a6a7223 */ /* 0x180fe20000010821 */
[----:B---3--:R-:W-:Y:S01]  /*2e00*/  FSEL R56, R60, -INF , P2 ;  /* 0xff8000003c387808 */ /* 0x008fe20001000000 */
[----:B------:R-:W-:Y:S01]  /*2e10*/  FFMA.FTZ R8, R8, R9, -R33 ;  /* 0x0000000908087223 */ /* 0x000fe20000010821 */
[----:B------:R-:W-:-:S02]  /*2e20*/  ISETP.GT.AND P2, PT, R13, 0x50, PT ;  /* 0x000000500d00780c */ /* 0x000fc40003f44270 */
[----:B------:R-:W-:Y:S01]  /*2e30*/  R2UR UR4, R0 ;  /* 0x00000000000472ca */ /* 0x000fe200000e0000 */
[----:B------:R-:W3:Y:S01]  /*2e40*/  MUFU.TANH R62, R65 ;  /* 0x00000041003e7308 */ /* 0x000ee20000002400 */
[----:B-1----:R-:W-:Y:S01]  /*2e50*/  FFMA.FTZ R10, R54, R9, -R33 ;  /* 0x00000009360a7223 */ /* 0x002fe20000010821 */
[----:B------:R-:W-:Y:S02]  /*2e60*/  FSEL R54, R57, -INF , P1 ;  /* 0xff80000039367808 */ /* 0x000fe40000800000 */
[----:B------:R-:W-:Y:S02]  /*2e70*/  ISETP.GT.AND P1, PT, R13, 0x49, PT ;  /* 0x000000490d00780c */ /* 0x000fe40003f24270 */
[----:B------:R-:W-:Y:S02]  /*2e80*/  FMNMX.FTZ R21, R54, R21, !PT ;  /* 0x0000001536157209 */ /* 0x000fe40007810000 */
[----:B------:R-:W1:Y:S01]  /*2e90*/  MUFU.TANH R29, R68 ;  /* 0x00000044001d7308 */ /* 0x000e620000002400 */
[----:B--2---:R-:W-:-:S02]  /*2ea0*/  FSEL R58, R58, -INF , P1 ;  /* 0xff8000003a3a7808 */ /* 0x004fc40000800000 */
[----:B------:R-:W-:Y:S01]  /*2eb0*/  FMNMX.FTZ R21, R56, R21, !PT ;  /* 0x0000001538157209 */ /* 0x000fe20007810000 */
[----:B------:R-:W-:Y:S01]  /*2ec0*/  UIADD3 UR4, UR4, 0x2a840, URZ ;  /* 0x0002a84004047890 */ /* 0x000fe2000fffe03f */
[C---:B------:R-:W-:Y:S02]  /*2ed0*/  ISETP.GT.AND P1, PT, R13.reuse, 0x51, PT ;  /* 0x000000510d00780c */ /* 0x040fe40003f24270 */
[----:B----4-:R-:W-:Y:S01]  /*2ee0*/  FSEL R60, R64, -INF , P2 ;  /* 0xff800000403c7808 */ /* 0x010fe20001000000 */
[----:B------:R-:W2:Y:S01]  /*2ef0*/  MUFU.TANH R66, R69 ;  /* 0x0000004500427308 */ /* 0x000ea20000002400 */
[----:B------:R-:W-:Y:S01]  /*2f00*/  FMNMX.FTZ R21, R58, R21, !PT ;  /* 0x000000153a157209 */ /* 0x000fe20007810000 */
[----:B------:R-:W-:Y:S01]  /*2f10*/  UPRMT UR4, UR43, 0x654, UR4 ;  /* 0x000006542b047896 */ /* 0x000fe20008000004 */
[----:B------:R-:W-:Y:S02]  /*2f20*/  ISETP.GT.AND P2, PT, R13, 0x58, PT ;  /* 0x000000580d00780c */ /* 0x000fe40003f44270 */
[----:B---3--:R-:W-:-:S02]  /*2f30*/  FSEL R62, R62, -INF , P1 ;  /* 0xff8000003e3e7808 */ /* 0x008fc40000800000 */
[----:B------:R-:W-:Y:S01]  /*2f40*/  FMNMX.FTZ R21, R60, R21, !PT ;  /* 0x000000153c157209 */ /* 0x000fe20007810000 */
[----:B------:R3:W-:Y:S01]  /*2f50*/  MUFU.EX2 R153, R10 ;  /* 0x0000000a00997308 */ /* 0x0007e20000000800 */
[----:B------:R-:W-:Y:S02]  /*2f60*/  ISETP.GT.AND P1, PT, R13, 0x59, PT ;  /* 0x000000590d00780c */ /* 0x000fe40003f24270 */
[----:B-1----:R-:W-:Y:S01]  /*2f70*/  FSEL R64, R29, -INF , P2 ;  /* 0xff8000001d407808 */ /* 0x002fe20001000000 */
[----:B------:R-:W-:Y:S01]  /*2f80*/  SYNCS.ARRIVE.TRANS64.RED.A1T0 RZ, [UR4], RZ ;  /* 0x000000ffffff79a7 */ /* 0x000fe20008100404 */
[----:B------:R-:W-:-:S03]  /*2f90*/  FMNMX.FTZ R21, R62, R21, !PT ;  /* 0x000000153e157209 */ /* 0x000fc60007810000 */
[----:B------:R-:W-:Y:S01]  /*2fa0*/  MUFU.EX2 R68, R11 ;  /* 0x0000000b00447308 */ /* 0x000fe20000000800 */
[----:B--2---:R-:W-:Y:S02]  /*2fb0*/  FSEL R66, R66, -INF , P1 ;  /* 0xff80000042427808 */ /* 0x004fe40000800000 */
[----:B------:R-:W-:-:S04]  /*2fc0*/  FMNMX.FTZ R21, R64, R21, !PT ;  /* 0x0000001540157209 */ /* 0x000fc80007810000 */
[----:B------:R-:W-:Y:S01]  /*2fd0*/  FMNMX.FTZ R21, R66, R21, !PT ;  /* 0x0000001542157209 */ /* 0x000fe20007810000 */
[----:B------:R-:W-:Y:S04]  /*2fe0*/  MUFU.EX2 R157, R157 ;  /* 0x0000009d009d7308 */ /* 0x000fe80000000800 */
[----:B---3--:R-:W1:Y:S04]  /*2ff0*/  SHFL.BFLY PT, R10, R21, 0x2, 0x1f ;  /* 0x0c401f00150a7f89 */ /* 0x008e6800000e0000 */
[----:B------:R-:W2:Y:S08]  /*3000*/  MUFU.EX2 R12, R12 ;  /* 0x0000000c000c7308 */ /* 0x000eb00000000800 */
[----:B------:R-:W-:Y:S08]  /*3010*/  MUFU.EX2 R74, R74 ;  /* 0x0000004a004a7308 */ /* 0x000ff00000000800 */
[----:B------:R-:W-:Y:S01]  /*3020*/  MUFU.EX2 R76, R76 ;  /* 0x0000004c004c7308 */ /* 0x000fe20000000800 */
[----:B--2---:R-:W-:Y:S01]  /*3030*/  FADD.FTZ R6, R157, R12 ;  /* 0x0000000c9d067221 */ /* 0x004fe20000010000 */
[----:B------:R-:W-:-:S02]  /*3040*/  F2FP.F16.F32.PACK_AB R157, R12, R157 ;  /* 0x0000009d0c9d723e */ /* 0x000fc400000000ff */
[----:B-1----:R-:W-:-:S04]  /*3050*/  FMNMX.FTZ R11, R21, R10, !PT ;  /* 0x0000000a150b7209 */ /* 0x002fc80007810000 */
[----:B------:R1:W-:Y:S01]  /*3060*/  MUFU.EX2 R155, R78 ;  /* 0x0000004e009b7308 */ /* 0x0003e20000000800 */
[----:B------:R-:W2:Y:S07]  /*3070*/  SHFL.BFLY PT, R10, R11, 0x1, 0x1f ;  /* 0x0c201f000b0a7f89 */ /* 0x000eae00000e0000 */
[----:B------:R-:W-:Y:S01]  /*3080*/  MUFU.EX2 R80, R80 ;  /* 0x0000005000507308 */ /* 0x000fe20000000800 */
[----:B-1----:R-:W-:-:S07]  /*3090*/  CS2R R78, SRZ ;  /* 0x00000000004e7805 */ /* 0x002fce000001ff00 */
[----:B------:R1:W-:Y:S08]  /*30a0*/  MUFU.EX2 R149, R82 ;  /* 0x0000005200957308 */ /* 0x0003f00000000800 */
[----:B------:R-:W-:Y:S01]  /*30b0*/  MUFU.EX2 R84, R84 ;  /* 0x0000005400547308 */ /* 0x000fe20000000800 */
[----:B--2---:R-:W-:Y:S02]  /*30c0*/  FMNMX.FTZ R10, R11, R10, !PT ;  /* 0x0000000a0b0a7209 */ /* 0x004fe40007810000 */
[----:B-1----:R-:W-:-:S02]  /*30d0*/  CS2R R82, SRZ ;  /* 0x0000000000527805 */ /* 0x002fc4000001ff00 */
[C---:B------:R-:W-:Y:S01]  /*30e0*/  FSETP.NEU.FTZ.AND P1, PT, R10.reuse, -INF , PT ;  /* 0xff8000000a00780b */ /* 0x040fe20003f3d000 */
[----:B------:R-:W-:Y:S02]  /*30f0*/  FMUL.FTZ R11, R10, R9 ;  /* 0x000000090a0b7220 */ /* 0x000fe40000410000 */
[----:B------:R1:W-:Y:S03]  /*3100*/  MUFU.EX2 R151, R86 ;  /* 0x0000005600977308 */ /* 0x0003e60000000800 */
[----:B------:R-:W-:-:S05]  /*3110*/  FSEL R11, R11, RZ, P1 ;  /* 0x000000ff0b0b7208 */ /* 0x000fca0000800000 */
        /* <DEDUP_REMOVED lines=26> */
[----:B------:R-:W-:Y:S01]  /*32c0*/  FFMA.FTZ R66, R66, R9, -R11 ;  /* 0x0000000942427223 */ /* 0x000fe2000001080b */
[----:B-1----:R-:W-:-:S03]  /*32d0*/  CS2R R86, SRZ ;  /* 0x0000000000567805 */ /* 0x002fc6000001ff00 */
[----:B------:R1:W3:Y:S01]  /*32e0*/  MUFU.EX2 R13, R26 ;  /* 0x0000001a000d7308 */ /* 0x0002e20000000800 */
[----:B--2---:R-:W-:-:S07]  /*32f0*/  F2FP.F16.F32.PACK_AB R156, R15, R20 ;  /* 0x000000140f9c723e */ /* 0x004fce00000000ff */
[----:B------:R2:W-:Y:S01]  /*3300*/  MUFU.EX2 R21, R30 ;  /* 0x0000001e00157308 */ /* 0x0005e20000000800 */
[----:B-1----:R-:W-:-:S07]  /*3310*/  IMAD.MOV.U32 R26, RZ, RZ, R16 ;  /* 0x000000ffff1a7224 */ /* 0x002fce00078e0010 */
[----:B------:R-:W1:Y:S01]  /*3320*/  MUFU.EX2 R28, R28 ;  /* 0x0000001c001c7308 */ /* 0x000e620000000800 */
[----:B--2---:R-:W-:-:S04]  /*3330*/  @P4 IMAD.HI.U32 R30, R16, R35, RZ ;  /* 0x00000023101e4227 */ /* 0x004fc800078e00ff */
[----:B------:R-:W-:Y:S01]  /*3340*/  FADD.FTZ R35, R20, R15 ;  /* 0x0000000f14237221 */ /* 0x000fe20000010000 */
[----:B---3--:R-:W-:Y:S02]  /*3350*/  F2FP.F16.F32.PACK_AB R158, R13, R24 ;  /* 0x000000180d9e723e */ /* 0x008fe400000000ff */
[----:B0-----:R-:W-:Y:S01]  /*3360*/  @P4 SHF.R.U32.HI R26, RZ, R37, R30 ;  /* 0x00000025ff1a4219 */ /* 0x001fe2000001161e */
[----:B------:R-:W-:Y:S01]  /*3370*/  FADD.FTZ R37, R159, R6 ;  /* 0x000000069f257221 */ /* 0x000fe20000010000 */
[----:B------:R-:W0:Y:S01]  /*3380*/  MUFU.EX2 R32, R32 ;  /* 0x0000002000207308 */ /* 0x000e220000000800 */
[----:B------:R-:W-:Y:S01]  /*3390*/  FADD.FTZ R6, R24, R35 ;  /* 0x0000002318067221 */ /* 0x000fe20000010000 */
[C---:B------:R-:W-:Y:S01]  /*33a0*/  F2FP.F16.F32.PACK_AB R159, R68.reuse, R159 ;  /* 0x0000009f449f723e */ /* 0x040fe200000000ff */
[----:B------:R-:W-:Y:S02]  /*33b0*/  IMAD.IADD R39, R39, 0x1, R26 ;  /* 0x0000000127277824 */ /* 0x000fe400078e021a */
[----:B------:R-:W-:Y:S01]  /*33c0*/  FADD.FTZ R26, R68, R37 ;  /* 0x00000025441a7221 */ /* 0x000fe20000010000 */
[----:B------:R-:W-:Y:S01]  /*33d0*/  FADD.FTZ R35, R13, R6 ;  /* 0x000000060d237221 */ /* 0x000fe20000010000 */
[----:B------:R-:W-:Y:S01]  /*33e0*/  CS2R R68, SRZ ;  /* 0x0000000000447805 */ /* 0x000fe2000001ff00 */
[----:B------:R-:W-:Y:S01]  /*33f0*/  IMAD.HI R39, R39, 0x2aaaaaab, RZ ;  /* 0x2aaaaaab27277827 */ /* 0x000fe200078e02ff */
[----:B------:R-:W2:Y:S03]  /*3400*/  MUFU.EX2 R25, R34 ;  /* 0x0000002200197308 */ /* 0x000ea60000000800 */
[----:B------:R-:W-:Y:S01]  /*3410*/  FADD.FTZ R37, R153, R26 ;  /* 0x0000001a99257221 */ /* 0x000fe20000010000 */
[----:B-1----:R-:W-:Y:S01]  /*3420*/  FADD.FTZ R0, R28, R35 ;  /* 0x000000231c007221 */ /* 0x002fe20000010000 */
[----:B------:R-:W-:-:S02]  /*3430*/  F2FP.F16.F32.PACK_AB R152, R21, R28 ;  /* 0x0000001c1598723e */ /* 0x000fc400000000ff */
[----:B------:R-:W-:Y:S01]  /*3440*/  FADD.FTZ R37, R74, R37 ;  /* 0x000000254a257221 */ /* 0x000fe20000010000 */
[----:B------:R-:W-:Y:S01]  /*3450*/  FADD.FTZ R35, R21, R0 ;  /* 0x0000000015237221 */ /* 0x000fe20000010000 */
[----:B------:R-:W-:Y:S01]  /*3460*/  SHF.R.U32.HI R26, RZ, 0x1f, R39 ;  /* 0x0000001fff1a7819 */ /* 0x000fe20000011627 */
[----:B------:R-:W1:Y:S01]  /*3470*/  MUFU.EX2 R36, R36 ;  /* 0x0000002400247308 */ /* 0x000e620000000800 */
[----:B------:R-:W-:Y:S01]  /*3480*/  FADD.FTZ R6, R76, R37 ;  /* 0x000000254c067221 */ /* 0x000fe20000010000 */
[----:B0-----:R-:W-:Y:S01]  /*3490*/  FADD.FTZ R0, R32, R35 ;  /* 0x0000002320007221 */ /* 0x001fe20000010000 */
[----:B------:R-:W-:Y:S02]  /*34a0*/  LEA.HI.SX32 R26, R39, R26, 0x1c ;  /* 0x0000001a271a7211 */ /* 0x000fe400078fe2ff */
[----:B------:R-:W-:Y:S01]  /*34b0*/  FADD.FTZ R37, R155, R6 ;  /* 0x000000069b257221 */ /* 0x000fe20000010000 */
[----:B------:R-:W-:Y:S02]  /*34c0*/  F2FP.F16.F32.PACK_AB R153, R74, R153 ;  /* 0x000000994a99723e */ /* 0x000fe400000000ff */
[----:B------:R-:W-:Y:S01]  /*34d0*/  CS2R R74, SRZ ;  /* 0x00000000004a7805 */ /* 0x000fe2000001ff00 */
[----:B------:R-:W0:Y:S01]  /*34e0*/  MUFU.EX2 R27, R38 ;  /* 0x00000026001b7308 */ /* 0x000e220000000800 */
[----:B--2---:R-:W-:Y:S01]  /*34f0*/  FADD.FTZ R35, R25, R0 ;  /* 0x0000000019237221 */ /* 0x004fe20000010000 */
[----:B------:R-:W-:Y:S01]  /*3500*/  FADD.FTZ R6, R80, R37 ;  /* 0x0000002550067221 */ /* 0x000fe20000010000 */
[----:B------:R-:W-:-:S02]  /*3510*/  VIMNMX R12, RZ, R26, !PT ;  /* 0x0000001aff0c7248 */ /* 0x000fc40007fe0100 */
[----:B------:R-:W-:Y:S02]  /*3520*/  F2FP.F16.F32.PACK_AB R155, R155, R76 ;  /* 0x0000004c9b9b723e */ /* 0x000fe400000000ff */
[----:B------:R-:W-:Y:S02]  /*3530*/  CS2R R76, SRZ ;  /* 0x00000000004c7805 */ /* 0x000fe4000001ff00 */
[----:B------:R-:W-:Y:S01]  /*3540*/  F2FP.F16.F32.PACK_AB R154, R25, R32 ;  /* 0x00000020199a723e */ /* 0x000fe200000000ff */
[----:B------:R-:W2:Y:S01]  /*3550*/  MUFU.EX2 R40, R40 ;  /* 0x0000002800287308 */ /* 0x000ea20000000800 */
[----:B-1----:R-:W-:Y:S01]  /*3560*/  FADD.FTZ R0, R36, R35 ;  /* 0x0000002324007221 */ /* 0x002fe20000010000 */
[C---:B------:R-:W-:Y:S01]  /*3570*/  FADD.FTZ R35, R149.reuse, R6 ;  /* 0x0000000695237221 */ /* 0x040fe20000010000 */
[----:B------:R-:W-:Y:S02]  /*3580*/  F2FP.F16.F32.PACK_AB R149, R149, R80 ;  /* 0x000000509595723e */ /* 0x000fe400000000ff */
[----:B------:R-:W-:-:S02]  /*3590*/  CS2R R80, SRZ ;  /* 0x0000000000507805 */ /* 0x000fc4000001ff00 */
[----:B------:R-:W-:Y:S01]  /*35a0*/  CS2R R24, SRZ ;  /* 0x0000000000187805 */ /* 0x000fe2000001ff00 */
[----:B------:R-:W-:Y:S01]  /*35b0*/  FADD.FTZ R6, R84, R35 ;  /* 0x0000002354067221 */ /* 0x000fe20000010000 */
[----:B------:R1:W3:Y:S01]  /*35c0*/  MUFU.EX2 R29, R42 ;  /* 0x0000002a001d7308 */ /* 0x0002e20000000800 */
[C---:B0-----:R-:W-:Y:S01]  /*35d0*/  FADD.FTZ R37, R27.reuse, R0 ;  /* 0x000000001b257221 */ /* 0x041fe20000010000 */
[----:B------:R-:W-:Y:S02]  /*35e0*/  F2FP.F16.F32.PACK_AB R148, R27, R36 ;  /* 0x000000241b94723e */ /* 0x000fe400000000ff */
[----:B------:R-:W-:-:S04]  /*35f0*/  CS2R R26, SRZ ;  /* 0x00000000001a7805 */ /* 0x000fc8000001ff00 */
[----:B------:R-:W0:Y:S01]  /*3600*/  MUFU.EX2 R88, R88 ;  /* 0x0000005800587308 */ /* 0x000e220000000800 */
[----:B--2---:R-:W-:Y:S01]  /*3610*/  FADD.FTZ R0, R40, R37 ;  /* 0x0000002528007221 */ /* 0x004fe20000010000 */
[C---:B------:R-:W-:Y:S01]  /*3620*/  FADD.FTZ R37, R151.reuse, R6 ;  /* 0x0000000697257221 */ /* 0x040fe20000010000 */
[----:B------:R-:W-:Y:S02]  /*3630*/  F2FP.F16.F32.PACK_AB R151, R151, R84 ;  /* 0x000000549797723e */ /* 0x000fe400000000ff */
[----:B------:R-:W-:Y:S02]  /*3640*/  CS2R R84, SRZ ;  /* 0x0000000000547805 */ /* 0x000fe4000001ff00 */
[----:B-1----:R-:W-:Y:S01]  /*3650*/  CS2R R42, SRZ ;  /* 0x00000000002a7805 */ /* 0x002fe2000001ff00 */
[----:B------:R-:W1:Y:S01]  /*3660*/  MUFU.EX2 R44, R44 ;  /* 0x0000002c002c7308 */ /* 0x000e620000000800 */
[C---:B---3--:R-:W-:Y:S01]  /*3670*/  FADD.FTZ R11, R29.reuse, R0 ;  /* 0x000000001d0b7221 */ /* 0x048fe20000010000 */
[----:B------:R-:W-:-:S02]  /*3680*/  F2FP.F16.F32.PACK_AB R150, R29, R40 ;  /* 0x000000281d96723e */ /* 0x000fc400000000ff */
[----:B------:R-:W-:Y:S02]  /*3690*/  CS2R R40, SRZ ;  /* 0x0000000000287805 */ /* 0x000fe4000001ff00 */
[----:B------:R-:W-:Y:S02]  /*36a0*/  CS2R R28, SRZ ;  /* 0x00000000001c7805 */ /* 0x000fe4000001ff00 */
[----:B------:R-:W2:Y:S01]  /*36b0*/  MUFU.EX2 R145, R90 ;  /* 0x0000005a00917308 */ /* 0x000ea20000000800 */
[----:B0-----:R-:W-:-:S07]  /*36c0*/  FADD.FTZ R6, R88, R37 ;  /* 0x0000002558067221 */ /* 0x001fce0000010000 */
[----:B------:R0:W3:Y:S01]  /*36d0*/  MUFU.EX2 R31, R46 ;  /* 0x0000002e001f7308 */ /* 0x0000e20000000800 */
[----:B-1----:R-:W-:-:S07]  /*36e0*/  FADD.FTZ R0, R44, R11 ;  /* 0x0000000b2c007221 */ /* 0x002fce0000010000 */
[----:B------:R-:W1:Y:S01]  /*36f0*/  MUFU.EX2 R92, R92 ;  /* 0x0000005c005c7308 */ /* 0x000e620000000800 */
[C---:B--2---:R-:W-:Y:S01]  /*3700*/  FADD.FTZ R11, R145.reuse, R6 ;  /* 0x00000006910b7221 */ /* 0x044fe20000010000 */
[----:B------:R-:W-:Y:S02]  /*3710*/  F2FP.F16.F32.PACK_AB R145, R145, R88 ;  /* 0x000000589191723e */ /* 0x000fe400000000ff */
[----:B0-----:R-:W-:-:S04]  /*3720*/  CS2R R46, SRZ ;  /* 0x00000000002e7805 */ /* 0x001fc8000001ff00 */
[----:B------:R-:W0:Y:S01]  /*3730*/  MUFU.EX2 R48, R48 ;  /* 0x0000003000307308 */ /* 0x000e220000000800 */
[C---:B---3--:R-:W-:Y:S01]  /*3740*/  FADD.FTZ R37, R31.reuse, R0 ;  /* 0x000000001f257221 */ /* 0x048fe20000010000 */
[----:B------:R-:W-:Y:S02]  /*3750*/  F2FP.F16.F32.PACK_AB R144, R31, R44 ;  /* 0x0000002c1f90723e */ /* 0x000fe400000000ff */
[----:B------:R-:W-:Y:S02]  /*3760*/  CS2R R44, SRZ ;  /* 0x00000000002c7805 */ /* 0x000fe4000001ff00 */
[----:B------:R-:W-:Y:S02]  /*3770*/  CS2R R30, SRZ ;  /* 0x00000000001e7805 */ /* 0x000fe4000001ff00 */
[----:B------:R-:W2:Y:S01]  /*3780*/  MUFU.EX2 R147, R94 ;  /* 0x0000005e00937308 */ /* 0x000ea20000000800 */
[----:B-1----:R-:W-:-:S07]  /*3790*/  FADD.FTZ R6, R92, R11 ;  /* 0x0000000b5c067221 */ /* 0x002fce0000010000 */
[----:B------:R1:W3:Y:S01]  /*37a0*/  MUFU.EX2 R7, R50 ;  /* 0x0000003200077308 */ /* 0x0002e20000000800 */
[----:B0-----:R-:W-:-:S07]  /*37b0*/  FADD.FTZ R0, R48, R37 ;  /* 0x0000002530007221 */ /* 0x001fce0000010000 */
[----:B------:R-:W0:Y:S01]  /*37c0*/  MUFU.EX2 R96, R96 ;  /* 0x0000006000607308 */ /* 0x000e220000000800 */
[C---:B--2---:R-:W-:Y:S01]  /*37d0*/  FADD.FTZ R39, R147.reuse, R6 ;  /* 0x0000000693277221 */ /* 0x044fe20000010000 */
[----:B------:R-:W-:Y:S02]  /*37e0*/  F2FP.F16.F32.PACK_AB R147, R147, R92 ;  /* 0x0000005c9393723e */ /* 0x000fe400000000ff */
[----:B-1----:R-:W-:-:S04]  /*37f0*/  CS2R R50, SRZ ;  /* 0x0000000000327805 */ /* 0x002fc8000001ff00 */
[----:B------:R-:W1:Y:S01]  /*3800*/  MUFU.EX2 R52, R52 ;  /* 0x0000003400347308 */ /* 0x000e620000000800 */
[C---:B---3--:R-:W-:Y:S01]  /*3810*/  FADD.FTZ R37, R7.reuse, R0 ;  /* 0x0000000007257221 */ /* 0x048fe20000010000 */
[----:B------:R-:W-:Y:S02]  /*3820*/  F2FP.F16.F32.PACK_AB R146, R7, R48 ;  /* 0x000000300792723e */ /* 0x000fe400000000ff */
[----:B------:R-:W-:-:S04]  /*3830*/  CS2R R48, SRZ ;  /* 0x0000000000307805 */ /* 0x000fc8000001ff00 */
[----:B------:R-:W2:Y:S01]  /*3840*/  MUFU.EX2 R141, R98 ;  /* 0x00000062008d7308 */ /* 0x000ea20000000800 */
[----:B0-----:R-:W-:Y:S01]  /*3850*/  FADD.FTZ R6, R96, R39 ;  /* 0x0000002760067221 */ /* 0x001fe20000010000 */
[----:B------:R-:W-:-:S06]  /*3860*/  CS2R R38, SRZ ;  /* 0x0000000000267805 */ /* 0x000fcc000001ff00 */
        /* <DEDUP_REMOVED lines=12> */
[----:B-1----:R-:W-:Y:S01]  /*3930*/  FADD.FTZ R6, R100, R37 ;  /* 0x0000002564067221 */ /* 0x002fe20000010000 */
[----:B------:R-:W-:-:S06]  /*3940*/  CS2R R36, SRZ ;  /* 0x0000000000247805 */ /* 0x000fcc000001ff00 */
        /* <DEDUP_REMOVED lines=9> */
[----:B------:R-:W-:Y:S02]  /*39e0*/  CS2R R56, SRZ ;  /* 0x0000000000387805 */ /* 0x000fe4000001ff00 */
[----:B------:R-:W-:Y:S02]  /*39f0*/  CS2R R34, SRZ ;  /* 0x0000000000227805 */ /* 0x000fe4000001ff00 */
[----:B------:R-:W2:Y:S01]  /*3a00*/  MUFU.EX2 R137, R104 ;  /* 0x0000006800897308 */ /* 0x000ea20000000800 */
[----:B0-----:R-:W-:-:S07]  /*3a10*/  FADD.FTZ R6, R70, R21 ;  /* 0x0000001546067221 */ /* 0x001fce0000010000 */
[----:B------:R-:W0:Y:S01]  /*3a20*/  MUFU.EX2 R106, R106 ;  /* 0x0000006a006a7308 */ /* 0x000e220000000800 */
[----:B-1----:R-:W-:-:S07]  /*3a30*/  FADD.FTZ R0, R60, R15 ;  /* 0x0000000f3c007221 */ /* 0x002fce0000010000 */
[----:B------:R1:W3:Y:S01]  /*3a40*/  MUFU.EX2 R11, R62 ;  /* 0x0000003e000b7308 */ /* 0x0002e20000000800 */
[C---:B--2---:R-:W-:Y:S01]  /*3a50*/  FADD.FTZ R15, R137.reuse, R6 ;  /* 0x00000006890f7221 */ /* 0x044fe20000010000 */
[----:B------:R-:W-:Y:S02]  /*3a60*/  F2FP.F16.F32.PACK_AB R137, R137, R70 ;  /* 0x000000468989723e */ /* 0x000fe400000000ff */
[----:B------:R-:W-:-:S04]  /*3a70*/  CS2R R70, SRZ ;  /* 0x0000000000467805 */ /* 0x000fc8000001ff00 */
[----:B------:R-:W2:Y:S01]  /*3a80*/  MUFU.EX2 R64, R64 ;  /* 0x0000004000407308 */ /* 0x000ea20000000800 */
[----:B0-----:R-:W-:Y:S01]  /*3a90*/  FADD.FTZ R6, R106, R15 ;  /* 0x0000000f6a067221 */ /* 0x001fe20000010000 */
[----:B------:R-:W-:Y:S02]  /*3aa0*/  IADD3 R15, R72, -0x2, RZ ;  /* 0xfffffffe480f7810 */ /* 0x000fe40007ffe0ff */
[----:B------:R-:W-:Y:S02]  /*3ab0*/  CS2R R72, SRZ ;  /* 0x0000000000487805 */ /* 0x000fe4000001ff00 */
[----:B-1----:R-:W-:Y:S02]  /*3ac0*/  CS2R R62, SRZ ;  /* 0x00000000003e7805 */ /* 0x002fe4000001ff00 */
[----:B------:R-:W-:Y:S01]  /*3ad0*/  ISETP.GE.AND P1, PT, R15, R12, PT ;  /* 0x0000000c0f00720c */ /* 0x000fe20003f26270 */
[----:B------:R0:W1:Y:S01]  /*3ae0*/  MUFU.EX2 R13, R66 ;  /* 0x00000042000d7308 */ /* 0x0000620000000800 */
[C---:B---3--:R-:W-:Y:S01]  /*3af0*/  FADD.FTZ R7, R11.reuse, R0 ;  /* 0x000000000b077221 */ /* 0x048fe20000010000 */
[----:B------:R-:W-:-:S02]  /*3b00*/  F2FP.F16.F32.PACK_AB R136, R11, R60 ;  /* 0x0000003c0b88723e */ /* 0x000fc400000000ff */
[----:B------:R-:W-:-:S04]  /*3b10*/  CS2R R60, SRZ ;  /* 0x00000000003c7805 */ /* 0x000fc8000001ff00 */
[----:B------:R3:W4:Y:S01]  /*3b20*/  MUFU.EX2 R139, R8 ;  /* 0x00000008008b7308 */ /* 0x0007220000000800 */
[----:B--2---:R-:W-:Y:S01]  /*3b30*/  FADD.FTZ R0, R64, R7 ;  /* 0x0000000740007221 */ /* 0x004fe20000010000 */
[----:B0-----:R-:W-:-:S03]  /*3b40*/  CS2R R66, SRZ ;  /* 0x0000000000427805 */ /* 0x001fc6000001ff00 */
[C---:B-1----:R-:W-:Y:S01]  /*3b50*/  FADD.FTZ R7, R13.reuse, R0 ;  /* 0x000000000d077221 */ /* 0x042fe20000010000 */
[----:B------:R-:W-:Y:S01]  /*3b60*/  F2FP.F16.F32.PACK_AB R138, R13, R64 ;  /* 0x000000400d8a723e */ /* 0x000fe200000000ff */
[----:B------:R-:W-:Y:S01]  /*3b70*/  IMAD.MOV.U32 R0, RZ, RZ, 0x3f800000 ;  /* 0x3f800000ff007424 */ /* 0x000fe200078e00ff */
[----:B------:R-:W-:Y:S01]  /*3b80*/  CS2R R64, SRZ ;  /* 0x0000000000407805 */ /* 0x000fe2000001ff00 */
[----:B---3--:R-:W-:Y:S02]  /*3b90*/  IMAD.MOV.U32 R8, RZ, RZ, 0x3f800000 ;  /* 0x3f800000ff087424 */ /* 0x008fe400078e00ff */
[C---:B----4-:R-:W-:Y:S01]  /*3ba0*/  FADD.FTZ R6, R139.reuse, R6 ;  /* 0x000000068b067221 */ /* 0x050fe20000010000 */
[----:B------:R-:W-:Y:S01]  /*3bb0*/  F2FP.F16.F32.PACK_AB R139, R139, R106 ;  /* 0x0000006a8b8b723e */ /* 0x000fe200000000ff */
[----:B------:R-:W-:Y:S06]  /*3bc0*/  @!P1 BRA `(.L_x_2202) ;  /* 0x0000002800909947 */ /* 0x000fec0003800000 */
[----:B------:R-:W-:Y:S01]  /*3bd0*/  IMAD.MOV.U32 R11, RZ, RZ, R14 ;  /* 0x000000ffff0b7224 */ /* 0x000fe200078e000e */
[----:B------:R-:W-:Y:S01]  /*3be0*/  MOV R13, R10 ;  /* 0x0000000a000d7202 */ /* 0x000fe20000000f00 */
[----:B------:R-:W-:Y:S01]  /*3bf0*/  IMAD.MOV.U32 R0, RZ, RZ, 0x3f800000 ;  /* 0x3f800000ff007424 */ /* 0x000fe200078e00ff */
[----:B------:R-:W-:Y:S01]  /*3c00*/  UMOV UR4, UR38 ;  /* 0x0000002600047c82 */ /* 0x000fe20008000000 */
[----:B------:R-:W-:Y:S01]  /*3c10*/  IMAD.MOV.U32 R87, RZ, RZ, RZ ;  /* 0x000000ffff577224 */ /* 0x000fe200078e00ff */
[----:B------:R-:W-:Y:S01]  /*3c20*/  UMOV UR5, UR39 ;  /* 0x0000002700057c82 */ /* 0x000fe20008000000 */
[----:B------:R-:W-:Y:S01]  /*3c30*/  ULDC UR11, c[0x0][0x288] ;  /* 0x0000a200000b7ab9 */ /* 0x000fe20000000800 */
[----:B------:R-:W-:-:S05]  /*3c40*/  ULDC UR6, c[0x0][0x9d8] ;  /* 0x0002760000067ab9 */ /* 0x000fca0000000800 */
.L_x_2213:
[----:B------:R-:W-:-:S04]  /*3c50*/  UISETP.NE.AND UP0, UPT, UR5, 0x1, UPT ;  /* 0x000000010500788c */ /* 0x000fc8000bf05270 */
[----:B------:R-:W-:-:S04]  /*3c60*/  USEL UR38, URZ, 0x1, UP0 ;  /* 0x000000013f267887 */ /* 0x000fc80008000000 */
[----:B------:R-:W-:Y:S01]  /*3c70*/  ULOP3.LUT UR38, UR4, UR38, URZ, 0x3c, !UPT ;  /* 0x0000002604267292 */ /* 0x000fe2000f8e3c3f */
[----:B------:R-:W-:Y:S11]  /*3c80*/  @!P0 BRA `(.L_x_2203) ;  /* 0x0000000000048947 */ /* 0x000ff60003800000 */
[----:B------:R-:W-:Y:S01]  /*3c90*/  BPT.TRAP 0x1 ;  /* 0x000000040000795c */ /* 0x000fe20000300000 */
.L_x_2203:
        /* <DEDUP_REMOVED lines=9> */
.L_x_2204:
[----:B-1----:R-:W-:Y:S05]  /*3d30*/  @P1 BRA `(.L_x_2205) ;  /* 0x0000000000081947 */ /* 0x002fea0003800000 */
[----:B------:R-:W1:Y:S02]  /*3d40*/  SYNCS.PHASECHK.TRANS64.TRYWAIT P1, [UR7+0x2a830], R9 ;  /* 0x02a83009ff0075a7 */ /* 0x000e640008020147 */
[----:B-1----:R-:W-:Y:S05]  /*3d50*/  @!P1 BRA `(.L_x_2206) ;  /* 0x000000b400b49947 */ /* 0x002fea0003800000 */
.L_x_2205:
        /* <DEDUP_REMOVED lines=143> */
.L_x_2207:
[----:B------:R-:W-:Y:S01]  /*4650*/  ULEA UR10, UR5, UR40, 0x3 ;  /* 0x00000028050a7291 */ /* 0x000fe2000f8e183f */
[----:B------:R-:W-:-:S04]  /*4660*/  MOV R0, UR4 ;  /* 0x0000000400007c02 */ /* 0x000fc80008000f00 */
[----:B------:R-:W-:-:S04]  /*4670*/  SHF.L.U32 R0, R0, 0x1f, RZ ;  /* 0x0000001f00007819 */ /* 0x000fc800000006ff */
[----:B------:R2:W3:Y:S01]  /*4680*/  SYNCS.PHASECHK.TRANS64.TRYWAIT P1, [UR10+0x2a850], R0 ;  /* 0x02a85000ff0075a7 */ /* 0x0004e2000802014a */
[----:B------:R-:W-:Y:S05]  /*4690*/  @!P0 BRA `(.L_x_2208) ;  /* 0x0000000000048947 */ /* 0x000fea0003800000 */
[----:B------:R-:W-:Y:S01]  /*46a0*/  BPT.TRAP 0x1 ;  /* 0x000000040000795c */ /* 0x000fe20000300000 */
.L_x_2208:
[----:B---3--:R-:W-:Y:S05]  /*46b0*/  @P1 BRA `(.L_x_2209) ;  /* 0x0000000000081947 */ /* 0x008fea0003800000 */
[----:B------:R-:W3:Y:S02]  /*46c0*/  SYNCS.PHASECHK.TRANS64.TRYWAIT P1, [UR10+0x2a850], R0 ;  /* 0x02a85000ff0075a7 */ /* 0x000ee4000802014a */
[----:B---3--:R-:W-:Y:S05]  /*46d0*/  @!P1 BRA `(.L_x_2210) ;  /* 0x000000ac006c9947 */ /* 0x008fea0003800000 */
.L_x_2209:
        /* <DEDUP_REMOVED lines=38> */
.L_x_2211:
[----:B------:R-:W-:Y:S01]  /*4940*/  ISETP.NE.AND P1, PT, R171, 0x1, PT ;  /* 0x00000001ab00780c */ /* 0x000fe20003f25270 */
[----:B------:R-:W-:Y:S01]  /*4950*/  FMUL.FTZ R20, R94, UR6 ;  /* 0x000000065e147c20 */ /* 0x000fe20008410000 */
[----:B-1----:R-:W-:Y:S02]  /*4960*/  IMAD.IADD R10, R19, 0x1, R16 ;  /* 0x00000001130a7824 */ /* 0x002fe400078e0210 */
[----:B0-2---:R-:W-:Y:S01]  /*4970*/  FMUL.FTZ R0, R90, UR6 ;  /* 0x000000065a007c20 */ /* 0x005fe20008410000 */
[----:B------:R-:W-:Y:S01]  /*4980*/  FMUL.FTZ R90, R102, UR6 ;  /* 0x00000006665a7c20 */ /* 0x000fe20008410000 */
[----:B------:R-:W-:Y:S01]  /*4990*/  FMUL.FTZ R92, R92, UR6 ;  /* 0x000000065c5c7c20 */ /* 0x000fe20008410000 */
[----:B------:R-:W0:Y:S01]  /*49a0*/  LDC R102, c[0x0][0x2f0] ;  /* 0x0000bc00ff667b82 */ /* 0x000e220000000800 */
[----:B------:R-:W-:Y:S01]  /*49b0*/  FMUL.FTZ R88, R88, UR6 ;  /* 0x0000000658587c20 */ /* 0x000fe20008410000 */
[----:B------:R-:W-:Y:S01]  /*49c0*/  FMUL.FTZ R97, R97, UR6 ;  /* 0x0000000661617c20 */ /* 0x000fe20008410000 */
[----:B------:R1:W-:Y:S01]  /*49d0*/  MUFU.TANH R146, R92 ;  /* 0x0000005c00927308 */ /* 0x0003e20000002400 */
[----:B------:R-:W-:Y:S01]  /*49e0*/  FMUL.FTZ R89, R89, UR6 ;  /* 0x0000000659597c20 */ /* 0x000fe20008410000 */
[----:B------:R-:W-:Y:S01]  /*49f0*/  FMUL.FTZ R93, R93, UR6 ;  /* 0x000000065d5d7c20 */ /* 0x000fe20008410000 */
[----:B------:R-:W-:Y:S01]  /*4a00*/  FMUL.FTZ R21, R99, UR6 ;  /* 0x0000000663157c20 */ /* 0x000fe20008410000 */
[----:B------:R-:W-:Y:S01]  /*4a10*/  FMUL.FTZ R96, R96, UR6 ;  /* 0x0000000660607c20 */ /* 0x000fe20008410000 */
[----:B------:R-:W2:Y:S01]  /*4a20*/  @P1 LDC R9, c[0x0][0x44c] ;  /* 0x00011300ff091b82 */ /* 0x000ea20000000800 */
[----:B------:R-:W-:Y:S01]  /*4a30*/  FMUL.FTZ R100, R100, UR6 ;  /* 0x0000000664647c20 */ /* 0x000fe20008410000 */
[----:B------:R-:W-:Y:S01]  /*4a40*/  FMUL.FTZ R101, R101, UR6 ;  /* 0x0000000665657c20 */ /* 0x000fe20008410000 */
[----:B------:R3:W4:Y:S01]  /*4a50*/  MUFU.TANH R150, R88 ;  /* 0x0000005800967308 */ /* 0x0007220000002400 */
[----:B-1----:R-:W-:Y:S01]  /*4a60*/  FMUL.FTZ R92, R106, UR6 ;  /* 0x000000066a5c7c20 */ /* 0x002fe20008410000 */
[----:B------:R-:W-:-:S02]  /*4a70*/  IMAD.MOV.U32 R106, RZ, RZ, -0x60 ;  /* 0xffffffa0ff6a7424 */ /* 0x000fc400078e00ff */
[----:B------:R-:W-:Y:S01]  /*4a80*/  FMUL.FTZ R104, R104, UR6 ;  /* 0x0000000668687c20 */ /* 0x000fe20008410000 */
[----:B------:R-:W-:Y:S01]  /*4a90*/  FMUL.FTZ R105, R105, UR6 ;  /* 0x0000000669697c20 */ /* 0x000fe20008410000 */
[----:B------:R-:W1:Y:S01]  /*4aa0*/  @P1 LDC R94, c[0x0][0x450] ;  /* 0x00011400ff5e1b82 */ /* 0x000e620000000800 */
[----:B------:R-:W-:Y:S01]  /*4ab0*/  FMUL.FTZ R108, R108, UR6 ;  /* 0x000000066c6c7c20 */ /* 0x000fe20008410000 */
[----:B------:R-:W-:Y:S01]  /*4ac0*/  FMUL.FTZ R109, R109, UR6 ;  /* 0x000000066d6d7c20 */ /* 0x000fe20008410000 */
[----:B------:R-:W-:Y:S01]  /*4ad0*/  MUFU.TANH R140, R97 ;  /* 0x00000061008c7308 */ /* 0x000fe20000002400 */
[----:B---3--:R-:W-:Y:S01]  /*4ae0*/  FMUL.FTZ R88, R98, UR6 ;  /* 0x0000000662587c20 */ /* 0x008fe20008410000 */
[----:B------:R-:W-:Y:S01]  /*4af0*/  FMUL.FTZ R112, R112, UR6 ;  /* 0x0000000670707c20 */ /* 0x000fe20008410000 */
[----:B------:R-:W-:Y:S01]  /*4b00*/  FMUL.FTZ R113, R113, UR6 ;  /* 0x0000000671717c20 */ /* 0x000fe20008410000 */
[----:B------:R-:W-:Y:S01]  /*4b10*/  FMUL.FTZ R116, R116, UR6 ;  /* 0x0000000674747c20 */ /* 0x000fe20008410000 */
[----:B------:R-:W-:Y:S01]  /*4b20*/  FMUL.FTZ R117, R117, UR6 ;  /* 0x0000000675757c20 */ /* 0x000fe20008410000 */
[----:B------:R-:W-:Y:S01]  /*4b30*/  FMUL.FTZ R120, R120, UR6 ;  /* 0x0000000678787c20 */ /* 0x000fe20008410000 */
[----:B------:R-:W-:Y:S01]  /*4b40*/  FMUL.FTZ R121, R121, UR6 ;  /* 0x0000000679797c20 */ /* 0x000fe20008410000 */
[----:B------:R3:W5:Y:S01]  /*4b50*/  MUFU.TANH R148, R89 ;  /* 0x0000005900947308 */ /* 0x0007620000002400 */
[----:B------:R-:W-:Y:S01]  /*4b60*/  FMUL.FTZ R124, R124, UR6 ;  /* 0x000000067c7c7c20 */ /* 0x000fe20008410000 */
[----:B------:R-:W-:Y:S01]  /*4b70*/  FMUL.FTZ R125, R125, UR6 ;  /* 0x000000067d7d7c20 */ /* 0x000fe20008410000 */
[----:B------:R-:W-:Y:S01]  /*4b80*/  FMUL.FTZ R128, R128, UR6 ;  /* 0x0000000680807c20 */ /* 0x000fe20008410000 */
[----:B------:R-:W-:Y:S01]  /*4b90*/  FMUL.FTZ R129, R129, UR6 ;  /* 0x0000000681817c20 */ /* 0x000fe20008410000 */
[----:B--2---:R-:W-:-:S04]  /*4ba0*/  @P1 IMAD.HI.U32 R9, R10, R9, RZ ;  /* 0x000000090a091227 */ /* 0x004fc800078e00ff */
[----:B------:R-:W-:Y:S01]  /*4bb0*/  FMUL.FTZ R132, R132, UR6 ;  /* 0x0000000684847c20 */ /* 0x000fe20008410000 */
[----:B------:R-:W-:Y:S01]  /*4bc0*/  FMUL.FTZ R133, R133, UR6 ;  /* 0x0000000685857c20 */ /* 0x000fe20008410000 */
[----:B------:R2:W5:Y:S01]  /*4bd0*/  MUFU.TANH R144, R93 ;  /* 0x0000005d00907308 */ /* 0x0005620000002400 */
[----:B------:R-:W-:Y:S01]  /*4be0*/  FMUL.FTZ R8, R91, UR6 ;  /* 0x000000065b087c20 */ /* 0x000fe20008410000 */
[----:B------:R-:W-:Y:S01]  /*4bf0*/  FMUL.FTZ R14, R95, UR6 ;  /* 0x000000065f0e7c20 */ /* 0x000fe20008410000 */
[----:B---3--:R-:W-:Y:S01]  /*4c00*/  FMUL.FTZ R89, R103, UR6 ;  /* 0x0000000667597c20 */ /* 0x008fe20008410000 */
[----:B------:R-:W-:Y:S01]  /*4c10*/  FMUL.FTZ R118, R118, UR6 ;  /* 0x0000000676767c20 */ /* 0x000fe20008410000 */
[----:B-1----:R-:W-:Y:S01]  /*4c20*/  @P1 SHF.R.U32.HI R10, RZ, R94, R9 ;  /* 0x0000005eff0a1219 */ /* 0x002fe20000011609 */
[----:B------:R-:W-:Y:S02]  /*4c30*/  IMAD R9, R15, R106, 0x1 ;  /* 0x000000010f097424 */ /* 0x000fe400078e026a */
[----:B------:R-:W-:Y:S01]  /*4c40*/  FMUL.FTZ R91, R107, UR6 ;  /* 0x000000066b5b7c20 */ /* 0x000fe20008410000 */
[----:B------:R-:W1:Y:S01]  /*4c50*/  MUFU.TANH R96, R96 ;  /* 0x0000006000607308 */ /* 0x000e620000002400 */
[----:B--2---:R-:W-:Y:S01]  /*4c60*/  FMUL.FTZ R93, R110, UR6 ;  /* 0x000000066e5d7c20 */ /* 0x004fe20008410000 */
[----:B------:R-:W2:Y:S01]  /*4c70*/  SHFL.IDX PT, R94, R10, RZ, 0x1c1f ;  /* 0x001c1fff0a5e7589 */ /* 0x000ea200000e0000 */
[----:B------:R-:W-:-:S02]  /*4c80*/  IMAD R9, R18, -0x2, R9 ;  /* 0xfffffffe12097824 */ /* 0x000fc400078e0209 */
[----:B------:R-:W-:Y:S01]  /*4c90*/  FMUL.FTZ R122, R122, UR6 ;  /* 0x000000067a7a7c20 */ /* 0x000fe20008410000 */
[----:B------:R-:W-:Y:S01]  /*4ca0*/  FMUL.FTZ R95, R111, UR6 ;  /* 0x000000066f5f7c20 */ /* 0x000fe20008410000 */
[----:B------:R-:W3:Y:S01]  /*4cb0*/  SHFL.IDX PT, R10, R10, 0x1, 0x1c1f ;  /* 0x003c1f000a0a7f89 */ /* 0x000ee200000e0000 */
[----:B0-----:R-:W-:Y:S01]  /*4cc0*/  IMAD R97, R102, UR42, R9 ;  /* 0x0000002a66617c24 */ /* 0x001fe2000f8e0209 */
        /* <DEDUP_REMOVED lines=11> */
[----:B------:R-:W-:-:S04]  /*4d80*/  UIADD3 UR7, UR7, 0x2a840, URZ ;  /* 0x0002a84007077890 */ /* 0x000fc8000fffe03f */
[----:B------:R-:W-:Y:S01]  /*4d90*/  UPRMT UR7, UR43, 0x654, UR7 ;  /* 0x000006542b077896 */ /* 0x000fe20008000007 */
[----:B------:R-:W3:Y:S01]  /*4da0*/  MUFU.TANH R104, R104 ;  /* 0x0000006800687308 */ /* 0x000ee20000002400 */
[----:B--2---:R-:W-:-:S04]  /*4db0*/  IADD3 R99, R94, -UR11, R97 ;  /* 0x8000000b5e637c10 */ /* 0x004fc8000fffe061 */
[C---:B------:R-:W-:Y:S02]  /*4dc0*/  ISETP.GT.AND P1, PT, R99.reuse, RZ, PT ;  /* 0x000000ff6300720c */ /* 0x040fe40003f24270 */
[C---:B------:R-:W-:Y:S01]  /*4dd0*/  ISETP.GT.AND P2, PT, R99.reuse, 0x1, PT ;  /* 0x000000016300780c */ /* 0x040fe20003f44270 */
[----:B------:R-:W2:Y:S01]  /*4de0*/  MUFU.TANH R105, R105 ;  /* 0x0000006900697308 */ /* 0x000ea20000002400 */
[----:B----4-:R-:W-:Y:S01]  /*4df0*/  FSEL R150, R150, -INF , P1 ;  /* 0xff80000096967808 */ /* 0x010fe20000800000 */
[----:B------:R-:W-:Y:S01]  /*4e00*/  SYNCS.ARRIVE.TRANS64.RED.A1T0 RZ, [UR7], RZ ;  /* 0x000000ffffff79a7 */ /* 0x000fe20008100407 */
[C---:B------:R-:W-:Y:S02]  /*4e10*/  ISETP.GT.AND P1, PT, R99.reuse, 0x8, PT ;  /* 0x000000086300780c */ /* 0x040fe40003f24270 */
[----:B-----5:R-:W-:Y:S02]  /*4e20*/  FSEL R148, R148, -INF , P2 ;  /* 0xff80000094947808 */ /* 0x020fe40001000000 */
[----:B------:R-:W-:Y:S01]  /*4e30*/  FMNMX.FTZ R9, R150, R13, !PT ;  /* 0x0000000d96097209 */ /* 0x000fe20007810000 */
[----:B------:R-:W4:Y:S01]  /*4e40*/  MUFU.TANH R108, R108 ;  /* 0x0000006c006c7308 */ /* 0x000f220000002400 */
[----:B------:R-:W-:-:S02]  /*4e50*/  ISETP.GT.AND P2, PT, R99, 0x9, PT ;  /* 0x000000096300780c */ /* 0x000fc40003f44270 */
[----:B------:R-:W-:Y:S02]  /*4e60*/  FSEL R146, R146, -INF , P1 ;  /* 0xff80000092927808 */ /* 0x000fe40000800000 */
[----:B------:R-:W-:Y:S02]  /*4e70*/  FMNMX.FTZ R9, R148, R9, !PT ;  /* 0x0000000994097209 */ /* 0x000fe40007810000 */
[C---:B------:R-:W-:Y:S01]  /*4e80*/  ISETP.GT.AND P1, PT, R99.reuse, 0x10, PT ;  /* 0x000000106300780c */ /* 0x040fe20003f24270 */
[----:B------:R-:W5:Y:S01]  /*4e90*/  MUFU.TANH R98, R109 ;  /* 0x0000006d00627308 */ /* 0x000f620000002400 */
[----:B------:R-:W-:Y:S02]  /*4ea0*/  FSEL R144, R144, -INF , P2 ;  /* 0xff80000090907808 */ /* 0x000fe40001000000 */
[----:B------:R-:W-:Y:S02]  /*4eb0*/  FMNMX.FTZ R9, R146, R9, !PT ;  /* 0x0000000992097209 */ /* 0x000fe40007810000 */
[----:B------:R-:W-:-:S02]  /*4ec0*/  ISETP.GT.AND P2, PT, R99, 0x11, PT ;  /* 0x000000116300780c */ /* 0x000fc40003f44270 */
[----:B-1----:R-:W-:Y:S01]  /*4ed0*/  FSEL R142, R96, -INF , P1 ;  /* 0xff800000608e7808 */ /* 0x002fe20000800000 */
[----:B------:R-:W1:Y:S01]  /*4ee0*/  MUFU.TANH R102, R112 ;  /* 0x0000007000667308 */ /* 0x000e620000002400 */
[----:B------:R-:W-:Y:S02]  /*4ef0*/  FMNMX.FTZ R9, R144, R9, !PT ;  /* 0x0000000990097209 */ /* 0x000fe40007810000 */
[C---:B------:R-:W-:Y:S02]  /*4f00*/  ISETP.GT.AND P1, PT, R99.reuse, 0x18, PT ;  /* 0x000000186300780c */ /* 0x040fe40003f24270 */
[----:B------:R-:W-:Y:S02]  /*4f10*/  FSEL R140, R140, -INF , P2 ;  /* 0xff8000008c8c7808 */ /* 0x000fe40001000000 */
[----:B------:R-:W-:Y:S01]  /*4f20*/  FMNMX.FTZ R9, R142, R9, !PT ;  /* 0x000000098e097209 */ /* 0x000fe20007810000 */
[----:B------:R-:W1:Y:S01]  /*4f30*/  MUFU.TANH R113, R113 ;  /* 0x0000007100717308 */ /* 0x000e620000002400 */
[----:B------:R-:W-:-:S02]  /*4f40*/  ISETP.GT.AND P2, PT, R99, 0x19, PT ;  /* 0x000000196300780c */ /* 0x000fc40003f44270 */
[----:B0-----:R-:W-:Y:S02]  /*4f50*/  FSEL R136, R100, -INF , P1 ;  /* 0xff80000064887808 */ /* 0x001fe40000800000 */
[----:B------:R-:W-:Y:S02]  /*4f60*/  FMNMX.FTZ R9, R140, R9, !PT ;  /* 0x000000098c097209 */ /* 0x000fe40007810000 */
[----:B------:R-:W-:Y:S01]  /*4f70*/  ISETP.GT.AND P1, PT, R99, 0x20, PT ;  /* 0x000000206300780c */ /* 0x000fe20003f24270 */
[----:B------:R-:W0:Y:S01]  /*4f80*/  MUFU.TANH R116, R116 ;  /* 0x0000007400747308 */ /* 0x000e220000002400 */
[----:B---3--:R-:W-:Y:S02]  /*4f90*/  FSEL R106, R101, -INF , P2 ;  /* 0xff800000656a7808 */ /* 0x008fe40001000000 */
[----:B------:R-:W-:Y:S02]  /*4fa0*/  FMNMX.FTZ R9, R136, R9, !PT ;  /* 0x0000000988097209 */ /* 0x000fe40007810000 */
[----:B------:R-:W-:-:S02]  /*4fb0*/  ISETP.GT.AND P2, PT, R99, 0x21, PT ;  /* 0x000000216300780c */ /* 0x000fc40003f44270 */
[----:B------:R-:W-:Y:S01]  /*4fc0*/  FSEL R100, R104, -INF , P1 ;  /* 0xff80000068647808 */ /* 0x000fe20000800000 */
[----:B------:R-:W3:Y:S01]  /*4fd0*/  MUFU.TANH R110, R117 ;  /* 0x00000075006e7308 */ /* 0x000ee20000002400 */
[----:B------:R-:W-:Y:S02]  /*4fe0*/  FMNMX.FTZ R9, R106, R9, !PT ;  /* 0x000000096a097209 */ /* 0x000fe40007810000 */
[----:B------:R-:W-:Y:S02]  /*4ff0*/  ISETP.GT.AND P1, PT, R99, 0x28, PT ;  /* 0x000000286300780c */ /* 0x000fe40003f24270 */
[----:B--2---:R-:W-:Y:S02]  /*5000*/  FSEL R96, R105, -INF , P2 ;  /* 0xff80000069607808 */ /* 0x004fe40001000000 */
[----:B------:R-:W-:Y:S01]  /*5010*/  FMNMX.FTZ R9, R100, R9, !PT ;  /* 0x0000000964097209 */ /* 0x000fe20007810000 */
[----:B------:R-:W2:Y:S01]  /*5020*/  MUFU.TANH R112, R120 ;  /* 0x0000007800707308 */ /* 0x000ea20000002400 */
[----:B------:R-:W-:-:S02]  /*5030*/  ISETP.GT.AND P2, PT, R99, 0x29, PT ;  /* 0x000000296300780c */ /* 0x000fc40003f44270 */
[----:B----4-:R-:W-:Y:S02]  /*5040*/  FSEL R94, R108, -INF , P1 ;  /* 0xff8000006c5e7808 */ /* 0x010fe40000800000 */
[----:B------:R-:W-:Y:S02]  /*5050*/  FMNMX.FTZ R9, R96, R9, !PT ;  /* 0x0000000960097209 */ /* 0x000fe40007810000 */
[C---:B------:R-:W-:Y:S01]  /*5060*/  ISETP.GT.AND P1, PT, R99.reuse, 0x30, PT ;  /* 0x000000306300780c */ /* 0x040fe20003f24270 */
[----:B------:R-:W4:Y:S01]  /*5070*/  MUFU.TANH R121, R121 ;  /* 0x0000007900797308 */ /* 0x000f220000002400 */
[----:B-----5:R-:W-:Y:S02]  /*5080*/  FSEL R98, R98, -INF , P2 ;  /* 0xff80000062627808 */ /* 0x020fe40001000000 */
[----:B------:R-:W-:Y:S02]  /*5090*/  FMNMX.FTZ R9, R94, R9, !PT ;  /* 0x000000095e097209 */ /* 0x000fe40007810000 */
[----:B------:R-:W-:-:S02]  /*50a0*/  ISETP.GT.AND P2, PT, R99, 0x31, PT ;  /* 0x000000316300780c */ /* 0x000fc40003f44270 */
[----:B-1----:R-:W-:Y:S01]  /*50b0*/  FSEL R102, R102, -INF , P1 ;  /* 0xff80000066667808 */ /* 0x002fe20000800000 */
[----:B------:R-:W1:Y:S01]  /*50c0*/  MUFU.TANH R120, R124 ;  /* 0x0000007c00787308 */ /* 0x000e620000002400 */
[----:B------:R-:W-:Y:S02]  /*50d0*/  FMNMX.FTZ R9, R98, R9, !PT ;  /* 0x0000000962097209 */ /* 0x000fe40007810000 */
[----:B------:R-:W-:Y:S02]  /*50e0*/  ISETP.GT.AND P1, PT, R99, 0x38, PT ;  /* 0x000000386300780c */ /* 0x000fe40003f24270 */
[----:B------:R-:W-:Y:S02]  /*50f0*/  FSEL R104, R113, -INF , P2 ;  /* 0xff80000071687808 */ /* 0x000fe40001000000 */
[----:B------:R-:W-:Y:S01]  /*5100*/  FMNMX.FTZ R9, R102, R9, !PT ;  /* 0x0000000966097209 */ /* 0x000fe20007810000 */
[----:B------:R-:W5:Y:S01]  /*5110*/  MUFU.TANH R125, R125 ;  /* 0x0000007d007d7308 */ /* 0x000f620000002400 */
[----:B------:R-:W-:-:S02]  /*5120*/  ISETP.GT.AND P2, PT, R99, 0x39, PT ;  /* 0x000000396300780c */ /* 0x000fc40003f44270 */
[----:B0-----:R-:W-:Y:S02]  /*5130*/  FSEL R108, R116, -INF , P1 ;  /* 0xff800000746c7808 */ /* 0x001fe40000800000 */
[----:B------:R-:W-:Y:S02]  /*5140*/  FMNMX.FTZ R9, R104, R9, !PT ;  /* 0x0000000968097209 */ /* 0x000fe40007810000 */
[C---:B------:R-:W-:Y:S01]  /*5150*/  ISETP.GT.AND P1, PT, R99.reuse, 0x40, PT ;  /* 0x000000406300780c */ /* 0x040fe20003f24270 */
[----:B------:R-:W0:Y:S01]  /*5160*/  MUFU.TANH R128, R128 ;  /* 0x0000008000807308 */ /* 0x000e220000002400 */
[----:B---3--:R-:W-:Y:S02]  /*5170*/  FSEL R110, R110, -INF , P2 ;  /* 0xff8000006e6e7808 */ /* 0x008fe40001000000 */
[----:B------:R-:W-:Y:S02]  /*5180*/  FMNMX.FTZ R9, R108, R9, !PT ;  /* 0x000000096c097209 */ /* 0x000fe40007810000 */
[----:B------:R-:W-:-:S02]  /*5190*/  ISETP.GT.AND P2, PT, R99, 0x41, PT ;  /* 0x000000416300780c */ /* 0x000fc40003f44270 */
[----:B--2---:R-:W-:Y:S01]  /*51a0*/  FSEL R112, R112, -INF , P1 ;  /* 0xff80000070707808 */ /* 0x004fe20000800000 */
[----:B------:R-:W2:Y:S01]  /*51b0*/  MUFU.TANH R129, R129 ;  /* 0x0000008100817308 */ /* 0x000ea20000002400 */
[----:B------:R-:W-:Y:S02]  /*51c0*/  FMNMX.FTZ R9, R110, R9, !PT ;  /* 0x000000096e097209 */ /* 0x000fe40007810000 */
[----:B------:R-:W-:Y:S02]  /*51d0*/  ISETP.GT.AND P1, PT, R99, 0x48, PT ;  /* 0x000000486300780c */ /* 0x000fe40003f24270 */
[----:B----4-:R-:W-:Y:S02]  /*51e0*/  FSEL R116, R121, -INF , P2 ;  /* 0xff80000079747808 */ /* 0x010fe40001000000 */
[----:B------:R-:W-:Y:S01]  /*51f0*/  FMNMX.FTZ R9, R112, R9, !PT ;  /* 0x0000000970097209 */ /* 0x000fe20007810000 */
[----:B------:R-:W3:Y:S01]  /*5200*/  MUFU.TANH R132, R132 ;  /* 0x0000008400847308 */ /* 0x000ee20000002400 */
[----:B------:R-:W-:-:S02]  /*5210*/  ISETP.GT.AND P2, PT, R99, 0x49, PT ;  /* 0x000000496300780c */ /* 0x000fc40003f44270 */
[----:B-1----:R-:W-:Y:S02]  /*5220*/  FSEL R120, R120, -INF , P1 ;  /* 0xff80000078787808 */ /* 0x002fe40000800000 */
[----:B------:R-:W-:Y:S02]  /*5230*/  FMNMX.FTZ R9, R116, R9, !PT ;  /* 0x0000000974097209 */ /* 0x000fe40007810000 */
[----:B------:R-:W-:Y:S01]  /*5240*/  ISETP.GT.AND P1, PT, R99, 0x50, PT ;  /* 0x000000506300780c */ /* 0x000fe20003f24270 */
[----:B------:R-:W1:Y:S01]  /*5250*/  MUFU.TANH R133, R133 ;  /* 0x0000008500857308 */ /* 0x000e620000002400 */
[----:B-----5:R-:W-:Y:S02]  /*5260*/  FSEL R124, R125, -INF , P2 ;  /* 0xff8000007d7c7808 */ /* 0x020fe40001000000 */
[----:B------:R-:W-:Y:S01]  /*5270*/  FMNMX.FTZ R101, R120, R9, !PT ;  /* 0x0000000978657209 */ /* 0x000fe20007810000 */
[----:B------:R-:W-:Y:S01]  /*5280*/  FMUL.FTZ R9, R114, UR6 ;  /* 0x0000000672097c20 */ /* 0x000fe20008410000 */
[----:B------:R-:W-:-:S02]  /*5290*/  ISETP.GT.AND P2, PT, R99, 0x51, PT ;  /* 0x000000516300780c */ /* 0x000fc40003f44270 */
        /* <DEDUP_REMOVED lines=8> */
[----:B---3--:R-:W-:Y:S02]  /*5320*/  FSEL R132, R132, -INF , P1 ;  /* 0xff80000084847808 */ /* 0x008fe40000800000 */
[----:B------:R-:W-:Y:S02]  /*5330*/  FMNMX.FTZ R101, R128, R101, !PT ;  /* 0x0000006580657209 */ /* 0x000fe40007810000 */
[----:B-1----:R-:W-:Y:S01]  /*5340*/  FSEL R138, R133, -INF , P2 ;  /* 0xff800000858a7808 */ /* 0x002fe20001000000 */
[----:B------:R-:W1:Y:S01]  /*5350*/  MUFU.TANH R20, R20 ;  /* 0x0000001400147308 */ /* 0x000e620000002400 */
[----:B------:R-:W-:Y:S02]  /*5360*/  FMNMX.FTZ R101, R132, R101, !PT ;  /* 0x0000006584657209 */ /* 0x000fe40007810000 */
[----:B------:R-:W-:Y:S02]  /*5370*/  IADD3 R97, R10, -UR11, R97 ;  /* 0x8000000b0a617c10 */ /* 0x000fe4000fffe061 */
[----:B------:R-:W-:-:S02]  /*5380*/  FMNMX.FTZ R101, R138, R101, !PT ;  /* 0x000000658a657209 */ /* 0x000fc40007810000 */
[C---:B------:R-:W-:Y:S01]  /*5390*/  ISETP.GT.AND P1, PT, R97.reuse, RZ, PT ;  /* 0x000000ff6100720c */ /* 0x040fe20003f24270 */
[----:B------:R-:W-:Y:S01]  /*53a0*/  MUFU.TANH R14, R14 ;  /* 0x0000000e000e7308 */ /* 0x000fe20000002400 */
[C---:B------:R-:W-:Y:S01]  /*53b0*/  ISETP.GT.AND P2, PT, R97.reuse, 0x1, PT ;  /* 0x000000016100780c */ /* 0x040fe20003f44270 */
[----:B------:R-:W3:Y:S01]  /*53c0*/  SHFL.BFLY PT, R152, R101, 0x2, 0x1f ;  /* 0x0c401f0065987f89 */ /* 0x000ee200000e0000 */
[----:B0-----:R-:W-:Y:S02]  /*53d0*/  FSEL R0, R0, -INF , P1 ;  /* 0xff80000000007808 */ /* 0x001fe40000800000 */
[C---:B------:R-:W-:Y:S02]  /*53e0*/  ISETP.GT.AND P3, PT, R97.reuse, 0x8, PT ;  /* 0x000000086100780c */ /* 0x040fe40003f64270 */
[----:B--2---:R-:W-:Y:S01]  /*53f0*/  FSEL R8, R8, -INF , P2 ;  /* 0xff80000008087808 */ /* 0x004fe20001000000 */
[----:B------:R-:W0:Y:S01]  /*5400*/  MUFU.TANH R88, R88 ;  /* 0x0000005800587308 */ /* 0x000e220000002400 */
[----:B------:R-:W-:-:S02]  /*5410*/  ISETP.GT.AND P4, PT, R97, 0x9, PT ;  /* 0x000000096100780c */ /* 0x000fc40003f84270 */
[----:B-1----:R-:W-:Y:S02]  /*5420*/  FSEL R20, R20, -INF , P3 ;  /* 0xff80000014147808 */ /* 0x002fe40001800000 */
[C---:B------:R-:W-:Y:S02]  /*5430*/  ISETP.GT.AND P2, PT, R97.reuse, 0x10, PT ;  /* 0x000000106100780c */ /* 0x040fe40003f44270 */
[----:B------:R-:W-:Y:S01]  /*5440*/  ISETP.GT.AND P3, PT, R97, 0x11, PT ;  /* 0x000000116100780c */ /* 0x000fe20003f64270 */
[----:B------:R1:W-:Y:S08]  /*5450*/  MUFU.TANH R103, R9 ;  /* 0x0000000900677308 */ /* 0x0003f00000002400 */
[----:B------:R-:W-:Y:S01]  /*5460*/  MUFU.TANH R21, R21 ;  /* 0x0000001500157308 */ /* 0x000fe20000002400 */
[----:B-1----:R-:W1:Y:S01]  /*5470*/  LDC R9, c[0x0][0x988] ;  /* 0x00026200ff097b82 */ /* 0x002e620000000800 */
[----:B---3--:R-:W-:-:S02]  /*5480*/  FMNMX.FTZ R152, R101, R152, !PT ;  /* 0x0000009865987209 */ /* 0x008fc40007810000 */
[----:B0-----:R-:W-:Y:S02]  /*5490*/  FSEL R88, R88, -INF , P2 ;  /* 0xff80000058587808 */ /* 0x001fe40001000000 */
[----:B------:R-:W-:Y:S01]  /*54a0*/  ISETP.GT.AND P2, PT, R97, 0x18, PT ;  /* 0x000000186100780c */ /* 0x000fe20003f44270 */
[----:B------:R-:W0:Y:S01]  /*54b0*/  SHFL.BFLY PT, R99, R152, 0x1, 0x1f ;  /* 0x0c201f0098637f89 */ /* 0x000e2200000e0000 */
[----:B------:R-:W2:Y:S08]  /*54c0*/  MUFU.TANH R90, R90 ;  /* 0x0000005a005a7308 */ /* 0x000eb00000002400 */
[----:B------:R-:W3:Y:S08]  /*54d0*/  MUFU.TANH R89, R89 ;  /* 0x0000005900597308 */ /* 0x000ef00000002400 */
[----:B------:R4:W-:Y:S01]  /*54e0*/  MUFU.TANH R105, R118 ;  /* 0x0000007600697308 */ /* 0x0009e20000002400 */
[----:B--2---:R-:W-:-:S02]  /*54f0*/  FSEL R90, R90, -INF , P2 ;  /* 0xff8000005a5a7808 */ /* 0x004fc40001000000 */
[----:B------:R-:W-:Y:S02]  /*5500*/  ISETP.GT.AND P2, PT, R97, 0x20, PT ;  /* 0x000000206100780c */ /* 0x000fe40003f44270 */
[----:B0-----:R-:W-:-:S03]  /*5510*/  FMNMX.FTZ R10, R152, R99, !PT ;  /* 0x00000063980a7209 */ /* 0x001fc60007810000 */
[----:B------:R-:W-:Y:S01]  /*5520*/  MUFU.TANH R92, R92 ;  /* 0x0000005c005c7308 */ /* 0x000fe20000002400 */
[----:B------:R-:W-:Y:S02]  /*5530*/  FMNMX.FTZ R99, R0, R11, !PT ;  /* 0x0000000b00637209 */ /* 0x000fe40007810000 */
[----:B----4-:R-:W-:Y:S01]  /*5540*/  FSEL R118, R14, -INF , P4 ;  /* 0xff8000000e767808 */ /* 0x010fe20002000000 */
[----:B-1----:R-:W-:Y:S01]  /*5550*/  FMUL.FTZ R111, R10, R9 ;  /* 0x000000090a6f7220 */ /* 0x002fe20000410000 */
[----:B------:R-:W-:Y:S02]  /*5560*/  FMNMX.FTZ R99, R8, R99, !PT ;  /* 0x0000006308637209 */ /* 0x000fe40007810000 */
[----:B------:R-:W-:Y:S01]  /*5570*/  FSETP.NEU.FTZ.AND P1, PT, R10, -INF , PT ;  /* 0xff8000000a00780b */ /* 0x000fe20003f3d000 */
[----:B------:R-:W0:Y:S01]  /*5580*/  MUFU.TANH R91, R91 ;  /* 0x0000005b005b7308 */ /* 0x000e220000002400 */
[----:B------:R-:W-:Y:S02]  /*5590*/  FMNMX.FTZ R99, R20, R99, !PT ;  /* 0x0000006314637209 */ /* 0x000fe40007810000 */
[----:B------:R-:W-:-:S02]  /*55a0*/  FSEL R111, R111, RZ, P1 ;  /* 0x000000ff6f6f7208 */ /* 0x000fc40000800000 */
[----:B------:R-:W-:-:S03]  /*55b0*/  FMNMX.FTZ R99, R118, R99, !PT ;  /* 0x0000006376637209 */ /* 0x000fc60007810000 */
[----:B------:R1:W-:Y:S01]  /*55c0*/  MUFU.TANH R107, R122 ;  /* 0x0000007a006b7308 */ /* 0x0003e20000002400 */
[----:B------:R-:W-:Y:S01]  /*55d0*/  FMNMX.FTZ R99, R88, R99, !PT ;  /* 0x0000006358637209 */ /* 0x000fe20007810000 */
[-CC-:B------:R-:W-:Y:S01]  /*55e0*/  FFMA.FTZ R158, R146, R9.reuse, -R111.reuse ;  /* 0x00000009929e7223 */ /* 0x180fe2000001086f */
[-CC-:B------:R-:W-:Y:S01]  /*55f0*/  FFMA.FTZ R156, R148, R9.reuse, -R111.reuse ;  /* 0x00000009949c7223 */ /* 0x180fe2000001086f */
[-CC-:B------:R-:W-:Y:S01]  /*5600*/  FFMA.FTZ R152, R142, R9.reuse, -R111.reuse ;  /* 0x000000098e987223 */ /* 0x180fe2000001086f */
[-CC-:B------:R-:W-:Y:S01]  /*5610*/  FFMA.FTZ R150, R150, R9.reuse, -R111.reuse ;  /* 0x0000000996967223 */ /* 0x180fe2000001086f */
[-CC-:B------:R-:W-:Y:S01]  /*5620*/  FFMA.FTZ R154, R136, R9.reuse, -R111.reuse ;  /* 0x00000009889a7223 */ /* 0x180fe2000001086f */
[-CC-:B------:R-:W-:Y:S01]  /*5630*/  FFMA.FTZ R101, R108, R9.reuse, -R111.reuse ;  /* 0x000000096c657223 */ /* 0x180fe2000001086f */
[----:B------:R-:W2:Y:S01]  /*5640*/  MUFU.TANH R93, R93 ;  /* 0x0000005d005d7308 */ /* 0x000ea20000002400 */
[----:B-1----:R-:W-:Y:S01]  /*5650*/  FSEL R122, R21, -INF , P3 ;  /* 0xff800000157a7808 */ /* 0x002fe20001800000 */
[-CC-:B------:R-:W-:Y:S01]  /*5660*/  FFMA.FTZ R96, R96, R9.reuse, -R111.reuse ;  /* 0x0000000960607223 */ /* 0x180fe2000001086f */
[----:B------:R-:W-:Y:S01]  /*5670*/  ISETP.GT.AND P3, PT, R97, 0x19, PT ;  /* 0x000000196100780c */ /* 0x000fe20003f64270 */
[--C-:B------:R-:W-:Y:S01]  /*5680*/  FFMA.FTZ R94, R94, R9, -R111.reuse ;  /* 0x000000095e5e7223 */ /* 0x100fe2000001086f */
[----:B------:R-:W-:Y:S01]  /*5690*/  FMNMX.FTZ R99, R122, R99, !PT ;  /* 0x000000637a637209 */ /* 0x000fe20007810000 */
[-CC-:B------:R-:W-:Y:S01]  /*56a0*/  FFMA.FTZ R108, R124, R9.reuse, -R111.reuse ;  /* 0x000000097c6c7223 */ /* 0x180fe2000001086f */
[----:B------:R-:W-:Y:S01]  /*56b0*/  FFMA.FTZ R138, R138, R9, -R111 ;  /* 0x000000098a8a7223 */ /* 0x000fe2000001086f */
[----:B------:R-:W1:Y:S01]  /*56c0*/  MUFU.TANH R95, R95 ;  /* 0x0000005f005f7308 */ /* 0x000e620000002400 */
[----:B------:R-:W-:-:S07]  /*56d0*/  FMNMX.FTZ R99, R90, R99, !PT ;  /* 0x000000635a637209 */ /* 0x000fce0007810000 */
[----:B------:R3:W-:Y:S08]  /*56e0*/  MUFU.TANH R172, R126 ;  /* 0x0000007e00ac7308 */ /* 0x0007f00000002400 */
[----:B------:R4:W-:Y:S01]  /*56f0*/  MUFU.TANH R174, R130 ;  /* 0x0000008200ae7308 */ /* 0x0009e20000002400 */
[----:B---3--:R-:W-:Y:S01]  /*5700*/  FSEL R126, R89, -INF , P3 ;  /* 0xff800000597e7808 */ /* 0x008fe20001800000 */
[----:B------:R-:W-:Y:S01]  /*5710*/  FFMA.FTZ R89, R144, R9, -R111 ;  /* 0x0000000990597223 */ /* 0x000fe2000001086f */
[----:B------:R-:W-:-:S02]  /*5720*/  ISETP.GT.AND P3, PT, R97, 0x21, PT ;  /* 0x000000216100780c */ /* 0x000fc40003f64270 */
[----:B------:R-:W-:Y:S02]  /*5730*/  FMNMX.FTZ R99, R126, R99, !PT ;  /* 0x000000637e637209 */ /* 0x000fe40007810000 */
[----:B0-----:R-:W-:Y:S01]  /*5740*/  FSEL R146, R91, -INF , P3 ;  /* 0xff8000005b927808 */ /* 0x001fe20001800000 */
[----:B------:R-:W0:Y:S01]  /*5750*/  MUFU.TANH R115, R115 ;  /* 0x0000007300737308 */ /* 0x000e220000002400 */
[----:B----4-:R-:W-:Y:S01]  /*5760*/  FSEL R130, R92, -INF , P2 ;  /* 0xff8000005c827808 */ /* 0x010fe20001000000 */
[--C-:B------:R-:W-:Y:S01]  /*5770*/  FFMA.FTZ R91, R140, R9, -R111.reuse ;  /* 0x000000098c5b7223 */ /* 0x100fe2000001086f */
[C---:B------:R-:W-:Y:S02]  /*5780*/  ISETP.GT.AND P2, PT, R97.reuse, 0x28, PT ;  /* 0x000000286100780c */ /* 0x040fe40003f44270 */
[----:B------:R-:W-:Y:S02]  /*5790*/  FMNMX.FTZ R99, R130, R99, !PT ;  /* 0x0000006382637209 */ /* 0x000fe40007810000 */
[----:B------:R-:W-:Y:S01]  /*57a0*/  ISETP.GT.AND P3, PT, R97, 0x29, PT ;  /* 0x000000296100780c */ /* 0x000fe20003f64270 */
[----:B------:R-:W3:Y:S01]  /*57b0*/  MUFU.TANH R119, R119 ;  /* 0x0000007700777308 */ /* 0x000ee20000002400 */
[----:B--2---:R-:W-:Y:S01]  /*57c0*/  FSEL R148, R93, -INF , P2 ;  /* 0xff8000005d947808 */ /* 0x004fe20001000000 */
[----:B------:R-:W-:Y:S01]  /*57d0*/  FFMA.FTZ R93, R106, R9, -R111 ;  /* 0x000000096a5d7223 */ /* 0x000fe2000001086f */
[----:B------:R-:W-:-:S02]  /*57e0*/  FMNMX.FTZ R99, R146, R99, !PT ;  /* 0x0000006392637209 */ /* 0x000fc40007810000 */
[----:B------:R-:W-:Y:S02]  /*57f0*/  ISETP.GT.AND P2, PT, R97, 0x30, PT ;  /* 0x000000306100780c */ /* 0x000fe40003f44270 */
[----:B-1----:R-:W-:Y:S01]  /*5800*/  FSEL R92, R95, -INF , P3 ;  /* 0xff8000005f5c7808 */ /* 0x002fe20001800000 */
[----:B------:R1:W-:Y:S01]  /*5810*/  MUFU.TANH R176, R134 ;  /* 0x0000008600b07308 */ /* 0x0003e20000002400 */
[----:B------:R-:W-:Y:S01]  /*5820*/  FMNMX.FTZ R99, R148, R99, !PT ;  /* 0x0000006394637209 */ /* 0x000fe20007810000 */
[----:B------:R-:W-:Y:S01]  /*5830*/  FFMA.FTZ R95, R100, R9, -R111 ;  /* 0x00000009645f7223 */ /* 0x000fe2000001086f */
[----:B------:R-:W-:Y:S02]  /*5840*/  ISETP.GT.AND P3, PT, R97, 0x31, PT ;  /* 0x000000316100780c */ /* 0x000fe40003f64270 */
[----:B------:R-:W-:Y:S02]  /*5850*/  FMNMX.FTZ R99, R92, R99, !PT ;  /* 0x000000635c637209 */ /* 0x000fe40007810000 */
[----:B0-----:R-:W-:Y:S01]  /*5860*/  FSEL R142, R115, -INF , P3 ;  /* 0xff800000738e7808 */ /* 0x001fe20001800000 */
[----:B------:R-:W0:Y:S01]  /*5870*/  MUFU.TANH R123, R123 ;  /* 0x0000007b007b7308 */ /* 0x000e220000002400 */
[----:B-1----:R-:W-:-:S02]  /*5880*/  FSEL R134, R103, -INF , P2 ;  /* 0xff80000067867808 */ /* 0x002fc40001000000 */
[C---:B------:R-:W-:Y:S02]  /*5890*/  ISETP.GT.AND P2, PT, R97.reuse, 0x38, PT ;  /* 0x000000386100780c */ /* 0x040fe40003f44270 */
[----:B------:R-:W-:Y:S02]  /*58a0*/  FMNMX.FTZ R99, R134, R99, !PT ;  /* 0x0000006386637209 */ /* 0x000fe40007810000 */
[----:B------:R-:W-:Y:S01]  /*58b0*/  ISETP.GT.AND P3, PT, R97, 0x39, PT ;  /* 0x000000396100780c */ /* 0x000fe20003f64270 */
[----:B------:R-:W1:Y:S01]  /*58c0*/  MUFU.TANH R127, R127 ;  /* 0x0000007f007f7308 */ /* 0x000e620000002400 */
[----:B------:R-:W-:Y:S01]  /*58d0*/  FSEL R144, R105, -INF , P2 ;  /* 0xff80000069907808 */ /* 0x000fe20001000000 */
[----:B------:R-:W-:Y:S01]  /*58e0*/  FFMA.FTZ R105, R120, R9, -R111 ;  /* 0x0000000978697223 */ /* 0x000fe2000001086f */
[----:B------:R-:W-:Y:S02]  /*58f0*/  FMNMX.FTZ R99, R142, R99, !PT ;  /* 0x000000638e637209 */ /* 0x000fe40007810000 */
[----:B------:R-:W-:-:S02]  /*5900*/  ISETP.GT.AND P2, PT, R97, 0x40, PT ;  /* 0x000000406100780c */ /* 0x000fc40003f44270 */
[----:B---3--:R-:W-:Y:S01]  /*5910*/  FSEL R140, R119, -INF , P3 ;  /* 0xff800000778c7808 */ /* 0x008fe20001800000 */
[----:B------:R2:W-:Y:S01]  /*5920*/  MUFU.EX2 R21, R150 ;  /* 0x0000009600157308 */ /* 0x0005e20000000800 */
[----:B------:R-:W-:Y:S02]  /*5930*/  FMNMX.FTZ R99, R144, R99, !PT ;  /* 0x0000006390637209 */ /* 0x000fe40007810000 */
[----:B------:R-:W-:Y:S02]  /*5940*/  ISETP.GT.AND P3, PT, R97, 0x41, PT ;  /* 0x000000416100780c */ /* 0x000fe40003f64270 */
[----:B------:R-:W-:Y:S02]  /*5950*/  FMNMX.FTZ R99, R140, R99, !PT ;  /* 0x000000638c637209 */ /* 0x000fe40007810000 */
[----:B0-----:R-:W-:Y:S01]  /*5960*/  FSEL R136, R123, -INF , P3 ;  /* 0xff8000007b887808 */ /* 0x001fe20001800000 */
[----:B------:R-:W0:Y:S01]  /*5970*/  MUFU.TANH R131, R131 ;  /* 0x0000008300837308 */ /* 0x000e220000002400 */
[----:B--2---:R-:W-:Y:S01]  /*5980*/  FSEL R150, R107, -INF , P2 ;  /* 0xff8000006b967808 */ /* 0x004fe20001000000 */
[----:B------:R-:W-:Y:S01]  /*5990*/  FFMA.FTZ R107, R114, R9, -R111 ;  /* 0x00000009726b7223 */ /* 0x000fe2000001086f */
[----:B------:R-:W-:-:S02]  /*59a0*/  ISETP.GT.AND P2, PT, R97, 0x48, PT ;  /* 0x000000486100780c */ /* 0x000fc40003f44270 */
[----:B------:R-:W-:Y:S02]  /*59b0*/  FMNMX.FTZ R99, R150, R99, !PT ;  /* 0x0000006396637209 */ /* 0x000fe40007810000 */
[C---:B------:R-:W-:Y:S01]  /*59c0*/  ISETP.GT.AND P3, PT, R97.reuse, 0x49, PT ;  /* 0x000000496100780c */ /* 0x040fe20003f64270 */
[----:B------:R-:W2:Y:S01]  /*59d0*/  MUFU.TANH R135, R135 ;  /* 0x0000008700877308 */ /* 0x000ea20000002400 */
[----:B------:R-:W-:Y:S02]  /*59e0*/  FSEL R172, R172, -INF , P2 ;  /* 0xff800000acac7808 */ /* 0x000fe40001000000 */
[----:B------:R-:W-:Y:S02]  /*59f0*/  FMNMX.FTZ R99, R136, R99, !PT ;  /* 0x0000006388637209 */ /* 0x000fe40007810000 */
[----:B------:R-:W-:Y:S02]  /*5a00*/  ISETP.GT.AND P2, PT, R97, 0x50, PT ;  /* 0x000000506100780c */ /* 0x000fe40003f44270 */
[----:B-1----:R-:W-:Y:S01]  /*5a10*/  FSEL R106, R127, -INF , P3 ;  /* 0xff8000007f6a7808 */ /* 0x002fe20001800000 */
[----:B------:R-:W-:Y:S01]  /*5a20*/  MUFU.EX2 R156, R156 ;  /* 0x0000009c009c7308 */ /* 0x000fe20000000800 */
[----:B------:R-:W-:-:S02]  /*5a30*/  FMNMX.FTZ R99, R172, R99, !PT ;  /* 0x00000063ac637209 */ /* 0x000fc40007810000 */
[C---:B------:R-:W-:Y:S02]  /*5a40*/  ISETP.GT.AND P3, PT, R97.reuse, 0x51, PT ;  /* 0x000000516100780c */ /* 0x040fe40003f64270 */
[----:B------:R-:W-:Y:S02]  /*5a50*/  FSEL R174, R174, -INF , P2 ;  /* 0xff800000aeae7808 */ /* 0x000fe40001000000 */
[----:B------:R-:W-:Y:S01]  /*5a60*/  FMNMX.FTZ R99, R106, R99, !PT ;  /* 0x000000636a637209 */ /* 0x000fe20007810000 */
[----:B------:R-:W-:Y:S01]  /*5a70*/  MUFU.EX2 R158, R158 ;  /* 0x0000009e009e7308 */ /* 0x000fe20000000800 */
[----:B------:R-:W-:Y:S02]  /*5a80*/  ISETP.GT.AND P2, PT, R97, 0x58, PT ;  /* 0x000000586100780c */ /* 0x000fe40003f44270 */
[----:B0-----:R-:W-:Y:S02]  /*5a90*/  FSEL R100, R131, -INF , P3 ;  /* 0xff80000083647808 */ /* 0x001fe40001800000 */
[----:B------:R-:W-:-:S02]  /*5aa0*/  FMNMX.FTZ R99, R174, R99, !PT ;  /* 0x00000063ae637209 */ /* 0x000fc40007810000 */
[----:B------:R-:W-:Y:S01]  /*5ab0*/  ISETP.GT.AND P3, PT, R97, 0x59, PT ;  /* 0x000000596100780c */ /* 0x000fe20003f64270 */
[-CC-:B------:R-:W-:Y:S01]  /*5ac0*/  FFMA.FTZ R97, R98, R9.reuse, -R111.reuse ;  /* 0x0000000962617223 */ /* 0x180fe2000001086f */
[----:B------:R-:W-:Y:S01]  /*5ad0*/  FSEL R176, R176, -INF , P2 ;  /* 0xff800000b0b07808 */ /* 0x000fe20001000000 */
[--C-:B------:R-:W-:Y:S01]  /*5ae0*/  FFMA.FTZ R98, R102, R9, -R111.reuse ;  /* 0x0000000966627223 */ /* 0x100fe2000001086f */
[----:B------:R-:W-:Y:S01]  /*5af0*/  FMNMX.FTZ R99, R100, R99, !PT ;  /* 0x0000006364637209 */ /* 0x000fe20007810000 */
[-CC-:B------:R-:W-:Y:S01]  /*5b00*/  FFMA.FTZ R102, R110, R9.reuse, -R111.reuse ;  /* 0x000000096e667223 */ /* 0x180fe2000001086f */
[----:B--2---:R-:W-:Y:S01]  /*5b10*/  FSEL R178, R135, -INF , P3 ;  /* 0xff80000087b27808 */ /* 0x004fe20001800000 */
[--C-:B------:R-:W-:Y:S01]  /*5b20*/  FFMA.FTZ R110, R128, R9, -R111.reuse ;  /* 0x00000009806e7223 */ /* 0x100fe2000001086f */
[----:B------:R-:W-:Y:S01]  /*5b30*/  FMNMX.FTZ R99, R176, R99, !PT ;  /* 0x00000063b0637209 */ /* 0x000fe20007810000 */
[----:B------:R-:W-:Y:S03]  /*5b40*/  MUFU.EX2 R89, R89 ;  /* 0x0000005900597308 */ /* 0x000fe60000000800 */
[----:B------:R-:W-:Y:S01]  /*5b50*/  FMNMX.FTZ R14, R178, R99, !PT ;  /* 0x00000063b20e7209 */ /* 0x000fe20007810000 */
[-CC-:B------:R-:W-:Y:S01]  /*5b60*/  FFMA.FTZ R99, R104, R9.reuse, -R111.reuse ;  /* 0x0000000968637223 */ /* 0x180fe2000001086f */
[----:B------:R-:W-:-:S03]  /*5b70*/  FFMA.FTZ R104, R116, R9, -R111 ;  /* 0x0000000974687223 */ /* 0x000fc6000001086f */
[----:B------:R-:W0:Y:S01]  /*5b80*/  SHFL.BFLY PT, R103, R14, 0x2, 0x1f ;  /* 0x0c401f000e677f89 */ /* 0x000e2200000e0000 */
[----:B------:R-:W-:Y:S08]  /*5b90*/  MUFU.EX2 R152, R152 ;  /* 0x0000009800987308 */ /* 0x000ff00000000800 */
[----:B------:R-:W-:Y:S08]  /*5ba0*/  MUFU.EX2 R91, R91 ;  /* 0x0000005b005b7308 */ /* 0x000ff00000000800 */
[----:B------:R-:W-:Y:S01]  /*5bb0*/  MUFU.EX2 R154, R154 ;  /* 0x0000009a009a7308 */ /* 0x000fe20000000800 */
[----:B0-----:R-:W-:Y:S01]  /*5bc0*/  FMNMX.FTZ R109, R14, R103, !PT ;  /* 0x000000670e6d7209 */ /* 0x001fe20007810000 */
[----:B------:R-:W-:-:S06]  /*5bd0*/  FFMA.FTZ R103, R112, R9, -R111 ;  /* 0x0000000970677223 */ /* 0x000fcc000001086f */
[----:B------:R-:W-:Y:S01]  /*5be0*/  MUFU.EX2 R93, R93 ;  /* 0x0000005d005d7308 */ /* 0x000fe20000000800 */
[----:B------:R-:W0:Y:S07]  /*5bf0*/  SHFL.BFLY PT, R14, R109, 0x1, 0x1f ;  /* 0x0c201f006d0e7f89 */ /* 0x000e2e00000e0000 */
[----:B------:R-:W-:Y:S08]  /*5c00*/  MUFU.EX2 R95, R95 ;  /* 0x0000005f005f7308 */ /* 0x000ff00000000800 */
[----:B------:R-:W-:Y:S08]  /*5c10*/  MUFU.EX2 R96, R96 ;  /* 0x0000006000607308 */ /* 0x000ff00000000800 */
[----:B------:R-:W-:Y:S01]  /*5c20*/  MUFU.EX2 R94, R94 ;  /* 0x0000005e005e7308 */ /* 0x000fe20000000800 */
[----:B0-----:R-:W-:Y:S01]  /*5c30*/  FMNMX.FTZ R14, R109, R14, !PT ;  /* 0x0000000e6d0e7209 */ /* 0x001fe20007810000 */
[----:B------:R-:W-:-:S03]  /*5c40*/  FFMA.FTZ R109, R132, R9, -R111 ;  /* 0x00000009846d7223 */ /* 0x000fc6000001086f */
[C---:B------:R-:W-:Y:S01]  /*5c50*/  FSETP.NEU.FTZ.AND P2, PT, R14.reuse, -INF , PT ;  /* 0xff8000000e00780b */ /* 0x040fe20003f5d000 */
[C---:B------:R-:W-:Y:S02]  /*5c60*/  FMUL.FTZ R112, R14.reuse, R9 ;  /* 0x000000090e707220 */ /* 0x040fe40000410000 */
[----:B------:R-:W-:Y:S01]  /*5c70*/  MUFU.EX2 R97, R97 ;  /* 0x0000006100617308 */ /* 0x000fe20000000800 */
[----:B------:R-:W-:Y:S02]  /*5c80*/  FSEL R116, R14, RZ, P2 ;  /* 0x000000ff0e747208 */ /* 0x000fe40001000000 */
[----:B------:R-:W-:-:S03]  /*5c90*/  FSEL R111, R112, RZ, P2 ;  /* 0x000000ff706f7208 */ /* 0x000fc60001000000 */
[----:B------:R-:W-:Y:S02]  /*5ca0*/  FADD.FTZ R116, -R116, R11 ;  /* 0x0000000b74747221 */ /* 0x000fe40000010100 */
[----:B------:R-:W-:Y:S01]  /*5cb0*/  MUFU.EX2 R98, R98 ;  /* 0x0000006200627308 */ /* 0x000fe20000000800 */
[-CC-:B------:R-:W-:Y:S01]  /*5cc0*/  FFMA.FTZ R157, R0, R9.reuse, -R111.reuse ;  /* 0x00000009009d7223 */ /* 0x180fe2000001086f */
[----:B------:R-:W-:Y:S01]  /*5cd0*/  FSEL R0, R10, RZ, P1 ;  /* 0x000000ff0a007208 */ /* 0x000fe20000800000 */
[-CC-:B------:R-:W-:Y:S01]  /*5ce0*/  FFMA.FTZ R112, R8, R9.reuse, -R111.reuse ;  /* 0x0000000908707223 */ /* 0x180fe2000001086f */
[-C--:B------:R-:W-:Y:S01]  /*5cf0*/  FMUL.FTZ R116, R116, R9.reuse ;  /* 0x0000000974747220 */ /* 0x080fe20000410000 */
[-CC-:B------:R-:W-:Y:S01]  /*5d00*/  FFMA.FTZ R159, R20, R9.reuse, -R111.reuse ;  /* 0x00000009149f7223 */ /* 0x180fe2000001086f */
[-C--:B------:R-:W-:Y:S01]  /*5d10*/  FFMA.FTZ R20, R118, R9.reuse, -R111 ;  /* 0x0000000976147223 */ /* 0x080fe2000001086f */
[----:B------:R-:W-:Y:S01]  /*5d20*/  FADD.FTZ R0, -R0, R13 ;  /* 0x0000000d00007221 */ /* 0x000fe20000010100 */
[----:B------:R-:W-:Y:S01]  /*5d30*/  MUFU.EX2 R157, R157 ;  /* 0x0000009d009d7308 */ /* 0x000fe20000000800 */
[-CC-:B------:R-:W-:Y:S01]  /*5d40*/  FFMA.FTZ R153, R88, R9.reuse, -R111.reuse ;  /* 0x0000000958997223 */ /* 0x180fe2000001086f */
[-CC-:B------:R-:W-:Y:S01]  /*5d50*/  FFMA.FTZ R88, R122, R9.reuse, -R111.reuse ;  /* 0x000000097a587223 */ /* 0x180fe2000001086f */
[-C--:B------:R-:W-:Y:S01]  /*5d60*/  FMUL.FTZ R8, R0, R9.reuse ;  /* 0x0000000900087220 */ /* 0x080fe20000410000 */
[-CC-:B------:R-:W-:Y:S01]  /*5d70*/  FFMA.FTZ R155, R90, R9.reuse, -R111.reuse ;  /* 0x000000095a9b7223 */ /* 0x180fe2000001086f */
        /* <DEDUP_REMOVED lines=20> */
[----:B0-----:R-:W-:-:S07]  /*5ec0*/  FFMA.FTZ R11, R0, R6, R157 ;  /* 0x00000006000b7223 */ /* 0x001fce000001009d */
[----:B------:R-:W0:Y:S01]  /*5ed0*/  MUFU.EX2 R159, R159 ;  /* 0x0000009f009f7308 */ /* 0x000e220000000800 */
[----:B-1----:R-:W-:-:S04]  /*5ee0*/  FFMA.FTZ R7, R8, R7, R21 ;  /* 0x0000000708077223 */ /* 0x002fc80000010015 */
[----:B------:R-:W-:-:S03]  /*5ef0*/  FADD.FTZ R7, R156, R7 ;  /* 0x000000079c077221 */ /* 0x000fc60000010000 */
[----:B------:R-:W1:Y:S01]  /*5f00*/  MUFU.EX2 R20, R20 ;  /* 0x0000001400147308 */ /* 0x000e620000000800 */
[----:B--2---:R-:W-:-:S07]  /*5f10*/  FADD.FTZ R6, R112, R11 ;  /* 0x0000000b70067221 */ /* 0x004fce0000010000 */
[----:B------:R-:W2:Y:S08]  /*5f20*/  MUFU.EX2 R153, R153 ;  /* 0x0000009900997308 */ /* 0x000eb00000000800 */
[----:B------:R-:W3:Y:S08]  /*5f30*/  MUFU.EX2 R88, R88 ;  /* 0x0000005800587308 */ /* 0x000ef00000000800 */
[----:B------:R4:W-:Y:S08]  /*5f40*/  MUFU.EX2 R13, R92 ;  /* 0x0000005c000d7308 */ /* 0x0009f00000000800 */
[----:B------:R-:W5:Y:S01]  /*5f50*/  MUFU.EX2 R155, R155 ;  /* 0x0000009b009b7308 */ /* 0x000f620000000800 */
[----:B----4-:R-:W-:Y:S01]  /*5f60*/  FADD.FTZ R92, R158, R7 ;  /* 0x000000079e5c7221 */ /* 0x010fe20000010000 */
[----:B0-----:R-:W-:-:S03]  /*5f70*/  FADD.FTZ R7, R159, R6 ;  /* 0x000000069f077221 */ /* 0x001fc60000010000 */
[----:B------:R-:W-:Y:S01]  /*5f80*/  FADD.FTZ R11, R89, R92 ;  /* 0x0000005c590b7221 */ /* 0x000fe20000010000 */
[----:B-1----:R-:W-:Y:S02]  /*5f90*/  FADD.FTZ R6, R20, R7 ;  /* 0x0000000714067221 */ /* 0x002fe40000010000 */
[----:B------:R-:W0:Y:S01]  /*5fa0*/  MUFU.EX2 R90, R90 ;  /* 0x0000005a005a7308 */ /* 0x000e220000000800 */
[----:B------:R-:W-:Y:S01]  /*5fb0*/  FADD.FTZ R92, R152, R11 ;  /* 0x0000000b985c7221 */ /* 0x000fe20000010000 */
[----:B--2---:R-:W-:-:S03]  /*5fc0*/  FADD.FTZ R7, R153, R6 ;  /* 0x0000000699077221 */ /* 0x004fc60000010000 */
[----:B------:R-:W-:Y:S01]  /*5fd0*/  FADD.FTZ R11, R91, R92 ;  /* 0x0000005c5b0b7221 */ /* 0x000fe20000010000 */
[----:B---3--:R-:W-:Y:S02]  /*5fe0*/  FADD.FTZ R6, R88, R7 ;  /* 0x0000000758067221 */ /* 0x008fe40000010000 */
[----:B------:R-:W1:Y:S01]  /*5ff0*/  MUFU.EX2 R149, R149 ;  /* 0x0000009500957308 */ /* 0x000e620000000800 */
[----:B------:R-:W-:Y:S01]  /*6000*/  FADD.FTZ R92, R154, R11 ;  /* 0x0000000b9a5c7221 */ /* 0x000fe20000010000 */
[----:B-----5:R-:W-:-:S03]  /*6010*/  FADD.FTZ R7, R155, R6 ;  /* 0x000000069b077221 */ /* 0x020fc60000010000 */
[----:B------:R-:W-:-:S03]  /*6020*/  FADD.FTZ R92, R93, R92 ;  /* 0x0000005c5d5c7221 */ /* 0x000fc60000010000 */
        /* <DEDUP_REMOVED lines=12> */
[----:B0-----:R-:W-:-:S04]  /*60f0*/  FADD.FTZ R6, R151, R6 ;  /* 0x0000000697067221 */ /* 0x001fc80000010000 */
[----:B------:R-:W-:-:S03]  /*6100*/  FADD.FTZ R6, R13, R6 ;  /* 0x000000060d067221 */ /* 0x000fc60000010000 */
        /* <DEDUP_REMOVED lines=46> */
.L_x_2212:
        /* <DEDUP_REMOVED lines=34> */
.L_x_2202:
[----:B------:R-:W-:-:S13]  /*6610*/  ISETP.GE.AND P1, PT, R15, RZ, PT ;  /* 0x000000ff0f00720c */ /* 0x000fda0003f26270 */
[----:B------:R-:W-:Y:S05]  /*6620*/  @!P1 BRA `(.L_x_2214) ;  /* 0x0000002000b49947 */ /* 0x000fea0003800000 */
[----:B------:R-:W-:Y:S01]  /*6630*/  IMAD.MOV.U32 R13, RZ, RZ, R14 ;  /* 0x000000ffff0d7224 */ /* 0x000fe200078e000e */
[----:B------:R-:W-:Y:S01]  /*6640*/  UMOV UR4, UR38 ;  /* 0x0000002600047c82 */ /* 0x000fe20008000000 */
[----:B------:R-:W-:Y:S01]  /*6650*/  IMAD.MOV.U32 R11, RZ, RZ, R10 ;  /* 0x000000ffff0b7224 */ /* 0x000fe200078e000a */
[----:B------:R-:W-:Y:S01]  /*6660*/  UMOV UR5, UR39 ;  /* 0x0000002700057c82 */ /* 0x000fe20008000000 */
[----:B------:R-:W-:-:S05]  /*6670*/  ULDC UR6, c[0x0][0x9d8] ;  /* 0x0002760000067ab9 */ /* 0x000fca0000000800 */
.L_x_2225:
[----:B------:R-:W-:-:S04]  /*6680*/  UIADD3 UR10, UR5, 0x1, URZ ;  /* 0x00000001050a7890 */ /* 0x000fc8000fffe03f */
[----:B------:R-:W-:-:S04]  /*6690*/  UISETP.NE.AND UP0, UPT, UR10, 0x2, UPT ;  /* 0x000000020a00788c */ /* 0x000fc8000bf05270 */
[----:B------:R-:W-:Y:S02]  /*66a0*/  USEL UR10, UR10, URZ, UP0 ;  /* 0x0000003f0a0a7287 */ /* 0x000fe40008000000 */
[----:B------:R-:W-:-:S04]  /*66b0*/  USEL UR38, URZ, 0x1, UP0 ;  /* 0x000000013f267887 */ /* 0x000fc80008000000 */
[----:B------:R-:W-:Y:S01]  /*66c0*/  ULOP3.LUT UR38, UR4, UR38, URZ, 0x3c, !UPT ;  /* 0x0000002604267292 */ /* 0x000fe2000f8e3c3f */
[----:B------:R-:W-:Y:S01]  /*66d0*/  UMOV UR39, UR10 ;  /* 0x0000000a00277c82 */ /* 0x000fe20008000000 */
[----:B------:R-:W-:Y:S10]  /*66e0*/  @!P0 BRA `(.L_x_2215) ;  /* 0x0000000000048947 */ /* 0x000ff40003800000 */
[----:B------:R-:W-:Y:S01]  /*66f0*/  BPT.TRAP 0x1 ;  /* 0x000000040000795c */ /* 0x000fe20000300000 */
.L_x_2215:
[----:B------:R-:W-:Y:S01]  /*6700*/  ULEA UR7, UR39, UR40, 0x3 ;  /* 0x0000002827077291 */ /* 0x000fe2000f8e183f */
[----:B------:R-:W-:-:S04]  /*6710*/  MOV R9, UR38 ;  /* 0x0000002600097c02 */ /* 0x000fc80008000f00 */
[----:B------:R-:W-:-:S04]  /*6720*/  SHF.L.U32 R9, R9, 0x1f, RZ ;  /* 0x0000001f09097819 */ /* 0x000fc800000006ff */
[----:B------:R0:W1:Y:S01]  /*6730*/  SYNCS.PHASECHK.TRANS64.TRYWAIT P1, [UR7+0x2a830], R9 ;  /* 0x02a83009ff0075a7 */ /* 0x0000620008020147 */
[----:B------:R-:W-:Y:S05]  /*6740*/  @!P0 BRA `(.L_x_2216) ;  /* 0x0000000000048947 */ /* 0x000fea0003800000 */
[----:B------:R-:W-:Y:S01]  /*6750*/  BPT.TRAP 0x1 ;  /* 0x000000040000795c */ /* 0x000fe20000300000 */
.L_x_2216:
[----:B-1----:R-:W-:Y:S05]  /*6760*/  @P1 BRA `(.L_x_2217) ;  /* 0x0000000000081947 */ /* 0x002fea0003800000 */
[----:B------:R-:W1:Y:S02]  /*6770*/  SYNCS.PHASECHK.TRANS64.TRYWAIT P1, [UR7+0x2a830], R9 ;  /* 0x02a83009ff0075a7 */ /* 0x000e640008020147 */
[----:B-1----:R-:W-:Y:S05]  /*6780*/  @!P1 BRA `(.L_x_2218) ;  /* 0x0000008c00589947 */ /* 0x002fea0003800000 */
.L_x_2217:
        /* <DEDUP_REMOVED lines=143> */
.L_x_2219:
[----:B------:R-:W-:Y:S01]  /*7080*/  ULEA UR7, UR5, UR40, 0x3 ;  /* 0x0000002805077291 */ /* 0x000fe2000f8e183f */
[----:B------:R-:W-:-:S05]  /*7090*/  IMAD.U32 R0, RZ, RZ, UR4 ;  /* 0x00000004ff007e24 */ /* 0x000fca000f8e00ff */
[----:B------:R-:W-:-:S04]  /*70a0*/  SHF.L.U32 R0, R0, 0x1f, RZ ;  /* 0x0000001f00007819 */ /* 0x000fc800000006ff */
[----:B------:R2:W3:Y:S01]  /*70b0*/  SYNCS.PHASECHK.TRANS64.TRYWAIT P1, [UR7+0x2a850], R0 ;  /* 0x02a85000ff0075a7 */ /* 0x0004e20008020147 */
[----:B------:R-:W-:Y:S05]  /*70c0*/  @!P0 BRA `(.L_x_2220) ;  /* 0x0000000000048947 */ /* 0x000fea0003800000 */
[----:B------:R-:W-:Y:S01]  /*70d0*/  BPT.TRAP 0x1 ;  /* 0x000000040000795c */ /* 0x000fe20000300000 */
.L_x_2220:
[----:B---3--:R-:W-:Y:S05]  /*70e0*/  @P1 BRA `(.L_x_2221) ;  /* 0x0000000000081947 */ /* 0x008fea0003800000 */
[----:B------:R-:W3:Y:S02]  /*70f0*/  SYNCS.PHASECHK.TRANS64.TRYWAIT P1, [UR7+0x2a850], R0 ;  /* 0x02a85000ff0075a7 */ /* 0x000ee40008020147 */
[----:B---3--:R-:W-:Y:S05]  /*7100*/  @!P1 BRA `(.L_x_2222) ;  /* 0x0000008400109947 */ /* 0x008fea0003800000 */
.L_x_2221:
        /* <DEDUP_REMOVED lines=38> */
.L_x_2223:
        /* <DEDUP_REMOVED lines=23> */
[----:B01----:R-:W-:Y:S01]  /*74e0*/  FMNMX.FTZ R9, R136, R11, !PT ;  /* 0x0000000b88097209 */ /* 0x003fe20007810000 */
[----:B------:R-:W-:Y:S01]  /*74f0*/  FMUL.FTZ R102, R107, UR6 ;  /* 0x000000066b667c20 */ /* 0x000fe20008410000 */
[----:B------:R-:W-:Y:S01]  /*7500*/  FMUL.FTZ R158, R109, UR6 ;  /* 0x000000066d9e7c20 */ /* 0x000fe20008410000 */
[----:B------:R-:W-:Y:S01]  /*7510*/  FMUL.FTZ R104, R110, UR6 ;  /* 0x000000066e687c20 */ /* 0x000fe20008410000 */
[----:B------:R-:W-:Y:S01]  /*7520*/  FMUL.FTZ R172, R112, UR6 ;  /* 0x0000000670ac7c20 */ /* 0x000fe20008410000 */
[----:B------:R-:W-:Y:S01]  /*7530*/  FMUL.FTZ R106, R111, UR6 ;  /* 0x000000066f6a7c20 */ /* 0x000fe20008410000 */
[----:B------:R-:W-:Y:S01]  /*7540*/  FMUL.FTZ R174, R113, UR6 ;  /* 0x0000000671ae7c20 */ /* 0x000fe20008410000 */
[----:B------:R-:W0:Y:S01]  /*7550*/  MUFU.TANH R140, R140 ;  /* 0x0000008c008c7308 */ /* 0x000e220000002400 */
[----:B---3--:R-:W-:Y:S01]  /*7560*/  FMNMX.FTZ R9, R138, R9, !PT ;  /* 0x000000098a097209 */ /* 0x008fe20007810000 */
        /* <DEDUP_REMOVED lines=14> */
[----:B------:R-:W3:Y:S01]  /*7650*/  MUFU.TANH R142, R142 ;  /* 0x0000008e008e7308 */ /* 0x000ee20000002400 */
        /* <DEDUP_REMOVED lines=11> */
[----:B--2---:R-:W-:Y:S01]  /*7710*/  FMUL.FTZ R0, R134, UR6 ;  /* 0x0000000686007c20 */ /* 0x004fe20008410000 */
[----:B------:R-:W-:Y:S01]  /*7720*/  FMUL.FTZ R134, R135, UR6 ;  /* 0x0000000687867c20 */ /* 0x000fe20008410000 */
[----:B------:R-:W-:-:S02]  /*7730*/  ULEA UR4, UR10, UR40, 0x3 ;  /* 0x000000280a047291 */ /* 0x000fc4000f8e183f */
[----:B------:R-:W1:Y:S01]  /*7740*/  MUFU.TANH R144, R144 ;  /* 0x0000009000907308 */ /* 0x000e620000002400 */
[----:B---3--:R-:W-:Y:S01]  /*7750*/  FMNMX.FTZ R9, R142, R9, !PT ;  /* 0x000000098e097209 */ /* 0x008fe20007810000 */
[----:B------:R-:W-:-:S04]  /*7760*/  UIADD3 UR4, UR4, 0x2a840, URZ ;  /* 0x0002a84004047890 */ /* 0x000fc8000fffe03f */
[----:B------:R-:W-:Y:S02]  /*7770*/  UPRMT UR4, UR43, 0x654, UR4 ;  /* 0x000006542b047896 */ /* 0x000fe40008000004 */
[----:B------:R-:W2:Y:S01]  /*7780*/  MUFU.TANH R90, R90 ;  /* 0x0000005a005a7308 */ /* 0x000ea20000002400 */
[----:B0-----:R-:W-:-:S06]  /*7790*/  FMNMX.FTZ R21, R88, R21, !PT ;  /* 0x0000001558157209 */ /* 0x001fcc0007810000 */
[----:B------:R-:W-:Y:S01]  /*77a0*/  SYNCS.ARRIVE.TRANS64.RED.A1T0 RZ, [UR4], RZ ;  /* 0x000000ffffff79a7 */ /* 0x000fe20008100404 */
        /* <DEDUP_REMOVED lines=74> */
[----:B------:R0:W1:Y:S01]  /*7c50*/  MUFU.TANH R132, R0 ;  /* 0x0000000000847308 */ /* 0x0000620000002400 */
[----:B--2---:R-:W-:-:S07]  /*7c60*/  FMNMX.FTZ R21, R130, R21, !PT ;  /* 0x0000001582157209 */ /* 0x004fce0007810000 */
[----:B------:R-:W2:Y:S01]  /*7c70*/  MUFU.TANH R134, R134 ;  /* 0x0000008600867308 */ /* 0x000ea20000002400 */
[----:B0-----:R-:W-:-:S05]  /*7c80*/  FMNMX.FTZ R0, R190, R9, !PT ;  /* 0x00000009be007209 */ /* 0x001fca0007810000 */
[----:B------:R-:W0:Y:S01]  /*7c90*/  SHFL.BFLY PT, R9, R0, 0x2, 0x1f ;  /* 0x0c401f0000097f89 */ /* 0x000e2200000e0000 */
[----:B-1----:R-:W-:-:S04]  /*7ca0*/  FMNMX.FTZ R21, R132, R21, !PT ;  /* 0x0000001584157209 */ /* 0x002fc80007810000 */
[----:B--2---:R-:W-:-:S05]  /*7cb0*/  FMNMX.FTZ R21, R134, R21, !PT ;  /* 0x0000001586157209 */ /* 0x004fca0007810000 */
[----:B------:R-:W1:Y:S01]  /*7cc0*/  SHFL.BFLY PT, R8, R21, 0x2, 0x1f ;  /* 0x0c401f0015087f89 */ /* 0x000e6200000e0000 */
[----:B0-----:R-:W-:Y:S02]  /*7cd0*/  FMNMX.FTZ R89, R0, R9, !PT ;  /* 0x0000000900597209 */ /* 0x001fe40007810000 */
[----:B------:R-:W0:Y:S03]  /*7ce0*/  LDC R9, c[0x0][0x988] ;  /* 0x00026200ff097b82 */ /* 0x000e260000000800 */
[----:B------:R-:W2:Y:S01]  /*7cf0*/  SHFL.BFLY PT, R10, R89, 0x1, 0x1f ;  /* 0x0c201f00590a7f89 */ /* 0x000ea200000e0000 */
[----:B-1----:R-:W-:-:S05]  /*7d00*/  FMNMX.FTZ R91, R21, R8, !PT ;  /* 0x00000008155b7209 */ /* 0x002fca0007810000 */
[----:B------:R-:W1:Y:S01]  /*7d10*/  SHFL.BFLY PT, R14, R91, 0x1, 0x1f ;  /* 0x0c201f005b0e7f89 */ /* 0x000e6200000e0000 */
[----:B--2---:R-:W-:-:S05]  /*7d20*/  FMNMX.FTZ R10, R89, R10, !PT ;  /* 0x0000000a590a7209 */ /* 0x004fca0007810000 */
[C---:B0-----:R-:W-:Y:S01]  /*7d30*/  FMUL.FTZ R107, R10.reuse, R9 ;  /* 0x000000090a6b7220 */ /* 0x041fe20000410000 */
[----:B------:R-:W-:-:S03]  /*7d40*/  FADD.FTZ R8, -R10, R11 ;  /* 0x0000000b0a087221 */ /* 0x000fc60000010100 */
[-CC-:B------:R-:W-:Y:S01]  /*7d50*/  FFMA.FTZ R11, R136, R9.reuse, -R107.reuse ;  /* 0x00000009880b7223 */ /* 0x180fe2000001086b */
[-CC-:B------:R-:W-:Y:S01]  /*7d60*/  FFMA.FTZ R136, R138, R9.reuse, -R107.reuse ;  /* 0x000000098a887223 */ /* 0x180fe2000001086b */
[-CC-:B------:R-:W-:Y:S01]  /*7d70*/  FFMA.FTZ R138, R142, R9.reuse, -R107.reuse ;  /* 0x000000098e8a7223 */ /* 0x180fe2000001086b */
[-CC-:B------:R-:W-:Y:S01]  /*7d80*/  FFMA.FTZ R21, R144, R9.reuse, -R107.reuse ;  /* 0x0000000990157223 */ /* 0x180fe2000001086b */
[-CC-:B------:R-:W-:Y:S01]  /*7d90*/  FFMA.FTZ R89, R148, R9.reuse, -R107.reuse ;  /* 0x0000000994597223 */ /* 0x180fe2000001086b */
[-CC-:B------:R-:W-:Y:S01]  /*7da0*/  FFMA.FTZ R142, R150, R9.reuse, -R107.reuse ;  /* 0x00000009968e7223 */ /* 0x180fe2000001086b */
[-CC-:B------:R-:W-:Y:S01]  /*7db0*/  FFMA.FTZ R144, R172, R9.reuse, -R107.reuse ;  /* 0x00000009ac907223 */ /* 0x180fe2000001086b */
[----:B-1----:R-:W-:Y:S01]  /*7dc0*/  FMNMX.FTZ R14, R91, R14, !PT ;  /* 0x0000000e5b0e7209 */ /* 0x002fe20007810000 */
[-CC-:B------:R-:W-:Y:S01]  /*7dd0*/  FFMA.FTZ R95, R174, R9.reuse, -R107.reuse ;  /* 0x00000009ae5f7223 */ /* 0x180fe2000001086b */
[-CC-:B------:R-:W-:Y:S01]  /*7de0*/  FFMA.FTZ R101, R124, R9.reuse, -R107.reuse ;  /* 0x000000097c657223 */ /* 0x180fe2000001086b */
[-CC-:B------:R-:W-:Y:S01]  /*7df0*/  FFMA.FTZ R103, R126, R9.reuse, -R107.reuse ;  /* 0x000000097e677223 */ /* 0x180fe2000001086b */
[-C--:B------:R-:W-:Y:S01]  /*7e00*/  FFMA.FTZ R148, R152, R9.reuse, -R107 ;  /* 0x0000000998947223 */ /* 0x080fe2000001086b */
[----:B------:R-:W-:Y:S01]  /*7e10*/  FADD.FTZ R0, -R14, R13 ;  /* 0x0000000d0e007221 */ /* 0x000fe20000010100 */
[-CC-:B------:R-:W-:Y:S01]  /*7e20*/  FFMA.FTZ R13, R140, R9.reuse, -R107.reuse ;  /* 0x000000098c0d7223 */ /* 0x180fe2000001086b */
        /* <DEDUP_REMOVED lines=11> */
[-C--:B------:R-:W-:Y:S01]  /*7ee0*/  FFMA.FTZ R174, R190, R9.reuse, -R107 ;  /* 0x00000009beae7223 */ /* 0x080fe2000001086b */
[-C--:B------:R-:W-:Y:S01]  /*7ef0*/  FMUL.FTZ R107, R14, R9.reuse ;  /* 0x000000090e6b7220 */ /* 0x080fe20000410000 */
[-C--:B------:R-:W-:Y:S01]  /*7f00*/  FMUL.FTZ R8, R8, R9.reuse ;  /* 0x0000000908087220 */ /* 0x080fe20000410000 */
[-C--:B------:R-:W-:Y:S01]  /*7f10*/  FMUL.FTZ R0, R0, R9.reuse ;  /* 0x0000000900007220 */ /* 0x080fe20000410000 */
        /* <DEDUP_REMOVED lines=23> */
[----:B------:R-:W-:Y:S01]  /*8090*/  FFMA.FTZ R128, R128, R9, -R107 ;  /* 0x0000000980807223 */ /* 0x000fe2000001086b */
[----:B------:R-:W1:Y:S01]  /*80a0*/  MUFU.EX2 R157, R157 ;  /* 0x0000009d009d7308 */ /* 0x000e620000000800 */
[----:B0-----:R-:W-:Y:S01]  /*80b0*/  FFMA.FTZ R7, R8, R7, R11 ;  /* 0x0000000708077223 */ /* 0x001fe2000001000b */
[-CC-:B------:R-:W-:Y:S01]  /*80c0*/  FFMA.FTZ R130, R130, R9.reuse, -R107.reuse ;  /* 0x0000000982827223 */ /* 0x180fe2000001086b */
[-CC-:B------:R-:W-:Y:S01]  /*80d0*/  FFMA.FTZ R132, R132, R9.reuse, -R107.reuse ;  /* 0x0000000984847223 */ /* 0x180fe2000001086b */
[----:B------:R-:W-:-:S04]  /*80e0*/  FFMA.FTZ R107, R134, R9, -R107 ;  /* 0x00000009866b7223 */ /* 0x000fc8000001086b */
[----:B------:R-:W0:Y:S08]  /*80f0*/  MUFU.EX2 R136, R136 ;  /* 0x0000008800887308 */ /* 0x000e300000000800 */
[----:B------:R-:W2:Y:S01]  /*8100*/  MUFU.EX2 R12, R12 ;  /* 0x0000000c000c7308 */ /* 0x000ea20000000800 */
[----:B-1----:R-:W-:-:S07]  /*8110*/  FFMA.FTZ R109, R0, R6, R157 ;  /* 0x00000006006d7223 */ /* 0x002fce000001009d */
        /* <DEDUP_REMOVED lines=92> */
.L_x_2224:
        /* <DEDUP_REMOVED lines=34> */
.L_x_2214:
        /* <DEDUP_REMOVED lines=67> */
.L_x_2226:
[----:B------:R-:W-:Y:S01]  /*8d30*/  ULEA UR5, UR39, UR40, 0x3 ;  /* 0x0000002827057291 */ /* 0x000fe2000f8e183f */
[----:B------:R-:W-:-:S05]  /*8d40*/  IMAD.U32 R0, RZ, RZ, UR38 ;  /* 0x00000026ff007e24 */ /* 0x000fca000f8e00ff */
[----:B------:R-:W-:-:S04]  /*8d50*/  SHF.L.U32 R0, R0, 0x1f, RZ ;  /* 0x0000001f00007819 */ /* 0x000fc800000006ff */
[----:B------:R0:W1:Y:S01]  /*8d60*/  SYNCS.PHASECHK.TRANS64.TRYWAIT P1, [UR5+0x2a850], R0 ;  /* 0x02a85000ff0075a7 */ /* 0x0000620008020145 */
[----:B------:R-:W-:Y:S05]  /*8d70*/  @!P0 BRA `(.L_x_2227) ;  /* 0x0000000000048947 */ /* 0x000fea0003800000 */
[----:B------:R-:W-:Y:S01]  /*8d80*/  BPT.TRAP 0x1 ;  /* 0x000000040000795c */ /* 0x000fe20000300000 */
.L_x_2227:
[----:B-1----:R-:W-:Y:S05]  /*8d90*/  @P1 BRA `(.L_x_2228) ;  /* 0x0000000000081947 */ /* 0x002fea0003800000 */
[----:B------:R-:W1:Y:S02]  /*8da0*/  SYNCS.PHASECHK.TRANS64.TRYWAIT P1, [UR5+0x2a850], R0 ;  /* 0x02a85000ff0075a7 */ /* 0x000e640008020145 */
[----:B-1----:R-:W-:Y:S05]  /*8db0*/  @!P1 BRA `(.L_x_2229) ;  /* 0x0000006400fc9947 */ /* 0x002fea0003800000 */
.L_x_2228:
[----:B------:R-:W-:Y:S01]  /*8dc0*/  UIADD3 UR40, UR40, 0x400, URZ ;  /* 0x0000040028287890 */ /* 0x000fe2000fffe03f */
[----:B------:R-:W-:Y:S01]  /*8dd0*/  WARPGROUP.ARRIVE ;  /* 0x00000000000079c5 */ /* 0x000fe20000000000 */
[----:B------:R-:W-:Y:S01]  /*8de0*/  UMOV UR7, 0x40000040 ;  /* 0x4000004000077882 */ /* 0x000fe20000000000 */
[----:B01----:R-:W0:Y:S01]  /*8df0*/  SHFL.BFLY PT, R0, R7, 0x2, 0x1f ;  /* 0x0c401f0007007f89 */ /* 0x003e2200000e0000 */
[----:B------:R-:W-:Y:S01]  /*8e00*/  USHF.R.U32.HI UR40, URZ, 0x4, UR40 ;  /* 0x000000043f287899 */ /* 0x000fe20008011628 */
[----:B------:R-:W-:Y:S01]  /*8e10*/  IMAD.MOV.U32 R4, RZ, RZ, RZ ;  /* 0x000000ffff047224 */ /* 0x000fe200078e00ff */
[----:B------:R-:W-:Y:S01]  /*8e20*/  MOV R89, 0xff800000 ;  /* 0xff80000000597802 */ /* 0x000fe20000000f00 */
[----:B------:R-:W1:Y:S01]  /*8e30*/  SHFL.BFLY PT, R3, R6, 0x2, 0x1f ;  /* 0x0c401f0006037f89 */ /* 0x000e6200000e0000 */
[----:B------:R-:W-:Y:S01]  /*8e40*/  ULOP3.LUT UR40, UR40, 0x3fff, URZ, 0xc0, !UPT ;  /* 0x00003fff28287892 */ /* 0x000fe2000f8ec03f */
[----:B------:R-:W-:Y:S02]  /*8e50*/  IMAD.MOV.U32 R8, RZ, RZ, RZ ;  /* 0x000000ffff087224 */ /* 0x000fe400078e00ff */
[----:B------:R-:W-:Y:S01]  /*8e60*/  IMAD.MOV.U32 R88, RZ, RZ, -0x800000 ;  /* 0xff800000ff587424 */ /* 0x000fe200078e00ff */
[----:B------:R-:W-:-:S04]  /*8e70*/  ULOP3.LUT UR4, UR40, 0x3000000, URZ, 0xfc, !UPT ;  /* 0x0300000028047892 */ /* 0x000fc8000f8efc3f */
[----:B------:R-:W-:-:S07]  /*8e80*/  UIMAD UR4, UR39, 0x600, UR4 ;  /* 0x00000600270478a4 */ /* 0x000fce000f8e0204 */
[----:B------:R-:W-:Y:S02]  /*8e90*/  UMOV UR6, UR4 ;  /* 0x0000000400067c82 */ /* 0x000fe40008000000 */
[----:B------:R-:W-:Y:S01]  /*8ea0*/  HGMMA.64x128x16.F32 R24, R156, gdesc[UR4].tnspB, R24, gsb0 ;  /* 0x41e000049c187df0 */ /* 0x000fe20008000818 */
[----:B------:R-:W-:Y:S01]  /*8eb0*/  UIADD3 UR6, UR4, 0x80, URZ ;  /* 0x0000008004067890 */ /* 0x000fe2000fffe03f */
[----:B0-----:R-:W-:Y:S01]  /*8ec0*/  FADD.FTZ R0, R0, R7 ;  /* 0x0000000700007221 */ /* 0x001fe20000010000 */
[----:B------:R-:W-:Y:S01]  /*8ed0*/  UMOV UR7, 0x40000040 ;  /* 0x4000004000077882 */ /* 0x000fe20000000000 */
[----:B-1----:R-:W-:-:S03]  /*8ee0*/  FADD.FTZ R2, R3, R6 ;  /* 0x0000000603027221 */ /* 0x002fc60000010000 */
[----:B------:R-:W0:Y:S04]  /*8ef0*/  SHFL.BFLY PT, R3, R0, 0x1, 0x1f ;  /* 0x0c201f0000037f89 */ /* 0x000e2800000e0000 */
[----:B------:R-:W1:Y:S01]  /*8f00*/  SHFL.BFLY PT, R5, R2, 0x1, 0x1f ;  /* 0x0c201f0002057f89 */ /* 0x000e6200000e0000 */
[----:B0-----:R-:W-:Y:S01]  /*8f10*/  FADD.FTZ R11, R0, R3 ;  /* 0x00000003000b7221 */ /* 0x001fe20000010000 */
[----:B-1----:R-:W-:-:S04]  /*8f20*/  FADD.FTZ R12, R2, R5 ;  /* 0x00000005020c7221 */ /* 0x002fc80000010000 */
[----:B------:R-:W-:Y:S02]  /*8f30*/  FSETP.NE.FTZ.AND P1, PT, R11, RZ, PT ;  /* 0x000000ff0b00720b */ /* 0x000fe40003f35000 */
[----:B------:R-:W-:-:S11]  /*8f40*/  FSETP.NE.FTZ.AND P2, PT, R12, RZ, PT ;  /* 0x000000ff0c00720b */ /* 0x000fd60003f55000 */
[----:B------:R-:W0:Y:S01]  /*8f50*/  @P1 MUFU.LG2 R5, R11 ;  /* 0x0000000b00051308 */ /* 0x000e220000000c00 */
[C---:B------:R-:W-:Y:S01]  /*8f60*/  @P1 FMUL.FTZ R3, R9.reuse, 0.69314718246459960938 ;  /* 0x3f31721809031820 */ /* 0x040fe20000410000 */
[----:B------:R-:W-:-:S06]  /*8f70*/  @P2 FMUL.FTZ R2, R9, 0.69314718246459960938 ;  /* 0x3f31721809022820 */ /* 0x000fcc0000410000 */
        /* <DEDUP_REMOVED lines=34> */
.L_x_2230:
[----:B------:R-:W-:Y:S01]  /*91a0*/  UIADD3 UR4, UR5, 0x2a860, URZ ;  /* 0x0002a86005047890 */ /* 0x000fe2000fffe03f */
[----:B------:R-:W-:Y:S01]  /*91b0*/  FMUL.FTZ R90, R44, R4 ;  /* 0x000000042c5a7220 */ /* 0x000fe20000410000 */
[----:B------:R-:W-:Y:S01]  /*91c0*/  UIADD3 UR39, UR39, 0x1, URZ ;  /* 0x0000000127277890 */ /* 0x000fe2000fffe03f */
[----:B------:R-:W-:Y:S01]  /*91d0*/  FMUL.FTZ R97, R50, R8 ;  /* 0x0000000832617220 */ /* 0x000fe20000410000 */
        /* <DEDUP_REMOVED lines=70> */
.L_x_2194:
        /* <DEDUP_REMOVED lines=11> */
[----:B------:R-:W-:Y:S01]  /*96f0*/  IMAD R9, R162, 0x40, R17 ;  /* 0x00000040a2097824 */ /* 0x000fe200078e0211 */
        /* <DEDUP_REMOVED lines=11> */
[----:B------:R-:W-:Y:S02]  /*97b0*/  F2FP.F16.F32.PACK_AB R81, R83, R82 ;  /* 0x000000525351723e */ /* 0x000fe400000000ff */
[----:B------:R-:W-:Y:S02]  /*97c0*/  F2FP.F16.F32.PACK_AB R82, R85, R84 ;  /* 0x000000545552723e */ /* 0x000fe400000000ff */
[----:B------:R-:W-:Y:S02]  /*97d0*/  IADD3 R11, R11, R13, RZ ;  /* 0x0000000d0b0b7210 */ /* 0x000fe40007ffe0ff */
[----:B------:R-:W-:Y:S01]  /*97e0*/  F2FP.F16.F32.PACK_AB R83, R87, R86 ;  /* 0x000000565753723e */ /* 0x000fe200000000ff */
[----:B------:R-:W-:Y:S01]  /*97f0*/  IMAD.WIDE.U32 R10, R23, UR4, R10 ;  /* 0x00000004170a7c25 */ /* 0x000fe2000f8e000a */
[----:B------:R-:W-:-:S02]  /*9800*/  MOV R34, R40 ;  /* 0x0000002800227202 */ /* 0x000fc40000000f00 */
[----:B--2---:R-:W-:-:S03]  /*9810*/  MOV R35, R5 ;  /* 0x0000000500237202 */ /* 0x004fc60000000f00 */
[----:B------:R-:W-:-:S04]  /*9820*/  IMAD.WIDE R4, R167, 0x2, R34 ;  /* 0x00000002a7047825 */ /* 0x000fc800078e0222 */
[----:B------:R-:W-:Y:S01]  /*9830*/  IMAD.WIDE R34, R9, 0x2, R34 ;  /* 0x0000000209227825 */ /* 0x000fe200078e0222 */
[C---:B------:R-:W-:Y:S02]  /*9840*/  IADD3 R107, P1, R4.reuse, 0x4040, RZ ;  /* 0x00004040046b7810 */ /* 0x040fe40007f3e0ff */
[C---:B------:R-:W-:Y:S02]  /*9850*/  IADD3 R47, P0, R4.reuse, 0x4060, RZ ;  /* 0x00004060042f7810 */ /* 0x040fe40007f1e0ff */
[C---:B------:R-:W-:Y:S01]  /*9860*/  IADD3 R51, P2, R4.reuse, 0x4020, RZ ;  /* 0x0000402004337810 */ /* 0x040fe20007f5e0ff */
[--C-:B------:R-:W-:Y:S01]  /*9870*/  IMAD.X R43, RZ, RZ, R5.reuse, P1 ;  /* 0x000000ffff2b7224 */ /* 0x100fe200008e0605 */
[----:B---3--:R-:W-:Y:S02]  /*9880*/  ISETP.NE.AND P1, PT, R41, 0x1, PT ;  /* 0x000000012900780c */ /* 0x008fe40003f25270 */
[----:B------:R-:W-:Y:S01]  /*9890*/  LOP3.LUT R46, R47, 0x380, RZ, 0xc0, !PT ;  /* 0x000003802f2e7812 */ /* 0x000fe200078ec0ff */
[----:B------:R-:W-:Y:S01]  /*98a0*/  IMAD.X R39, RZ, RZ, R5, P2 ;  /* 0x000000ffff277224 */ /* 0x000fe200010e0605 */
[----:B------:R-:W-:-:S02]  /*98b0*/  LOP3.LUT R9, R4, 0x380, RZ, 0xc0, !PT ;  /* 0x0000038004097812 */ /* 0x000fc400078ec0ff */
[C---:B------:R-:W-:Y:S02]  /*98c0*/  IADD3 R33, P3, R4.reuse, 0x4000, RZ ;  /* 0x0000400004217810 */ /* 0x040fe40007f7e0ff */
[----:B------:R-:W-:Y:S02]  /*98d0*/  IADD3 R21, P6, R4, 0x20, RZ ;  /* 0x0000002004157810 */ /* 0x000fe40007fde0ff */
[----:B------:R-:W-:Y:S02]  /*98e0*/  LOP3.LUT R12, R51, 0x380, RZ, 0xc0, !PT ;  /* 0x00000380330c7812 */ /* 0x000fe400078ec0ff */
[----:B------:R-:W-:Y:S01]  /*98f0*/  SHF.R.U64 R46, R46, 0x3, RZ ;  /* 0x000000032e2e7819 */ /* 0x000fe200000012ff */
[----:B------:R-:W2:Y:S01]  /*9900*/  @P1 LDC R72, c[0x0][0xbec] ;  /* 0x0002fb00ff481b82 */ /* 0x000ea20000000800 */
[----:B------:R-:W-:Y:S01]  /*9910*/  SHF.R.U64 R9, R9, 0x3, RZ ;  /* 0x0000000309097819 */ /* 0x000fe200000012ff */
[----:B------:R-:W-:Y:S01]  /*9920*/  IMAD.X R15, RZ, RZ, R5, P6 ;  /* 0x000000ffff0f7224 */ /* 0x000fe200030e0605 */
[----:B------:R-:W-:-:S02]  /*9930*/  LOP3.LUT R14, R107, 0x380, RZ, 0xc0, !PT ;  /* 0x000003806b0e7812 */ /* 0x000fc400078ec0ff */
[----:B------:R-:W-:Y:S02]  /*9940*/  LOP3.LUT R8, R33, 0x380, RZ, 0xc0, !PT ;  /* 0x0000038021087812 */ /* 0x000fe400078ec0ff */
[----:B------:R-:W-:Y:S01]  /*9950*/  LOP3.LUT R2, R21, 0x380, RZ, 0xc0, !PT ;  /* 0x0000038015027812 */ /* 0x000fe200078ec0ff */
[----:B------:R-:W3:Y:S01]  /*9960*/  @P1 LDC R111, c[0x0][0xbf0] ;  /* 0x0002fc00ff6f1b82 */ /* 0x000ee20000000800 */
[C---:B------:R-:W-:Y:S02]  /*9970*/  IADD3 R31, P4, R4.reuse, 0x60, RZ ;  /* 0x00000060041f7810 */ /* 0x040fe40007f9e0ff */
[----:B------:R-:W-:Y:S02]  /*9980*/  IADD3 R25, P5, R4, 0x40, RZ ;  /* 0x0000004004197810 */ /* 0x000fe40007fbe0ff */
[----:B------:R-:W-:Y:S01]  /*9990*/  SHF.R.U64 R12, R12, 0x3, RZ ;  /* 0x000000030c0c7819 */ /* 0x000fe200000012ff */
[--C-:B------:R-:W-:Y:S01]  /*99a0*/  IMAD.X R13, RZ, RZ, R5.reuse, P4 ;  /* 0x000000ffff0d7224 */ /* 0x100fe200020e0605 */
[----:B------:R-:W-:Y:S01]  /*99b0*/  LOP3.LUT R46, R46, R47, RZ, 0x3c, !PT ;  /* 0x0000002f2e2e7212 */ /* 0x000fe200078e3cff */
[--C-:B------:R-:W-:Y:S01]  /*99c0*/  IMAD.X R47, RZ, RZ, R5.reuse, P0 ;  /* 0x000000ffff2f7224 */ /* 0x100fe200000e0605 */
[----:B------:R-:W-:Y:S01]  /*99d0*/  LOP3.LUT R4, R9, R4, RZ, 0x3c, !PT ;  /* 0x0000000409047212 */ /* 0x000fe200078e3cff */
[----:B------:R-:W-:Y:S01]  /*99e0*/  IMAD.X R9, RZ, RZ, R5, P5 ;  /* 0x000000ffff097224 */ /* 0x000fe200028e0605 */
[----:B------:R-:W-:-:S02]  /*99f0*/  SHF.R.U64 R14, R14, 0x3, RZ ;  /* 0x000000030e0e7819 */ /* 0x000fc400000012ff */
[----:B------:R-:W-:Y:S02]  /*9a00*/  SHF.R.U64 R8, R8, 0x3, RZ ;  /* 0x0000000308087819 */ /* 0x000fe400000012ff */
[----:B------:R-:W-:Y:S02]  /*9a10*/  SHF.R.U64 R2, R2, 0x3, RZ ;  /* 0x0000000302027819 */ /* 0x000fe400000012ff */
[----:B------:R-:W-:Y:S02]  /*9a20*/  LOP3.LUT R38, R12, R51, RZ, 0x3c, !PT ;  /* 0x000000330c267212 */ /* 0x000fe400078e3cff */
[----:B------:R-:W-:Y:S02]  /*9a30*/  LOP3.LUT R42, R14, R107, RZ, 0x3c, !PT ;  /* 0x0000006b0e2a7212 */ /* 0x000fe400078e3cff */
[----:B------:R-:W-:Y:S02]  /*9a40*/  LOP3.LUT R36, R8, R33, RZ, 0x3c, !PT ;  /* 0x0000002108247212 */ /* 0x000fe400078e3cff */
[----:B------:R-:W-:-:S02]  /*9a50*/  MOV R51, R4 ;  /* 0x0000000400337202 */ /* 0x000fc40000000f00 */
[----:B------:R-:W-:Y:S02]  /*9a60*/  LOP3.LUT R14, R2, R21, RZ, 0x3c, !PT ;  /* 0x00000015020e7212 */ /* 0x000fe400078e3cff */
[----:B------:R-:W-:Y:S02]  /*9a70*/  LOP3.LUT R8, R31, 0x380, RZ, 0xc0, !PT ;  /* 0x000003801f087812 */ /* 0x000fe400078ec0ff */
[----:B------:R-:W-:Y:S02]  /*9a80*/  F2FP.F16.F32.PACK_AB R4, R98, R3 ;  /* 0x000000036204723e */ /* 0x000fe400000000ff */
[----:B------:R-:W-:Y:S02]  /*9a90*/  LOP3.LUT R2, R25, 0x380, RZ, 0xc0, !PT ;  /* 0x0000038019027812 */ /* 0x000fe400078ec0ff */
[----:B------:R-:W-:Y:S01]  /*9aa0*/  MOV R98, R46 ;  /* 0x0000002e00627202 */ /* 0x000fe20000000f00 */
[----:B------:R-:W-:Y:S01]  /*9ab0*/  IMAD.IADD R47, R19, 0x1, R16 ;  /* 0x00000001132f7824 */ /* 0x000fe200078e0210 */
[----:B------:R-:W-:-:S02]  /*9ac0*/  SHF.R.U64 R8, R8, 0x3, RZ ;  /* 0x0000000308087819 */ /* 0x000fc400000012ff */
[----:B------:R-:W-:Y:S02]  /*9ad0*/  SHF.R.U64 R2, R2, 0x3, RZ ;  /* 0x0000000302027819 */ /* 0x000fe400000012ff */
[----:B------:R-:W-:Y:S01]  /*9ae0*/  MOV R109, R38 ;  /* 0x00000026006d7202 */ /* 0x000fe20000000f00 */
[----:B--2---:R-:W-:Y:S01]  /*9af0*/  @P1 IMAD.HI.U32 R38, R47, R72, RZ ;  /* 0x000000482f261227 */ /* 0x004fe200078e00ff */
[C---:B------:R-:W-:Y:S02]  /*9b00*/  IADD3 R21, P5, R34.reuse, 0x2000, RZ ;  /* 0x0000200022157810 */ /* 0x040fe40007fbe0ff */
[----:B------:R-:W-:Y:S01]  /*9b10*/  IADD3 R33, P6, R34, 0x1000, RZ ;  /* 0x0000100022217810 */ /* 0x000fe20007fde0ff */
[----:B------:R-:W-:Y:S01]  /*9b20*/  IMAD R72, R41, UR6, RZ ;  /* 0x0000000629487c24 */ /* 0x000fe2000f8e02ff */
[----:B------:R-:W-:Y:S01]  /*9b30*/  LOP3.LUT R12, R8, R31, RZ, 0x3c, !PT ;  /* 0x0000001f080c7212 */ /* 0x000fe200078e3cff */
[----:B------:R-:W-:Y:S01]  /*9b40*/  IMAD.X R29, RZ, RZ, R35, P5 ;  /* 0x000000ffff1d7224 */ /* 0x000fe200028e0623 */
[----:B------:R-:W-:-:S02]  /*9b50*/  IADD3.X R37, RZ, R5, RZ, P3, !PT ;  /* 0x00000005ff257210 */ /* 0x000fc40001ffe4ff */
[----:B------:R-:W-:Y:S02]  /*9b60*/  LOP3.LUT R8, R2, R25, RZ, 0x3c, !PT ;  /* 0x0000001902087212 */ /* 0x000fe400078e3cff */
[----:B------:R-:W-:Y:S02]  /*9b70*/  LOP3.LUT R28, R21, 0x380, RZ, 0xc0, !PT ;  /* 0x00000380151c7812 */ /* 0x000fe400078ec0ff */
[----:B------:R-:W-:Y:S02]  /*9b80*/  IADD3 R25, P0, R34, 0x6000, RZ ;  /* 0x0000600022197810 */ /* 0x000fe40007f1e0ff */
[----:B------:R-:W-:Y:S01]  /*9b90*/  F2FP.F16.F32.PACK_AB R5, R27, R110 ;  /* 0x0000006e1b05723e */ /* 0x000fe200000000ff */
[----:B------:R-:W-:Y:S01]  /*9ba0*/  BAR.SYNC.DEFER_BLOCKING 0x1, 0x100 ;  /* 0x0044000000007b1d */ /* 0x000fe20000010000 */
[----:B------:R-:W-:Y:S02]  /*9bb0*/  MOV R39, R47 ;  /* 0x0000002f00277202 */ /* 0x000fe40000000f00 */
[----:B------:R-:W-:-:S02]  /*9bc0*/  LOP3.LUT R32, R33, 0x380, RZ, 0xc0, !PT ;  /* 0x0000038021207812 */ /* 0x000fc400078ec0ff */
[----:B---3--:R-:W-:Y:S02]  /*9bd0*/  @P1 SHF.R.U32.HI R39, RZ, R111, R38 ;  /* 0x0000006fff271219 */ /* 0x008fe40000011626 */
[----:B------:R-:W-:Y:S02]  /*9be0*/  SHF.R.U64 R28, R28, 0x3, RZ ;  /* 0x000000031c1c7819 */ /* 0x000fe400000012ff */
[----:B------:R-:W-:Y:S02]  /*9bf0*/  LOP3.LUT R24, R25, 0x380, RZ, 0xc0, !PT ;  /* 0x0000038019187812 */ /* 0x000fe400078ec0ff */
[----:B------:R-:W-:Y:S02]  /*9c00*/  SHF.R.U64 R32, R32, 0x3, RZ ;  /* 0x0000000320207819 */ /* 0x000fe400000012ff */
[----:B------:R-:W-:Y:S02]  /*9c10*/  LOP3.LUT R28, R28, R21, RZ, 0x3c, !PT ;  /* 0x000000151c1c7212 */ /* 0x000fe400078e3cff */
[----:B------:R-:W-:-:S02]  /*9c20*/  SHF.R.U64 R24, R24, 0x3, RZ ;  /* 0x0000000318187819 */ /* 0x000fc400000012ff */
[----:B------:R-:W-:Y:S01]  /*9c30*/  MOV R110, R36 ;  /* 0x00000024006e7202 */ /* 0x000fe20000000f00 */
[----:B------:R-:W-:Y:S01]  /*9c40*/  IMAD.IADD R37, R166, 0x1, R16 ;  /* 0x00000001a6257824 */ /* 0x000fe200078e0210 */
[----:B------:R-:W-:Y:S02]  /*9c50*/  LOP3.LUT R32, R32, R33, RZ, 0x3c, !PT ;  /* 0x0000002120207212 */ /* 0x000fe400078e3cff */
[C---:B------:R-:W-:Y:S02]  /*9c60*/  IADD3 R21, P2, R34.reuse, 0x5000, RZ ;  /* 0x0000500022157810 */ /* 0x040fe40007f5e0ff */
[----:B------:R-:W-:Y:S01]  /*9c70*/  MOV R36, R14 ;  /* 0x0000000e00247202 */ /* 0x000fe20000000f00 */
[----:B------:R2:W-:Y:S01]  /*9c80*/  STSM.16.M88.4 [R51], R4 ;  /* 0x0000000433007844 */ /* 0x0005e20000000200 */
[----:B------:R-:W-:Y:S02]  /*9c90*/  IADD3 R33, P4, R34, 0x3000, RZ ;  /* 0x0000300022217810 */ /* 0x000fe40007f9e0ff */
[----:B------:R-:W-:Y:S01]  /*9ca0*/  LOP3.LUT R24, R24, R25, RZ, 0x3c, !PT ;  /* 0x0000001918187212 */ /* 0x000fe200078e3cff */
[--C-:B------:R-:W-:Y:S01]  /*9cb0*/  IMAD.X R25, RZ, RZ, R35.reuse, P0 ;  /* 0x000000ffff197224 */ /* 0x100fe200000e0623 */
[----:B------:R-:W-:Y:S01]  /*9cc0*/  LOP3.LUT R20, R21, 0x380, RZ, 0xc0, !PT ;  /* 0x0000038015147812 */ /* 0x000fe200078ec0ff */
[----:B------:R-:W-:Y:S01]  /*9cd0*/  IMAD.X R27, RZ, RZ, R35, P4 ;  /* 0x000000ffff1b7224 */ /* 0x000fe200020e0623 */
[----:B------:R-:W-:-:S02]  /*9ce0*/  LOP3.LUT R26, R33, 0x380, RZ, 0xc0, !PT ;  /* 0x00000380211a7812 */ /* 0x000fc400078ec0ff */
[----:B------:R-:W-:Y:S02]  /*9cf0*/  IADD3 R10, P0, R39, R10, RZ ;  /* 0x0000000a270a7210 */ /* 0x000fe40007f1e0ff */
[----:B------:R-:W-:Y:S02]  /*9d00*/  MOV R111, R12 ;  /* 0x0000000c006f7202 */ /* 0x000fe40000000f00 */
[----:B------:R-:W-:Y:S02]  /*9d10*/  SHF.R.U64 R20, R20, 0x3, RZ ;  /* 0x0000000314147819 */ /* 0x000fe400000012ff */
[----:B------:R-:W-:Y:S01]  /*9d20*/  SHF.R.U64 R26, R26, 0x3, RZ ;  /* 0x000000031a1a7819 */ /* 0x000fe200000012ff */
[--C-:B--2---:R-:W-:Y:S01]  /*9d30*/  IMAD.MOV R6, RZ, RZ, -R39.reuse ;  /* 0x000000ffff067224 */ /* 0x104fe200078e0a27 */
[----:B------:R-:W-:Y:S01]  /*9d40*/  SHF.R.S32.HI R5, RZ, 0x1f, R39 ;  /* 0x0000001fff057819 */ /* 0x000fe20000011427 */
[----:B------:R-:W-:Y:S01]  /*9d50*/  IMAD R4, R112, UR4, RZ ;  /* 0x0000000470047c24 */ /* 0x000fe2000f8e02ff */
[----:B------:R-:W-:Y:S01]  /*9d60*/  MOV R14, R8 ;  /* 0x00000008000e7202 */ /* 0x000fe20000000f00 */
[----:B------:R-:W-:Y:S01]  /*9d70*/  IMAD R15, R41, R6, R47 ;  /* 0x00000006290f7224 */ /* 0x000fe200078e022f */
[----:B------:R-:W-:Y:S01]  /*9d80*/  LOP3.LUT R20, R20, R21, RZ, 0x3c, !PT ;  /* 0x0000001514147212 */ /* 0x000fe200078e3cff */
[----:B------:R-:W-:Y:S01]  /*9d90*/  IMAD R4, R23, UR5, R4 ;  /* 0x0000000517047c24 */ /* 0x000fe2000f8e0204 */
[----:B------:R-:W-:Y:S01]  /*9da0*/  ULDC.64 UR4, c[0x0][0xb88] ;  /* 0x0002e20000047ab9 */ /* 0x000fe20000000a00 */
[----:B------:R-:W-:-:S02]  /*9db0*/  LOP3.LUT R26, R26, R33, RZ, 0x3c, !PT ;  /* 0x000000211a1a7212 */ /* 0x000fc400078e3cff */
[----:B------:R-:W-:Y:S02]  /*9dc0*/  SHF.R.S32.HI R12, RZ, 0x1f, R15 ;  /* 0x0000001fff0c7819 */ /* 0x000fe4000001140f */
[----:B------:R-:W-:Y:S02]  /*9dd0*/  IADD3.X R11, R5, R11, R4, P0, !PT ;  /* 0x0000000b050b7210 */ /* 0x000fe400007fe404 */
[----:B------:R-:W-:Y:S01]  /*9de0*/  LOP3.LUT R21, R34, 0x380, RZ, 0xc0, !PT ;  /* 0x0000038022157812 */ /* 0x000fe200078ec0ff */
[----:B------:R-:W-:Y:S01]  /*9df0*/  IMAD R8, R12, UR4, RZ ;  /* 0x000000040c087c24 */ /* 0x000fe2000f8e02ff */
[----:B------:R-:W-:Y:S01]  /*9e00*/  F2FP.F16.F32.PACK_AB R4, R94, R95 ;  /* 0x0000005f5e04723e */ /* 0x000fe200000000ff */
[C---:B------:R-:W-:Y:S01]  /*9e10*/  IMAD.WIDE.U32 R12, R15.reuse, UR4, R10 ;  /* 0x000000040f0c7c25 */ /* 0x040fe2000f8e000a */
[----:B------:R-:W-:Y:S02]  /*9e20*/  F2FP.F16.F32.PACK_AB R5, R108, R105 ;  /* 0x000000696c05723e */ /* 0x000fe400000000ff */
[----:B------:R-:W-:Y:S01]  /*9e30*/  F2FP.F16.F32.PACK_AB R6, R96, R93 ;  /* 0x0000005d6006723e */ /* 0x000fe200000000ff */
[----:B------:R-:W-:Y:S01]  /*9e40*/  IMAD R15, R15, UR5, R8 ;  /* 0x000000050f0f7c24 */ /* 0x000fe2000f8e0208 */
[----:B------:R-:W-:Y:S01]  /*9e50*/  F2FP.F16.F32.PACK_AB R7, R106, R103 ;  /* 0x000000676a07723e */ /* 0x000fe200000000ff */
[----:B------:R-:W-:Y:S01]  /*9e60*/  ULDC.64 UR4, c[0x0][0xb50] ;  /* 0x0002d40000047ab9 */ /* 0x000fe20000000a00 */
[----:B------:R-:W-:-:S02]  /*9e70*/  IADD3 R31, P3, R34, 0x4000, RZ ;  /* 0x00004000221f7810 */ /* 0x000fc40007f7e0ff */
[----:B------:R-:W-:Y:S01]  /*9e80*/  IADD3.X R33, RZ, R35, RZ, P6, !PT ;  /* 0x00000023ff217210 */ /* 0x000fe200037fe4ff */
[----:B------:R2:W-:Y:S01]  /*9e90*/  STSM.16.M88.4 [R36], R4 ;  /* 0x0000000424007844 */ /* 0x0005e20000000200 */
[----:B------:R-:W-:Y:S01]  /*9ea0*/  IADD3 R107, P6, R34, 0x7000, RZ ;  /* 0x00007000226b7810 */ /* 0x000fe20007fde0ff */
[----:B------:R-:W-:Y:S01]  /*9eb0*/  IMAD.X R3, RZ, RZ, R35, P3 ;  /* 0x000000ffff037224 */ /* 0x000fe200018e0623 */
[----:B------:R-:W-:Y:S02]  /*9ec0*/  SHF.R.U64 R21, R21, 0x3, RZ ;  /* 0x0000000315157819 */ /* 0x000fe400000012ff */
[----:B------:R-:W-:Y:S02]  /*9ed0*/  LOP3.LUT R30, R107, 0x380, RZ, 0xc0, !PT ;  /* 0x000003806b1e7812 */ /* 0x000fe400078ec0ff */
[----:B------:R-:W-:Y:S02]  /*9ee0*/  LOP3.LUT P0, RZ, R164, 0x3, RZ, 0xc0, !PT ;  /* 0x00000003a4ff7812 */ /* 0x000fe4000780c0ff */
[----:B------:R-:W-:-:S02]  /*9ef0*/  F2FP.F16.F32.PACK_AB R8, R92, R91 ;  /* 0x0000005b5c08723e */ /* 0x000fc400000000ff */
[----:B------:R-:W-:Y:S02]  /*9f00*/  F2FP.F16.F32.PACK_AB R9, R104, R101 ;  /* 0x000000656809723e */ /* 0x000fe400000000ff */
[----:B------:R-:W-:Y:S02]  /*9f10*/  F2FP.F16.F32.PACK_AB R10, R45, R90 ;  /* 0x0000005a2d0a723e */ /* 0x000fe400000000ff */
[----:B------:R-:W-:Y:S01]  /*9f20*/  F2FP.F16.F32.PACK_AB R11, R102, R99 ;  /* 0x00000063660b723e */ /* 0x000fe200000000ff */
[----:B--2---:R-:W-:Y:S01]  /*9f30*/  VIADD R5, R37, 0x8 ;  /* 0x0000000825057836 */ /* 0x004fe20000000000 */
[----:B------:R-:W-:Y:S02]  /*9f40*/  IADD3 R7, R13, R15, RZ ;  /* 0x0000000f0d077210 */ /* 0x000fe40007ffe0ff */
[----:B------:R-:W-:Y:S01]  /*9f50*/  LEA R36, P3, R12, UR4, 0x2 ;  /* 0x000000040c247c11 */ /* 0x000fe2000f8610ff */
[----:B------:R2:W-:Y:S01]  /*9f60*/  STSM.16.M88.4 [R14], R8 ;  /* 0x000000080e007844 */ /* 0x0005e20000000200 */
[----:B------:R-:W-:-:S02]  /*9f70*/  LOP3.LUT R34, R21, R34, RZ, 0x3c, !PT ;  /* 0x0000002215227212 */ /* 0x000fc400078e3cff */
[----:B------:R-:W-:Y:S02]  /*9f80*/  IADD3.X R21, RZ, R35, RZ, P2, !PT ;  /* 0x00000023ff157210 */ /* 0x000fe400017fe4ff */
[----:B------:R-:W-:Y:S02]  /*9f90*/  SHF.R.U64 R30, R30, 0x3, RZ ;  /* 0x000000031e1e7819 */ /* 0x000fe400000012ff */
[-C--:B------:R-:W-:Y:S02]  /*9fa0*/  ISETP.GE.OR P2, PT, R37, R72.reuse, P0 ;  /* 0x000000482500720c */ /* 0x080fe40000746670 */
[----:B------:R-:W-:Y:S02]  /*9fb0*/  ISETP.GE.OR P0, PT, R5, R72, P0 ;  /* 0x000000480500720c */ /* 0x000fe40000706670 */
[----:B------:R-:W-:Y:S01]  /*9fc0*/  LEA.HI.X R37, R12, UR5, R7, 0x2, P3 ;  /* 0x000000050c257c11 */ /* 0x000fe200098f1407 */
[----:B------:R-:W-:Y:S01]  /*9fd0*/  ULDC.64 UR4, c[0x0][0xae8] ;  /* 0x0002ba0000047ab9 */ /* 0x000fe20000000a00 */
[----:B------:R-:W-:-:S02]  /*9fe0*/  F2FP.F16.F32.PACK_AB R4, R49, R48 ;  /* 0x000000303104723e */ /* 0x000fc400000000ff */
[----:B------:R-:W-:Y:S02]  /*9ff0*/  F2FP.F16.F32.PACK_AB R5, R100, R97 ;  /* 0x000000616405723e */ /* 0x000fe400000000ff */
[----:B------:R-:W-:Y:S02]  /*a000*/  F2FP.F16.F32.PACK_AB R6, R53, R52 ;  /* 0x000000343506723e */ /* 0x000fe400000000ff */
[----:B------:R-:W-:Y:S02]  /*a010*/  F2FP.F16.F32.PACK_AB R7, R55, R54 ;  /* 0x000000363707723e */ /* 0x000fe400000000ff */
[----:B------:R-:W-:Y:S02]  /*a020*/  F2FP.F16.F32.PACK_AB R12, R57, R56 ;  /* 0x00000038390c723e */ /* 0x000fe400000000ff */
[----:B------:R-:W-:Y:S01]  /*a030*/  F2FP.F16.F32.PACK_AB R13, R59, R50 ;  /* 0x000000323b0d723e */ /* 0x000fe200000000ff */
[----:B------:R-:W-:Y:S01]  /*a040*/  STSM.16.M88.4 [R111], R4 ;  /* 0x000000046f007844 */ /* 0x000fe20000000200 */
[----:B--2---:R-:W-:-:S02]  /*a050*/  F2FP.F16.F32.PACK_AB R14, R61, R60 ;  /* 0x0000003c3d0e723e */ /* 0x004fc400000000ff */
[----:B------:R-:W-:Y:S01]  /*a060*/  F2FP.F16.F32.PACK_AB R15, R63, R62 ;  /* 0x0000003e3f0f723e */ /* 0x000fe200000000ff */
[----:B------:R-:W-:Y:S01]  /*a070*/  SHFL.IDX PT, R56, R36, 0x1, 0x1c1f ;  /* 0x003c1f0024387f89 */ /* 0x000fe200000e0000 */
[----:B------:R-:W-:Y:S02]  /*a080*/  LOP3.LUT R30, R30, R107, RZ, 0x3c, !PT ;  /* 0x0000006b1e1e7212 */ /* 0x000fe400078e3cff */
[----:B------:R-:W-:Y:S01]  /*a090*/  F2FP.F16.F32.PACK_AB R8, R65, R64 ;  /* 0x000000404108723e */ /* 0x000fe200000000ff */
[----:B------:R-:W-:Y:S01]  /*a0a0*/  STSM.16.M88.4 [R110], R12 ;  /* 0x0000000c6e007844 */ /* 0x000fe20000000200 */
[----:B------:R-:W-:Y:S02]  /*a0b0*/  F2FP.F16.F32.PACK_AB R9, R67, R66 ;  /* 0x000000424309723e */ /* 0x000fe400000000ff */
[----:B------:R-:W-:Y:S01]  /*a0c0*/  F2FP.F16.F32.PACK_AB R10, R69, R68 ;  /* 0x00000044450a723e */ /* 0x000fe200000000ff */
[----:B------:R-:W-:Y:S01]  /*a0d0*/  SHFL.IDX PT, R57, R37, 0x1, 0x1c1f ;  /* 0x003c1f0025397f89 */ /* 0x000fe200000e0000 */
[----:B------:R-:W-:-:S02]  /*a0e0*/  F2FP.F16.F32.PACK_AB R11, R71, R70 ;  /* 0x00000046470b723e */ /* 0x000fc400000000ff */
[----:B------:R-:W-:Y:S02]  /*a0f0*/  MOV R107, R42 ;  /* 0x0000002a006b7202 */ /* 0x000fe40000000f00 */
[----:B------:R-:W-:Y:S01]  /*a100*/  F2FP.F16.F32.PACK_AB R45, R75, R74 ;  /* 0x0000004a4b2d723e */ /* 0x000fe200000000ff */
[----:B------:R-:W-:Y:S01]  /*a110*/  STSM.16.M88.4 [R109], R8 ;  /* 0x000000086d007844 */ /* 0x000fe20000000200 */
[----:B------:R-:W-:Y:S02]  /*a120*/  F2FP.F16.F32.PACK_AB R46, R77, R76 ;  /* 0x0000004c4d2e723e */ /* 0x000fe400000000ff */
[----:B------:R-:W-:Y:S01]  /*a130*/  F2FP.F16.F32.PACK_AB R47, R79, R78 ;  /* 0x0000004e4f2f723e */ /* 0x000fe200000000ff */
[----:B------:R-:W-:Y:S01]  /*a140*/  SHFL.IDX PT, R42, R36, RZ, 0x1c1f ;  /* 0x001c1fff242a7589 */ /* 0x000fe200000e0000 */
[----:B------:R-:W-:-:S03]  /*a150*/  LOP3.LUT R2, R31, 0x380, RZ, 0xc0, !PT ;  /* 0x000003801f027812 */ /* 0x000fc600078ec0ff */
[----:B------:R2:W-:Y:S01]  /*a160*/  STSM.16.M88.4 [R107], R44 ;  /* 0x0000002c6b007844 */ /* 0x0005e20000000200 */
[----:B------:R-:W-:-:S03]  /*a170*/  SHF.R.U64 R2, R2, 0x3, RZ ;  /* 0x0000000302027819 */ /* 0x000fc600000012ff */
[----:B------:R-:W-:Y:S01]  /*a180*/  STSM.16.M88.4 [R98], R80 ;  /* 0x0000005062007844 */ /* 0x000fe20000000200 */
[----:B------:R-:W-:Y:S01]  /*a190*/  IMAD R58, R58, UR4, RZ ;  /* 0x000000043a3a7c24 */ /* 0x000fe2000f8e02ff */
[----:B------:R-:W-:Y:S01]  /*a1a0*/  LOP3.LUT R2, R2, R31, RZ, 0x3c, !PT ;  /* 0x0000001f02027212 */ /* 0x000fe200078e3cff */
[----:B------:R-:W-:Y:S01]  /*a1b0*/  IMAD.X R31, RZ, RZ, R35, P6 ;  /* 0x000000ffff1f7224 */ /* 0x000fe200030e0623 */
[----:B------:R-:W3:Y:S01]  /*a1c0*/  SHFL.IDX PT, R43, R37, RZ, 0x1c1f ;  /* 0x001c1fff252b7589 */ /* 0x000ee200000e0000 */
[----:B------:R-:W-:Y:S08]  /*a1d0*/  BAR.SYNC.DEFER_BLOCKING 0x1, 0x100 ;  /* 0x0044000000007b1d */ /* 0x000ff00000010000 */
[----:B--2---:R-:W2:Y:S01]  /*a1e0*/  @P1 LDC R44, c[0x0][0xbec] ;  /* 0x0002fb00ff2c1b82 */ /* 0x004ea20000000800 */
[----:B---3--:R3:W-:Y:S04]  /*a1f0*/  @!P2 ST.E desc[UR36][R42.64], R89 ;  /* 0x000000592a00a985 */ /* 0x0087e8000c101924 */
[----:B------:R4:W-:Y:S04]  /*a200*/  @!P0 ST.E desc[UR36][R56.64], R88 ;  /* 0x0000005838008985 */ /* 0x0009e8000c101924 */
[----:B------:R0:W5:Y:S01]  /*a210*/  LD.E.128 R48, desc[UR36][R32.64] ;  /* 0x0000002420307980 */ /* 0x000162000c101d00 */
[----:B---3--:R-:W3:Y:S03]  /*a220*/  @P1 LDC R43, c[0x0][0xbf0] ;  /* 0x0002fc00ff2b1b82 */ /* 0x008ee60000000800 */
[----:B------:R2:W5:Y:S04]  /*a230*/  LD.E.128 R60, desc[UR36][R20.64] ;  /* 0x00000024143c7980 */ /* 0x000568000c101d00 */
[----:B------:R1:W5:Y:S01]  /*a240*/  LD.E.128 R36, desc[UR36][R28.64] ;  /* 0x000000241c247980 */ /* 0x000362000c101d00 */
[----:B0-----:R-:W-:-:S03]  /*a250*/  IMAD R33, R160, 0x20, R162 ;  /* 0x00000020a0217824 */ /* 0x001fc600078e02a2 */
[----:B------:R0:W5:Y:S01]  /*a260*/  LD.E.128 R4, desc[UR36][R26.64] ;  /* 0x000000241a047980 */ /* 0x000162000c101d00 */
[----:B------:R-:W-:-:S03]  /*a270*/  IMAD.IADD R33, R16, 0x1, R33 ;  /* 0x0000000110217824 */ /* 0x000fc600078e0221 */
[----:B------:R4:W5:Y:S01]  /*a280*/  LD.E.128 R12, desc[UR36][R24.64] ;  /* 0x00000024180c7980 */ /* 0x000962000c101d00 */
[----:B--2---:R-:W-:Y:S01]  /*a290*/  @P1 IMAD.HI.U32 R20, R33, R44, RZ ;  /* 0x0000002c21141227 */ /* 0x004fe200078e00ff */
[----:B------:R-:W-:Y:S02]  /*a2a0*/  MOV R21, R33 ;  /* 0x0000002100157202 */ /* 0x000fe40000000f00 */
[----:B------:R2:W5:Y:S01]  /*a2b0*/  LD.E.128 R64, desc[UR36][R2.64] ;  /* 0x0000002402407980 */ /* 0x000562000c101d00 */
[C---:B-1----:R-:W-:Y:S02]  /*a2c0*/  IMAD R29, R161.reuse, UR5, R58 ;  /* 0x00000005a11d7c24 */ /* 0x042fe4000f8e023a */
[----:B0-----:R-:W-:Y:S01]  /*a2d0*/  IMAD.WIDE.U32 R26, R161, UR4, RZ ;  /* 0x00000004a11a7c25 */ /* 0x001fe2000f8e00ff */
[----:B------:R-:W-:Y:S01]  /*a2e0*/  ULDC.64 UR4, c[0x0][0xaf0] ;  /* 0x0002bc0000047ab9 */ /* 0x000fe20000000a00 */
[----:B------:R0:W5:Y:S02]  /*a2f0*/  LD.E.128 R52, desc[UR36][R34.64] ;  /* 0x0000002422347980 */ /* 0x000164000c101d00 */
[----:B----4-:R-:W-:Y:S01]  /*a300*/  IMAD R24, R112, UR4, RZ ;  /* 0x0000000470187c24 */ /* 0x010fe2000f8e02ff */
[----:B---3--:R-:W-:Y:S01]  /*a310*/  @P1 SHF.R.U32.HI R21, RZ, R43, R20 ;  /* 0x0000002bff151219 */ /* 0x008fe20000011614 */
[----:B------:R0:W5:Y:S01]  /*a320*/  LD.E.128 R8, desc[UR36][R30.64] ;  /* 0x000000241e087980 */ /* 0x000162000c101d00 */
[----:B--2---:R-:W-:-:S02]  /*a330*/  IMAD.IADD R3, R27, 0x1, R29 ;  /* 0x000000011b037824 */ /* 0x004fc400078e021d */
[----:B------:R-:W-:Y:S01]  /*a340*/  IMAD.MOV.U32 R2, RZ, RZ, R26 ;  /* 0x000000ffff027224 */ /* 0x000fe200078e001a */
[--C-:B------:R-:W-:Y:S01]  /*a350*/  SHF.R.S32.HI R20, RZ, 0x1f, R21.reuse ;  /* 0x0000001fff147819 */ /* 0x100fe20000011415 */
[----:B------:R-:W-:Y:S01]  /*a360*/  IMAD R25, R23, UR5, R24 ;  /* 0x0000000517197c24 */ /* 0x000fe2000f8e0218 */
[----:B------:R-:W-:Y:S01]  /*a370*/  @!PT LDS RZ, [RZ] ;  /* 0x00000000fffff984 */ /* 0x000fe20000000800 */
[----:B------:R-:W-:Y:S01]  /*a380*/  @!PT LDS RZ, [RZ] ;  /* 0x00000000fffff984 */ /* 0x000fe20000000800 */
[----:B------:R-:W-:Y:S01]  /*a390*/  @!PT LDS RZ, [RZ] ;  /* 0x00000000fffff984 */ /* 0x000fe20000000800 */
[----:B------:R-:W-:Y:S01]  /*a3a0*/  @!PT LDS RZ, [RZ] ;  /* 0x00000000fffff984 */ /* 0x000fe20000000800 */
[----:B------:R1:W-:Y:S06]  /*a3b0*/  MEMBAR.ALL.CTA ;  /* 0x0000000000007992 */ /* 0x0003ec0000008000 */
[----:B-1----:R-:W1:Y:S01]  /*a3c0*/  FENCE.VIEW.ASYNC.S ;  /* 0x00000000000073c6 */ /* 0x002e620000000000 */
[----:B------:R-:W-:-:S02]  /*a3d0*/  IMAD.MOV R24, RZ, RZ, -R21 ;  /* 0x000000ffff187224 */ /* 0x000fc400078e0a15 */
        /* <DEDUP_REMOVED lines=8> */
[----:B------:R-:W-:Y:S01]  /*a460*/  ULDC.64 UR4, c[0x0][0xad8] ;  /* 0x0002b60000047ab9 */ /* 0x000fe20000000a00 */
[----:B------:R-:W-:-:S02]  /*a470*/  IADD3 R25, R162, R16, RZ ;  /* 0x00000010a2197210 */ /* 0x000fc40007ffe0ff */
[----:B------:R-:W-:Y:S02]  /*a480*/  IMAD.IADD R3, R3, 0x1, R23 ;  /* 0x0000000103037824 */ /* 0x000fe400078e0217 */
        /* <DEDUP_REMOVED lines=8> */
[----:B------:R-:W-:Y:S01]  /*a510*/  VIADD R40, R40, 0x2a820 ;  /* 0x0002a82028287836 */ /* 0x000fe20000000000 */
        /* <DEDUP_REMOVED lines=19> */
.L_x_2234:
[----:B------:R-:W-:Y:S05]  /*a650*/  BSYNC B1 ;  /* 0x0000000000017941 */ /* 0x000fea0003800000 */
.L_x_2233:
[----:B--23--:R2:W3:Y:S01]  /*a660*/  SHFL.IDX PT, R21, R23, 0x1, 0x181f ;  /* 0x00381f0017157f89 */ /* 0x00c4e200000e0000 */
[----:B------:R-:W-:Y:S03]  /*a670*/  BSSY B1, `(.L_x_2235) ;  /* 0x000000c000017945 */ /* 0x000fe60003800000 */
[----:B-1----:R2:W1:Y:S01]  /*a680*/  SHFL.IDX PT, R20, R16, 0x1, 0x181f ;  /* 0x00381f0010147f89 */ /* 0x00246200000e0000 */
[----:B------:R-:W-:Y:S05]  /*a690*/  @P0 BRA `(.L_x_2236) ;  /* 0x0000000000240947 */ /* 0x000fea0003800000 */
[----:B------:R-:W-:Y:S02]  /*a6a0*/  ULDC UR4, c[0x0][0xac8] ;  /* 0x0002b20000047ab9 */ /* 0x000fe40000000800 */
[----:B------:R-:W-:Y:S02]  /*a6b0*/  ISETP.GE.AND P3, PT, R17, UR4, PT ;  /* 0x0000000411007c0c */ /* 0x000fe4000bf66270 */
[----:B------:R-:W-:-:S11]  /*a6c0*/  ISETP.GE.AND P4, PT, R22, UR4, PT ;  /* 0x0000000416007c0c */ /* 0x000fd6000bf86270 */
[CC--:B-1----:R-:W-:Y:S02]  /*a6d0*/  @!P3 LEA R2, P0, R17.reuse, R20.reuse, 0x1 ;  /* 0x000000141102b211 */ /* 0x0c2fe400078008ff */
[C---:B------:R-:W-:Y:S02]  /*a6e0*/  @!P4 LEA R20, P2, R22.reuse, R20, 0x1 ;  /* 0x000000141614c211 */ /* 0x040fe400078408ff */
[-C--:B---3--:R-:W-:Y:S02]  /*a6f0*/  @!P3 LEA.HI.X R3, R17, R21.reuse, R169, 0x1, P0 ;  /* 0x000000151103b211 */ /* 0x088fe400000f0ca9 */
[----:B------:R-:W-:-:S03]  /*a700*/  @!P4 LEA.HI.X R21, R22, R21, R168, 0x1, P2 ;  /* 0x000000151615c211 */ /* 0x000fc600010f0ca8 */
[----:B-----5:R4:W-:Y:S04]  /*a710*/  @!P3 ST.E.128 desc[UR36][R2.64], R48 ;  /* 0x000000300200b985 */ /* 0x0209e8000c101d24 */
[----:B------:R4:W-:Y:S02]  /*a720*/  @!P4 ST.E.128 desc[UR36][R20.64], R60 ;  /* 0x0000003c1400c985 */ /* 0x0009e4000c101d24 */
.L_x_2236:
[----:B------:R-:W-:Y:S05]  /*a730*/  BSYNC B1 ;  /* 0x0000000000017941 */ /* 0x000fea0003800000 */
.L_x_2235:
[----:B---34-:R3:W4:Y:S01]  /*a740*/  SHFL.IDX PT, R21, R23, 0x2, 0x181f ;  /* 0x00581f0017157f89 */ /* 0x01872200000e0000 */
        /* <DEDUP_REMOVED lines=12> */
.L_x_2238:
[----:B------:R-:W-:Y:S05]  /*a810*/  BSYNC B1 ;  /* 0x0000000000017941 */ /* 0x000fea0003800000 */
.L_x_2237:
[----:B-1----:R-:W-:Y:S01]  /*a820*/  VIADD R3, R25, 0x60 ;  /* 0x0000006019037836 */ /* 0x002fe20000000000 */
[----:B0-23--:R-:W0:Y:S04]  /*a830*/  SHFL.IDX PT, R23, R23, 0x3, 0x181f ;  /* 0x00781f0017177f89 */ /* 0x00de2800000e0000 */
[----:B------:R-:W-:Y:S01]  /*a840*/  ISETP.GE.AND P0, PT, R3, R72, PT ;  /* 0x000000480300720c */ /* 0x000fe20003f06270 */
[----:B------:R-:W1:-:S12]  /*a850*/  SHFL.IDX PT, R16, R16, 0x3, 0x181f ;  /* 0x00781f0010107f89 */ /* 0x000e5800000e0000 */
[----:B------:R-:W-:Y:S05]  /*a860*/  @P0 BRA `(.L_x_2239) ;  /* 0x00000008006c0947 */ /* 0x000fea0003800000 */
[----:B------:R-:W-:Y:S02]  /*a870*/  ULDC UR4, c[0x0][0xac8] ;  /* 0x0002b20000047ab9 */ /* 0x000fe40000000800 */
[----:B------:R-:W-:-:S13]  /*a880*/  ISETP.GE.AND P1, PT, R17, UR4, PT ;  /* 0x0000000411007c0c */ /* 0x000fda000bf26270 */
[----:B-1----:R-:W-:-:S04]  /*a890*/  @!P1 LEA R2, P0, R17, R16, 0x1 ;  /* 0x0000001011029211 */ /* 0x002fc800078008ff */
[----:B0-----:R-:W-:Y:S02]  /*a8a0*/  @!P1 LEA.HI.X R3, R17, R23, R169, 0x1, P0 ;  /* 0x0000001711039211 */ /* 0x001fe400000f0ca9 */
[----:B------:R-:W-:-:S03]  /*a8b0*/  ISETP.GE.AND P0, PT, R22, UR4, PT ;  /* 0x0000000416007c0c */ /* 0x000fc6000bf06270 */
[----:B-----5:R0:W-:Y:S10]  /*a8c0*/  @!P1 ST.E.128 desc[UR36][R2.64], R4 ;  /* 0x0000000402009985 */ /* 0x0201f4000c101d24 */
[----:B------:R-:W-:Y:S05]  /*a8d0*/  @P0 BRA `(.L_x_2239) ;  /* 0x0000000800500947 */ /* 0x000fea0003800000 */
[----:B0-----:R-:W-:-:S04]  /*a8e0*/  LEA R2, P0, R22, R16, 0x1 ;  /* 0x0000001016027211 */ /* 0x001fc800078008ff */
[----:B------:R-:W-:-:S05]  /*a8f0*/  LEA.HI.X R3, R22, R23, R168, 0x1, P0 ;  /* 0x0000001716037211 */ /* 0x000fca00000f0ca8 */
[----:B------:R0:W-:Y:S01]  /*a900*/  ST.E.128 desc[UR36][R2.64], R8 ;  /* 0x0000000802007985 */ /* 0x0001e2000c101d24 */
[----:B------:R-:W-:Y:S05]  /*a910*/  BRA `(.L_x_2239) ;  /* 0x0000000800407947 */ /* 0x000fea0003800000 */
.L_x_2232:
[----:B------:R-:W2:Y:S01]  /*a920*/  LDC R12, c[0x0][0xbe8] ;  /* 0x0002fa00ff0c7b82 */ /* 0x000ea20000000800 */
[----:B------:R-:W-:Y:S01]  /*a930*/  ISETP.GE.AND P0, PT, R170, 0x80, PT ;  /* 0x00000080aa00780c */ /* 0x000fe20003f06270 */
[----:B------:R-:W-:Y:S01]  /*a940*/  IMAD R3, R160, 0x20, R162 ;  /* 0x00000020a0037824 */ /* 0x000fe200078e02a2 */
[----:B------:R-:W-:Y:S01]  /*a950*/  BSSY B1, `(.L_x_2240) ;  /* 0x000002e000017945 */ /* 0x000fe20003800000 */
[----:B------:R-:W-:Y:S02]  /*a960*/  SHF.R.S32.HI R10, RZ, 0x1f, R161 ;  /* 0x0000001fff0a7819 */ /* 0x000fe400000114a1 */
[----:B------:R-:W-:Y:S02]  /*a970*/  SHF.R.S32.HI R11, RZ, 0x1f, R23 ;  /* 0x0000001fff0b7819 */ /* 0x000fe40000011417 */
[----:B------:R-:W-:Y:S02]  /*a980*/  IADD3 R15, R16, R3, RZ ;  /* 0x00000003100f7210 */ /* 0x000fe40007ffe0ff */
        /* <DEDUP_REMOVED lines=42> */
.L_x_2241:
[----:B------:R-:W-:Y:S05]  /*ac30*/  BSYNC B1 ;  /* 0x0000000000017941 */ /* 0x000fea0003800000 */
.L_x_2240:
[----:B------:R-:W-:Y:S01]  /*ac40*/  ULDC.64 UR4, c[0x0][0xae8] ;  /* 0x0002ba0000047ab9 */ /* 0x000fe20000000a00 */
[----:B--2-4-:R-:W-:Y:S01]  /*ac50*/  @P1 IMAD.HI.U32 R4, R15, R14, RZ ;  /* 0x0000000e0f041227 */ /* 0x014fe200078e00ff */
[----:B------:R-:W-:Y:S01]  /*ac60*/  ULDC UR6, c[0x0][0xa88] ;  /* 0x0002a20000067ab9 */ /* 0x000fe20000000800 */
[----:B------:R-:W-:Y:S02]  /*ac70*/  BSSY B1, `(.L_x_2242) ;  /* 0x0000030000017945 */ /* 0x000fe40003800000 */
[----:B------:R-:W-:Y:S02]  /*ac80*/  IMAD R2, R10, UR4, RZ ;  /* 0x000000040a027c24 */ /* 0x000fe4000f8e02ff */
        /* <DEDUP_REMOVED lines=20> */
[----:B------:R-:W-:Y:S02]  /*add0*/  IMAD.IADD R3, R3, 0x1, R9 ;  /* 0x0000000103037824 */ /* 0x000fe400078e0209 */
[----:B------:R-:W-:Y:S01]  /*ade0*/  IMAD R6, R4, UR4, RZ ;  /* 0x0000000404067c24 */ /* 0x000fe2000f8e02ff */
[----:B------:R-:W-:Y:S01]  /*adf0*/  IADD3 R4, R16, 0x20, RZ ;  /* 0x0000002010047810 */ /* 0x000fe20007ffe0ff */
[----:B------:R-:W-:Y:S02]  /*ae00*/  IMAD R9, R12, UR6, RZ ;  /* 0x000000060c097c24 */ /* 0x000fe4000f8e02ff */
[C---:B------:R-:W-:Y:S02]  /*ae10*/  IMAD R5, R7.reuse, UR5, R6 ;  /* 0x0000000507057c24 */ /* 0x040fe4000f8e0206 */
[----:B------:R-:W-:Y:S01]  /*ae20*/  IMAD.WIDE.U32 R2, R7, UR4, R2 ;  /* 0x0000000407027c25 */ /* 0x000fe2000f8e0002 */
[-C--:B------:R-:W-:Y:S01]  /*ae30*/  ISETP.GE.AND P1, PT, R4, R9.reuse, PT ;  /* 0x000000090400720c */ /* 0x080fe20003f26270 */
[----:B------:R-:W-:Y:S01]  /*ae40*/  ULDC.64 UR4, c[0x0][0xa80] ;  /* 0x0002a00000047ab9 */ /* 0x000fe20000000a00 */
[C---:B------:R-:W-:Y:S01]  /*ae50*/  ISETP.GE.AND P2, PT, R16.reuse, R9, PT ;  /* 0x000000091000720c */ /* 0x040fe20003f46270 */
[----:B------:R-:W-:-:S02]  /*ae60*/  VIADD R4, R16, 0x40 ;  /* 0x0000004010047836 */ /* 0x000fc40000000000 */
[----:B------:R-:W-:Y:S01]  /*ae70*/  IMAD.IADD R3, R3, 0x1, R5 ;  /* 0x0000000103037824 */ /* 0x000fe200078e0205 */
[----:B------:R-:W-:Y:S02]  /*ae80*/  LEA R5, P3, R2, UR4, 0x1 ;  /* 0x0000000402057c11 */ /* 0x000fe4000f8608ff */
[----:B------:R-:W-:Y:S02]  /*ae90*/  ISETP.GE.AND P0, PT, R4, R9, PT ;  /* 0x000000090400720c */ /* 0x000fe40003f06270 */
[----:B------:R-:W-:Y:S02]  /*aea0*/  LEA.HI.X R4, R2, UR5, R3, 0x1, P3 ;  /* 0x0000000502047c11 */ /* 0x000fe400098f0c03 */
[----:B------:R2:W3:Y:S04]  /*aeb0*/  SHFL.IDX PT, R2, R5, RZ, 0x181f ;  /* 0x00181fff05027589 */ /* 0x0004e800000e0000 */
[----:B------:R2:W4:Y:S01]  /*aec0*/  SHFL.IDX PT, R3, R4, RZ, 0x181f ;  /* 0x00181fff04037589 */ /* 0x00052200000e0000 */
[----:B------:R-:W-:Y:S05]  /*aed0*/  @P2 BRA `(.L_x_2243) ;  /* 0x0000000000242947 */ /* 0x000fea0003800000 */
        /* <DEDUP_REMOVED lines=9> */
.L_x_2243:
[----:B------:R-:W-:Y:S05]  /*af70*/  BSYNC B1 ;  /* 0x0000000000017941 */ /* 0x000fea0003800000 */
.L_x_2242:
[----:B---34-:R3:W4:Y:S01]  /*af80*/  SHFL.IDX PT, R3, R4, 0x1, 0x181f ;  /* 0x00381f0004037f89 */ /* 0x01872200000e0000 */
[----:B------:R-:W-:Y:S03]  /*af90*/  BSSY B1, `(.L_x_2244) ;  /* 0x000000c000017945 */ /* 0x000fe60003800000 */
[----:B------:R3:W0:Y:S01]  /*afa0*/  SHFL.IDX PT, R2, R5, 0x1, 0x181f ;  /* 0x00381f0005027f89 */ /* 0x00062200000e0000 */
[----:B------:R-:W-:Y:S05]  /*afb0*/  @P1 BRA `(.L_x_2245) ;  /* 0x0000000000241947 */ /* 0x000fea0003800000 */
[----:B------:R-:W-:Y:S02]  /*afc0*/  ULDC UR4, c[0x0][0xac8] ;  /* 0x0002b20000047ab9 */ /* 0x000fe40000000800 */
[----:B------:R-:W-:Y:S02]  /*afd0*/  ISETP.GE.AND P3, PT, R17, UR4, PT ;  /* 0x0000000411007c0c */ /* 0x000fe4000bf66270 */
[----:B------:R-:W-:-:S11]  /*afe0*/  ISETP.GE.AND P4, PT, R22, UR4, PT ;  /* 0x0000000416007c0c */ /* 0x000fd6000bf86270 */
[CC--:B0-----:R-:W-:Y:S02]  /*aff0*/  @!P3 LEA R6, P1, R17.reuse, R2.reuse, 0x1 ;  /* 0x000000021106b211 */ /* 0x0c1fe400078208ff */
[C---:B------:R-:W-:Y:S02]  /*b000*/  @!P4 LEA R2, P2, R22.reuse, R2, 0x1 ;  /* 0x000000021602c211 */ /* 0x040fe400078408ff */
[-C--:B----4-:R-:W-:Y:S02]  /*b010*/  @!P3 LEA.HI.X R7, R17, R3.reuse, R169, 0x1, P1 ;  /* 0x000000031107b211 */ /* 0x090fe400008f0ca9 */
[----:B------:R-:W-:-:S03]  /*b020*/  @!P4 LEA.HI.X R3, R22, R3, R168, 0x1, P2 ;  /* 0x000000031603c211 */ /* 0x000fc600010f0ca8 */
[----:B------:R0:W-:Y:S04]  /*b030*/  @!P3 ST.E.128 desc[UR36][R6.64], RZ ;  /* 0x000000ff0600b985 */ /* 0x0001e8000c101d24 */
[----:B------:R0:W-:Y:S02]  /*b040*/  @!P4 ST.E.128 desc[UR36][R2.64], RZ ;  /* 0x000000ff0200c985 */ /* 0x0001e4000c101d24 */
.L_x_2245:
[----:B------:R-:W-:Y:S05]  /*b050*/  BSYNC B1 ;  /* 0x0000000000017941 */ /* 0x000fea0003800000 */
.L_x_2244:
[----:B0---4-:R0:W4:Y:S01]  /*b060*/  SHFL.IDX PT, R3, R4, 0x2, 0x181f ;  /* 0x00581f0004037f89 */ /* 0x01112200000e0000 */
        /* <DEDUP_REMOVED lines=12> */
.L_x_2247:
[----:B------:R-:W-:Y:S05]  /*b130*/  BSYNC B1 ;  /* 0x0000000000017941 */ /* 0x000fea0003800000 */
.L_x_2246:
[----:B0-----:R-:W-:Y:S01]  /*b140*/  VIADD R2, R16, 0x60 ;  /* 0x0000006010027836 */ /* 0x001fe20000000000 */
[----:B--23--:R-:W0:Y:S04]  /*b150*/  SHFL.IDX PT, R4, R4, 0x3, 0x181f ;  /* 0x00781f0004047f89 */ /* 0x00ce2800000e0000 */
[----:B------:R-:W-:Y:S01]  /*b160*/  ISETP.GE.AND P0, PT, R2, R9, PT ;  /* 0x000000090200720c */ /* 0x000fe20003f06270 */
[----:B----4-:R2:W3:-:S12]  /*b170*/  SHFL.IDX PT, R3, R5, 0x3, 0x181f ;  /* 0x00781f0005037f89 */ /* 0x0104d800000e0000 */
[----:B--2---:R-:W-:Y:S05]  /*b180*/  @P0 BRA `(.L_x_2239) ;  /* 0x0000000000240947 */ /* 0x004fea0003800000 */
        /* <DEDUP_REMOVED lines=9> */
.L_x_2239:
[----:B------:R-:W-:Y:S05]  /*b220*/  BSYNC B0 ;  /* 0x0000000000007941 */ /* 0x000fea0003800000 */
.L_x_2231:
[----:B------:R-:W-:Y:S02]  /*b230*/  ULDC UR4, c[0x0][0xc38] ;  /* 0x00030e0000047ab9 */ /* 0x000fe40000000800 */
[----:B-1----:R-:W-:-:S13]  /*b240*/  ISETP.GE.AND P0, PT, R0, UR4, PT ;  /* 0x0000000400007c0c */ /* 0x002fda000bf06270 */
[----:B------:R-:W-:Y:S05]  /*b250*/  @!P0 BRA `(.L_x_2248) ;  /* 0xffffff5800948947 */ /* 0x000fea000383ffff */
[----:B------:R-:W-:Y:S05]  /*b260*/  EXIT ;  /* 0x000000000000794d */ /* 0x000fea0003800000 */
.L_x_2190:
[----:B------:R-:W-:-:S08]  /*b270*/  NOP ;  /* 0x0000000000007918 */ /* 0x000fd00000000000 */
[----:B------:R-:W0:-:S00]  /*b280*/  USETMAXREG.DEALLOC.CTAPOOL 0x28 ;  /* 0x00000028000079c8 */ /* 0x000e0000080e0500 */
[----:B0-----:R-:W-:-:S06]  /*b290*/  LOP3.LUT R0, R0, 0x3, RZ, 0xc0, !PT ;  /* 0x0000000300007812 */ /* 0x001fcc00078ec0ff */
[----:B------:R-:W0:Y:S01]  /*b2a0*/  S2UR UR9, SR_CTAID.X ;  /* 0x00000000000979c3 */ /* 0x000e220000002500 */
[----:B------:R-:W-:Y:S01]  /*b2b0*/  LOP3.LUT R16, R16, 0xfffff7ff, RZ, 0xc0, !PT ;  /* 0xfffff7ff10107812 */ /* 0x000fe200078ec0ff */
[----:B------:R-:W-:Y:S01]  /*b2c0*/  STL [R1], RZ ;  /* 0x000000ff01007387 */ /* 0x000fe20000100800 */
[----:B------:R-:W-:Y:S01]  /*b2d0*/  MOV R26, 0x1 ;  /* 0x00000001001a7802 */ /* 0x000fe20000000f00 */
[----:B------:R-:W-:Y:S02]  /*b2e0*/  IMAD.MOV.U32 R23, RZ, RZ, RZ ;  /* 0x000000ffff177224 */ /* 0x000fe400078e00ff */
[----:B------:R1:W2:Y:S02]  /*b2f0*/  SHFL.IDX PT, R2, R0, RZ, 0x1f ;  /* 0x00001fff00027589 */ /* 0x0002a400000e0000 */
[----:B-1----:R-:W0:Y:S01]  /*b300*/  LDC R0, c[0x0][0xc38] ;  /* 0x00030e00ff007b82 */ /* 0x002e220000000800 */
[----:B--2---:R-:W-:-:S13]  /*b310*/  ISETP.NE.AND P0, PT, R2, RZ, PT ;  /* 0x000000ff0200720c */ /* 0x004fda0003f05270 */
[----:B------:R-:W-:Y:S01]  /*b320*/  @P0 LOP3.LUT R16, R16, 0x800, RZ, 0xfc, !PT ;  /* 0x0000080010100812 */ /* 0x000fe200078efcff */
[----:B------:R-:W-:Y:S06]  /*b330*/  @P0 BAR.ARV 0x4, 0x180 ;  /* 0x0106000000000b1d */ /* 0x000fec0000002000 */
[----:B0-----:R-:W-:-:S13]  /*b340*/  ISETP.LE.AND P0, PT, R0, UR9, PT ;  /* 0x0000000900007c0c */ /* 0x001fda000bf03270 */
[----:B------:R-:W-:Y:S05]  /*b350*/  @P0 BRA `(.L_x_2249) ;  /* 0x0000003c00200947 */ /* 0x000fea0003800000 */
[----:B------:R-:W0:Y:S01]  /*b360*/  S2R R5, SR_TID.X ;  /* 0x0000000000057919 */ /* 0x000e220000002100 */
[----:B------:R-:W-:Y:S01]  /*b370*/  ULDC.64 UR38, c[0x0][0x2f0] ;  /* 0x0000bc0000267ab9 */ /* 0x000fe20000000a00 */
[----:B------:R-:W-:Y:S01]  /*b380*/  ULDC UR7, c[0x0][0x320] ;  /* 0x0000c80000077ab9 */ /* 0x000fe20000000800 */
[----:B------:R-:W-:Y:S01]  /*b390*/  LOP3.LUT R16, R16, 0xfffffffe, RZ, 0xc0, !PT ;  /* 0xfffffffe10107812 */ /* 0x000fe200078ec0ff */
[----:B------:R-:W-:Y:S01]  /*b3a0*/  ULDC UR8, c[0x0][0x2b8] ;  /* 0x0000ae0000087ab9 */ /* 0x000fe20000000800 */
[----:B------:R-:W1:Y:S01]  /*b3b0*/  S2UR UR6, SR_CgaCtaId ;  /* 0x00000000000679c3 */ /* 0x000e620000008800 */
[----:B------:R-:W-:Y:S01]  /*b3c0*/  ULDC.64 UR4, c[0x0][0x418] ;  /* 0x0001060000047ab9 */ /* 0x000fe20000000a00 */
[----:B------:R-:W-:Y:S01]  /*b3d0*/  LOP3.LUT R16, R16, 0xfffffff7, RZ, 0xc0, !PT ;  /* 0xfffffff710107812 */ /* 0x000fe200078ec0ff */
[----:B------:R-:W-:Y:S01]  /*b3e0*/  UISETP.NE.U32.AND UP0, UPT, UR4, URZ, UPT ;  /* 0x0000003f0400728c */ /* 0x000fe2000bf05070 */
[----:B------:R2:W-:Y:S01]  /*b3f0*/  STL [R1], RZ ;  /* 0x000000ff01007387 */ /* 0x0005e20000100800 */
[----:B------:R-:W-:Y:S01]  /*b400*/  ULDC UR40, c[0x0][0x288] ;  /* 0x0000a20000287ab9 */ /* 0x000fe20000000800 */
[----:B------:R-:W-:Y:S01]  /*b410*/  ULDC UR4, c[0x0][0x424] ;  /* 0x0001090000047ab9 */ /* 0x000fe20000000800 */
[----:B------:R-:W-:Y:S01]  /*b420*/  UISETP.NE.AND.EX UP0, UPT, UR5, URZ, UPT, UP0 ;  /* 0x0000003f0500728c */ /* 0x000fe2000bf05300 */
[----:B------:R-:W-:Y:S01]  /*b430*/  MOV R34, UR9 ;  /* 0x0000000900227c02 */ /* 0x000fe20008000f00 */
[----:B------:R-:W-:Y:S01]  /*b440*/  IMAD.MOV.U32 R26, RZ, RZ, 0x1 ;  /* 0x00000001ff1a7424 */ /* 0x000fe200078e00ff */
[----:B------:R-:W-:Y:S01]  /*b450*/  UMOV UR5, 0x400 ;  /* 0x0000040000057882 */ /* 0x000fe20000000000 */
[----:B------:R-:W-:Y:S01]  /*b460*/  USEL UR4, UR4, 0x1, UP0 ;  /* 0x0000000104047887 */ /* 0x000fe20008000000 */
[----:B------:R-:W-:Y:S01]  /*b470*/  IMAD.MOV.U32 R23, RZ, RZ, RZ ;  /* 0x000000ffff177224 */ /* 0x000fe200078e00ff */
[----:B------:R-:W-:Y:S01]  /*b480*/  ULDC UR46, c[0x0][0xc] ;  /* 0x00000300002e7ab9 */ /* 0x000fe20000000800 */
[----:B------:R-:W-:-:S02]  /*b490*/  ULOP3.LUT UR47, UR61, 0x2, URZ, 0xfc, !UPT ;  /* 0x000000023d2f7892 */ /* 0x000fc4000f8efc3f */
[----:B------:R-:W-:-:S04]  /*b4a0*/  UIMAD UR38, UR4, UR38, URZ ;  /* 0x00000026042672a4 */ /* 0x000fc8000f8e023f */
[----:B------:R-:W-:Y:S02]  /*b4b0*/  UIADD3 UR4, UR38, 0x5f, URZ ;  /* 0x0000005f26047890 */ /* 0x000fe4000fffe03f */
        /* <DEDUP_REMOVED lines=9> */
[----:B------:R-:W-:Y:S02]  /*b550*/  LOP3.LUT R3, R0, 0x38, R5, 0x78, !PT ;  /* 0x0000003800037812 */ /* 0x000fe400078e7805 */
[C---:B------:R-:W-:Y:S02]  /*b560*/  LOP3.LUT R0, R37.reuse, 0x40, RZ, 0xfc, !PT ;  /* 0x0000004025007812 */ /* 0x040fe400078efcff */
[----:B------:R-:W-:Y:S02]  /*b570*/  LOP3.LUT R2, R37, 0x80, RZ, 0xfc, !PT ;  /* 0x0000008025027812 */ /* 0x000fe400078efcff */
[C---:B------:R-:W-:Y:S02]  /*b580*/  ISETP.GE.AND P0, PT, R0.reuse, UR39, PT ;  /* 0x0000002700007c0c */ /* 0x040fe4000bf06270 */
[----:B------:R-:W-:-:S02]  /*b590*/  ISETP.GE.AND P1, PT, R0, UR7, PT ;  /* 0x0000000700007c0c */ /* 0x000fc4000bf26270 */
[----:B------:R-:W-:Y:S01]  /*b5a0*/  LOP3.LUT R30, R3, 0x200, R30, 0xf8, !PT ;  /* 0x00000200031e7812 */ /* 0x000fe200078ef81e */
[----:B------:R-:W-:Y:S01]  /*b5b0*/  IMAD.SHL.U32 R3, R5, 0x10, RZ ;  /* 0x0000001005037824 */ /* 0x000fe200078e00ff */
[----:B------:R-:W-:Y:S02]  /*b5c0*/  SHF.R.U32.HI R36, RZ, 0x3, R4 ;  /* 0x00000003ff247819 */ /* 0x000fe40000011604 */
[----:B------:R-:W-:-:S05]  /*b5d0*/  LEA R31, R30, R17, 0x1 ;  /* 0x000000111e1f7211 */ /* 0x000fca00078e08ff */
        /* <DEDUP_REMOVED lines=10> */
[C---:B------:R-:W-:Y:S01]  /*b680*/  ISETP.GE.AND P0, PT, R37.reuse, UR39, PT ;  /* 0x0000002725007c0c */ /* 0x040fe2000bf06270 */
[----:B------:R-:W-:Y:S01]  /*b690*/  ULDC UR39, c[0x0][0x448] ;  /* 0x0001120000277ab9 */ /* 0x000fe20000000800 */
[----:B------:R-:W-:Y:S01]  /*b6a0*/  LOP3.LUT R16, R16, 0xfffffeff, RZ, 0xc0, !PT ;  /* 0xfffffeff10107812 */ /* 0x000fe200078ec0ff */
[----:B------:R-:W-:Y:S02]  /*b6b0*/  UIMAD UR39, UR39, UR40, URZ ;  /* 0x00000028272772a4 */ /* 0x000fe4000f8e023f */
[----:B------:R-:W-:Y:S01]  /*b6c0*/  UIADD3 UR40, UR38, 0x60, -UR40 ;  /* 0x0000006026287890 */ /* 0x000fe2000fffe828 */
        /* <DEDUP_REMOVED lines=8> */
[----:B--2---:R-:W-:-:S07]  /*b750*/  @P0 LOP3.LUT R16, R16, 0x400, RZ, 0xfc, !PT ;  /* 0x0000040010100812 */ /* 0x004fce00078efcff */
.L_x_2298:
        /* <DEDUP_REMOVED lines=22> */
.L_x_2250:
[----:B------:R-:W-:Y:S01]  /*b8c0*/  ULDC UR8, c[0x0][0xc54] ;  /* 0x0003150000087ab9 */ /* 0x000fe20000000800 */
[----:B------:R-:W-:Y:S01]  /*b8d0*/  UMOV UR6, UR7 ;  /* 0x0000000700067c82 */ /* 0x000fe20008000000 */
[----:B------:R-:W-:-:S11]  /*b8e0*/  UISETP.NE.AND UP0, UPT, UR8, 0x1, UPT ;  /* 0x000000010800788c */ /* 0x000fd6000bf05270 */
[----:B------:R-:W-:Y:S02]  /*b8f0*/  @UP0 ULDC.64 UR10, c[0x0][0xc58] ;  /* 0x00031600000a0ab9 */ /* 0x000fe40000000a00 */
[----:B------:R-:W-:-:S04]  /*b900*/  UIMAD.WIDE.U32 UR4, UR7, UR10, URZ ;  /* 0x0000000a070472a5 */ /* 0x000fc8000f8e003f */
[----:B------:R-:W-:-:S04]  /*b910*/  @UP0 USHF.R.U32.HI UR6, URZ, UR11, UR5 ;  /* 0x0000000b3f060299 */ /* 0x000fc80008011605 */
[----:B------:R-:W-:-:S12]  /*b920*/  UIMAD UR4, UR6, UR8, URZ ;  /* 0x00000008060472a4 */ /* 0x000fd8000f8e023f */
.L_x_2251:
        /* <DEDUP_REMOVED lines=25> */
[----:B------:R-:W-:Y:S01]  /*bac0*/  UP2UR UR48, UPR, URZ, 0x4 ;  /* 0x000000043f307883 */ /* 0x000fe20008000000 */
[----:B------:R-:W-:Y:S01]  /*bad0*/  BSSY B7, `(.L_x_2252) ;  /* 0x0000337000077945 */ /* 0x000fe20003800000 */
[----:B------:R-:W-:-:S04]  /*bae0*/  USHF.L.U32 UR6, UR44, 0x7, URZ ;  /* 0x000000072c067899 */ /* 0x000fc8000800063f */
[----:B------:R-:W-:Y:S01]  /*baf0*/  UIADD3 UR6, UR6, 0x7f, URZ ;  /* 0x0000007f06067890 */ /* 0x000fe2000fffe03f */
[----:B------:R-:W-:Y:S01]  /*bb00*/  @UP2 ULDC UR4, c[0x0][0x44c] ;  /* 0x0001130000042ab9 */ /* 0x000fe20000000800 */
[----:B------:R-:W-:Y:S02]  /*bb10*/  @UP2 ULDC UR7, c[0x0][0x450] ;  /* 0x0001140000072ab9 */ /* 0x000fe40000000800 */
[----:B------:R-:W-:-:S04]  /*bb20*/  UIMAD.WIDE.U32 UR4, UR6, UR4, URZ ;  /* 0x00000004060472a5 */ /* 0x000fc8000f8e003f */
[----:B------:R-:W-:-:S04]  /*bb30*/  @UP2 USHF.R.U32.HI UR6, URZ, UR7, UR5 ;  /* 0x000000073f062299 */ /* 0x000fc80008011605 */
[----:B------:R-:W-:-:S04]  /*bb40*/  UIADD3 UR4, UR40, UR6, URZ ;  /* 0x0000000628047290 */ /* 0x000fc8000fffe03f */
[----:B------:R-:W-:-:S04]  /*bb50*/  UIMAD.WIDE UR4, UR4, 0x2aaaaaab, URZ ;  /* 0x2aaaaaab040478a5 */ /* 0x000fc8000f8e023f */
[----:B------:R-:W-:-:S04]  /*bb60*/  USHF.R.U32.HI UR4, URZ, 0x1f, UR5 ;  /* 0x0000001f3f047899 */ /* 0x000fc80008011605 */
[----:B------:R-:W-:-:S04]  /*bb70*/  ULEA.HI.SX32 UR4, UR5, UR4, 0x1c ;  /* 0x0000000405047291 */ /* 0x000fc8000f8fe23f */
[----:B------:R-:W-:-:S04]  /*bb80*/  UISETP.LT.AND UP0, UPT, UR41, UR4, UPT ;  /* 0x000000042900728c */ /* 0x000fc8000bf01270 */
[----:B------:R-:W-:-:S06]  /*bb90*/  USEL UR45, UR41, UR4, UP0 ;  /* 0x00000004292d7287 */ /* 0x000fcc0008000000 */
[----:B------:R-:W-:-:S13]  /*bba0*/  ISETP.LT.AND P0, PT, RZ, UR45, PT ;  /* 0x0000002dff007c0c */ /* 0x000fda000bf01270 */
[----:B0-----:R-:W-:Y:S05]  /*bbb0*/  @P0 BRA `(.L_x_2253) ;  /* 0x0000000000440947 */ /* 0x001fea0003800000 */
        /* <DEDUP_REMOVED lines=17> */
.L_x_2253:
        /* <DEDUP_REMOVED lines=8> */
[----:B------:R-:W-:Y:S01]  /*bd50*/  MOV R7, UR7 ;  /* 0x0000000700077c02 */ /* 0x000fe20008000f00 */
[----:B------:R-:W-:Y:S01]  /*bd60*/  IMAD.U32 R5, RZ, RZ, UR5 ;  /* 0x00000005ff057e24 */ /* 0x000fe2000f8e00ff */
[----:B------:R-:W0:Y:S01]  /*bd70*/  LDC.64 R2, c[0x4][R2] ;  /* 0x0100000002027b82 */ /* 0x000e220000000a00 */
[----:B------:R-:W-:Y:S01]  /*bd80*/  ULDC.64 UR4, c[0x4][0x8] ;  /* 0x0100020000047ab9 */ /* 0x000fe20000000a00 */
[----:B------:R-:W-:Y:S01]  /*bd90*/  IMAD.U32 R6, RZ, RZ, UR6 ;  /* 0x00000006ff067e24 */ /* 0x000fe2000f8e00ff */
[----:B------:R-:W-:Y:S01]  /*bda0*/  MOV R12, 0x1 ;  /* 0x00000001000c7802 */ /* 0x000fe20000000f00 */
[----:B------:R-:W-:-:S02]  /*bdb0*/  IMAD.U32 R10, RZ, RZ, UR4 ;  /* 0x00000004ff0a7e24 */ /* 0x000fc4000f8e00ff */
[----:B------:R-:W-:Y:S02]  /*bdc0*/  IMAD.U32 R11, RZ, RZ, UR5 ;  /* 0x00000005ff0b7e24 */ /* 0x000fe4000f8e00ff */
[----:B------:R-:W-:Y:S02]  /*bdd0*/  IMAD.MOV.U32 R8, RZ, RZ, 0x70 ;  /* 0x00000070ff087424 */ /* 0x000fe400078e00ff */
[----:B------:R-:W-:-:S07]  /*bde0*/  IMAD.MOV.U32 R13, RZ, RZ, RZ ;  /* 0x000000ffff0d7224 */ /* 0x000fce00078e00ff */
[----:B------:R-:W-:-:S07]  /*bdf0*/  LEPC R20, `(.L_x_2256) ;  /* 0x000000001014794e */ /* 0x000fce0000000000 */
[----:B0----5:R-:W-:Y:S05]  /*be00*/  CALL.ABS.NOINC R2 ;  /* 0x0000000002007343 */ /* 0x021fea0003c00000 */
.L_x_2256:
[----:B------:R-:W-:Y:S05]  /*be10*/  BSYNC B6 ;  /* 0x0000000000067941 */ /* 0x000fea0003800000 */
.L_x_2255:
        /* <DEDUP_REMOVED lines=19> */
[----:B-1---5:R-:W-:Y:S05]  /*bf50*/  CALL.ABS.NOINC R2 ;  /* 0x0000000002007343 */ /* 0x022fea0003c00000 */
.L_x_2259:
[----:B------:R0:W1:Y:S01]  /*bf60*/  LDC.64 R2, c[0x4][R18] ;  /* 0x0100000012027b82 */ /* 0x0000620000000a00 */
[----:B------:R-:W-:Y:S01]  /*bf70*/  ULDC.64 UR4, c[0x4][0x90] ;  /* 0x0100240000047ab9 */ /* 0x000fe20000000a00 */
[----:B------:R-:W-:Y:S01]  /*bf80*/  ULDC.64 UR6, c[0x4][0x98] ;  /* 0x0100260000067ab9 */ /* 0x000fe20000000a00 */
[----:B------:R-:W-:Y:S01]  /*bf90*/  MOV R4, UR4 ;  /* 0x0000000400047c02 */ /* 0x000fe20008000f00 */
        /* <DEDUP_REMOVED lines=11> */
.L_x_2258:
[----:B------:R-:W-:Y:S05]  /*c050*/  BSYNC B6 ;  /* 0x0000000000067941 */ /* 0x000fea0003800000 */
.L_x_2257:
        /* <DEDUP_REMOVED lines=13> */
[----:B------:R-:W-:Y:S02]  /*c130*/  MOV R22, UR4 ;  /* 0x0000000400167c02 */ /* 0x000fe40008000f00 */
[----:B------:R-:W-:Y:S05]  /*c140*/  BRA.DIV UR5, `(.L_x_2260) ;  /* 0x0000003605307947 */ /* 0x000fea000b800000 */
.L_x_2314:
        /* <DEDUP_REMOVED lines=15> */
[----:B------:R-:W-:Y:S02]  /*c240*/  ISETP.GT.U32.OR P0, PT, R8, 0x5f, P0 ;  /* 0x0000005f0800780c */ /* 0x000fe40000704470 */
[----:B------:R-:W-:Y:S02]  /*c250*/  MOV R9, R0 ;  /* 0x0000000000097202 */ /* 0x000fe40000000f00 */
        /* <DEDUP_REMOVED lines=12> */
[----:B------:R-:W-:Y:S01]  /*c320*/  IMAD.U32 R2, RZ, RZ, UR47 ;  /* 0x0000002fff027e24 */ /* 0x000fe2000f8e00ff */
[----:B------:R-:W-:-:S03]  /*c330*/  LOP3.LUT R16, R16, 0xffffffbf, RZ, 0xc0, !PT ;  /* 0xffffffbf10107812 */ /* 0x000fc600078ec0ff */
[----:B------:R0:W5:Y:S01]  /*c340*/  @!P0 LDG.E R6, desc[UR36][R4.64] ;  /* 0x0000002404068981 */ /* 0x000162000c1e1900 */
[----:B------:R-:W-:Y:S01]  /*c350*/  ISETP.NE.AND P2, PT, R2, 0x3, PT ;  /* 0x000000030200780c */ /* 0x000fe20003f45270 */
[----:B------:R-:W-:Y:S01]  /*c360*/  IMAD.MOV R7, RZ, RZ, -R9 ;  /* 0x000000ffff077224 */ /* 0x000fe200078e0a09 */
[----:B------:R-:W-:Y:S01]  /*c370*/  ISETP.GT.U32.AND P0, PT, R8, 0x5f, PT ;  /* 0x0000005f0800780c */ /* 0x000fe20003f04070 */
[----:B------:R-:W-:Y:S01]  /*c380*/  IMAD.U32 R24, RZ, RZ, UR4 ;  /* 0x00000004ff187e24 */ /* 0x000fe2000f8e00ff */
[----:B------:R-:W-:-:S05]  /*c390*/  IADD3 R3, RZ, -UR43, RZ ;  /* 0x8000002bff037c10 */ /* 0x000fca000fffe0ff */
[----:B------:R-:W-:Y:S02]  /*c3a0*/  IMAD R22, R22, R3, UR42 ;  /* 0x0000002a16167e24 */ /* 0x000fe4000f8e0203 */
[----:B0-----:R-:W-:Y:S02]  /*c3b0*/  IMAD R5, R10, R7, R0 ;  /* 0x000000070a057224 */ /* 0x001fe400078e0200 */
[----:B------:R-:W-:Y:S02]  /*c3c0*/  @P2 LOP3.LUT R16, R16, 0x40, RZ, 0xfc, !PT ;  /* 0x0000004010102812 */ /* 0x000fe400078efcff */
[----:B------:R-:W-:Y:S02]  /*c3d0*/  SHF.R.S32.HI R28, RZ, 0x1f, R22 ;  /* 0x0000001fff1c7819 */ /* 0x000fe40000011416 */
[----:B------:R-:W-:-:S04]  /*c3e0*/  LOP3.LUT R16, R16, 0xffffffdf, RZ, 0xc0, !PT ;  /* 0xffffffdf10107812 */ /* 0x000fc800078ec0ff */
[----:B------:R-:W-:Y:S01]  /*c3f0*/  @P0 LOP3.LUT R16, R16, 0x20, RZ, 0xfc, !PT ;  /* 0x0000002010100812 */ /* 0x000fe200078efcff */
[----:B------:R-:W-:Y:S06]  /*c400*/  @!P2 BRA `(.L_x_2261) ;  /* 0x000000000004a947 */ /* 0x000fec0003800000 */
[----:B------:R-:W-:Y:S01]  /*c410*/  BPT.TRAP 0x1 ;  /* 0x000000040000795c */ /* 0x000fe20000300000 */
.L_x_2261:
        /* <DEDUP_REMOVED lines=8> */
[----:B------:R-:W-:-:S03]  /*c4a0*/  IMAD R0, R23, 0x8, R17 ;  /* 0x0000000817007824 */ /* 0x000fc600078e0211 */
        /* <DEDUP_REMOVED lines=12> */
[----:B------:R-:W-:-:S04]  /*c570*/  SHF.L.U32 R3, R26, 0x1f, RZ ;  /* 0x0000001f1a037819 */ /* 0x000fc800000006ff */
[----:B------:R-:W-:-:S06]  /*c580*/  LEA.HI.X R19, R2, UR5, R19, 0x1, P0 ;  /* 0x0000000502137c11 */ /* 0x000fcc00080f0c13 */
[----:B------:R-:W0:Y:S02]  /*c590*/  SYNCS.PHASECHK.TRANS64.TRYWAIT P0, [R0+URZ+0x2a840], R3 ;  /* 0x02a84003000075a7 */ /* 0x000e24000800017f */
[----:B0-----:R-:W-:Y:S05]  /*c5a0*/  @!P0 BRA `(.L_x_2263) ;  /* 0x0000003000448947 */ /* 0x001fea0003800000 */
.L_x_2315:
[----:B------:R-:W-:Y:S05]  /*c5b0*/  BSYNC B0 ;  /* 0x0000000000007941 */ /* 0x000fea0003800000 */
.L_x_2262:
        /* <DEDUP_REMOVED lines=9> */
[----:B------:R-:W-:Y:S01]  /*c650*/  IADD3 R3, R3, R7, RZ ;  /* 0x0000000703037210 */ /* 0x000fe20007ffe0ff */
[----:B------:R-:W-:Y:S02]  /*c660*/  IMAD.MOV.U32 R7, RZ, RZ, -0x60 ;  /* 0xffffffa0ff077424 */ /* 0x000fe400078e00ff */
        /* <DEDUP_REMOVED lines=8> */
[----:B------:R-:W-:Y:S01]  /*c6f0*/  IMAD R7, R24, R7, UR38 ;  /* 0x0000002618077e24 */ /* 0x000fe2000f8e0207 */
[----:B------:R-:W-:Y:S01]  /*c700*/  LEA R4, P0, R2, UR4, 0x1 ;  /* 0x0000000402047c11 */ /* 0x000fe2000f8008ff */
[----:B------:R-:W-:Y:S01]  /*c710*/  IMAD.IADD R3, R3, 0x1, R5 ;  /* 0x0000000103037824 */ /* 0x000fe200078e0205 */
[----:B------:R-:W-:Y:S01]  /*c720*/  UMOV UR4, 0xffffffff ;  /* 0xffffffff00047882 */ /* 0x000fe20000000000 */
[----:B------:R-:W-:Y:S01]  /*c730*/  IMAD R5, R23, 0x4800, R30 ;  /* 0x0000480017057824 */ /* 0x000fe200078e021e */
[----:B------:R-:W-:Y:S02]  /*c740*/  IADD3 R7, -R36, R7, RZ ;  /* 0x0000000724077210 */ /* 0x000fe40007ffe1ff */
        /* <DEDUP_REMOVED lines=16> */
[----:B------:R-:W-:-:S03]  /*c850*/  @P0 IMAD R25, R5, 0x2, R17 ;  /* 0x0000000205190824 */ /* 0x000fc600078e0211 */
[----:B------:R-:W-:Y:S01]  /*c860*/  @P0 IADD3.X R21, RZ, R8, RZ, P1, !PT ;  /* 0x00000008ff150210 */ /* 0x000fe20000ffe4ff */
[----:B-1----:R-:W-:Y:S01]  /*c870*/  @P0 IMAD.MOV.U32 R2, RZ, RZ, R14 ;  /* 0x000000ffff020224 */ /* 0x002fe200078e000e */
[----:B------:R-:W-:Y:S03]  /*c880*/  SHFL.IDX PT, R8, R6, 0x2, 0x181f ;  /* 0x00581f0006087f89 */ /* 0x000fe600000e0000 */
[----:B------:R-:W-:Y:S01]  /*c890*/  @P0 IMAD.MOV.U32 R3, RZ, RZ, R21 ;  /* 0x000000ffff030224 */ /* 0x000fe200078e0015 */
        /* <DEDUP_REMOVED lines=31> */
[----:B------:R0:W1:Y:S03]  /*ca90*/  SHFL.IDX PT, R8, R6, 0x5, 0x181f ;  /* 0x00b81f0006087f89 */ /* 0x00006600000e0000 */
[----:B------:R-:W-:Y:S01]  /*caa0*/  @P0 IMAD.MOV.U32 R3, RZ, RZ, R9 ;  /* 0x000000ffff030224 */ /* 0x000fe200078e0009 */
[----:B------:R0:W2:Y:S04]  /*cab0*/  SHFL.IDX PT, R14, R4, 0x5, 0x181f ;  /* 0x00b81f00040e7f89 */ /* 0x0000a800000e0000 */
[----:B------:R0:W-:Y:S04]  /*cac0*/  @P0 LDGSTS.E.BYPASS.LTC128B.128 [R21+0x1a400], desc[UR36][R2.64], !P4 ;  /* 0x1a40000002150fae */ /* 0x0001e8000e101d64 */
[----:B------:R0:W-:Y:S04]  /*cad0*/  @P0 LDGSTS.E.BYPASS.LTC128B.128 [R21+0x1d400], desc[UR36][R2.64+0x80], !P3 ;  /* 0x1d40008002150fae */ /* 0x0001e8000d901d64 */
[----:B------:R0:W-:Y:S02]  /*cae0*/  @P0 LDGSTS.E.BYPASS.LTC128B.128 [R21+0x20400], desc[UR36][R2.64+0x100], !P2 ;  /* 0x2040010002150fae */ /* 0x0001e4000d101d64 */
.L_x_2329:
[----:B------:R-:W-:-:S13]  /*caf0*/  ISETP.GE.AND P0, PT, R7, 0x51, PT ;  /* 0x000000510700780c */ /* 0x000fda0003f06270 */
[----:B0-2---:R-:W-:Y:S01]  /*cb00*/  @P0 LEA R2, P1, R37, R14, 0x1 ;  /* 0x0000000e25020211 */ /* 0x005fe200078208ff */
[----:B------:R-:W-:-:S03]  /*cb10*/  @P0 IMAD R5, R5, 0x2, R17 ;  /* 0x0000000205050824 */ /* 0x000fc600078e0211 */
[----:B-1----:R-:W-:-:S05]  /*cb20*/  @P0 IADD3.X R3, RZ, R8, RZ, P1, !PT ;  /* 0x00000008ff030210 */ /* 0x002fca0000ffe4ff */
        /* <DEDUP_REMOVED lines=8> */
.L_x_2265:
[----:B------:R-:W-:Y:S02]  /*cbb0*/  PLOP3.LUT P1, PT, P1, P0, PT, 0xa2, 0x0 ;  /* 0x000000000000781c */ /* 0x000fe40000f21472 */
[----:B------:R-:W-:-:S08]  /*cbc0*/  @P0 R2UR P1, UR4, R0 ;  /* 0x00000000000402ca */ /* 0x000fd00000020000 */
[----:B------:R-:W-:-:S05]  /*cbd0*/  @P0 PLOP3.LUT P0, PT, P1, PT, PT, 0x80, 0x0 ;  /* 0x000000000000081c */ /* 0x000fca0000f0f070 */
[----:B------:R-:W-:Y:S01]  /*cbe0*/  @!P1 SYNCS.ARRIVE.TRANS64.RED.A0T1 RZ, [UR4+0x2a830], RZ ;  /* 0x02a830ffffff99a7 */ /* 0x000fe20008200404 */
[----:B------:R-:W-:Y:S07]  /*cbf0*/  @!P1 ARRIVES.LDGSTSBAR.64.TRANSCNT [UR4+0x2a830] ;  /* 0x02a83000ff0099b0 */ /* 0x000fee0008000a84 */
[----:B------:R-:W-:Y:S05]  /*cc00*/  @P0 BRA.U.ANY `(.L_x_2265) ;  /* 0xfffffffd00e80947 */ /* 0x000fea000393ffff */
[----:B------:R-:W-:Y:S01]  /*cc10*/  NOP ;  /* 0x0000000000007918 */ /* 0x000fe20000000000 */
[----:B0-----:R-:W-:-:S05]  /*cc20*/  IMAD.U32 R2, RZ, RZ, UR47 ;  /* 0x0000002fff027e24 */ /* 0x001fca000f8e00ff */
[----:B------:R-:W-:-:S13]  /*cc30*/  ISETP.NE.AND P2, PT, R2, 0x3, PT ;  /* 0x000000030200780c */ /* 0x000fda0003f45270 */
[----:B------:R-:W-:Y:S05]  /*cc40*/  @!P2 BRA `(.L_x_2266) ;  /* 0x000000000004a947 */ /* 0x000fea0003800000 */
[----:B------:R-:W-:Y:S01]  /*cc50*/  BPT.TRAP 0x1 ;  /* 0x000000040000795c */ /* 0x000fe20000300000 */
.L_x_2266:
[----:B------:R0:W-:Y:S02]  /*cc60*/  SYNCS.ARRIVE.TRANS64.A1T0 RZ, [R0+URZ+0x2a830], RZ ;  /* 0x02a830ff00ff79a7 */ /* 0x0001e4000810003f */
[----:B------:R-:W-:Y:S05]  /*cc70*/  WARPSYNC.ALL ;  /* 0x0000000000007948 */ /* 0x000fea0003800000 */
[----:B------:R-:W-:Y:S01]  /*cc80*/  BSSY B6, `(.L_x_2267) ;  /* 0x0000015000067945 */ /* 0x000fe20003800000 */
[----:B0-----:R-:W-:Y:S01]  /*cc90*/  VIADD R0, R17, 0xc400 ;  /* 0x0000c40011007836 */ /* 0x001fe20000000000 */
[----:B------:R-:W-:Y:S04]  /*cca0*/  BAR.SYNC.DEFER_BLOCKING 0x8, 0x180 ;  /* 0x0206000000007b1d */ /* 0x000fe80000010000 */
        /* <DEDUP_REMOVED lines=17> */
[----:B0-----:R-:W-:Y:S05]  /*cdc0*/  CALL.ABS.NOINC R2 ;  /* 0x0000000002007343 */ /* 0x001fea0003c00000 */
.L_x_2268:
[----:B------:R-:W-:Y:S05]  /*cdd0*/  BSYNC B6 ;  /* 0x0000000000067941 */ /* 0x000fea0003800000 */
.L_x_2267:
[----:B------:R-:W0:Y:S01]  /*cde0*/  S2R R2, SR_TID.X ;  /* 0x0000000000027919 */ /* 0x000e220000002100 */
[----:B------:R-:W-:Y:S01]  /*cdf0*/  UISETP.NE.AND UP0, UPT, UR48, URZ, UPT ;  /* 0x0000003f3000728c */ /* 0x000fe2000bf05270 */
[----:B------:R-:W-:Y:S01]  /*ce00*/  IMAD.U32 R0, RZ, RZ, UR44 ;  /* 0x0000002cff007e24 */ /* 0x000fe2000f8e00ff */
[----:B------:R-:W-:Y:S01]  /*ce10*/  R2UR UR6, R28 ;  /* 0x000000001c0672ca */ /* 0x000fe200000e0000 */
[----:B------:R-:W-:Y:S01]  /*ce20*/  ULDC.64 UR8, c[0x0][0x2d8] ;  /* 0x0000b60000087ab9 */ /* 0x000fe20000000a00 */
[----:B------:R-:W-:Y:S02]  /*ce30*/  R2UR UR7, R22 ;  /* 0x00000000160772ca */ /* 0x000fe400000e0000 */
[----:B------:R-:W-:Y:S02]  /*ce40*/  PLOP3.LUT P0, PT, PT, PT, UP0, 0x80, 0x0 ;  /* 0x000000000000781c */ /* 0x000fe40003f0f008 */
[C---:B------:R-:W-:Y:S02]  /*ce50*/  LOP3.LUT P3, RZ, R16.reuse, 0x400, RZ, 0xc0, !PT ;  /* 0x0000040010ff7812 */ /* 0x040fe4000786c0ff */
[C---:B------:R-:W-:Y:S01]  /*ce60*/  LOP3.LUT P4, RZ, R16.reuse, 0x200, RZ, 0xc0, !PT ;  /* 0x0000020010ff7812 */ /* 0x040fe2000788c0ff */
[----:B------:R-:W-:Y:S01]  /*ce70*/  @UP0 ULDC UR4, c[0x0][0x44c] ;  /* 0x0001130000040ab9 */ /* 0x000fe20000000800 */
[----:B------:R-:W-:-:S03]  /*ce80*/  LOP3.LUT P5, RZ, R16, 0x100, RZ, 0xc0, !PT ;  /* 0x0000010010ff7812 */ /* 0x000fc600078ac0ff */
[----:B------:R-:W-:-:S04]  /*ce90*/  UIMAD UR6, UR6, UR8, URZ ;  /* 0x00000008060672a4 */ /* 0x000fc8000f8e023f */
[----:B------:R-:W-:Y:S02]  /*cea0*/  UIMAD UR7, UR7, UR9, UR6 ;  /* 0x00000009070772a4 */ /* 0x000fe4000f8e0206 */
[----:B------:R-:W-:Y:S01]  /*ceb0*/  USHF.R.S32.HI UR6, URZ, 0x1f, UR43 ;  /* 0x0000001f3f067899 */ /* 0x000fe2000801142b */
[----:B0-----:R-:W-:-:S05]  /*cec0*/  IMAD.SHL.U32 R2, R2, 0x10, RZ ;  /* 0x0000001002027824 */ /* 0x001fca00078e00ff */
[----:B------:R-:W-:-:S05]  /*ced0*/  LOP3.LUT R2, R36, 0x70, R2, 0xf8, !PT ;  /* 0x0000007024027812 */ /* 0x000fca00078ef802 */
[----:B------:R-:W-:-:S04]  /*cee0*/  IMAD R0, R0, 0x80, R2 ;  /* 0x0000008000007824 */ /* 0x000fc800078e0202 */
[----:B------:R-:W-:Y:S01]  /*cef0*/  @P0 IMAD.HI.U32 R3, R0, UR4, RZ ;  /* 0x0000000400030c27 */ /* 0x000fe2000f8e00ff */
[----:B------:R-:W-:Y:S01]  /*cf00*/  PLOP3.LUT P0, PT, PT, PT, UP0, 0x80, 0x0 ;  /* 0x000000000000781c */ /* 0x000fe20003f0f008 */
[----:B------:R-:W-:Y:S01]  /*cf10*/  @UP0 ULDC UR4, c[0x0][0x450] ;  /* 0x0001140000040ab9 */ /* 0x000fe20000000800 */
[----:B------:R-:W-:-:S11]  /*cf20*/  MOV R2, R0 ;  /* 0x0000000000027202 */ /* 0x000fd60000000f00 */
        /* <DEDUP_REMOVED lines=30> */
[----:B------:R-:W0:Y:S01]  /*d110*/  SHFL.IDX PT, R14, R0, RZ, 0x181f ;  /* 0x00181fff000e7589 */ /* 0x000e2200000e0000 */
[----:B------:R-:W-:-:S03]  /*d120*/  IMAD.U32 R3, RZ, RZ, UR44 ;  /* 0x0000002cff037e24 */ /* 0x000fc6000f8e00ff */
[----:B------:R-:W1:Y:S01]  /*d130*/  SHFL.IDX PT, R2, R5, RZ, 0x181f ;  /* 0x00181fff05027589 */ /* 0x000e6200000e0000 */
[----:B------:R-:W-:-:S03]  /*d140*/  IMAD R4, R3, 0x80, R36 ;  /* 0x0000008003047824 */ /* 0x000fc600078e0224 */
[----:B------:R-:W-:Y:S01]  /*d150*/  SHFL.IDX PT, R6, R5, 0x1, 0x181f ;  /* 0x00381f0005067f89 */ /* 0x000fe200000e0000 */
[C---:B------:R-:W-:Y:S01]  /*d160*/  VIADD R7, R4.reuse, 0x10 ;  /* 0x0000001004077836 */ /* 0x040fe20000000000 */
[----:B------:R-:W-:-:S13]  /*d170*/  ISETP.GE.AND P0, PT, R4, UR39, PT ;  /* 0x0000002704007c0c */ /* 0x000fda000bf06270 */
[----:B0-----:R-:W-:-:S05]  /*d180*/  @!P0 LEA R14, P1, R37, R14, 0x1 ;  /* 0x0000000e250e8211 */ /* 0x001fca00078208ff */
[----:B-1----:R-:W-:Y:S01]  /*d190*/  @!P0 IMAD.X R3, RZ, RZ, R2, P1 ;  /* 0x000000ffff038224 */ /* 0x002fe200008e0602 */
[----:B------:R-:W-:Y:S02]  /*d1a0*/  @!P0 MOV R2, R14 ;  /* 0x0000000e00028202 */ /* 0x000fe40000000f00 */
        /* <DEDUP_REMOVED lines=63> */
[----:B------:R0:W1:Y:S02]  /*d5a0*/  SHFL.IDX PT, R6, R5, 0x7, 0x181f ;  /* 0x00f81f0005067f89 */ /* 0x00006400000e0000 */
[----:B------:R-:W-:Y:S02]  /*d5b0*/  @!P0 MOV R3, R7 ;  /* 0x0000000700038202 */ /* 0x000fe40000000f00 */
[----:B------:R0:W2:Y:S04]  /*d5c0*/  SHFL.IDX PT, R14, R0, 0x7, 0x181f ;  /* 0x00f81f00000e7f89 */ /* 0x0000a800000e0000 */
[----:B------:R0:W-:Y:S04]  /*d5d0*/  @!P0 LDGSTS.E.BYPASS.LTC128B.128 [R31+0xf400], desc[UR36][R2.64], !P3 ;  /* 0x0f400000021f8fae */ /* 0x0001e8000d901d64 */
[----:B------:R0:W-:Y:S04]  /*d5e0*/  @!P0 LDGSTS.E.BYPASS.LTC128B.128 [R31+0x13400], desc[UR36][R2.64+0x80], !P4 ;  /* 0x13400080021f8fae */ /* 0x0001e8000e101d64 */
[----:B------:R0:W-:Y:S02]  /*d5f0*/  @!P0 LDGSTS.E.BYPASS.LTC128B.128 [R31+0x17400], desc[UR36][R2.64+0x100], !P5 ;  /* 0x17400100021f8fae */ /* 0x0001e4000e901d64 */
.L_x_2346:
        /* <DEDUP_REMOVED lines=12> */
.L_x_2270:
        /* <DEDUP_REMOVED lines=10> */
[----:B------:R-:W-:-:S04]  /*d760*/  LOP3.LUT R0, R0, 0xfffffffe, RZ, 0xc0, !PT ;  /* 0xfffffffe00007812 */ /* 0x000fc800078ec0ff */
[----:B------:R-:W-:-:S04]  /*d770*/  IADD3 R0, R2, -R0, RZ ;  /* 0x8000000002007210 */ /* 0x000fc80007ffe0ff */
[----:B------:R-:W-:Y:S01]  /*d780*/  SHF.L.U32 R0, R0, 0x1f, RZ ;  /* 0x0000001f00007819 */ /* 0x000fe200000006ff */
[----:B------:R-:W-:Y:S01]  /*d790*/  NOP ;  /* 0x0000000000007918 */ /* 0x000fe20000000000 */
[----:B------:R0:W-:Y:S01]  /*d7a0*/  SYNCS.ARRIVE.TRANS64.A1T0 RZ, [R17+URZ+0x2a800], RZ ;  /* 0x02a800ff11ff79a7 */ /* 0x0001e2000810003f */
[----:B------:R-:W-:Y:S01]  /*d7b0*/  BSSY B0, `(.L_x_2271) ;  /* 0x0000003000007945 */ /* 0x000fe20003800000 */
[----:B------:R-:W1:Y:S03]  /*d7c0*/  SYNCS.PHASECHK.TRANS64.TRYWAIT P0, [R17+URZ+0x2a820], R0 ;  /* 0x02a82000110075a7 */ /* 0x000e66000800017f */
[----:B01----:R-:W-:Y:S05]  /*d7d0*/  @!P0 BRA `(.L_x_2272) ;  /* 0x0000003000608947 */ /* 0x003fea0003800000 */
.L_x_2347:
[----:B------:R-:W-:Y:S05]  /*d7e0*/  BSYNC B0 ;  /* 0x0000000000007941 */ /* 0x000fea0003800000 */
.L_x_2271:
[----:B------:R-:W-:-:S06]  /*d7f0*/  UISETP.GE.AND UP0, UPT, UR45, 0x2, UPT ;  /* 0x000000022d00788c */ /* 0x000fcc000bf06270 */
[----:B------:R-:W-:-:S13]  /*d800*/  PLOP3.LUT P0, PT, PT, PT, UP0, 0x40, 0x0 ;  /* 0x000000000000781c */ /* 0x000fda0003f0e808 */
[----:B------:R-:W-:Y:S05]  /*d810*/  @P0 BRA `(.L_x_2273) ;  /* 0x0000000c00d80947 */ /* 0x000fea0003800000 */
[----:B------:R-:W-:Y:S01]  /*d820*/  UIADD3 UR4, UR45, -0x2, URZ ;  /* 0xfffffffe2d047890 */ /* 0x000fe2000fffe03f */
[----:B------:R-:W-:Y:S01]  /*d830*/  BSSY B0, `(.L_x_2273) ;  /* 0x00000f4000007945 */ /* 0x000fe20003800000 */
[----:B------:R-:W-:Y:S02]  /*d840*/  IMAD.MOV.U32 R20, RZ, RZ, R26 ;  /* 0x000000ffff147224 */ /* 0x000fe400078e001a */
[----:B------:R-:W-:Y:S02]  /*d850*/  IMAD.MOV.U32 R9, RZ, RZ, R23 ;  /* 0x000000ffff097224 */ /* 0x000fe400078e0017 */
[----:B------:R-:W-:Y:S01]  /*d860*/  IMAD.MOV.U32 R27, RZ, RZ, R24 ;  /* 0x000000ffff1b7224 */ /* 0x000fe200078e0018 */
[----:B------:R-:W-:-:S07]  /*d870*/  MOV R8, UR4 ;  /* 0x0000000400087c02 */ /* 0x000fce0008000f00 */
.L_x_2286:
[----:B------:R-:W1:Y:S01]  /*d880*/  LDC R3, c[0x0][0x430] ;  /* 0x00010c00ff037b82 */ /* 0x000e620000000800 */
[----:B0-----:R-:W0:Y:S01]  /*d890*/  S2R R0, SR_TID.X ;  /* 0x0000000000007919 */ /* 0x001e220000002100 */
[----:B------:R-:W-:Y:S02]  /*d8a0*/  IMAD R10, R8, 0x60, R32 ;  /* 0x00000060080a7824 */ /* 0x000fe400078e0220 */
[----:B------:R-:W-:Y:S01]  /*d8b0*/  VIADD R23, R9, 0x1 ;  /* 0x0000000109177836 */ /* 0x000fe20000000000 */
[----:B-1----:R-:W-:Y:S01]  /*d8c0*/  ISETP.NE.AND P0, PT, R3, 0x1, PT ;  /* 0x000000010300780c */ /* 0x002fe20003f05270 */
[----:B0-----:R-:W-:-:S12]  /*d8d0*/  IMAD.SHL.U32 R0, R0, 0x10, RZ ;  /* 0x0000001000007824 */ /* 0x001fd800078e00ff */
        /* <DEDUP_REMOVED lines=10> */
[----:B------:R-:W-:Y:S02]  /*d980*/  @!P1 SHF.R.S32.HI R3, RZ, 0x1f, R11 ;  /* 0x0000001fff039819 */ /* 0x000fe4000001140b */
[----:B------:R-:W-:Y:S01]  /*d990*/  @!P1 MOV R2, R11 ;  /* 0x0000000b00029202 */ /* 0x000fe20000000f00 */
[----:B--2---:R-:W-:-:S04]  /*d9a0*/  @!P1 IMAD R0, R33, R6, RZ ;  /* 0x0000000621009224 */ /* 0x004fc800078e02ff */
[----:B------:R-:W-:-:S04]  /*d9b0*/  @!P1 IMAD.WIDE.U32 R2, R29, R6, R2 ;  /* 0x000000061d029225 */ /* 0x000fc800078e0002 */
[----:B------:R-:W-:-:S04]  /*d9c0*/  @!P1 IMAD R7, R29, R7, R0 ;  /* 0x000000071d079224 */ /* 0x000fc800078e0200 */
[----:B------:R-:W-:Y:S01]  /*d9d0*/  @!P1 IMAD.IADD R0, R7, 0x1, R3 ;  /* 0x0000000107009824 */ /* 0x000fe200078e0203 */
[----:B0-----:R-:W-:-:S04]  /*d9e0*/  @!P1 LEA R4, P0, R2, R4, 0x2 ;  /* 0x0000000402049211 */ /* 0x001fc800078010ff */
[----:B------:R-:W-:Y:S01]  /*d9f0*/  @!P1 LEA.HI.X R5, R2, R5, R0, 0x2, P0 ;  /* 0x0000000502059211 */ /* 0x000fe200000f1400 */
[----:B------:R-:W-:Y:S01]  /*da00*/  IMAD.MOV.U32 R0, RZ, RZ, RZ ;  /* 0x000000ffff007224 */ /* 0x000fe200078e00ff */
[----:B------:R-:W-:Y:S01]  /*da10*/  MOV R12, UR47 ;  /* 0x0000002f000c7c02 */ /* 0x000fe20008000f00 */
[----:B------:R-:W-:Y:S01]  /*da20*/  IMAD.MOV R7, RZ, RZ, -R11 ;  /* 0x000000ffff077224 */ /* 0x000fe200078e0a0b */
[----:B------:R-:W-:-:S03]  /*da30*/  ISETP.NE.AND P0, PT, R23, 0x2, PT ;  /* 0x000000021700780c */ /* 0x000fc60003f05270 */
[----:B------:R0:W5:Y:S01]  /*da40*/  @!P1 LDG.E R0, desc[UR36][R4.64] ;  /* 0x0000002404009981 */ /* 0x000162000c1e1900 */
[----:B------:R-:W-:Y:S01]  /*da50*/  ISETP.NE.AND P1, PT, R12, 0x3, PT ;  /* 0x000000030c00780c */ /* 0x000fe20003f25270 */
[----:B------:R-:W-:Y:S05]  /*da60*/  YIELD ;  /* 0x0000000000007946 */ /* 0x000fea0003800000 */
[----:B------:R-:W-:Y:S01]  /*da70*/  ULDC UR4, c[0x0][0x430] ;  /* 0x00010c0000047ab9 */ /* 0x000fe20000000800 */
[----:B------:R-:W-:Y:S01]  /*da80*/  SEL R3, RZ, 0x1, P0 ;  /* 0x00000001ff037807 */ /* 0x000fe20000000000 */
[----:B0-----:R-:W-:Y:S01]  /*da90*/  IMAD R4, R7, UR4, R10 ;  /* 0x0000000407047c24 */ /* 0x001fe2000f8e020a */
[----:B------:R-:W-:Y:S01]  /*daa0*/  SEL R23, R23, RZ, P0 ;  /* 0x000000ff17177207 */ /* 0x000fe20000000000 */
[----:B------:R-:W-:Y:S01]  /*dab0*/  IMAD.MOV.U32 R24, RZ, RZ, R8 ;  /* 0x000000ffff187224 */ /* 0x000fe200078e0008 */
[----:B------:R-:W-:-:S02]  /*dac0*/  LOP3.LUT R26, R20, R3, RZ, 0x3c, !PT ;  /* 0x00000003141a7212 */ /* 0x000fc400078e3cff */
[----:B------:R-:W-:Y:S05]  /*dad0*/  @!P1 BRA `(.L_x_2274) ;  /* 0x0000000000049947 */ /* 0x000fea0003800000 */
[----:B------:R-:W-:Y:S01]  /*dae0*/  BPT.TRAP 0x1 ;  /* 0x000000040000795c */ /* 0x000fe20000300000 */
.L_x_2274:
[----:B------:R-:W-:Y:S01]  /*daf0*/  IMAD R6, R23, 0x8, R17 ;  /* 0x0000000817067824 */ /* 0x000fe200078e0211 */
[----:B------:R-:W-:Y:S01]  /*db00*/  SHF.L.U32 R3, R26, 0x1f, RZ ;  /* 0x0000001f1a037819 */ /* 0x000fe200000006ff */
[----:B------:R-:W-:Y:S03]  /*db10*/  BSSY B1, `(.L_x_2275) ;  /* 0x0000003000017945 */ /* 0x000fe60003800000 */
[----:B------:R-:W0:Y:S02]  /*db20*/  SYNCS.PHASECHK.TRANS64.TRYWAIT P0, [R6+URZ+0x2a840], R3 ;  /* 0x02a84003060075a7 */ /* 0x000e24000800017f */
[----:B0-----:R-:W-:Y:S05]  /*db30*/  @!P0 BRA `(.L_x_2276) ;  /* 0x0000002c009c8947 */ /* 0x001fea0003800000 */
.L_x_2348:
[----:B------:R-:W-:Y:S05]  /*db40*/  BSYNC B1 ;  /* 0x0000000000017941 */ /* 0x000fea0003800000 */
.L_x_2275:
        /* <DEDUP_REMOVED lines=65> */
.L_x_2362:
        /* <DEDUP_REMOVED lines=10> */
.L_x_2278:
        /* <DEDUP_REMOVED lines=11> */
.L_x_2279:
[----:B------:R0:W-:Y:S01]  /*e0b0*/  SYNCS.ARRIVE.TRANS64.A1T0 RZ, [R6+URZ+0x2a830], RZ ;  /* 0x02a830ff06ff79a7 */ /* 0x0001e2000810003f */
[----:B------:R-:W-:Y:S05]  /*e0c0*/  @!P2 BRA `(.L_x_2280) ;  /* 0x000000000004a947 */ /* 0x000fea0003800000 */
[----:B------:R-:W-:Y:S01]  /*e0d0*/  BPT.TRAP 0x1 ;  /* 0x000000040000795c */ /* 0x000fe20000300000 */
.L_x_2280:
[----:B------:R-:W-:Y:S01]  /*e0e0*/  SHF.L.U32 R3, R20, 0x1f, RZ ;  /* 0x0000001f14037819 */ /* 0x000fe200000006ff */
[----:B------:R-:W-:Y:S01]  /*e0f0*/  BSSY B1, `(.L_x_2281) ;  /* 0x0000004000017945 */ /* 0x000fe20003800000 */
[----:B0-----:R-:W-:-:S04]  /*e100*/  LEA R6, R9, R17, 0x3 ;  /* 0x0000001109067211 */ /* 0x001fc800078e18ff */
[----:B------:R-:W0:Y:S02]  /*e110*/  SYNCS.PHASECHK.TRANS64.TRYWAIT P0, [R6+URZ+0x2a860], R3 ;  /* 0x02a86003060075a7 */ /* 0x000e24000800017f */
[----:B0-----:R-:W-:Y:S05]  /*e120*/  @!P0 BRA `(.L_x_2282) ;  /* 0x0000002c00ec8947 */ /* 0x001fea0003800000 */
.L_x_2363:
[----:B------:R-:W-:Y:S05]  /*e130*/  BSYNC B1 ;  /* 0x0000000000017941 */ /* 0x000fea0003800000 */
.L_x_2281:
[----:B------:R-:W-:Y:S01]  /*e140*/  IMAD.MOV.U32 R2, RZ, RZ, -0x60 ;  /* 0xffffffa0ff027424 */ /* 0x000fe200078e00ff */
[----:B------:R-:W-:Y:S01]  /*e150*/  UMOV UR4, 0xffffffff ;  /* 0xffffffff00047882 */ /* 0x000fe20000000000 */
[C---:B------:R-:W-:Y:S01]  /*e160*/  LOP3.LUT P2, RZ, R16.reuse, 0x2, RZ, 0xc0, !PT ;  /* 0x0000000210ff7812 */ /* 0x040fe2000784c0ff */
[----:B------:R-:W-:Y:S01]  /*e170*/  IMAD R7, R9, 0x3000, R30 ;  /* 0x0000300009077824 */ /* 0x000fe200078e021e */
[----:B------:R-:W-:Y:S01]  /*e180*/  LOP3.LUT P1, RZ, R16, 0x1, RZ, 0xc0, !PT ;  /* 0x0000000110ff7812 */ /* 0x000fe2000782c0ff */
[----:B0-----:R-:W-:-:S04]  /*e190*/  IMAD R3, R27, R2, UR38 ;  /* 0x000000261b037e24 */ /* 0x001fc8000f8e0202 */
[----:B------:R-:W-:Y:S01]  /*e1a0*/  IMAD.IADD R8, R3, 0x1, -R36 ;  /* 0x0000000103087824 */ /* 0x000fe200078e0a24 */
[----:B------:R-:W-:Y:S07]  /*e1b0*/  BRA.DIV UR4, `(.L_x_2283) ;  /* 0x0000002e04dc7947 */ /* 0x000fee000b800000 */
[----:B------:R-:W0:Y:S01]  /*e1c0*/  SHFL.IDX PT, R14, R18, RZ, 0x181f ;  /* 0x00181fff120e7589 */ /* 0x000e2200000e0000 */
[----:B------:R-:W-:-:S03]  /*e1d0*/  LEA R7, R7, R17, 0x1 ;  /* 0x0000001107077211 */ /* 0x000fc600078e08ff */
        /* <DEDUP_REMOVED lines=34> */
[----:B------:R-:W0:Y:S04]  /*e400*/  SHFL.IDX PT, R19, R19, 0x5, 0x181f ;  /* 0x00b81f0013137f89 */ /* 0x000e2800000e0000 */
[----:B------:R2:W3:Y:S01]  /*e410*/  SHFL.IDX PT, R14, R18, 0x5, 0x181f ;  /* 0x00b81f00120e7f89 */ /* 0x0004e200000e0000 */
[----:B-1----:R-:W-:Y:S02]  /*e420*/  IADD3.X R3, RZ, R3, RZ, P0, !PT ;  /* 0x00000003ff037210 */ /* 0x002fe400007fe4ff */
[----:B------:R-:W-:-:S13]  /*e430*/  ISETP.LT.OR P0, PT, R8, 0x41, P2 ;  /* 0x000000410800780c */ /* 0x000fda0001701670 */
[----:B------:R2:W-:Y:S01]  /*e440*/  LDGSTS.E.BYPASS.LTC128B.128 [R7+0x2400], desc[UR36][R2.64], !P0 ;  /* 0x0240000002077fae */ /* 0x0005e2000c101d64 */
[----:B------:R-:W-:-:S13]  /*e450*/  ISETP.LT.OR P0, PT, R8, 0x41, P1 ;  /* 0x000000410800780c */ /* 0x000fda0000f01670 */
[----:B0--3--:R2:W-:Y:S02]  /*e460*/  LDGSTS.E.BYPASS.LTC128B.128 [R7+0x5400], desc[UR36][R2.64+0x80], !P0 ;  /* 0x0540008002077fae */ /* 0x0095e4000c101d64 */
.L_x_2377:
[----:B0-2---:R-:W-:Y:S01]  /*e470*/  IADD3 R2, P0, R14, R5, RZ ;  /* 0x000000050e027210 */ /* 0x005fe20007f1e0ff */
        /* <DEDUP_REMOVED lines=20> */
.L_x_2284:
[----:B------:R-:W-:Y:S02]  /*e5c0*/  PLOP3.LUT P1, PT, P1, P0, PT, 0xa2, 0x0 ;  /* 0x000000000000781c */ /* 0x000fe40000f21472 */
[----:B------:R-:W-:-:S08]  /*e5d0*/  @P0 R2UR P1, UR4, R6 ;  /* 0x00000000060402ca */ /* 0x000fd00000020000 */
[----:B------:R-:W-:-:S05]  /*e5e0*/  @P0 PLOP3.LUT P0, PT, P1, PT, PT, 0x80, 0x0 ;  /* 0x000000000000081c */ /* 0x000fca0000f0f070 */
[----:B------:R-:W-:Y:S01]  /*e5f0*/  @!P1 SYNCS.ARRIVE.TRANS64.RED.A0T1 RZ, [UR4+0x2a850], RZ ;  /* 0x02a850ffffff99a7 */ /* 0x000fe20008200404 */
[----:B------:R-:W-:Y:S07]  /*e600*/  @!P1 ARRIVES.LDGSTSBAR.64.TRANSCNT [UR4+0x2a850] ;  /* 0x02a85000ff0099b0 */ /* 0x000fee0008000a84 */
[----:B------:R-:W-:Y:S05]  /*e610*/  @P0 BRA.U.ANY `(.L_x_2284) ;  /* 0xfffffffd00e80947 */ /* 0x000fea000393ffff */
[----:B------:R-:W-:Y:S01]  /*e620*/  NOP ;  /* 0x0000000000007918 */ /* 0x000fe20000000000 */
[----:B------:R-:W-:-:S04]  /*e630*/  MOV R0, UR47 ;  /* 0x0000002f00007c02 */ /* 0x000fc80008000f00 */
[----:B------:R-:W-:-:S13]  /*e640*/  ISETP.NE.AND P2, PT, R0, 0x3, PT ;  /* 0x000000030000780c */ /* 0x000fda0003f45270 */
[----:B------:R-:W-:Y:S05]  /*e650*/  @!P2 BRA `(.L_x_2285) ;  /* 0x000000000004a947 */ /* 0x000fea0003800000 */
[----:B------:R-:W-:Y:S01]  /*e660*/  BPT.TRAP 0x1 ;  /* 0x000000040000795c */ /* 0x000fe20000300000 */
.L_x_2285:
        /* <DEDUP_REMOVED lines=13> */
[----:B------:R-:W-:Y:S02]  /*e740*/  LEA.HI.X R19, R2, UR5, R19, 0x1, P0 ;  /* 0x0000000502137c11 */ /* 0x000fe400080f0c13 */
[----:B------:R-:W-:-:S13]  /*e750*/  ISETP.GT.AND P0, PT, R24, RZ, PT ;  /* 0x000000ff1800720c */ /* 0x000fda0003f04270 */
[----:B-1----:R-:W-:Y:S05]  /*e760*/  @P0 BRA `(.L_x_2286) ;  /* 0xfffffff000440947 */ /* 0x002fea000383ffff */
[----:B------:R-:W-:Y:S05]  /*e770*/  BSYNC B0 ;  /* 0x0000000000007941 */ /* 0x000fea0003800000 */
.L_x_2273:
        /* <DEDUP_REMOVED lines=16> */
[----:B0-----:R-:W-:-:S07]  /*e880*/  IADD3 R34, R0, UR46, R7 ;  /* 0x0000002e00227c10 */ /* 0x001fce000fffe007 */
.L_x_2288:
[----:B------:R-:W-:Y:S05]  /*e890*/  BSYNC B0 ;  /* 0x0000000000007941 */ /* 0x000fea0003800000 */
.L_x_2287:
[----:B------:R-:W-:-:S05]  /*e8a0*/  IMAD.U32 R0, RZ, RZ, UR47 ;  /* 0x0000002fff007e24 */ /* 0x000fca000f8e00ff */
[----:B------:R-:W-:-:S13]  /*e8b0*/  ISETP.NE.AND P0, PT, R0, 0x3, PT ;  /* 0x000000030000780c */ /* 0x000fda0003f05270 */
[----:B------:R-:W-:Y:S05]  /*e8c0*/  @!P0 BRA `(.L_x_2289) ;  /* 0x0000000000048947 */ /* 0x000fea0003800000 */
[----:B------:R-:W-:Y:S01]  /*e8d0*/  BPT.TRAP 0x1 ;  /* 0x000000040000795c */ /* 0x000fe20000300000 */
.L_x_2289:
[----:B------:R-:W-:Y:S01]  /*e8e0*/  IMAD R4, R23, 0x8, R17 ;  /* 0x0000000817047824 */ /* 0x000fe200078e0211 */
[----:B------:R-:W-:Y:S01]  /*e8f0*/  SHF.L.U32 R3, R26, 0x1f, RZ ;  /* 0x0000001f1a037819 */ /* 0x000fe200000006ff */
[----:B------:R-:W-:Y:S01]  /*e900*/  BSSY B0, `(.L_x_2290) ;  /* 0x0000005000007945 */ /* 0x000fe20003800000 */
[----:B------:R-:W-:Y:S02]  /*e910*/  MOV R5, 0xffffffa0 ;  /* 0xffffffa000057802 */ /* 0x000fe40000000f00 */
[----:B------:R-:W0:Y:S03]  /*e920*/  SYNCS.PHASECHK.TRANS64.TRYWAIT P0, [R4+URZ+0x2a860], R3 ;  /* 0x02a86003040075a7 */ /* 0x000e26000800017f */
[----:B------:R-:W-:Y:S01]  /*e930*/  IMAD R5, R24, R5, UR38 ;  /* 0x0000002618057e24 */ /* 0x000fe2000f8e0205 */
[----:B0-----:R-:W-:Y:S06]  /*e940*/  @!P0 BRA `(.L_x_2291) ;  /* 0x0000002c00cc8947 */ /* 0x001fec0003800000 */
.L_x_2378:
[----:B------:R-:W-:Y:S05]  /*e950*/  BSYNC B0 ;  /* 0x0000000000007941 */ /* 0x000fea0003800000 */
.L_x_2290:
[----:B------:R-:W-:Y:S01]  /*e960*/  UMOV UR4, 0xffffffff ;  /* 0xffffffff00047882 */ /* 0x000fe20000000000 */
[C---:B------:R-:W-:Y:S01]  /*e970*/  LOP3.LUT P3, RZ, R16.reuse, 0x2, RZ, 0xc0, !PT ;  /* 0x0000000210ff7812 */ /* 0x040fe2000786c0ff */
[----:B------:R-:W-:Y:S01]  /*e980*/  IMAD R8, R23, 0x3000, R30 ;  /* 0x0000300017087824 */ /* 0x000fe200078e021e */
[----:B------:R-:W-:Y:S01]  /*e990*/  LOP3.LUT P1, RZ, R16, 0x1, RZ, 0xc0, !PT ;  /* 0x0000000110ff7812 */ /* 0x000fe2000782c0ff */
[----:B------:R-:W-:Y:S01]  /*e9a0*/  IMAD.IADD R5, R5, 0x1, -R36 ;  /* 0x0000000105057824 */ /* 0x000fe200078e0a24 */
[----:B------:R-:W-:Y:S11]  /*e9b0*/  BRA.DIV UR4, `(.L_x_2292) ;  /* 0x0000002e04c47947 */ /* 0x000ff6000b800000 */
[----:B------:R-:W1:Y:S01]  /*e9c0*/  SHFL.IDX PT, R14, R18, RZ, 0x181f ;  /* 0x00181fff120e7589 */ /* 0x000e6200000e0000 */
[----:B------:R-:W-:-:S03]  /*e9d0*/  IMAD.SHL.U32 R6, R37, 0x2, RZ ;  /* 0x0000000225067824 */ /* 0x000fc600078e00ff */
[----:B------:R-:W0:Y:S04]  /*e9e0*/  SHFL.IDX PT, R0, R19, RZ, 0x181f ;  /* 0x00181fff13007589 */ /* 0x000e2800000e0000 */
[----:B------:R-:W-:Y:S01]  /*e9f0*/  SHFL.IDX PT, R7, R19, 0x1, 0x181f ;  /* 0x00381f0013077f89 */ /* 0x000fe200000e0000 */
[----:B-1----:R-:W-:-:S03]  /*ea00*/  IADD3 R2, P0, R14, R6, RZ ;  /* 0x000000060e027210 */ /* 0x002fc60007f1e0ff */
[----:B------:R-:W1:Y:S01]  /*ea10*/  SHFL.IDX PT, R14, R18, 0x1, 0x181f ;  /* 0x00381f00120e7f89 */ /* 0x000e6200000e0000 */
[----:B0-----:R-:W-:Y:S01]  /*ea20*/  IADD3.X R3, RZ, R0, RZ, P0, !PT ;  /* 0x00000000ff037210 */ /* 0x001fe200007fe4ff */
[----:B------:R-:W-:Y:S01]  /*ea30*/  IMAD R0, R8, 0x2, R17 ;  /* 0x0000000208007824 */ /* 0x000fe200078e0211 */
[----:B------:R-:W-:-:S13]  /*ea40*/  ISETP.LT.OR P0, PT, R5, 0x1, P3 ;  /* 0x000000010500780c */ /* 0x000fda0001f01670 */
[----:B------:R-:W-:Y:S01]  /*ea50*/  LDGSTS.E.BYPASS.LTC128B.128 [R0+0x400], desc[UR36][R2.64], !P0 ;  /* 0x0040000002007fae */ /* 0x000fe2000c101d64 */
[----:B------:R-:W-:-:S13]  /*ea60*/  ISETP.LT.OR P0, PT, R5, 0x1, P1 ;  /* 0x000000010500780c */ /* 0x000fda0000f01670 */
[----:B------:R1:W-:Y:S02]  /*ea70*/  LDGSTS.E.BYPASS.LTC128B.128 [R0+0x3400], desc[UR36][R2.64+0x80], !P0 ;  /* 0x0340008002007fae */ /* 0x0003e4000c101d64 */
[----:B-1----:R-:W-:Y:S02]  /*ea80*/  IADD3 R2, P0, R14, R6, RZ ;  /* 0x000000060e027210 */ /* 0x002fe40007f1e0ff */
[----:B------:R-:W0:Y:S03]  /*ea90*/  SHFL.IDX PT, R14, R18, 0x2, 0x181f ;  /* 0x00581f00120e7f89 */ /* 0x000e2600000e0000 */
[----:B------:R-:W-:Y:S01]  /*eaa0*/  IMAD.X R3, RZ, RZ, R7, P0 ;  /* 0x000000ffff037224 */ /* 0x000fe200000e0607 */
[----:B------:R-:W-:Y:S01]  /*eab0*/  ISETP.LT.OR P0, PT, R5, 0x11, P3 ;  /* 0x000000110500780c */ /* 0x000fe20001f01670 */
[----:B------:R-:W1:-:S12]  /*eac0*/  SHFL.IDX PT, R7, R19, 0x2, 0x181f ;  /* 0x00581f0013077f89 */ /* 0x000e5800000e0000 */
[----:B------:R-:W-:Y:S01]  /*ead0*/  LDGSTS.E.BYPASS.LTC128B.128 [R0+0xc00], desc[UR36][R2.64], !P0 ;  /* 0x00c0000002007fae */ /* 0x000fe2000c101d64 */
[----:B------:R-:W-:-:S13]  /*eae0*/  ISETP.LT.OR P0, PT, R5, 0x11, P1 ;  /* 0x000000110500780c */ /* 0x000fda0000f01670 */
[----:B------:R0:W-:Y:S02]  /*eaf0*/  LDGSTS.E.BYPASS.LTC128B.128 [R0+0x3c00], desc[UR36][R2.64+0x80], !P0 ;  /* 0x03c0008002007fae */ /* 0x0001e4000c101d64 */
[----:B0-----:R-:W-:Y:S02]  /*eb00*/  IADD3 R2, P0, R14, R6, RZ ;  /* 0x000000060e027210 */ /* 0x001fe40007f1e0ff */
[----:B------:R-:W0:Y:S03]  /*eb10*/  SHFL.IDX PT, R14, R18, 0x3, 0x181f ;  /* 0x00781f00120e7f89 */ /* 0x000e2600000e0000 */
[----:B-1----:R-:W-:Y:S01]  /*eb20*/  IMAD.X R3, RZ, RZ, R7, P0 ;  /* 0x000000ffff037224 */ /* 0x002fe200000e0607 */
[----:B------:R-:W-:Y:S01]  /*eb30*/  ISETP.LT.OR P0, PT, R5, 0x21, P3 ;  /* 0x000000210500780c */ /* 0x000fe20001f01670 */
[----:B------:R-:W1:-:S12]  /*eb40*/  SHFL.IDX PT, R7, R19, 0x3, 0x181f ;  /* 0x00781f0013077f89 */ /* 0x000e5800000e0000 */
[----:B------:R-:W-:Y:S01]  /*eb50*/  LDGSTS.E.BYPASS.LTC128B.128 [R0+0x1400], desc[UR36][R2.64], !P0 ;  /* 0x0140000002007fae */ /* 0x000fe2000c101d64 */
[----:B------:R-:W-:-:S13]  /*eb60*/  ISETP.LT.OR P0, PT, R5, 0x21, P1 ;  /* 0x000000210500780c */ /* 0x000fda0000f01670 */
[----:B------:R0:W-:Y:S02]  /*eb70*/  LDGSTS.E.BYPASS.LTC128B.128 [R0+0x4400], desc[UR36][R2.64+0x80], !P0 ;  /* 0x0440008002007fae */ /* 0x0001e4000c101d64 */
[----:B0-----:R-:W-:Y:S02]  /*eb80*/  IADD3 R2, P0, R14, R6, RZ ;  /* 0x000000060e027210 */ /* 0x001fe40007f1e0ff */
[----:B------:R-:W0:Y:S02]  /*eb90*/  SHFL.IDX PT, R14, R18, 0x4, 0x181f ;  /* 0x00981f00120e7f89 */ /* 0x000e2400000e0000 */
[----:B-1----:R-:W-:Y:S02]  /*eba0*/  IADD3.X R3, RZ, R7, RZ, P0, !PT ;  /* 0x00000007ff037210 */ /* 0x002fe400007fe4ff */
[----:B------:R-:W-:Y:S01]  /*ebb0*/  ISETP.LT.OR P0, PT, R5, 0x31, P3 ;  /* 0x000000310500780c */ /* 0x000fe20001f01670 */
[----:B------:R-:W1:-:S12]  /*ebc0*/  SHFL.IDX PT, R7, R19, 0x4, 0x181f ;  /* 0x00981f0013077f89 */ /* 0x000e5800000e0000 */
[----:B------:R-:W-:Y:S01]  /*ebd0*/  LDGSTS.E.BYPASS.LTC128B.128 [R0+0x1c00], desc[UR36][R2.64], !P0 ;  /* 0x01c0000002007fae */ /* 0x000fe2000c101d64 */
[----:B------:R-:W-:-:S13]  /*ebe0*/  ISETP.LT.OR P0, PT, R5, 0x31, P1 ;  /* 0x000000310500780c */ /* 0x000fda0000f01670 */
[----:B------:R0:W-:Y:S02]  /*ebf0*/  LDGSTS.E.BYPASS.LTC128B.128 [R0+0x4c00], desc[UR36][R2.64+0x80], !P0 ;  /* 0x04c0008002007fae */ /* 0x0001e4000c101d64 */
[----:B0-----:R-:W-:Y:S02]  /*ec00*/  IADD3 R2, P0, R14, R6, RZ ;  /* 0x000000060e027210 */ /* 0x001fe40007f1e0ff */
[----:B------:R0:W2:Y:S03]  /*ec10*/  SHFL.IDX PT, R14, R18, 0x5, 0x181f ;  /* 0x00b81f00120e7f89 */ /* 0x0000a600000e0000 */
[----:B-1----:R-:W-:Y:S01]  /*ec20*/  IMAD.X R3, RZ, RZ, R7, P0 ;  /* 0x000000ffff037224 */ /* 0x002fe200000e0607 */
[----:B------:R-:W-:Y:S01]  /*ec30*/  ISETP.LT.OR P0, PT, R5, 0x41, P3 ;  /* 0x000000410500780c */ /* 0x000fe20001f01670 */
[----:B------:R0:W1:-:S12]  /*ec40*/  SHFL.IDX PT, R7, R19, 0x5, 0x181f ;  /* 0x00b81f0013077f89 */ /* 0x00005800000e0000 */
[----:B------:R0:W-:Y:S01]  /*ec50*/  LDGSTS.E.BYPASS.LTC128B.128 [R0+0x2400], desc[UR36][R2.64], !P0 ;  /* 0x0240000002007fae */ /* 0x0001e2000c101d64 */
[----:B------:R-:W-:-:S13]  /*ec60*/  ISETP.LT.OR P0, PT, R5, 0x41, P1 ;  /* 0x000000410500780c */ /* 0x000fda0000f01670 */
[----:B-12---:R0:W-:Y:S02]  /*ec70*/  LDGSTS.E.BYPASS.LTC128B.128 [R0+0x5400], desc[UR36][R2.64+0x80], !P0 ;  /* 0x0540008002007fae */ /* 0x0061e4000c101d64 */
.L_x_2392:
        /* <DEDUP_REMOVED lines=11> */
.L_x_2293:
        /* <DEDUP_REMOVED lines=11> */
.L_x_2294:
[----:B------:R0:W-:Y:S01]  /*ede0*/  SYNCS.ARRIVE.TRANS64.A1T0 RZ, [R4+URZ+0x2a850], RZ ;  /* 0x02a850ff04ff79a7 */ /* 0x0001e2000810003f */
[----:B------:R-:W-:-:S04]  /*edf0*/  IADD3 R23, R23, 0x1, RZ ;  /* 0x0000000117177810 */ /* 0x000fc80007ffe0ff */
[----:B------:R-:W-:-:S04]  /*ee00*/  ISETP.NE.AND P0, PT, R23, 0x2, PT ;  /* 0x000000021700780c */ /* 0x000fc80003f05270 */
[----:B------:R-:W-:Y:S02]  /*ee10*/  SEL R3, RZ, 0x1, P0 ;  /* 0x00000001ff037807 */ /* 0x000fe40000000000 */
[----:B------:R-:W-:Y:S02]  /*ee20*/  SEL R23, R23, RZ, P0 ;  /* 0x000000ff17177207 */ /* 0x000fe40000000000 */
[----:B0-----:R-:W-:-:S07]  /*ee30*/  LOP3.LUT R26, R26, R3, RZ, 0x3c, !PT ;  /* 0x000000031a1a7212 */ /* 0x001fce00078e3cff */
.L_x_2254:
[----:B------:R-:W-:Y:S05]  /*ee40*/  BSYNC B7 ;  /* 0x0000000000077941 */ /* 0x000fea0003800000 */
.L_x_2252:
        /* <DEDUP_REMOVED lines=11> */
.L_x_2295:
[----:B------:R-:W-:-:S03]  /*ef00*/  UMOV UR4, 0xffffffff ;  /* 0xffffffff00047882 */ /* 0x000fc60000000000 */
[----:B------:R-:W-:Y:S05]  /*ef10*/  BRA.DIV UR4, `(.L_x_2297) ;  /* 0x0000003204747947 */ /* 0x000fea000b800000 */
[----:B------:R0:W1:Y:S02]  /*ef20*/  SHFL.IDX PT, R14, R34, RZ, 0x1f ;  /* 0x00001fff220e7589 */ /* 0x00006400000e0000 */
.L_x_2395:
        /* <DEDUP_REMOVED lines=8> */
.L_x_2296:
[----:B------:R-:W-:Y:S02]  /*efb0*/  ULDC UR4, c[0x0][0xc38] ;  /* 0x00030e0000047ab9 */ /* 0x000fe40000000800 */
[----:B-1----:R-:W-:-:S13]  /*efc0*/  ISETP.GE.AND P0, PT, R34, UR4, PT ;  /* 0x0000000422007c0c */ /* 0x002fda000bf06270 */
[----:B------:R-:W-:Y:S05]  /*efd0*/  @!P0 BRA `(.L_x_2298) ;  /* 0xffffffc400e08947 */ /* 0x000fea000383ffff */
.L_x_2249:
[----:B------:R-:W2:Y:S01]  /*efe0*/  LDL.LU R0, [R1] ;  /* 0x0000000001007983 */ /* 0x000ea20000300800 */
[----:B------:R-:W-:Y:S01]  /*eff0*/  BSSY B0, `(.L_x_2299) ;  /* 0x000000b000007945 */ /* 0x000fe20003800000 */
[----:B------:R-:W1:Y:S01]  /*f000*/  S2R R5, SR_CgaCtaId ;  /* 0x0000000000057919 */ /* 0x000e620000008800 */
[----:B--2---:R-:W-:-:S05]  /*f010*/  VIADD R0, R0, 0x1 ;  /* 0x0000000100007836 */ /* 0x004fca0000000000 */
[----:B------:R-:W-:-:S04]  /*f020*/  LEA.HI R2, R0, R0, RZ, 0x1 ;  /* 0x0000000000027211 */ /* 0x000fc800078f08ff */
[----:B------:R-:W-:Y:S02]  /*f030*/  LOP3.LUT R3, R2, 0xfffffffe, RZ, 0xc0, !PT ;  /* 0xfffffffe02037812 */ /* 0x000fe400078ec0ff */
[----:B------:R-:W-:Y:S02]  /*f040*/  MOV R2, 0x400 ;  /* 0x0000040000027802 */ /* 0x000fe40000000f00 */
[----:B------:R-:W-:Y:S02]  /*f050*/  IADD3 R0, R0, -R3, RZ ;  /* 0x8000000300007210 */ /* 0x000fe40007ffe0ff */
[----:B-1----:R-:W-:Y:S02]  /*f060*/  LEA R4, R5, R2, 0x18 ;  /* 0x0000000205047211 */ /* 0x002fe400078ec0ff */
[----:B------:R-:W-:-:S04]  /*f070*/  SHF.L.U32 R0, R0, 0x1f, RZ ;  /* 0x0000001f00007819 */ /* 0x000fc800000006ff */
[----:B------:R-:W1:Y:S02]  /*f080*/  SYNCS.PHASECHK.TRANS64.TRYWAIT P0, [R4+URZ+0x2a820], R0 ;  /* 0x02a82000040075a7 */ /* 0x000e64000800017f */
[----:B-1----:R-:W-:Y:S05]  /*f090*/  @!P0 BRA `(.L_x_2300) ;  /* 0x00000030003c8947 */ /* 0x002fea0003800000 */
.L_x_2396:
[----:B------:R-:W-:Y:S05]  /*f0a0*/  BSYNC B0 ;  /* 0x0000000000007941 */ /* 0x000fea0003800000 */
.L_x_2299:
[----:B------:R-:W-:-:S03]  /*f0b0*/  UMOV UR4, 0xffffffff ;  /* 0xffffffff00047882 */ /* 0x000fc60000000000 */
[----:B------:R-:W-:Y:S05]  /*f0c0*/  BRA.DIV UR4, `(.L_x_2301) ;  /* 0x0000003204447947 */ /* 0x000fea000b800000 */
[----:B-1----:R-:W1:Y:S02]  /*f0d0*/  S2R R0, SR_TID.X ;  /* 0x0000000000007919 */ /* 0x002e640000002100 */
[----:B-1----:R-:W-:-:S04]  /*f0e0*/  SHF.R.U32.HI R0, RZ, 0x5, R0 ;  /* 0x00000005ff007819 */ /* 0x002fc80000011600 */
[----:B------:R-:W-:-:S05]  /*f0f0*/  LOP3.LUT R0, R0, 0x3, RZ, 0xc0, !PT ;  /* 0x0000000300007812 */ /* 0x000fca00078ec0ff */
[----:B------:R1:W2:Y:S02]  /*f100*/  SHFL.IDX PT, R14, R0, RZ, 0x1f ;  /* 0x00001fff000e7589 */ /* 0x0002a400000e0000 */
.L_x_2399:
[----:B--2---:R-:W-:Y:S01]  /*f110*/  ISETP.NE.AND P0, PT, R14, RZ, PT ;  /* 0x000000ff0e00720c */ /* 0x004fe20003f05270 */
[----:B------:R-:W-:-:S12]  /*f120*/  BSSY B0, `(.L_x_2302) ;  /* 0x0000024000007945 */ /* 0x000fd80003800000 */
[----:B------:R-:W-:Y:S05]  /*f130*/  @P0 BRA `(.L_x_2303) ;  /* 0x0000000000880947 */ /* 0x000fea0003800000 */
[----:B------:R-:W-:-:S03]  /*f140*/  UMOV UR4, 0xffffffff ;  /* 0xffffffff00047882 */ /* 0x000fc60000000000 */
[----:B------:R-:W-:Y:S05]  /*f150*/  BRA.DIV UR4, `(.L_x_2304) ;  /* 0x0000003204547947 */ /* 0x000fea000b800000 */
[----:B------:R-:W-:-:S13]  /*f160*/  ELECT P6, URZ, PT ;  /* 0x00000000003f782f */ /* 0x000fda00038c0000 */
.L_x_2402:
[----:B------:R-:W-:Y:S05]  /*f170*/  @!P6 BRA `(.L_x_2303) ;  /* 0x000000000078e947 */ /* 0x000fea0003800000 */
[----:B------:R-:W-:-:S06]  /*f180*/  ULOP3.LUT UR4, UR61, 0x2, URZ, 0xfc, !UPT ;  /* 0x000000023d047892 */ /* 0x000fcc000f8efc3f */
[----:B-1----:R-:W-:-:S05]  /*f190*/  IMAD.U32 R0, RZ, RZ, UR4 ;  /* 0x00000004ff007e24 */ /* 0x002fca000f8e00ff */
[----:B------:R-:W-:-:S13]  /*f1a0*/  ISETP.NE.AND P0, PT, R0, 0x3, PT ;  /* 0x000000030000780c */ /* 0x000fda0003f05270 */
[----:B------:R-:W-:Y:S05]  /*f1b0*/  @!P0 BRA `(.L_x_2305) ;  /* 0x0000000000048947 */ /* 0x000fea0003800000 */
[----:B------:R-:W-:Y:S01]  /*f1c0*/  BPT.TRAP 0x1 ;  /* 0x000000040000795c */ /* 0x000fe20000300000 */
.L_x_2305:
[C---:B------:R-:W-:Y:S01]  /*f1d0*/  IMAD R5, R23.reuse, 0x8, R4 ;  /* 0x0000000817057824 */ /* 0x040fe200078e0204 */
[----:B------:R-:W-:Y:S01]  /*f1e0*/  SHF.L.U32 R0, R26, 0x1f, RZ ;  /* 0x0000001f1a007819 */ /* 0x000fe200000006ff */
[----:B------:R-:W-:-:S03]  /*f1f0*/  VIADD R23, R23, 0x1 ;  /* 0x0000000117177836 */ /* 0x000fc60000000000 */
[----:B------:R-:W1:Y:S02]  /*f200*/  SYNCS.PHASECHK.TRANS64.TRYWAIT P1, [R5+URZ+0x2a840], R0 ;  /* 0x02a84000050075a7 */ /* 0x000e64000802017f */
[----:B------:R-:W-:-:S04]  /*f210*/  ISETP.NE.AND P2, PT, R23, 0x2, PT ;  /* 0x000000021700780c */ /* 0x000fc80003f45270 */
[----:B------:R-:W-:Y:S01]  /*f220*/  SEL R3, RZ, 0x1, P2 ;  /* 0x00000001ff037807 */ /* 0x000fe20001000000 */
[----:B-1----:R-:W-:Y:S08]  /*f230*/  @!P1 BRA `(.L_x_2306) ;  /* 0x00000030003c9947 */ /* 0x002ff00003800000 */
.L_x_2403:
[----:B------:R-:W-:Y:S02]  /*f240*/  SEL R23, R23, RZ, P2 ;  /* 0x000000ff17177207 */ /* 0x000fe40001000000 */
[----:B------:R-:W-:Y:S01]  /*f250*/  LOP3.LUT R2, R26, R3, RZ, 0x3c, !PT ;  /* 0x000000031a027212 */ /* 0x000fe200078e3cff */
[----:B------:R-:W-:Y:S06]  /*f260*/  @!P0 BRA `(.L_x_2307) ;  /* 0x0000000000048947 */ /* 0x000fec0003800000 */
[----:B------:R-:W-:Y:S01]  /*f270*/  BPT.TRAP 0x1 ;  /* 0x000000040000795c */ /* 0x000fe20000300000 */
.L_x_2307:
[----:B------:R-:W-:Y:S02]  /*f280*/  LEA R23, R23, R4, 0x3 ;  /* 0x0000000417177211 */ /* 0x000fe400078e18ff */
[----:B------:R-:W-:-:S04]  /*f290*/  SHF.L.U32 R2, R2, 0x1f, RZ ;  /* 0x0000001f02027819 */ /* 0x000fc800000006ff */
[----:B------:R-:W2:Y:S02]  /*f2a0*/  SYNCS.PHASECHK.TRANS64.TRYWAIT P1, [R23+URZ+0x2a840], R2 ;  /* 0x02a84002170075a7 */ /* 0x000ea4000802017f */
[----:B--2---:R-:W-:Y:S05]  /*f2b0*/  @!P1 BRA `(.L_x_2308) ;  /* 0x0000003000309947 */ /* 0x004fea0003800000 */
.L_x_2404:
[----:B------:R-:W-:Y:S05]  /*f2c0*/  @!P0 BRA `(.L_x_2309) ;  /* 0x0000000000048947 */ /* 0x000fea0003800000 */
[----:B------:R-:W-:Y:S01]  /*f2d0*/  BPT.TRAP 0x1 ;  /* 0x000000040000795c */ /* 0x000fe20000300000 */
.L_x_2309:
[----:B------:R-:W3:Y:S02]  /*f2e0*/  SYNCS.PHASECHK.TRANS64.TRYWAIT P1, [R5+URZ+0x2a860], R0 ;  /* 0x02a86000050075a7 */ /* 0x000ee4000802017f */
[----:B---3--:R-:W-:Y:S05]  /*f2f0*/  @!P1 BRA `(.L_x_2310) ;  /* 0x0000003000349947 */ /* 0x008fea0003800000 */
.L_x_2405:
[----:B------:R-:W-:Y:S05]  /*f300*/  @!P0 BRA `(.L_x_2311) ;  /* 0x0000000000048947 */ /* 0x000fea0003800000 */
[----:B------:R-:W-:Y:S01]  /*f310*/  BPT.TRAP 0x1 ;  /* 0x000000040000795c */ /* 0x000fe20000300000 */
.L_x_2311:
[----:B----4-:R4:W0:Y:S02]  /*f320*/  SYNCS.PHASECHK.TRANS64.TRYWAIT P0, [R23+URZ+0x2a860], R2 ;  /* 0x02a86002170075a7 */ /* 0x010824000800017f */
[----:B0-----:R-:W-:Y:S05]  /*f330*/  @!P0 NANOSLEEP.SYNCS 0x989680 ;  /* 0x009896800000895d */ /* 0x001fea0003900000 */
[----:B------:R-:W0:Y:S02]  /*f340*/  @!P0 SYNCS.PHASECHK.TRANS64 P0, [R23+URZ+0x2a860], R2 ;  /* 0x02a86002170085a7 */ /* 0x000e24000800007f */
[----:B0-----:R-:W-:Y:S05]  /*f350*/  @!P0 BRA `(.L_x_2311) ;  /* 0xfffffffc00f08947 */ /* 0x001fea000383ffff */
.L_x_2303:
[----:B------:R-:W-:Y:S05]  /*f360*/  BSYNC B0 ;  /* 0x0000000000007941 */ /* 0x000fea0003800000 */
.L_x_2302:
[----:B------:R-:W-:Y:S05]  /*f370*/  EXIT ;  /* 0x000000000000794d */ /* 0x000fea0003800000 */
.L_x_2196:
[----:B0-----:R-:W-:-:S04]  /*f380*/  IMAD.U32 R3, RZ, RZ, UR40 ;  /* 0x00000028ff037e24 */ /* 0x001fc8000f8e00ff */
[----:B------:R0:W1:Y:S03]  /*f390*/  SYNCS.PHASECHK.TRANS64.TRYWAIT P1, [R3+URZ+0x2a800], R0 ;  /* 0x02a80000030075a7 */ /* 0x000066000802017f */
[----:B-1----:R-:W-:Y:S05]  /*f3a0*/  @!P1 NANOSLEEP.SYNCS 0x989680 ;  /* 0x009896800000995d */ /* 0x002fea0003900000 */
[----:B------:R-:W1:Y:S02]  /*f3b0*/  @!P1 SYNCS.PHASECHK.TRANS64 P1, [R3+URZ+0x2a800], R0 ;  /* 0x02a80000030095a7 */ /* 0x000e64000802007f */
[----:B-1----:R-:W-:Y:S05]  /*f3c0*/  @!P1 BRA `(.L_x_2196) ;  /* 0xfffffffc00ec9947 */ /* 0x002fea000383ffff */
[----:B------:R-:W-:Y:S05]  /*f3d0*/  BRA `(.L_x_2312) ;  /* 0xffffff2000887947 */ /* 0x000fea000383ffff */
.L_x_2200:
[----:B-1----:R1:W2:Y:S02]  /*f3e0*/  SYNCS.PHASECHK.TRANS64.TRYWAIT P1, [R0+URZ+0x2a830], R3 ;  /* 0x02a83003000075a7 */ /* 0x0022a4000802017f */
[----:B--2---:R-:W-:Y:S05]  /*f3f0*/  @!P1 NANOSLEEP.SYNCS 0x989680 ;  /* 0x009896800000995d */ /* 0x004fea0003900000 */
[----:B------:R-:W2:Y:S02]  /*f400*/  @!P1 SYNCS.PHASECHK.TRANS64 P1, [R0+URZ+0x2a830], R3 ;  /* 0x02a83003000095a7 */ /* 0x000ea4000802007f */
[----:B--2---:R-:W-:Y:S05]  /*f410*/  @!P1 BRA `(.L_x_2200) ;  /* 0xfffffffc00f09947 */ /* 0x004fea000383ffff */
[----:B------:R-:W-:Y:S05]  /*f420*/  BRA `(.L_x_2199) ;  /* 0xffffff2000a47947 */ /* 0x000fea000383ffff */
.L_x_2206:
[----:B-1----:R-:W-:-:S04]  /*f430*/  IMAD.U32 R10, RZ, RZ, UR7 ;  /* 0x00000007ff0a7e24 */ /* 0x002fc8000f8e00ff */
[----:B------:R1:W2:Y:S03]  /*f440*/  SYNCS.PHASECHK.TRANS64.TRYWAIT P1, [R10+URZ+0x2a830], R9 ;  /* 0x02a830090a0075a7 */ /* 0x0002a6000802017f */
[----:B--2---:R-:W-:Y:S05]  /*f450*/  @!P1 NANOSLEEP.SYNCS 0x989680 ;  /* 0x009896800000995d */ /* 0x004fea0003900000 */
[----:B------:R-:W2:Y:S02]  /*f460*/  @!P1 SYNCS.PHASECHK.TRANS64 P1, [R10+URZ+0x2a830], R9 ;  /* 0x02a830090a0095a7 */ /* 0x000ea4000802007f */
[----:B--2---:R-:W-:Y:S05]  /*f470*/  @!P1 BRA `(.L_x_2206) ;  /* 0xfffffffc00ec9947 */ /* 0x004fea000383ffff */
[----:B------:R-:W-:Y:S05]  /*f480*/  BRA `(.L_x_2205) ;  /* 0xffffff4800347947 */ /* 0x000fea000383ffff */
.L_x_2210:
[----:B01----:R-:W-:-:S04]  /*f490*/  IMAD.U32 R9, RZ, RZ, UR10 ;  /* 0x0000000aff097e24 */ /* 0x003fc8000f8e00ff */
[----:B------:R0:W1:Y:S03]  /*f4a0*/  SYNCS.PHASECHK.TRANS64.TRYWAIT P1, [R9+URZ+0x2a850], R0 ;  /* 0x02a85000090075a7 */ /* 0x000066000802017f */
[----:B-1----:R-:W-:Y:S05]  /*f4b0*/  @!P1 NANOSLEEP.SYNCS 0x989680 ;  /* 0x009896800000995d */ /* 0x002fea0003900000 */
[----:B------:R-:W1:Y:S02]  /*f4c0*/  @!P1 SYNCS.PHASECHK.TRANS64 P1, [R9+URZ+0x2a850], R0 ;  /* 0x02a85000090095a7 */ /* 0x000e64000802007f */
[----:B-1----:R-:W-:Y:S05]  /*f4d0*/  @!P1 BRA `(.L_x_2210) ;  /* 0xfffffffc00ec9947 */ /* 0x002fea000383ffff */
[----:B------:R-:W-:Y:S05]  /*f4e0*/  BRA `(.L_x_2209) ;  /* 0xffffff50007c7947 */ /* 0x000fea000383ffff */
.L_x_2218:
[----:B-1----:R-:W-:-:S04]  /*f4f0*/  MOV R10, UR7 ;  /* 0x00000007000a7c02 */ /* 0x002fc80008000f00 */
[----:B------:R1:W2:Y:S03]  /*f500*/  SYNCS.PHASECHK.TRANS64.TRYWAIT P1, [R10+URZ+0x2a830], R9 ;  /* 0x02a830090a0075a7 */ /* 0x0002a6000802017f */
[----:B--2---:R-:W-:Y:S05]  /*f510*/  @!P1 NANOSLEEP.SYNCS 0x989680 ;  /* 0x009896800000995d */ /* 0x004fea0003900000 */
[----:B------:R-:W2:Y:S02]  /*f520*/  @!P1 SYNCS.PHASECHK.TRANS64 P1, [R10+URZ+0x2a830], R9 ;  /* 0x02a830090a0095a7 */ /* 0x000ea4000802007f */
[----:B--2---:R-:W-:Y:S05]  /*f530*/  @!P1 BRA `(.L_x_2218) ;  /* 0xfffffffc00ec9947 */ /* 0x004fea000383ffff */
[----:B------:R-:W-:Y:S05]  /*f540*/  BRA `(.L_x_2217) ;  /* 0xffffff7000907947 */ /* 0x000fea000383ffff */
.L_x_2222:
[----:B01----:R-:W-:-:S04]  /*f550*/  IMAD.U32 R9, RZ, RZ, UR7 ;  /* 0x00000007ff097e24 */ /* 0x003fc8000f8e00ff */
[----:B------:R0:W1:Y:S03]  /*f560*/  SYNCS.PHASECHK.TRANS64.TRYWAIT P1, [R9+URZ+0x2a850], R0 ;  /* 0x02a85000090075a7 */ /* 0x000066000802017f */
[----:B-1----:R-:W-:Y:S05]  /*f570*/  @!P1 NANOSLEEP.SYNCS 0x989680 ;  /* 0x009896800000995d */ /* 0x002fea0003900000 */
[----:B------:R-:W1:Y:S02]  /*f580*/  @!P1 SYNCS.PHASECHK.TRANS64 P1, [R9+URZ+0x2a850], R0 ;  /* 0x02a85000090095a7 */ /* 0x000e64000802007f */
[----:B-1----:R-:W-:Y:S05]  /*f590*/  @!P1 BRA `(.L_x_2222) ;  /* 0xfffffffc00ec9947 */ /* 0x002fea000383ffff */
[----:B------:R-:W-:Y:S05]  /*f5a0*/  BRA `(.L_x_2221) ;  /* 0xffffff7800d87947 */ /* 0x000fea000383ffff */
.L_x_2229:
[----:B-1----:R-:W-:-:S04]  /*f5b0*/  IMAD.U32 R3, RZ, RZ, UR5 ;  /* 0x00000005ff037e24 */ /* 0x002fc8000f8e00ff */
[----:B------:R1:W2:Y:S03]  /*f5c0*/  SYNCS.PHASECHK.TRANS64.TRYWAIT P1, [R3+URZ+0x2a850], R0 ;  /* 0x02a85000030075a7 */ /* 0x0002a6000802017f */
[----:B--2---:R-:W-:Y:S05]  /*f5d0*/  @!P1 NANOSLEEP.SYNCS 0x989680 ;  /* 0x009896800000995d */ /* 0x004fea0003900000 */
[----:B------:R-:W2:Y:S02]  /*f5e0*/  @!P1 SYNCS.PHASECHK.TRANS64 P1, [R3+URZ+0x2a850], R0 ;  /* 0x02a85000030095a7 */ /* 0x000ea4000802007f */
[----:B--2---:R-:W-:Y:S05]  /*f5f0*/  @!P1 BRA `(.L_x_2229) ;  /* 0xfffffffc00ec9947 */ /* 0x004fea000383ffff */
[----:B------:R-:W-:Y:S05]  /*f600*/  BRA `(.L_x_2228) ;  /* 0xffffff9400ec7947 */ /* 0x000fea000383ffff */
.L_x_2260:
[----:B------:R-:W2:Y:S01]  /*f610*/  S2R R18, SR_TID.X ;  /* 0x0000000000127919 */ /* 0x000ea20000002100 */
[----:B------:R-:W-:Y:S01]  /*f620*/  MOV R12, RZ ;  /* 0x000000ff000c7202 */ /* 0x000fe20000000f00 */
        /* <DEDUP_REMOVED lines=8> */
.L_x_2313:
[----:B------:R-:W-:Y:S05]  /*f6b0*/  BRA `(.L_x_2314) ;  /* 0xffffffc800a47947 */ /* 0x000fea000383ffff */
.L_x_2263:
[----:B0-----:R0:W1:Y:S02]  /*f6c0*/  SYNCS.PHASECHK.TRANS64.TRYWAIT P0, [R0+URZ+0x2a840], R3 ;  /* 0x02a84003000075a7 */ /* 0x001064000800017f */
[----:B-1----:R-:W-:Y:S05]  /*f6d0*/  @!P0 NANOSLEEP.SYNCS 0x989680 ;  /* 0x009896800000895d */ /* 0x002fea0003900000 */
[----:B------:R-:W1:Y:S02]  /*f6e0*/  @!P0 SYNCS.PHASECHK.TRANS64 P0, [R0+URZ+0x2a840], R3 ;  /* 0x02a84003000085a7 */ /* 0x000e64000800007f */
[----:B-1----:R-:W-:Y:S05]  /*f6f0*/  @!P0 BRA `(.L_x_2263) ;  /* 0xfffffffc00f08947 */ /* 0x002fea000383ffff */
[----:B------:R-:W-:Y:S05]  /*f700*/  BRA `(.L_x_2315) ;  /* 0xffffffcc00a87947 */ /* 0x000fea000383ffff */
.L_x_2264:
[----:B------:R-:W-:Y:S01]  /*f710*/  BSSY B0, `(.L_x_2316) ;  /* 0x0000008000007945 */ /* 0x000fe20003800000 */
[----:B------:R-:W-:Y:S01]  /*f720*/  IMAD.MOV.U32 R13, RZ, RZ, R6 ;  /* 0x000000ffff0d7224 */ /* 0x000fe200078e0006 */
[----:B------:R-:W-:Y:S01]  /*f730*/  MOV R12, RZ ;  /* 0x000000ff000c7202 */ /* 0x000fe20000000f00 */
[----:B------:R-:W-:Y:S02]  /*f740*/  IMAD.MOV.U32 R11, RZ, RZ, 0x181f ;  /* 0x0000181fff0b7424 */ /* 0x000fe400078e00ff */
[----:B------:R-:W-:-:S07]  /*f750*/  IMAD.MOV.U32 R15, RZ, RZ, -0x1 ;  /* 0xffffffffff0f7424 */ /* 0x000fce00078e00ff */
[----:B------:R-:W-:Y:S05]  /*f760*/  WARPSYNC.COLLECTIVE R15, `(.L_x_2317) ;  /* 0x000000000f087348 */ /* 0x000fea0003c00000 */
[----:B------:R0:W1:Y:S02]  /*f770*/  SHFL.IDX P6, R14, R13, R12, R11 ;  /* 0x0000000c0d0e7389 */ /* 0x00006400000c000b */
[----:B01----:R-:W-:Y:S01]  /*f780*/  ENDCOLLECTIVE ;  /* 0x000000000000791b */ /* 0x003fe20003800000 */
.L_x_2317:
[----:B------:R-:W-:Y:S05]  /*f790*/  BSYNC B0 ;  /* 0x0000000000007941 */ /* 0x000fea0003800000 */
.L_x_2316:
[----:B------:R-:W-:Y:S01]  /*f7a0*/  MOV R13, R4 ;  /* 0x00000004000d7202 */ /* 0x000fe20000000f00 */
[----:B------:R-:W-:Y:S01]  /*f7b0*/  IMAD.MOV.U32 R12, RZ, RZ, RZ ;  /* 0x000000ffff0c7224 */ /* 0x000fe200078e00ff */
[----:B------:R-:W-:Y:S01]  /*f7c0*/  MOV R15, 0xffffffff ;  /* 0xffffffff000f7802 */ /* 0x000fe20000000f00 */
[----:B------:R-:W-:Y:S02]  /*f7d0*/  IMAD.MOV.U32 R11, RZ, RZ, 0x181f ;  /* 0x0000181fff0b7424 */ /* 0x000fe400078e00ff */
[----:B------:R-:W-:Y:S02]  /*f7e0*/  IMAD.MOV.U32 R2, RZ, RZ, R14 ;  /* 0x000000ffff027224 */ /* 0x000fe400078e000e */
[----:B------:R-:W-:-:S07]  /*f7f0*/  @P0 IMAD R9, R5, 0x2, R17 ;  /* 0x0000000205090824 */ /* 0x000fce00078e0211 */
[----:B------:R-:W-:Y:S05]  /*f800*/  WARPSYNC.COLLECTIVE R15, `(.L_x_2318) ;  /* 0x000000000f087348 */ /* 0x000fea0003c00000 */
[----:B------:R0:W1:Y:S02]  /*f810*/  SHFL.IDX P6, R14, R13, R12, R11 ;  /* 0x0000000c0d0e7389 */ /* 0x00006400000c000b */
[----:B01----:R-:W-:Y:S01]  /*f820*/  ENDCOLLECTIVE ;  /* 0x000000000000791b */ /* 0x003fe20003800000 */
.L_x_2318:
[----:B------:R-:W-:Y:S02]  /*f830*/  IMAD.MOV.U32 R13, RZ, RZ, R6 ;  /* 0x000000ffff0d7224 */ /* 0x000fe400078e0006 */
[----:B------:R-:W-:Y:S01]  /*f840*/  IMAD.MOV.U32 R12, RZ, RZ, 0x1 ;  /* 0x00000001ff0c7424 */ /* 0x000fe200078e00ff */
[----:B------:R-:W-:-:S05]  /*f850*/  @P0 LEA R14, P1, R37, R14, 0x1 ;  /* 0x0000000e250e0211 */ /* 0x000fca00078208ff */
[----:B------:R-:W-:Y:S01]  /*f860*/  @P0 IMAD.X R3, RZ, RZ, R2, P1 ;  /* 0x000000ffff030224 */ /* 0x000fe200008e0602 */
[----:B------:R-:W-:-:S07]  /*f870*/  @P0 MOV R2, R14 ;  /* 0x0000000e00020202 */ /* 0x000fce0000000f00 */
[----:B------:R-:W-:Y:S05]  /*f880*/  WARPSYNC.COLLECTIVE R15, `(.L_x_2319) ;  /* 0x000000000f087348 */ /* 0x000fea0003c00000 */
[----:B------:R0:W1:Y:S02]  /*f890*/  SHFL.IDX P6, R14, R13, R12, R11 ;  /* 0x0000000c0d0e7389 */ /* 0x00006400000c000b */
[----:B01----:R-:W-:Y:S01]  /*f8a0*/  ENDCOLLECTIVE ;  /* 0x000000000000791b */ /* 0x003fe20003800000 */
.L_x_2319:
[----:B------:R-:W-:Y:S01]  /*f8b0*/  @!PT LDS RZ, [RZ] ;  /* 0x00000000fffff984 */ /* 0x000fe20000000800 */
[----:B------:R-:W-:Y:S01]  /*f8c0*/  @!PT LDS RZ, [RZ] ;  /* 0x00000000fffff984 */ /* 0x000fe20000000800 */
[----:B------:R-:W-:Y:S01]  /*f8d0*/  @!PT LDS RZ, [RZ] ;  /* 0x00000000fffff984 */ /* 0x000fe20000000800 */
[----:B------:R0:W-:Y:S04]  /*f8e0*/  @P0 LDGSTS.E.BYPASS.LTC128B.128 [R9+0x18400], desc[UR36][R2.64], !P4 ;  /* 0x1840000002090fae */ /* 0x0001e8000e101d64 */
[----:B------:R0:W-:Y:S04]  /*f8f0*/  @P0 LDGSTS.E.BYPASS.LTC128B.128 [R9+0x1b400], desc[UR36][R2.64+0x80], !P3 ;  /* 0x1b40008002090fae */ /* 0x0001e8000d901d64 */
[----:B------:R0:W-:Y:S01]  /*f900*/  @P0 LDGSTS.E.BYPASS.LTC128B.128 [R9+0x1e400], desc[UR36][R2.64+0x100], !P2 ;  /* 0x1e40010002090fae */ /* 0x0001e2000d101d64 */
[----:B------:R-:W-:Y:S01]  /*f910*/  ISETP.GE.AND P0, PT, R7, 0x11, PT ;  /* 0x000000110700780c */ /* 0x000fe20003f06270 */
[----:B------:R-:W-:Y:S01]  /*f920*/  IMAD.MOV.U32 R13, RZ, RZ, R4 ;  /* 0x000000ffff0d7224 */ /* 0x000fe200078e0004 */
[----:B------:R-:W-:-:S11]  /*f930*/  MOV R8, R14 ;  /* 0x0000000e00087202 */ /* 0x000fd60000000f00 */
[----:B0-----:R-:W-:Y:S05]  /*f940*/  WARPSYNC.COLLECTIVE R15, `(.L_x_2320) ;  /* 0x000000000f087348 */ /* 0x001fea0003c00000 */
[----:B------:R1:W2:Y:S02]  /*f950*/  SHFL.IDX P6, R14, R13, R12, R11 ;  /* 0x0000000c0d0e7389 */ /* 0x0002a400000c000b */
[----:B012---:R-:W-:Y:S01]  /*f960*/  ENDCOLLECTIVE ;  /* 0x000000000000791b */ /* 0x007fe20003800000 */
.L_x_2320:
[----:B------:R-:W-:Y:S02]  /*f970*/  @P0 LEA R25, R5, R17, 0x1 ;  /* 0x0000001105190211 */ /* 0x000fe400078e08ff */
[----:B------:R-:W-:Y:S01]  /*f980*/  MOV R13, R6 ;  /* 0x00000006000d7202 */ /* 0x000fe20000000f00 */
[----:B------:R-:W-:Y:S01]  /*f990*/  IMAD.MOV.U32 R12, RZ, RZ, 0x2 ;  /* 0x00000002ff0c7424 */ /* 0x000fe200078e00ff */
[----:B------:R-:W-:-:S05]  /*f9a0*/  @P0 LEA R14, P1, R37, R14, 0x1 ;  /* 0x0000000e250e0211 */ /* 0x000fca00078208ff */
[----:B------:R-:W-:-:S08]  /*f9b0*/  @P0 IMAD.MOV.U32 R2, RZ, RZ, R14 ;  /* 0x000000ffff020224 */ /* 0x000fd000078e000e */
[----:B------:R-:W-:Y:S05]  /*f9c0*/  WARPSYNC.COLLECTIVE R15, `(.L_x_2321) ;  /* 0x000000000f087348 */ /* 0x000fea0003c00000 */
[----:B------:R0:W1:Y:S02]  /*f9d0*/  SHFL.IDX P6, R14, R13, R12, R11 ;  /* 0x0000000c0d0e7389 */ /* 0x00006400000c000b */
[----:B01----:R-:W-:Y:S01]  /*f9e0*/  ENDCOLLECTIVE ;  /* 0x000000000000791b */ /* 0x003fe20003800000 */
.L_x_2321:
[----:B------:R-:W-:-:S04]  /*f9f0*/  @P0 IMAD.X R21, RZ, RZ, R8, P1 ;  /* 0x000000ffff150224 */ /* 0x000fc800008e0608 */
[----:B------:R-:W-:-:S05]  /*fa00*/  @P0 IMAD.MOV.U32 R3, RZ, RZ, R21 ;  /* 0x000000ffff030224 */ /* 0x000fca00078e0015 */
[----:B------:R-:W-:Y:S01]  /*fa10*/  @!PT LDS RZ, [RZ] ;  /* 0x00000000fffff984 */ /* 0x000fe20000000800 */
[----:B------:R-:W-:Y:S01]  /*fa20*/  @!PT LDS RZ, [RZ] ;  /* 0x00000000fffff984 */ /* 0x000fe20000000800 */
[----:B------:R-:W-:Y:S01]  /*fa30*/  @!PT LDS RZ, [RZ] ;  /* 0x00000000fffff984 */ /* 0x000fe20000000800 */
[----:B------:R0:W-:Y:S01]  /*fa40*/  @P0 LDGSTS.E.BYPASS.LTC128B.128 [R25+0x18c00], desc[UR36][R2.64], !P4 ;  /* 0x18c0000002190fae */ /* 0x0001e2000e101d64 */
[----:B------:R-:W-:-:S03]  /*fa50*/  MOV R13, R4 ;  /* 0x00000004000d7202 */ /* 0x000fc60000000f00 */
[----:B------:R0:W-:Y:S04]  /*fa60*/  @P0 LDGSTS.E.BYPASS.LTC128B.128 [R25+0x1bc00], desc[UR36][R2.64+0x80], !P3 ;  /* 0x1bc0008002190fae */ /* 0x0001e8000d901d64 */
[----:B------:R0:W-:Y:S01]  /*fa70*/  @P0 LDGSTS.E.BYPASS.LTC128B.128 [R25+0x1ec00], desc[UR36][R2.64+0x100], !P2 ;  /* 0x1ec0010002190fae */ /* 0x0001e2000d101d64 */
[----:B------:R-:W-:Y:S01]  /*fa80*/  ISETP.GE.AND P0, PT, R7, 0x21, PT ;  /* 0x000000210700780c */ /* 0x000fe20003f06270 */
[----:B------:R-:W-:-:S12]  /*fa90*/  IMAD.MOV.U32 R8, RZ, RZ, R14 ;  /* 0x000000ffff087224 */ /* 0x000fd800078e000e */
[----:B0-----:R-:W-:Y:S05]  /*faa0*/  WARPSYNC.COLLECTIVE R15, `(.L_x_2322) ;  /* 0x000000000f087348 */ /* 0x001fea0003c00000 */
[----:B------:R1:W2:Y:S02]  /*fab0*/  SHFL.IDX P6, R14, R13, R12, R11 ;  /* 0x0000000c0d0e7389 */ /* 0x0002a400000c000b */
[----:B012---:R-:W-:Y:S01]  /*fac0*/  ENDCOLLECTIVE ;  /* 0x000000000000791b */ /* 0x007fe20003800000 */
.L_x_2322:
[----:B------:R-:W-:Y:S02]  /*fad0*/  @P0 IMAD R21, R5, 0x2, R17 ;  /* 0x0000000205150824 */ /* 0x000fe400078e0211 */
        /* <DEDUP_REMOVED lines=8> */
.L_x_2323:
        /* <DEDUP_REMOVED lines=13> */
.L_x_2324:
[----:B------:R-:W-:Y:S02]  /*fc30*/  @P0 IMAD R25, R5, 0x2, R17 ;  /* 0x0000000205190824 */ /* 0x000fe400078e0211 */
[----:B------:R-:W-:Y:S02]  /*fc40*/  IMAD.MOV.U32 R13, RZ, RZ, R6 ;  /* 0x000000ffff0d7224 */ /* 0x000fe400078e0006 */
[----:B------:R-:W-:Y:S01]  /*fc50*/  IMAD.MOV.U32 R12, RZ, RZ, 0x4 ;  /* 0x00000004ff0c7424 */ /* 0x000fe200078e00ff */
[----:B------:R-:W-:-:S04]  /*fc60*/  @P0 LEA R14, P1, R37, R14, 0x1 ;  /* 0x0000000e250e0211 */ /* 0x000fc800078208ff */
[----:B------:R-:W-:Y:S01]  /*fc70*/  @P0 IADD3.X R9, RZ, R8, RZ, P1, !PT ;  /* 0x00000008ff090210 */ /* 0x000fe20000ffe4ff */
[----:B------:R-:W-:-:S08]  /*fc80*/  @P0 IMAD.MOV.U32 R2, RZ, RZ, R14 ;  /* 0x000000ffff020224 */ /* 0x000fd000078e000e */
[----:B------:R-:W-:Y:S05]  /*fc90*/  WARPSYNC.COLLECTIVE R15, `(.L_x_2325) ;  /* 0x000000000f087348 */ /* 0x000fea0003c00000 */
[----:B------:R0:W1:Y:S02]  /*fca0*/  SHFL.IDX P6, R14, R13, R12, R11 ;  /* 0x0000000c0d0e7389 */ /* 0x00006400000c000b */
[----:B01----:R-:W-:Y:S01]  /*fcb0*/  ENDCOLLECTIVE ;  /* 0x000000000000791b */ /* 0x003fe20003800000 */
.L_x_2325:
[----:B------:R-:W-:-:S05]  /*fcc0*/  @P0 MOV R3, R9 ;  /* 0x0000000900030202 */ /* 0x000fca0000000f00 */
[----:B------:R-:W-:Y:S01]  /*fcd0*/  @!PT LDS RZ, [RZ] ;  /* 0x00000000fffff984 */ /* 0x000fe20000000800 */
[----:B------:R-:W-:Y:S01]  /*fce0*/  @!PT LDS RZ, [RZ] ;  /* 0x00000000fffff984 */ /* 0x000fe20000000800 */
[----:B------:R-:W-:Y:S01]  /*fcf0*/  @!PT LDS RZ, [RZ] ;  /* 0x00000000fffff984 */ /* 0x000fe20000000800 */
[----:B------:R0:W-:Y:S04]  /*fd00*/  @P0 LDGSTS.E.BYPASS.LTC128B.128 [R25+0x19c00], desc[UR36][R2.64], !P4 ;  /* 0x19c0000002190fae */ /* 0x0001e8000e101d64 */
[----:B------:R0:W-:Y:S01]  /*fd10*/  @P0 LDGSTS.E.BYPASS.LTC128B.128 [R25+0x1cc00], desc[UR36][R2.64+0x80], !P3 ;  /* 0x1cc0008002190fae */ /* 0x0001e2000d901d64 */
[----:B------:R-:W-:-:S03]  /*fd20*/  IMAD.MOV.U32 R13, RZ, RZ, R4 ;  /* 0x000000ffff0d7224 */ /* 0x000fc600078e0004 */
[----:B------:R0:W-:Y:S01]  /*fd30*/  @P0 LDGSTS.E.BYPASS.LTC128B.128 [R25+0x1fc00], desc[UR36][R2.64+0x100], !P2 ;  /* 0x1fc0010002190fae */ /* 0x0001e2000d101d64 */
[----:B------:R-:W-:Y:S02]  /*fd40*/  ISETP.GE.AND P0, PT, R7, 0x41, PT ;  /* 0x000000410700780c */ /* 0x000fe40003f06270 */
[----:B------:R-:W-:-:S11]  /*fd50*/  MOV R8, R14 ;  /* 0x0000000e00087202 */ /* 0x000fd60000000f00 */
[----:B0-----:R-:W-:Y:S05]  /*fd60*/  WARPSYNC.COLLECTIVE R15, `(.L_x_2326) ;  /* 0x000000000f087348 */ /* 0x001fea0003c00000 */
[----:B------:R1:W2:Y:S02]  /*fd70*/  SHFL.IDX P6, R14, R13, R12, R11 ;  /* 0x0000000c0d0e7389 */ /* 0x0002a400000c000b */
[----:B012---:R-:W-:Y:S01]  /*fd80*/  ENDCOLLECTIVE ;  /* 0x000000000000791b */ /* 0x007fe20003800000 */
.L_x_2326:
        /* <DEDUP_REMOVED lines=8> */
.L_x_2327:
        /* <DEDUP_REMOVED lines=9> */
[----:B------:R-:W-:-:S07]  /*fea0*/  IMAD.MOV.U32 R8, RZ, RZ, R14 ;  /* 0x000000ffff087224 */ /* 0x000fce00078e000e */
[----:B0-----:R-:W-:Y:S05]  /*feb0*/  WARPSYNC.COLLECTIVE R15, `(.L_x_2328) ;  /* 0x000000000f087348 */ /* 0x001fea0003c00000 */
[----:B------:R1:W2:Y:S02]  /*fec0*/  SHFL.IDX P6, R14, R13, R12, R11 ;  /* 0x0000000c0d0e7389 */ /* 0x0002a400000c000b */
[----:B012---:R-:W-:Y:S01]  /*fed0*/  ENDCOLLECTIVE ;  /* 0x000000000000791b */ /* 0x007fe20003800000 */
.L_x_2328:
[----:B------:R-:W-:Y:S05]  /*fee0*/  BRA `(.L_x_2329) ;  /* 0xffffffcc00007947 */ /* 0x000fea000383ffff */
.L_x_2269:
[----:B------:R-:W-:Y:S01]  /*fef0*/  IMAD.MOV.U32 R13, RZ, RZ, R5 ;  /* 0x000000ffff0d7224 */ /* 0x000fe200078e0005 */
[----:B------:R-:W-:Y:S01]  /*ff00*/  MOV R11, 0x181f ;  /* 0x0000181f000b7802 */ /* 0x000fe20000000f00 */
[----:B------:R-:W-:Y:S02]  /*ff10*/  IMAD.MOV.U32 R12, RZ, RZ, RZ ;  /* 0x000000ffff0c7224 */ /* 0x000fe400078e00ff */
[----:B------:R-:W-:Y:S02]  /*ff20*/  IMAD.MOV.U32 R15, RZ, RZ, -0x1 ;  /* 0xffffffffff0f7424 */ /* 0x000fe400078e00ff */
[----:B------:R-:W-:-:S07]  /*ff30*/  IMAD.U32 R3, RZ, RZ, UR44 ;  /* 0x0000002cff037e24 */ /* 0x000fce000f8e00ff */
[----:B------:R-:W-:Y:S05]  /*ff40*/  WARPSYNC.COLLECTIVE R15, `(.L_x_2330) ;  /* 0x000000000f087348 */ /* 0x000fea0003c00000 */
[----:B------:R0:W1:Y:S02]  /*ff50*/  SHFL.IDX P6, R14, R13, R12, R11 ;  /* 0x0000000c0d0e7389 */ /* 0x00006400000c000b */
[----:B01----:R-:W-:Y:S01]  /*ff60*/  ENDCOLLECTIVE ;  /* 0x000000000000791b */ /* 0x003fe20003800000 */
.L_x_2330:
[----:B------:R-:W-:-:S04]  /*ff70*/  IMAD R4, R3, 0x80, R36 ;  /* 0x0000008003047824 */ /* 0x000fc800078e0224 */
[C---:B------:R-:W-:Y:S01]  /*ff80*/  VIADD R6, R4.reuse, 0x10 ;  /* 0x0000001004067836 */ /* 0x040fe20000000000 */
[----:B------:R-:W-:Y:S02]  /*ff90*/  ISETP.GE.AND P0, PT, R4, UR39, PT ;  /* 0x0000002704007c0c */ /* 0x000fe4000bf06270 */
[----:B------:R-:W-:Y:S01]  /*ffa0*/  MOV R13, R0 ;  /* 0x00000000000d7202 */ /* 0x000fe20000000f00 */
[----:B------:R-:W-:-:S10]  /*ffb0*/  IMAD.MOV.U32 R2, RZ, RZ, R14 ;  /* 0x000000ffff027224 */ /* 0x000fd400078e000e */
[----:B------:R-:W-:Y:S05]  /*ffc0*/  WARPSYNC.COLLECTIVE R15, `(.L_x_2331) ;  /* 0x000000000f087348 */ /* 0x000fea0003c00000 */
[----:B------:R0:W1:Y:S02]  /*ffd0*/  SHFL.IDX P6, R14, R13, R12, R11 ;  /* 0x0000000c0d0e7389 */ /* 0x00006400000c000b */
[----:B01----:R-:W-:Y:S01]  /*ffe0*/  ENDCOLLECTIVE ;  /* 0x000000000000791b */ /* 0x003fe20003800000 */
.L_x_2331:
        /* <DEDUP_REMOVED lines=8> */
.L_x_2332:
        /* <DEDUP_REMOVED lines=12> */
.L_x_2333:
[----:B------:R-:W-:Y:S01]  /*10130*/  IMAD.MOV.U32 R13, RZ, RZ, R5 ;  /* 0x000000ffff0d7224 */ /* 0x000fe200078e0005 */
[----:B------:R-:W-:Y:S02]  /*10140*/  MOV R12, 0x2 ;  /* 0x00000002000c7802 */ /* 0x000fe40000000f00 */
[----:B------:R-:W-:-:S05]  /*10150*/  @!P0 LEA R14, P1, R37, R14, 0x1 ;  /* 0x0000000e250e8211 */ /* 0x000fca00078208ff */
[----:B------:R-:W-:-:S08]  /*10160*/  @!P0 IMAD.MOV.U32 R2, RZ, RZ, R14 ;  /* 0x000000ffff028224 */ /* 0x000fd000078e000e */
[----:B------:R-:W-:Y:S05]  /*10170*/  WARPSYNC.COLLECTIVE R15, `(.L_x_2334) ;  /* 0x000000000f087348 */ /* 0x000fea0003c00000 */
[----:B------:R0:W1:Y:S02]  /*10180*/  SHFL.IDX P6, R14, R13, R12, R11 ;  /* 0x0000000c0d0e7389 */ /* 0x00006400000c000b */
[----:B01----:R-:W-:Y:S01]  /*10190*/  ENDCOLLECTIVE ;  /* 0x000000000000791b */ /* 0x003fe20003800000 */
.L_x_2334:
        /* <DEDUP_REMOVED lines=15> */
.L_x_2335:
        /* <DEDUP_REMOVED lines=9> */
.L_x_2336:
        /* <DEDUP_REMOVED lines=13> */
.L_x_2337:
        /* <DEDUP_REMOVED lines=8> */
.L_x_2338:
        /* <DEDUP_REMOVED lines=14> */
.L_x_2339:
[----:B------:R-:W-:Y:S01]  /*10550*/  IMAD.MOV.U32 R13, RZ, RZ, R5 ;  /* 0x000000ffff0d7224 */ /* 0x000fe200078e0005 */
[----:B------:R-:W-:Y:S02]  /*10560*/  MOV R12, 0x5 ;  /* 0x00000005000c7802 */ /* 0x000fe40000000f00 */
[----:B------:R-:W-:-:S05]  /*10570*/  @!P0 LEA R14, P1, R37, R14, 0x1 ;  /* 0x0000000e250e8211 */ /* 0x000fca00078208ff */
[----:B------:R-:W-:-:S08]  /*10580*/  @!P0 IMAD.MOV.U32 R2, RZ, RZ, R14 ;  /* 0x000000ffff028224 */ /* 0x000fd000078e000e */
[----:B------:R-:W-:Y:S05]  /*10590*/  WARPSYNC.COLLECTIVE R15, `(.L_x_2340) ;  /* 0x000000000f087348 */ /* 0x000fea0003c00000 */
[----:B------:R0:W1:Y:S02]  /*105a0*/  SHFL.IDX P6, R14, R13, R12, R11 ;  /* 0x0000000c0d0e7389 */ /* 0x00006400000c000b */
[----:B01----:R-:W-:Y:S01]  /*105b0*/  ENDCOLLECTIVE ;  /* 0x000000000000791b */ /* 0x003fe20003800000 */
.L_x_2340:
        /* <DEDUP_REMOVED lines=15> */
.L_x_2341:
        /* <DEDUP_REMOVED lines=9> */
.L_x_2342:
        /* <DEDUP_REMOVED lines=13> */
.L_x_2343:
        /* <DEDUP_REMOVED lines=8> */
.L_x_2344:
        /* <DEDUP_REMOVED lines=12> */
.L_x_2345:
[----:B------:R-:W-:Y:S05]  /*10950*/  BRA `(.L_x_2346) ;  /* 0xffffffcc00287947 */ /* 0x000fea000383ffff */
.L_x_2272:
[----:B0-----:R0:W1:Y:S02]  /*10960*/  SYNCS.PHASECHK.TRANS64.TRYWAIT P0, [R17+URZ+0x2a820], R0 ;  /* 0x02a82000110075a7 */ /* 0x001064000800017f */
[----:B-1----:R-:W-:Y:S05]  /*10970*/  @!P0 NANOSLEEP.SYNCS 0x989680 ;  /* 0x009896800000895d */ /* 0x002fea0003900000 */
[----:B------:R-:W1:Y:S02]  /*10980*/  @!P0 SYNCS.PHASECHK.TRANS64 P0, [R17+URZ+0x2a820], R0 ;  /* 0x02a82000110085a7 */ /* 0x000e64000800007f */
[----:B-1----:R-:W-:Y:S05]  /*10990*/  @!P0 BRA `(.L_x_2272) ;  /* 0xfffffffc00f08947 */ /* 0x002fea000383ffff */
[----:B------:R-:W-:Y:S05]  /*109a0*/  BRA `(.L_x_2347) ;  /* 0xffffffcc008c7947 */ /* 0x000fea000383ffff */
.L_x_2276:
[----:B0-----:R0:W1:Y:S02]  /*109b0*/  SYNCS.PHASECHK.TRANS64.TRYWAIT P0, [R6+URZ+0x2a840], R3 ;  /* 0x02a84003060075a7 */ /* 0x001064000800017f */
[----:B-1----:R-:W-:Y:S05]  /*109c0*/  @!P0 NANOSLEEP.SYNCS 0x989680 ;  /* 0x009896800000895d */ /* 0x002fea0003900000 */
[----:B------:R-:W1:Y:S02]  /*109d0*/  @!P0 SYNCS.PHASECHK.TRANS64 P0, [R6+URZ+0x2a840], R3 ;  /* 0x02a84003060085a7 */ /* 0x000e64000800007f */
[----:B-1----:R-:W-:Y:S05]  /*109e0*/  @!P0 BRA `(.L_x_2276) ;  /* 0xfffffffc00f08947 */ /* 0x002fea000383ffff */
[----:B------:R-:W-:Y:S05]  /*109f0*/  BRA `(.L_x_2348) ;  /* 0xffffffd000507947 */ /* 0x000fea000383ffff */
.L_x_2277:
[----:B------:R-:W-:Y:S01]  /*10a00*/  BSSY B1, `(.L_x_2349) ;  /* 0x0000008000017945 */ /* 0x000fe20003800000 */
[----:B------:R-:W-:Y:S01]  /*10a10*/  MOV R13, R10 ;  /* 0x0000000a000d7202 */ /* 0x000fe20000000f00 */
[----:B------:R-:W-:Y:S01]  /*10a20*/  IMAD.MOV.U32 R12, RZ, RZ, RZ ;  /* 0x000000ffff0c7224 */ /* 0x000fe200078e00ff */
[----:B------:R-:W-:Y:S01]  /*10a30*/  MOV R15, 0xffffffff ;  /* 0xffffffff000f7802 */ /* 0x000fe20000000f00 */
[----:B------:R-:W-:-:S07]  /*10a40*/  IMAD.MOV.U32 R11, RZ, RZ, 0x181f ;  /* 0x0000181fff0b7424 */ /* 0x000fce00078e00ff */
[----:B------:R-:W-:Y:S05]  /*10a50*/  WARPSYNC.COLLECTIVE R15, `(.L_x_2350) ;  /* 0x000000000f087348 */ /* 0x000fea0003c00000 */
[----:B------:R0:W1:Y:S02]  /*10a60*/  SHFL.IDX P6, R14, R13, R12, R11 ;  /* 0x0000000c0d0e7389 */ /* 0x00006400000c000b */
[----:B01----:R-:W-:Y:S01]  /*10a70*/  ENDCOLLECTIVE ;  /* 0x000000000000791b */ /* 0x003fe20003800000 */
.L_x_2350:
[----:B------:R-:W-:Y:S05]  /*10a80*/  BSYNC B1 ;  /* 0x0000000000017941 */ /* 0x000fea0003800000 */
.L_x_2349:
[----:B------:R-:W-:Y:S01]  /*10a90*/  IMAD.MOV.U32 R13, RZ, RZ, R7 ;  /* 0x000000ffff0d7224 */ /* 0x000fe200078e0007 */
[----:B------:R-:W-:Y:S01]  /*10aa0*/  MOV R12, RZ ;  /* 0x000000ff000c7202 */ /* 0x000fe20000000f00 */
[----:B------:R-:W-:Y:S01]  /*10ab0*/  IMAD.MOV.U32 R11, RZ, RZ, 0x181f ;  /* 0x0000181fff0b7424 */ /* 0x000fe200078e00ff */
[----:B------:R-:W-:Y:S01]  /*10ac0*/  SHF.L.U32 R5, R37, 0x1, RZ ;  /* 0x0000000125057819 */ /* 0x000fe200000006ff */
[----:B------:R-:W-:Y:S02]  /*10ad0*/  IMAD.MOV.U32 R15, RZ, RZ, -0x1 ;  /* 0xffffffffff0f7424 */ /* 0x000fe400078e00ff */
[----:B------:R-:W-:Y:S02]  /*10ae0*/  IMAD.MOV.U32 R3, RZ, RZ, R14 ;  /* 0x000000ffff037224 */ /* 0x000fe400078e000e */
[----:B------:R-:W-:-:S07]  /*10af0*/  IMAD R8, R8, 0x2, R17 ;  /* 0x0000000208087824 */ /* 0x000fce00078e0211 */
[----:B------:R-:W-:Y:S05]  /*10b00*/  WARPSYNC.COLLECTIVE R15, `(.L_x_2351) ;  /* 0x000000000f087348 */ /* 0x000fea0003c00000 */
[----:B------:R0:W1:Y:S02]  /*10b10*/  SHFL.IDX P6, R14, R13, R12, R11 ;  /* 0x0000000c0d0e7389 */ /* 0x00006400000c000b */
[----:B01----:R-:W-:Y:S01]  /*10b20*/  ENDCOLLECTIVE ;  /* 0x000000000000791b */ /* 0x003fe20003800000 */
.L_x_2351:
[----:B------:R-:W-:Y:S01]  /*10b30*/  MOV R13, R10 ;  /* 0x0000000a000d7202 */ /* 0x000fe20000000f00 */
[----:B------:R-:W-:Y:S01]  /*10b40*/  IMAD.MOV.U32 R12, RZ, RZ, 0x1 ;  /* 0x00000001ff0c7424 */ /* 0x000fe200078e00ff */
[----:B------:R-:W-:-:S13]  /*10b50*/  IADD3 R2, P0, R14, R5, RZ ;  /* 0x000000050e027210 */ /* 0x000fda0007f1e0ff */
[----:B------:R-:W-:Y:S05]  /*10b60*/  WARPSYNC.COLLECTIVE R15, `(.L_x_2352) ;  /* 0x000000000f087348 */ /* 0x000fea0003c00000 */
[----:B------:R0:W1:Y:S02]  /*10b70*/  SHFL.IDX P6, R14, R13, R12, R11 ;  /* 0x0000000c0d0e7389 */ /* 0x00006400000c000b */
[----:B01----:R-:W-:Y:S01]  /*10b80*/  ENDCOLLECTIVE ;  /* 0x000000000000791b */ /* 0x003fe20003800000 */
.L_x_2352:
        /* <DEDUP_REMOVED lines=12> */
.L_x_2353:
[----:B------:R-:W-:Y:S01]  /*10c50*/  IMAD.MOV.U32 R13, RZ, RZ, R10 ;  /* 0x000000ffff0d7224 */ /* 0x000fe200078e000a */
[----:B------:R-:W-:Y:S02]  /*10c60*/  MOV R12, 0x2 ;  /* 0x00000002000c7802 */ /* 0x000fe40000000f00 */
[----:B------:R-:W-:-:S13]  /*10c70*/  IADD3 R2, P0, R14, R5, RZ ;  /* 0x000000050e027210 */ /* 0x000fda0007f1e0ff */
[----:B------:R-:W-:Y:S05]  /*10c80*/  WARPSYNC.COLLECTIVE R15, `(.L_x_2354) ;  /* 0x000000000f087348 */ /* 0x000fea0003c00000 */
[----:B------:R0:W1:Y:S02]  /*10c90*/  SHFL.IDX P6, R14, R13, R12, R11 ;  /* 0x0000000c0d0e7389 */ /* 0x00006400000c000b */
[----:B01----:R-:W-:Y:S01]  /*10ca0*/  ENDCOLLECTIVE ;  /* 0x000000000000791b */ /* 0x003fe20003800000 */
.L_x_2354:
        /* <DEDUP_REMOVED lines=12> */
.L_x_2355:
[----:B------:R-:W-:Y:S02]  /*10d70*/  IMAD.MOV.U32 R13, RZ, RZ, R10 ;  /* 0x000000ffff0d7224 */ /* 0x000fe400078e000a */
[----:B------:R-:W-:Y:S01]  /*10d80*/  IMAD.MOV.U32 R12, RZ, RZ, 0x3 ;  /* 0x00000003ff0c7424 */ /* 0x000fe200078e00ff */
[----:B------:R-:W-:-:S13]  /*10d90*/  IADD3 R2, P0, R14, R5, RZ ;  /* 0x000000050e027210 */ /* 0x000fda0007f1e0ff */
[----:B------:R-:W-:Y:S05]  /*10da0*/  WARPSYNC.COLLECTIVE R15, `(.L_x_2356) ;  /* 0x000000000f087348 */ /* 0x000fea0003c00000 */
[----:B------:R0:W1:Y:S02]  /*10db0*/  SHFL.IDX P6, R14, R13, R12, R11 ;  /* 0x0000000c0d0e7389 */ /* 0x00006400000c000b */
[----:B01----:R-:W-:Y:S01]  /*10dc0*/  ENDCOLLECTIVE ;  /* 0x000000000000791b */ /* 0x003fe20003800000 */
.L_x_2356:
        /* <DEDUP_REMOVED lines=12> */
.L_x_2357:
[----:B------:R-:W-:Y:S01]  /*10e90*/  MOV R13, R10 ;  /* 0x0000000a000d7202 */ /* 0x000fe20000000f00 */
[----:B------:R-:W-:Y:S01]  /*10ea0*/  IMAD.MOV.U32 R12, RZ, RZ, 0x4 ;  /* 0x00000004ff0c7424 */ /* 0x000fe200078e00ff */
[----:B------:R-:W-:-:S13]  /*10eb0*/  IADD3 R2, P0, R14, R5, RZ ;  /* 0x000000050e027210 */ /* 0x000fda0007f1e0ff */
[----:B------:R-:W-:Y:S05]  /*10ec0*/  WARPSYNC.COLLECTIVE R15, `(.L_x_2358) ;  /* 0x000000000f087348 */ /* 0x000fea0003c00000 */
[----:B------:R0:W1:Y:S02]  /*10ed0*/  SHFL.IDX P6, R14, R13, R12, R11 ;  /* 0x0000000c0d0e7389 */ /* 0x00006400000c000b */
[----:B01----:R-:W-:Y:S01]  /*10ee0*/  ENDCOLLECTIVE ;  /* 0x000000000000791b */ /* 0x003fe20003800000 */
.L_x_2358:
        /* <DEDUP_REMOVED lines=12> */
.L_x_2359:
[----:B------:R-:W-:Y:S01]  /*10fb0*/  IMAD.MOV.U32 R13, RZ, RZ, R10 ;  /* 0x000000ffff0d7224 */ /* 0x000fe200078e000a */
[----:B------:R-:W-:Y:S02]  /*10fc0*/  MOV R12, 0x5 ;  /* 0x00000005000c7802 */ /* 0x000fe40000000f00 */
[----:B------:R-:W-:-:S13]  /*10fd0*/  IADD3 R2, P0, R14, R5, RZ ;  /* 0x000000050e027210 */ /* 0x000fda0007f1e0ff */
[----:B------:R-:W-:Y:S05]  /*10fe0*/  WARPSYNC.COLLECTIVE R15, `(.L_x_2360) ;  /* 0x000000000f087348 */ /* 0x000fea0003c00000 */
[----:B------:R0:W1:Y:S02]  /*10ff0*/  SHFL.IDX P6, R14, R13, R12, R11 ;  /* 0x0000000c0d0e7389 */ /* 0x00006400000c000b */
[----:B01----:R-:W-:Y:S01]  /*11000*/  ENDCOLLECTIVE ;  /* 0x000000000000791b */ /* 0x003fe20003800000 */
.L_x_2360:
        /* <DEDUP_REMOVED lines=12> */
.L_x_2361:
[----:B------:R-:W-:Y:S05]  /*110d0*/  BRA `(.L_x_2362) ;  /* 0xffffffcc00a07947 */ /* 0x000fea000383ffff */
.L_x_2282:
[----:B0-----:R0:W1:Y:S02]  /*110e0*/  SYNCS.PHASECHK.TRANS64.TRYWAIT P0, [R6+URZ+0x2a860], R3 ;  /* 0x02a86003060075a7 */ /* 0x001064000800017f */
[----:B-1----:R-:W-:Y:S05]  /*110f0*/  @!P0 NANOSLEEP.SYNCS 0x989680 ;  /* 0x009896800000895d */ /* 0x002fea0003900000 */
[----:B------:R-:W1:Y:S02]  /*11100*/  @!P0 SYNCS.PHASECHK.TRANS64 P0, [R6+URZ+0x2a860], R3 ;  /* 0x02a86003060085a7 */ /* 0x000e64000800007f */
[----:B-1----:R-:W-:Y:S05]  /*11110*/  @!P0 BRA `(.L_x_2282) ;  /* 0xfffffffc00f08947 */ /* 0x002fea000383ffff */
[----:B------:R-:W-:Y:S05]  /*11120*/  BRA `(.L_x_2363) ;  /* 0xffffffd000007947 */ /* 0x000fea000383ffff */
.L_x_2283:
        /* <DEDUP_REMOVED lines=8> */
.L_x_2365:
[----:B------:R-:W-:Y:S05]  /*111b0*/  BSYNC B1 ;  /* 0x0000000000017941 */ /* 0x000fea0003800000 */
.L_x_2364:
[----:B------:R-:W-:Y:S01]  /*111c0*/  IMAD.MOV.U32 R13, RZ, RZ, R18 ;  /* 0x000000ffff0d7224 */ /* 0x000fe200078e0012 */
[----:B------:R-:W-:Y:S01]  /*111d0*/  MOV R12, RZ ;  /* 0x000000ff000c7202 */ /* 0x000fe20000000f00 */
[----:B------:R-:W-:Y:S02]  /*111e0*/  IMAD.MOV.U32 R11, RZ, RZ, 0x181f ;  /* 0x0000181fff0b7424 */ /* 0x000fe400078e00ff */
[----:B------:R-:W-:Y:S02]  /*111f0*/  IMAD.MOV.U32 R15, RZ, RZ, -0x1 ;  /* 0xffffffffff0f7424 */ /* 0x000fe400078e00ff */
[----:B------:R-:W-:Y:S02]  /*11200*/  IMAD.MOV.U32 R3, RZ, RZ, R14 ;  /* 0x000000ffff037224 */ /* 0x000fe400078e000e */
[----:B------:R-:W-:-:S07]  /*11210*/  IMAD R7, R7, 0x2, R17 ;  /* 0x0000000207077824 */ /* 0x000fce00078e0211 */
[----:B------:R-:W-:Y:S05]  /*11220*/  WARPSYNC.COLLECTIVE R15, `(.L_x_2366) ;  /* 0x000000000f087348 */ /* 0x000fea0003c00000 */
[----:B------:R0:W1:Y:S02]  /*11230*/  SHFL.IDX P6, R14, R13, R12, R11 ;  /* 0x0000000c0d0e7389 */ /* 0x00006400000c000b */
[----:B01----:R-:W-:Y:S01]  /*11240*/  ENDCOLLECTIVE ;  /* 0x000000000000791b */ /* 0x003fe20003800000 */
.L_x_2366:
[----:B------:R-:W-:Y:S01]  /*11250*/  IMAD.MOV.U32 R13, RZ, RZ, R19 ;  /* 0x000000ffff0d7224 */ /* 0x000fe200078e0013 */
[----:B------:R-:W-:Y:S02]  /*11260*/  MOV R12, 0x1 ;  /* 0x00000001000c7802 */ /* 0x000fe40000000f00 */
[----:B------:R-:W-:-:S13]  /*11270*/  IADD3 R2, P0, R14, R5, RZ ;  /* 0x000000050e027210 */ /* 0x000fda0007f1e0ff */
[----:B------:R-:W-:Y:S05]  /*11280*/  WARPSYNC.COLLECTIVE R15, `(.L_x_2367) ;  /* 0x000000000f087348 */ /* 0x000fea0003c00000 */
[----:B------:R0:W1:Y:S02]  /*11290*/  SHFL.IDX P6, R14, R13, R12, R11 ;  /* 0x0000000c0d0e7389 */ /* 0x00006400000c000b */
[----:B01----:R-:W-:Y:S01]  /*112a0*/  ENDCOLLECTIVE ;  /* 0x000000000000791b */ /* 0x003fe20003800000 */
.L_x_2367:
        /* <DEDUP_REMOVED lines=13> */
.L_x_2368:
[----:B------:R-:W-:Y:S02]  /*11380*/  IMAD.MOV.U32 R13, RZ, RZ, R19 ;  /* 0x000000ffff0d7224 */ /* 0x000fe400078e0013 */
[----:B------:R-:W-:Y:S01]  /*11390*/  IMAD.MOV.U32 R12, RZ, RZ, 0x2 ;  /* 0x00000002ff0c7424 */ /* 0x000fe200078e00ff */
[----:B------:R-:W-:-:S13]  /*113a0*/  IADD3 R2, P0, R14, R5, RZ ;  /* 0x000000050e027210 */ /* 0x000fda0007f1e0ff */
[----:B------:R-:W-:Y:S05]  /*113b0*/  WARPSYNC.COLLECTIVE R15, `(.L_x_2369) ;  /* 0x000000000f087348 */ /* 0x000fea0003c00000 */
[----:B------:R0:W1:Y:S02]  /*113c0*/  SHFL.IDX P6, R14, R13, R12, R11 ;  /* 0x0000000c0d0e7389 */ /* 0x00006400000c000b */
[----:B01----:R-:W-:Y:S01]  /*113d0*/  ENDCOLLECTIVE ;  /* 0x000000000000791b */ /* 0x003fe20003800000 */
.L_x_2369:
        /* <DEDUP_REMOVED lines=13> */
.L_x_2370:
[----:B------:R-:W-:Y:S01]  /*114b0*/  MOV R13, R19 ;  /* 0x00000013000d7202 */ /* 0x000fe20000000f00 */
[----:B------:R-:W-:Y:S01]  /*114c0*/  IMAD.MOV.U32 R12, RZ, RZ, 0x3 ;  /* 0x00000003ff0c7424 */ /* 0x000fe200078e00ff */
[----:B------:R-:W-:-:S13]  /*114d0*/  IADD3 R2, P0, R14, R5, RZ ;  /* 0x000000050e027210 */ /* 0x000fda0007f1e0ff */
[----:B------:R-:W-:Y:S05]  /*114e0*/  WARPSYNC.COLLECTIVE R15, `(.L_x_2371) ;  /* 0x000000000f087348 */ /* 0x000fea0003c00000 */
[----:B------:R0:W1:Y:S02]  /*114f0*/  SHFL.IDX P6, R14, R13, R12, R11 ;  /* 0x0000000c0d0e7389 */ /* 0x00006400000c000b */
[----:B01----:R-:W-:Y:S01]  /*11500*/  ENDCOLLECTIVE ;  /* 0x000000000000791b */ /* 0x003fe20003800000 */
.L_x_2371:
        /* <DEDUP_REMOVED lines=13> */
.L_x_2372:
[----:B------:R-:W-:Y:S01]  /*115e0*/  IMAD.MOV.U32 R13, RZ, RZ, R19 ;  /* 0x000000ffff0d7224 */ /* 0x000fe200078e0013 */
[----:B------:R-:W-:Y:S02]  /*115f0*/  MOV R12, 0x4 ;  /* 0x00000004000c7802 */ /* 0x000fe40000000f00 */
[----:B------:R-:W-:-:S13]  /*11600*/  IADD3 R2, P0, R14, R5, RZ ;  /* 0x000000050e027210 */ /* 0x000fda0007f1e0ff */
[----:B------:R-:W-:Y:S05]  /*11610*/  WARPSYNC.COLLECTIVE R15, `(.L_x_2373) ;  /* 0x000000000f087348 */ /* 0x000fea0003c00000 */
[----:B------:R0:W1:Y:S02]  /*11620*/  SHFL.IDX P6, R14, R13, R12, R11 ;  /* 0x0000000c0d0e7389 */ /* 0x00006400000c000b */
[----:B01----:R-:W-:Y:S01]  /*11630*/  ENDCOLLECTIVE ;  /* 0x000000000000791b */ /* 0x003fe20003800000 */
.L_x_2373:
        /* <DEDUP_REMOVED lines=13> */
.L_x_2374:
[----:B------:R-:W-:Y:S02]  /*11710*/  IMAD.MOV.U32 R13, RZ, RZ, R19 ;  /* 0x000000ffff0d7224 */ /* 0x000fe400078e0013 */
[----:B------:R-:W-:Y:S01]  /*11720*/  IMAD.MOV.U32 R12, RZ, RZ, 0x5 ;  /* 0x00000005ff0c7424 */ /* 0x000fe200078e00ff */
[----:B------:R-:W-:-:S13]  /*11730*/  IADD3 R2, P0, R14, R5, RZ ;  /* 0x000000050e027210 */ /* 0x000fda0007f1e0ff */
[----:B------:R-:W-:Y:S05]  /*11740*/  WARPSYNC.COLLECTIVE R15, `(.L_x_2375) ;  /* 0x000000000f087348 */ /* 0x000fea0003c00000 */
[----:B------:R0:W1:Y:S02]  /*11750*/  SHFL.IDX P6, R14, R13, R12, R11 ;  /* 0x0000000c0d0e7389 */ /* 0x00006400000c000b */
[----:B01----:R-:W-:Y:S01]  /*11760*/  ENDCOLLECTIVE ;  /* 0x000000000000791b */ /* 0x003fe20003800000 */
.L_x_2375:
        /* <DEDUP_REMOVED lines=12> */
.L_x_2376:
[----:B------:R-:W-:Y:S01]  /*11830*/  @!PT LDS RZ, [RZ] ;  /* 0x00000000fffff984 */ /* 0x000fe20000000800 */
[----:B------:R-:W-:Y:S01]  /*11840*/  @!PT LDS RZ, [RZ] ;  /* 0x00000000fffff984 */ /* 0x000fe20000000800 */
[----:B------:R-:W-:Y:S01]  /*11850*/  @!PT LDS RZ, [RZ] ;  /* 0x00000000fffff984 */ /* 0x000fe20000000800 */
[----:B------:R0:W-:Y:S01]  /*11860*/  LDGSTS.E.BYPASS.LTC128B.128 [R7+0x5400], desc[UR36][R2.64+0x80], !P0 ;  /* 0x0540008002077fae */ /* 0x0001e2000c101d64 */
[----:B------:R-:W-:Y:S05]  /*11870*/  BRA `(.L_x_2377) ;  /* 0xffffffc800fc7947 */ /* 0x000fea000383ffff */
.L_x_2291:
[----:B0-----:R0:W1:Y:S02]  /*11880*/  SYNCS.PHASECHK.TRANS64.TRYWAIT P0, [R4+URZ+0x2a860], R3 ;  /* 0x02a86003040075a7 */ /* 0x001064000800017f */
[----:B-1----:R-:W-:Y:S05]  /*11890*/  @!P0 NANOSLEEP.SYNCS 0x989680 ;  /* 0x009896800000895d */ /* 0x002fea0003900000 */
[----:B------:R-:W1:Y:S02]  /*118a0*/  @!P0 SYNCS.PHASECHK.TRANS64 P0, [R4+URZ+0x2a860], R3 ;  /* 0x02a86003040085a7 */ /* 0x000e64000800007f */
[----:B-1----:R-:W-:Y:S05]  /*118b0*/  @!P0 BRA `(.L_x_2291) ;  /* 0xfffffffc00f08947 */ /* 0x002fea000383ffff */
[----:B------:R-:W-:Y:S05]  /*118c0*/  BRA `(.L_x_2378) ;  /* 0xffffffd000207947 */ /* 0x000fea000383ffff */
.L_x_2292:
[----:B------:R-:W-:Y:S01]  /*118d0*/  BSSY B0, `(.L_x_2379) ;  /* 0x0000008000007945 */ /* 0x000fe20003800000 */
[----:B------:R-:W-:Y:S01]  /*118e0*/  IMAD.MOV.U32 R13, RZ, RZ, R19 ;  /* 0x000000ffff0d7224 */ /* 0x000fe200078e0013 */
[----:B------:R-:W-:Y:S01]  /*118f0*/  MOV R12, RZ ;  /* 0x000000ff000c7202 */ /* 0x000fe20000000f00 */
[----:B------:R-:W-:Y:S02]  /*11900*/  IMAD.MOV.U32 R11, RZ, RZ, 0x181f ;  /* 0x0000181fff0b7424 */ /* 0x000fe400078e00ff */
[----:B------:R-:W-:-:S07]  /*11910*/  IMAD.MOV.U32 R15, RZ, RZ, -0x1 ;  /* 0xffffffffff0f7424 */ /* 0x000fce00078e00ff */
[----:B0-----:R-:W-:Y:S05]  /*11920*/  WARPSYNC.COLLECTIVE R15, `(.L_x_2380) ;  /* 0x000000000f087348 */ /* 0x001fea0003c00000 */
[----:B------:R1:W2:Y:S02]  /*11930*/  SHFL.IDX P6, R14, R13, R12, R11 ;  /* 0x0000000c0d0e7389 */ /* 0x0002a400000c000b */
[----:B012---:R-:W-:Y:S01]  /*11940*/  ENDCOLLECTIVE ;  /* 0x000000000000791b */ /* 0x007fe20003800000 */
.L_x_2380:
[----:B------:R-:W-:Y:S05]  /*11950*/  BSYNC B0 ;  /* 0x0000000000007941 */ /* 0x000fea0003800000 */
.L_x_2379:
[----:B------:R-:W-:Y:S01]  /*11960*/  IMAD.MOV.U32 R13, RZ, RZ, R18 ;  /* 0x000000ffff0d7224 */ /* 0x000fe200078e0012 */
[----:B------:R-:W-:Y:S01]  /*11970*/  MOV R11, 0x181f ;  /* 0x0000181f000b7802 */ /* 0x000fe20000000f00 */
[----:B------:R-:W-:Y:S01]  /*11980*/  IMAD.MOV.U32 R12, RZ, RZ, RZ ;  /* 0x000000ffff0c7224 */ /* 0x000fe200078e00ff */
[----:B------:R-:W-:Y:S01]  /*11990*/  MOV R0, R14 ;  /* 0x0000000e00007202 */ /* 0x000fe20000000f00 */
[----:B------:R-:W-:Y:S02]  /*119a0*/  IMAD.MOV.U32 R15, RZ, RZ, -0x1 ;  /* 0xffffffffff0f7424 */ /* 0x000fe400078e00ff */
[----:B------:R-:W-:-:S07]  /*119b0*/  IMAD.SHL.U32 R6, R37, 0x2, RZ ;  /* 0x0000000225067824 */ /* 0x000fce00078e00ff */
[----:B------:R-:W-:Y:S05]  /*119c0*/  WARPSYNC.COLLECTIVE R15, `(.L_x_2381) ;  /* 0x000000000f087348 */ /* 0x000fea0003c00000 */
[----:B------:R0:W1:Y:S02]  /*119d0*/  SHFL.IDX P6, R14, R13, R12, R11 ;  /* 0x0000000c0d0e7389 */ /* 0x00006400000c000b */
[----:B01----:R-:W-:Y:S01]  /*119e0*/  ENDCOLLECTIVE ;  /* 0x000000000000791b */ /* 0x003fe20003800000 */
.L_x_2381:
[----:B------:R-:W-:Y:S01]  /*119f0*/  IMAD.MOV.U32 R13, RZ, RZ, R19 ;  /* 0x000000ffff0d7224 */ /* 0x000fe200078e0013 */
[----:B------:R-:W-:Y:S02]  /*11a00*/  MOV R12, 0x1 ;  /* 0x00000001000c7802 */ /* 0x000fe40000000f00 */
[----:B------:R-:W-:-:S13]  /*11a10*/  IADD3 R2, P0, R14, R6, RZ ;  /* 0x000000060e027210 */ /* 0x000fda0007f1e0ff */
[----:B------:R-:W-:Y:S05]  /*11a20*/  WARPSYNC.COLLECTIVE R15, `(.L_x_2382) ;  /* 0x000000000f087348 */ /* 0x000fea0003c00000 */
[----:B------:R0:W1:Y:S02]  /*11a30*/  SHFL.IDX P6, R14, R13, R12, R11 ;  /* 0x0000000c0d0e7389 */ /* 0x00006400000c000b */
[----:B01----:R-:W-:Y:S01]  /*11a40*/  ENDCOLLECTIVE ;  /* 0x000000000000791b */ /* 0x003fe20003800000 */
.L_x_2382:
[----:B------:R-:W-:Y:S01]  /*11a50*/  IADD3.X R3, RZ, R0, RZ, P0, !PT ;  /* 0x00000000ff037210 */ /* 0x000fe200007fe4ff */
[----:B------:R-:W-:Y:S01]  /*11a60*/  IMAD R0, R8, 0x2, R17 ;  /* 0x0000000208007824 */ /* 0x000fe200078e0211 */
        /* <DEDUP_REMOVED lines=11> */
.L_x_2383:
        /* <DEDUP_REMOVED lines=10> */
.L_x_2384:
        /* <DEDUP_REMOVED lines=12> */
.L_x_2385:
        /* <DEDUP_REMOVED lines=10> */
.L_x_2386:
        /* <DEDUP_REMOVED lines=12> */
.L_x_2387:
        /* <DEDUP_REMOVED lines=10> */
.L_x_2388:
        /* <DEDUP_REMOVED lines=12> */
.L_x_2389:
        /* <DEDUP_REMOVED lines=10> */
.L_x_2390:
        /* <DEDUP_REMOVED lines=12> */
.L_x_2391:
[----:B------:R-:W-:Y:S01]  /*120a0*/  @!PT LDS RZ, [RZ] ;  /* 0x00000000fffff984 */ /* 0x000fe20000000800 */
[----:B------:R-:W-:Y:S01]  /*120b0*/  @!PT LDS RZ, [RZ] ;  /* 0x00000000fffff984 */ /* 0x000fe20000000800 */
[----:B------:R-:W-:Y:S01]  /*120c0*/  @!PT LDS RZ, [RZ] ;  /* 0x00000000fffff984 */ /* 0x000fe20000000800 */
[----:B------:R1:W-:Y:S01]  /*120d0*/  LDGSTS.E.BYPASS.LTC128B.128 [R0+0x5400], desc[UR36][R2.64+0x80], !P0 ;  /* 0x0540008002007fae */ /* 0x0003e2000c101d64 */
[----:B------:R-:W-:Y:S05]  /*120e0*/  BRA `(.L_x_2392) ;  /* 0xffffffc800e47947 */ /* 0x000fea000383ffff */
.L_x_2297:
[----:B------:R-:W-:Y:S01]  /*120f0*/  BSSY B0, `(.L_x_2393) ;  /* 0x0000008000007945 */ /* 0x000fe20003800000 */
[----:B------:R-:W-:Y:S01]  /*12100*/  IMAD.MOV.U32 R13, RZ, RZ, R34 ;  /* 0x000000ffff0d7224 */ /* 0x000fe200078e0022 */
[----:B------:R-:W-:Y:S01]  /*12110*/  MOV R12, RZ ;  /* 0x000000ff000c7202 */ /* 0x000fe20000000f00 */
[----:B------:R-:W-:Y:S02]  /*12120*/  IMAD.MOV.U32 R11, RZ, RZ, 0x1f ;  /* 0x0000001fff0b7424 */ /* 0x000fe400078e00ff */
[----:B------:R-:W-:-:S07]  /*12130*/  IMAD.MOV.U32 R15, RZ, RZ, -0x1 ;  /* 0xffffffffff0f7424 */ /* 0x000fce00078e00ff */
[----:B-----5:R-:W-:Y:S05]  /*12140*/  WARPSYNC.COLLECTIVE R15, `(.L_x_2394) ;  /* 0x000000000f087348 */ /* 0x020fea0003c00000 */
[----:B------:R0:W1:Y:S02]  /*12150*/  SHFL.IDX P6, R14, R13, R12, R11 ;  /* 0x0000000c0d0e7389 */ /* 0x00006400000c000b */
[----:B01---5:R-:W-:Y:S01]  /*12160*/  ENDCOLLECTIVE ;  /* 0x000000000000791b */ /* 0x023fe20003800000 */
.L_x_2394:
[----:B------:R-:W-:Y:S05]  /*12170*/  BSYNC B0 ;  /* 0x0000000000007941 */ /* 0x000fea0003800000 */
.L_x_2393:
[----:B------:R-:W-:Y:S05]  /*12180*/  BRA `(.L_x_2395) ;  /* 0xffffffcc00687947 */ /* 0x000fea000383ffff */
.L_x_2300:
[----:B-1----:R1:W2:Y:S02]  /*12190*/  SYNCS.PHASECHK.TRANS64.TRYWAIT P0, [R4+URZ+0x2a820], R0 ;  /* 0x02a82000040075a7 */ /* 0x0022a4000800017f */
[----:B--2---:R-:W-:Y:S05]  /*121a0*/  @!P0 NANOSLEEP.SYNCS 0x989680 ;  /* 0x009896800000895d */ /* 0x004fea0003900000 */
[----:B------:R-:W2:Y:S02]  /*121b0*/  @!P0 SYNCS.PHASECHK.TRANS64 P0, [R4+URZ+0x2a820], R0 ;  /* 0x02a82000040085a7 */ /* 0x000ea4000800007f */
[----:B--2---:R-:W-:Y:S05]  /*121c0*/  @!P0 BRA `(.L_x_2300) ;  /* 0xfffffffc00f08947 */ /* 0x004fea000383ffff */
[----:B------:R-:W-:Y:S05]  /*121d0*/  BRA `(.L_x_2396) ;  /* 0xffffffcc00b07947 */ /* 0x000fea000383ffff */
.L_x_2301:
[----:B------:R-:W2:Y:S01]  /*121e0*/  S2R R2, SR_TID.X ;  /* 0x0000000000027919 */ /* 0x000ea20000002100 */
[----:B------:R-:W-:Y:S01]  /*121f0*/  BSSY B0, `(.L_x_2397) ;  /* 0x000000a000007945 */ /* 0x000fe20003800000 */
[----:B------:R-:W-:Y:S01]  /*12200*/  IMAD.MOV.U32 R12, RZ, RZ, RZ ;  /* 0x000000ffff0c7224 */ /* 0x000fe200078e00ff */
[----:B------:R-:W-:Y:S01]  /*12210*/  MOV R15, 0xffffffff ;  /* 0xffffffff000f7802 */ /* 0x000fe20000000f00 */
[----:B------:R-:W-:Y:S01]  /*12220*/  IMAD.MOV.U32 R11, RZ, RZ, 0x1f ;  /* 0x0000001fff0b7424 */ /* 0x000fe200078e00ff */
[----:B--2---:R-:W-:-:S04]  /*12230*/  SHF.R.U32.HI R2, RZ, 0x5, R2 ;  /* 0x00000005ff027819 */ /* 0x004fc80000011602 */
[----:B------:R-:W-:-:S04]  /*12240*/  LOP3.LUT R2, R2, 0x3, RZ, 0xc0, !PT ;  /* 0x0000000302027812 */ /* 0x000fc800078ec0ff */
[----:B------:R-:W-:-:S07]  /*12250*/  MOV R13, R2 ;  /* 0x00000002000d7202 */ /* 0x000fce0000000f00 */
[----:B01---5:R-:W-:Y:S05]  /*12260*/  WARPSYNC.COLLECTIVE R15, `(.L_x_2398) ;  /* 0x000000000f087348 */ /* 0x023fea0003c00000 */
[----:B------:R2:W3:Y:S02]  /*12270*/  SHFL.IDX P6, R14, R13, R12, R11 ;  /* 0x0000000c0d0e7389 */ /* 0x0004e400000c000b */
[----:B0123-5:R-:W-:Y:S01]  /*12280*/  ENDCOLLECTIVE ;  /* 0x000000000000791b */ /* 0x02ffe20003800000 */
.L_x_2398:
[----:B------:R-:W-:Y:S05]  /*12290*/  BSYNC B0 ;  /* 0x0000000000007941 */ /* 0x000fea0003800000 */
.L_x_2397:
[----:B------:R-:W-:Y:S05]  /*122a0*/  BRA `(.L_x_2399) ;  /* 0xffffffcc00987947 */ /* 0x000fea000383ffff */
.L_x_2304:
[----:B------:R-:W-:Y:S01]  /*122b0*/  BSSY B1, `(.L_x_2400) ;  /* 0x0000006000017945 */ /* 0x000fe20003800000 */
[----:B------:R-:W-:-:S07]  /*122c0*/  IMAD.MOV.U32 R15, RZ, RZ, -0x1 ;  /* 0xffffffffff0f7424 */ /* 0x000fce00078e00ff */
[----:B01---5:R-:W-:Y:S05]  /*122d0*/  WARPSYNC.COLLECTIVE R15, `(.L_x_2401) ;  /* 0x000000000f0c7348 */ /* 0x023fea0003c00000 */
[----:B------:R-:W-:Y:S02]  /*122e0*/  ELECT P6, UR62, PT ;  /* 0x00000000003e782f */ /* 0x000fe400038c0000 */
[----:B------:R-:W-:Y:S01]  /*122f0*/  MOV R14, UR62 ;  /* 0x0000003e000e7c02 */ /* 0x000fe20008000f00 */
[----:B01---5:R-:W-:Y:S10]  /*12300*/  ENDCOLLECTIVE ;  /* 0x000000000000791b */ /* 0x023ff40003800000 */
.L_x_2401:
[----:B------:R-:W-:Y:S05]  /*12310*/  BSYNC B1 ;  /* 0x0000000000017941 */ /* 0x000fea0003800000 */
.L_x_2400:
[----:B------:R-:W-:Y:S05]  /*12320*/  BRA `(.L_x_2402) ;  /* 0xffffffcc00907947 */ /* 0x000fea000383ffff */
.L_x_2306:
[----:B-1----:R1:W2:Y:S02]  /*12330*/  SYNCS.PHASECHK.TRANS64.TRYWAIT P1, [R5+URZ+0x2a840], R0 ;  /* 0x02a84000050075a7 */ /* 0x0022a4000802017f */
[----:B--2---:R-:W-:Y:S05]  /*12340*/  @!P1 NANOSLEEP.SYNCS 0x989680 ;  /* 0x009896800000995d */ /* 0x004fea0003900000 */
[----:B------:R-:W2:Y:S02]  /*12350*/  @!P1 SYNCS.PHASECHK.TRANS64 P1, [R5+URZ+0x2a840], R0 ;  /* 0x02a84000050095a7 */ /* 0x000ea4000802007f */
[----:B--2---:R-:W-:Y:S05]  /*12360*/  @!P1 BRA `(.L_x_2306) ;  /* 0xfffffffc00f09947 */ /* 0x004fea000383ffff */
[----:B------:R-:W-:Y:S05]  /*12370*/  BRA `(.L_x_2403) ;  /* 0xffffffcc00b07947 */ /* 0x000fea000383ffff */
.L_x_2308:
[----:B--2---:R2:W3:Y:S02]  /*12380*/  SYNCS.PHASECHK.TRANS64.TRYWAIT P1, [R23+URZ+0x2a840], R2 ;  /* 0x02a84002170075a7 */ /* 0x0044e4000802017f */
[----:B---3--:R-:W-:Y:S05]  /*12390*/  @!P1 NANOSLEEP.SYNCS 0x989680 ;  /* 0x009896800000995d */ /* 0x008fea0003900000 */
[----:B------:R-:W3:Y:S02]  /*123a0*/  @!P1 SYNCS.PHASECHK.TRANS64 P1, [R23+URZ+0x2a840], R2 ;  /* 0x02a84002170095a7 */ /* 0x000ee4000802007f */
[----:B---3--:R-:W-:Y:S05]  /*123b0*/  @!P1 BRA `(.L_x_2308) ;  /* 0xfffffffc00f09947 */ /* 0x008fea000383ffff */
[----:B------:R-:W-:Y:S05]  /*123c0*/  BRA `(.L_x_2404) ;  /* 0xffffffcc00bc7947 */ /* 0x000fea000383ffff */
.L_x_2310:
[----:B---3--:R3:W4:Y:S02]  /*123d0*/  SYNCS.PHASECHK.TRANS64.TRYWAIT P1, [R5+URZ+0x2a860], R0 ;  /* 0x02a86000050075a7 */ /* 0x008724000802017f */
[----:B----4-:R-:W-:Y:S05]  /*123e0*/  @!P1 NANOSLEEP.SYNCS 0x989680 ;  /* 0x009896800000995d */ /* 0x010fea0003900000 */
[----:B------:R-:W4:Y:S02]  /*123f0*/  @!P1 SYNCS.PHASECHK.TRANS64 P1, [R5+URZ+0x2a860], R0 ;  /* 0x02a86000050095a7 */ /* 0x000f24000802007f */
[----:B----4-:R-:W-:Y:S05]  /*12400*/  @!P1 BRA `(.L_x_2310) ;  /* 0xfffffffc00f09947 */ /* 0x010fea000383ffff */
[----:B------:R-:W-:Y:S05]  /*12410*/  BRA `(.L_x_2405) ;  /* 0xffffffcc00b87947 */ /* 0x000fea000383ffff */
.L_x_2406:
        /* <DEDUP_REMOVED lines=14> */
.L_x_3232:


//--------------------- .text._ZN7cutlass13device_kernelIN5flash11enable_sm90INS1_16FlashAttnFwdSm90INS1_25CollectiveMainloopFwdSm90ILi2EN4cute5tupleIJNS5_1CILi1EEES8_S8_EEENS6_IJNS7_ILi128EEENS7_ILi96EEENS7_ILi192EEEEEELi128ENS_6half_tEfNS_4arch4Sm90ELb1ELb0ELb1ELb1ELb1ELb0ELb0ELb1ELb1ELb1ELb0ELb0EEENS1_21CollectiveEpilogueFwdINS6_IJSA_SA_SB_EEES9_SE_SG_Li256ELb1ELb1ELb0ELb0EEENS1_36VarlenDynamicPersistentTileSchedulerILi128ELi96ELi256ELi128ELb0ELb1ELb1ELb1ELb1ELb1EEEEEEEEEvNT_6ParamsE --------------------------
	.section	.text._ZN7cutlass13device_kernelIN5flash11enable_sm90INS1_16FlashAttnFwdSm90INS1_25CollectiveMainloopFwdSm90ILi2EN4cute5tupleIJNS5_1CILi1EEES8_S8_EEENS6_IJNS7_ILi128EEENS7_ILi96EEENS7_ILi192EEEEEELi128ENS_6half_tEfNS_4arch4Sm90ELb1ELb0ELb1ELb1ELb1ELb0ELb0ELb1ELb1ELb1ELb0ELb0EEENS1_21CollectiveEpilogueFwdINS6_IJSA_SA_SB_EEES9_SE_SG_Li256ELb1ELb1ELb0ELb0EEENS1_36VarlenDynamicPersistentTileSchedulerILi128ELi96ELi256ELi128ELb0ELb1ELb1ELb1ELb1ELb1EEEEEEEEEvNT_6ParamsE,"ax",@progbits
	.align	128
.text._ZN7cutlass13device_kernelIN5flash11enable_sm90INS1_16FlashAttnFwdSm90INS1_25CollectiveMainloopFwdSm90ILi2EN4cute5tupleIJNS5_1CILi1EEES8_S8_EEENS6_IJNS7_ILi128EEENS7_ILi96EEENS7_ILi192EEEEEELi128ENS_6half_tEfNS_4arch4Sm90ELb1ELb0ELb1ELb1ELb1ELb0ELb0ELb1ELb1ELb1ELb0ELb0EEENS1_21CollectiveEpilogueFwdINS6_IJSA_SA_SB_EEES9_SE_SG_Li256ELb1ELb1ELb0ELb0EEENS1_36VarlenDynamicPersistentTileSchedulerILi128ELi96ELi256ELi128ELb0ELb1ELb1ELb1ELb1ELb1EEEEEEEEEvNT_6ParamsE:
        .type           _ZN7cutlass13device_kernelIN5flash11enable_sm90INS1_16FlashAttnFwdSm90INS1_25CollectiveMainloopFwdSm90ILi2EN4cute5tupleIJNS5_1CILi1EEES8_S8_EEENS6_IJNS7_ILi128EEENS7_ILi96EEENS7_ILi192EEEEEELi128ENS_6half_tEfNS_4arch4Sm90ELb1ELb0ELb1ELb1ELb1ELb0ELb0ELb1ELb1ELb1ELb0ELb0EEENS1_21CollectiveEpilogueFwdINS6_IJSA_SA_SB_EEES9_SE_SG_Li256ELb1ELb1ELb0ELb0EEENS1_36VarlenDynamicPersistentTileSchedulerILi128ELi96ELi256ELi128ELb0ELb1ELb1ELb1ELb1ELb1EEEEEEEEEvNT_6ParamsE,@function
        .size           _ZN7cutlass13device_kernelIN5flash11enable_sm90INS1_16FlashAttnFwdSm90INS1_25CollectiveMainloopFwdSm90ILi2EN4cute5tupleIJNS5_1CILi1EEES8_S8_EEENS6_IJNS7_ILi128EEENS7_ILi96EEENS7_ILi192EEEEEELi128ENS_6half_tEfNS_4arch4Sm90ELb1ELb0ELb1ELb1ELb1ELb0ELb0ELb1ELb1ELb1ELb0ELb0EEENS1_21CollectiveEpilogueFwdINS6_IJSA_SA_SB_EEES9_SE_SG_Li256ELb1ELb1ELb0ELb0EEENS1_36VarlenDynamicPersistentTileSchedulerILi128ELi96ELi256ELi128ELb0ELb1ELb1ELb1ELb1ELb1EEEEEEEEEvNT_6ParamsE,(.L_x_3233 - _ZN7cutlass13device_kernelIN5flash11enable_sm90INS1_16FlashAttnFwdSm90INS1_25CollectiveMainloopFwdSm90ILi2EN4cute5tupleIJNS5_1CILi1EEES8_S8_EEENS6_IJNS7_ILi128EEENS7_ILi96EEENS7_ILi192EEEEEELi128ENS_6half_tEfNS_4arch4Sm90ELb1ELb0ELb1ELb1ELb1ELb0ELb0ELb1ELb1ELb1ELb0ELb0EEENS1_21CollectiveEpilogueFwdINS6_IJSA_SA_SB_EEES9_SE_SG_Li256ELb1ELb1ELb0ELb0EEENS1_36VarlenDynamicPersistentTileSchedulerILi128ELi96ELi256ELi128ELb0ELb1ELb1ELb1ELb1ELb1EEEEEEEEEvNT_6ParamsE)
        .other          _ZN7cutlass13device_kernelIN5flash11enable_sm90INS1_16FlashAttnFwdSm90INS1_25CollectiveMainloopFwdSm90ILi2EN4cute5tupleIJNS5_1CILi1EEES8_S8_EEENS6_IJNS7_ILi128EEENS7_ILi96EEENS7_ILi192EEEEEELi128ENS_6half_tEfNS_4arch4Sm90ELb1ELb0ELb1ELb1ELb1ELb0ELb0ELb1ELb1ELb1ELb0ELb0EEENS1_21CollectiveEpilogueFwdINS6_IJSA_SA_SB_EEES9_SE_SG_Li256ELb1ELb1ELb0ELb0EEENS1_36VarlenDynamicPersistentTileSchedulerILi128ELi96ELi256ELi128ELb0ELb1ELb1ELb1ELb1ELb1EEEEEEEEEvNT_6ParamsE,@"STO_CUDA_ENTRY STV_DEFAULT"
_ZN7cutlass13device_kernelIN5flash11enable_sm90INS1_16FlashAttnFwdSm90INS1_25CollectiveMainloopFwdSm90ILi2EN4cute5tupleIJNS5_1CILi1EEES8_S8_EEENS6_IJNS7_ILi128EEENS7_ILi96EEENS7_ILi192EEEEEELi128ENS_6half_tEfNS_4arch4Sm90ELb1ELb0ELb1ELb1ELb1ELb0ELb0ELb1ELb1ELb1ELb0ELb0EEENS1_21CollectiveEpilogueFwdINS6_IJSA_SA_SB_EEES9_SE_SG_Li256ELb1ELb1ELb0ELb0EEENS1_36VarlenDynamicPersistentTileSchedulerILi128ELi96ELi256ELi128ELb0ELb1ELb1ELb1ELb1ELb1EEEEEEEEEvNT_6ParamsE:
        /* <DEDUP_REMOVED lines=45> */
.L_x_2407:
        /* <DEDUP_REMOVED lines=22> */
.L_x_2408:
        /* <DEDUP_REMOVED lines=18> */
.L_x_2409:
        /* <DEDUP_REMOVED lines=22> */
.L_x_2410:
        /* <DEDUP_REMOVED lines=23> */
.L_x_2411:
        /* <DEDUP_REMOVED lines=8> */
.L_x_2413:
        /* <DEDUP_REMOVED lines=22> */
[-C--:B------:R-:W-:Y:S02]  /*0a00*/  LEA.HI R0, R3, R174.reuse, RZ, 0x4 ;  /* 0x000000ae03007211 */ /* 0x080fe400078f20ff */
[----:B------:R-:W-:Y:S02]  /*0a10*/  LOP3.LUT R165, R5, 0xffffff80, RZ, 0xc0, !PT ;  /* 0xffffff8005a57812 */ /* 0x000fe400078ec0ff */
[----:B------:R-:W-:Y:S02]  /*0a20*/  SHF.R.S32.HI R9, RZ, 0x4, R0 ;  /* 0x00000004ff097819 */ /* 0x000fe40000011400 */
[----:B------:R-:W-:Y:S01]  /*0a30*/  LEA.HI R2, R3, R174, RZ, 0x5 ;  /* 0x000000ae03027211 */ /* 0x000fe200078f28ff */
[----:B------:R-:W-:Y:S01]  /*0a40*/  IMAD.IADD R165, R174, 0x1, -R165 ;  /* 0x00000001aea57824 */ /* 0x000fe200078e0aa5 */
[----:B------:R-:W-:-:S02]  /*0a50*/  LOP3.LUT R7, R0, 0x3fffff0, RZ, 0xc0, !PT ;  /* 0x03fffff000077812 */ /* 0x000fc400078ec0ff */
[----:B------:R-:W-:Y:S01]  /*0a60*/  LEA.HI R0, R0, R9, RZ, 0x1 ;  /* 0x0000000900007211 */ /* 0x000fe200078f08ff */
[----:B------:R-:W-:Y:S01]  /*0a70*/  IMAD.SHL.U32 R2, R2, 0x20, RZ ;  /* 0x0000002002027824 */ /* 0x000fe200078e00ff */
[----:B------:R-:W-:Y:S02]  /*0a80*/  SHF.R.S32.HI R4, RZ, 0x1f, R165 ;  /* 0x0000001fff047819 */ /* 0x000fe400000114a5 */
[----:B------:R-:W-:Y:S02]  /*0a90*/  LOP3.LUT R0, R0, 0x1ffffffe, RZ, 0xc0, !PT ;  /* 0x1ffffffe00007812 */ /* 0x000fe400078ec0ff */
[----:B------:R-:W-:Y:S02]  /*0aa0*/  LEA.HI R6, R4, R165, RZ, 0x2 ;  /* 0x000000a504067211 */ /* 0x000fe400078f10ff */
[----:B------:R-:W-:Y:S01]  /*0ab0*/  LEA.HI R10, R3, R174, RZ, 0x2 ;  /* 0x000000ae030a7211 */ /* 0x000fe200078f10ff */
[----:B------:R-:W-:Y:S01]  /*0ac0*/  IMAD.IADD R0, R9, 0x1, -R0 ;  /* 0x0000000109007824 */ /* 0x000fe200078e0a00 */
[----:B------:R-:W-:-:S02]  /*0ad0*/  SHF.R.S32.HI R8, RZ, 0x2, R6 ;  /* 0x00000002ff087819 */ /* 0x000fc40000011406 */
[----:B------:R-:W-:Y:S02]  /*0ae0*/  SHF.R.S32.HI R11, RZ, 0x1f, R6 ;  /* 0x0000001fff0b7819 */ /* 0x000fe40000011406 */
[----:B------:R-:W-:Y:S02]  /*0af0*/  SHF.R.S32.HI R166, RZ, 0x7, R5 ;  /* 0x00000007ffa67819 */ /* 0x000fe40000011405 */
[----:B------:R-:W-:Y:S02]  /*0b00*/  LOP3.LUT R2, R2, 0xfffffc00, RZ, 0xc0, !PT ;  /* 0xfffffc0002027812 */ /* 0x000fe400078ec0ff */
[----:B------:R-:W-:Y:S02]  /*0b10*/  IADD3 R7, R174, -R7, RZ ;  /* 0x80000007ae077210 */ /* 0x000fe40007ffe0ff */
[----:B------:R-:W-:Y:S02]  /*0b20*/  LEA.HI R11, R11, R8, RZ, 0x3 ;  /* 0x000000080b0b7211 */ /* 0x000fe400078f18ff */
[----:B------:R-:W-:Y:S01]  /*0b30*/  LOP3.LUT R9, R10, 0xfffffffc, RZ, 0xc0, !PT ;  /* 0xfffffffc0a097812 */ /* 0x000fe200078ec0ff */
[----:B------:R-:W-:Y:S01]  /*0b40*/  IMAD R7, R7, 0x40, R2 ;  /* 0x0000004007077824 */ /* 0x000fe200078e0202 */
[----:B------:R-:W-:-:S02]  /*0b50*/  LEA.HI R5, R5, R166, RZ, 0x1 ;  /* 0x000000a605057211 */ /* 0x000fc400078f08ff */
[----:B------:R-:W-:Y:S01]  /*0b60*/  LEA.HI R3, R3, R174, RZ, 0x3 ;  /* 0x000000ae03037211 */ /* 0x000fe200078f18ff */
[----:B------:R-:W-:Y:S01]  /*0b70*/  IMAD.IADD R2, R174, 0x1, -R9 ;  /* 0x00000001ae027824 */ /* 0x000fe200078e0a09 */
[----:B------:R-:W-:Y:S01]  /*0b80*/  LOP3.LUT R11, R11, 0xfffffff8, RZ, 0xc0, !PT ;  /* 0xfffffff80b0b7812 */ /* 0x000fe200078ec0ff */
[----:B------:R-:W-:Y:S01]  /*0b90*/  IMAD R168, R0, 0x8, R7 ;  /* 0x0000000800a87824 */ /* 0x000fe200078e0207 */
[----:B------:R-:W-:Y:S02]  /*0ba0*/  LEA.HI R4, R4, R165, RZ, 0x5 ;  /* 0x000000a504047211 */ /* 0x000fe400078f28ff */
[----:B------:R-:W-:Y:S01]  /*0bb0*/  LOP3.LUT R9, R5, 0x3fffffe, RZ, 0xc0, !PT ;  /* 0x03fffffe05097812 */ /* 0x000fe200078ec0ff */
[----:B------:R-:W-:Y:S01]  /*0bc0*/  IMAD.IADD R11, R8, 0x1, -R11 ;  /* 0x00000001080b7824 */ /* 0x000fe200078e0a0b */
[----:B------:R-:W-:Y:S02]  /*0bd0*/  LOP3.LUT R5, R3, 0xfffffff8, RZ, 0xc0, !PT ;  /* 0xfffffff803057812 */ /* 0x000fe400078ec0ff */
[----:B------:R-:W-:Y:S01]  /*0be0*/  SHF.R.S32.HI R4, RZ, 0x5, R4 ;  /* 0x00000005ff047819 */ /* 0x000fe20000011404 */
[----:B------:R-:W-:Y:S01]  /*0bf0*/  IMAD.IADD R9, R166, 0x1, -R9 ;  /* 0x00000001a6097824 */ /* 0x000fe200078e0a09 */
[----:B------:R-:W-:Y:S01]  /*0c00*/  LEA.HI R8, R2, R2, RZ, 0x1 ;  /* 0x0000000202087211 */ /* 0x000fe200078f08ff */
[----:B------:R-:W-:Y:S01]  /*0c10*/  IMAD.IADD R160, R174, 0x1, -R5 ;  /* 0x00000001aea07824 */ /* 0x000fe200078e0a05 */
[----:B------:R-:W-:-:S02]  /*0c20*/  LEA R4, R4, R11, 0x4 ;  /* 0x0000000b04047211 */ /* 0x000fc400078e20ff */
[----:B------:R-:W-:Y:S01]  /*0c30*/  LOP3.LUT R11, R8, 0x1ffffffe, RZ, 0xc0, !PT ;  /* 0x1ffffffe080b7812 */ /* 0x000fe200078ec0ff */
[----:B------:R-:W-:Y:S01]  /*0c40*/  IMAD.SHL.U32 R17, R160, 0x8, RZ ;  /* 0x00000008a0117824 */ /* 0x000fe200078e00ff */
[----:B------:R-:W-:Y:S02]  /*0c50*/  LOP3.LUT R18, R6, 0x7ffffffc, RZ, 0xc0, !PT ;  /* 0x7ffffffc06127812 */ /* 0x000fe400078ec0ff */
[----:B------:R-:W-:Y:S01]  /*0c60*/  LEA R167, R9, R4, 0x6 ;  /* 0x0000000409a77211 */ /* 0x000fe200078e30ff */
[----:B------:R-:W-:Y:S01]  /*0c70*/  IMAD.IADD R2, R2, 0x1, -R11 ;  /* 0x0000000102027824 */ /* 0x000fe200078e0a0b */
[----:B------:R-:W-:Y:S01]  /*0c80*/  SHF.R.S32.HI R163, RZ, 0x3, R3 ;  /* 0x00000003ffa37819 */ /* 0x000fe20000011403 */
[----:B------:R-:W-:Y:S01]  /*0c90*/  VIADD R23, R17, 0x40 ;  /* 0x0000004011177836 */ /* 0x000fe20000000000 */
[----:B------:R-:W-:Y:S01]  /*0ca0*/  SHF.R.S32.HI R173, RZ, 0x1f, R17 ;  /* 0x0000001fffad7819 */ /* 0x000fe20000011411 */
[----:B------:R-:W-:Y:S01]  /*0cb0*/  IMAD.IADD R18, R165, 0x1, -R18 ;  /* 0x00000001a5127824 */ /* 0x000fe200078e0a12 */
[----:B------:R-:W-:-:S02]  /*0cc0*/  LEA R19, R2, R167, 0x3 ;  /* 0x000000a702137211 */ /* 0x000fc400078e18ff */
[----:B------:R-:W-:-:S07]  /*0cd0*/  SHF.R.S32.HI R169, RZ, 0x1f, R23 ;  /* 0x0000001fffa97819 */ /* 0x000fce0000011417 */
.L_x_2473:
[----:B0---4-:R-:W0:Y:S01]  /*0ce0*/  LDC.64 R2, c[0x0][0xc88] ;  /* 0x00032200ff027b82 */ /* 0x011e220000000a00 */
[----:B------:R-:W-:Y:S01]  /*0cf0*/  ULDC.64 UR4, c[0x0][0xa28] ;  /* 0x00028a0000047ab9 */ /* 0x000fe20000000a00 */
[----:B------:R-:W-:Y:S01]  /*0d00*/  ULDC.64 UR6, c[0x0][0xa18] ;  /* 0x0002860000067ab9 */ /* 0x000fe20000000a00 */
[----:B------:R-:W-:Y:S01]  /*0d10*/  IMAD.MOV.U32 R0, RZ, RZ, RZ ;  /* 0x000000ffff007224 */ /* 0x000fe200078e00ff */
[----:B------:R-:W-:Y:S01]  /*0d20*/  ULDC.64 UR8, c[0x0][0xa20] ;  /* 0x0002880000087ab9 */ /* 0x000fe20000000a00 */
[----:B0-----:R-:W-:-:S05]  /*0d30*/  IMAD.WIDE R2, R47, 0x4, R2 ;  /* 0x000000042f027825 */ /* 0x001fca00078e0202 */
[----:B--2---:R-:W2:Y:S01]  /*0d40*/  LDG.E R22, desc[UR36][R2.64] ;  /* 0x0000002402167981 */ /* 0x004ea2000c1e1900 */
[----:B------:R-:W-:Y:S02]  /*0d50*/  ISETP.NE.U32.AND P0, PT, RZ, UR4, PT ;  /* 0x00000004ff007c0c */ /* 0x000fe4000bf05070 */
[----:B------:R-:W-:Y:S02]  /*0d60*/  ISETP.NE.U32.AND P1, PT, RZ, UR6, PT ;  /* 0x00000006ff007c0c */ /* 0x000fe4000bf25070 */
[----:B------:R-:W-:Y:S02]  /*0d70*/  ISETP.NE.AND.EX P0, PT, RZ, UR5, PT, P0 ;  /* 0x00000005ff007c0c */ /* 0x000fe4000bf05300 */
[----:B------:R-:W-:Y:S02]  /*0d80*/  ISETP.NE.AND.EX P1, PT, RZ, UR7, PT, P1 ;  /* 0x00000007ff007c0c */ /* 0x000fe4000bf25310 */
[----:B--2---:R-:W-:-:S09]  /*0d90*/  SHF.R.S32.HI R162, RZ, 0x1f, R22 ;  /* 0x0000001fffa27819 */ /* 0x004fd20000011416 */
[----:B---3--:R-:W-:-:S04]  /*0da0*/  @P0 LEA R4, P2, R22, UR4, 0x2 ;  /* 0x0000000416040c11 */ /* 0x008fc8000f8410ff */
[C---:B------:R-:W-:Y:S01]  /*0db0*/  @P0 LEA.HI.X R5, R22.reuse, UR5, R162, 0x2, P2 ;  /* 0x0000000516050c11 */ /* 0x040fe200090f14a2 */
[----:B------:R-:W-:Y:S01]  /*0dc0*/  ULDC.64 UR4, c[0x0][0x418] ;  /* 0x0001060000047ab9 */ /* 0x000fe20000000a00 */
[----:B------:R-:W-:-:S03]  /*0dd0*/  @P1 LEA R170, P2, R22, UR6, 0x2 ;  /* 0x0000000616aa1c11 */ /* 0x000fc6000f8410ff */
[----:B------:R0:W5:Y:S01]  /*0de0*/  @P0 LDG.E R0, desc[UR36][R4.64] ;  /* 0x0000002404000981 */ /* 0x000162000c1e1900 */
[----:B------:R-:W-:-:S05]  /*0df0*/  @P1 LEA.HI.X R171, R22, UR7, R162, 0x2, P2 ;  /* 0x0000000716ab1c11 */ /* 0x000fca00090f14a2 */
[----:B------:R0:W5:Y:S01]  /*0e00*/  @P1 LDG.E R170, desc[UR36][R170.64] ;  /* 0x00000024aaaa1981 */ /* 0x000162000c1e1900 */
[----:B------:R-:W-:Y:S01]  /*0e10*/  UISETP.NE.U32.AND UP0, UPT, UR4, URZ, UPT ;  /* 0x0000003f0400728c */ /* 0x000fe2000bf05070 */
[----:B------:R-:W-:Y:S02]  /*0e20*/  ISETP.NE.U32.AND P2, PT, RZ, UR8, PT ;  /* 0x00000008ff007c0c */ /* 0x000fe4000bf45070 */
        /* <DEDUP_REMOVED lines=17> */
.L_x_2414:
[----:B------:R-:W-:Y:S02]  /*0f40*/  IMAD.U32 R171, RZ, RZ, UR4 ;  /* 0x00000004ffab7e24 */ /* 0x000fe4000f8e00ff */
[----:B------:R-:W-:Y:S01]  /*0f50*/  IMAD.MOV.U32 R161, RZ, RZ, R46 ;  /* 0x000000ffffa17224 */ /* 0x000fe200078e002e */
[----:B------:R-:W-:Y:S06]  /*0f60*/  @!P2 BRA `(.L_x_2415) ;  /* 0x000000000010a947 */ /* 0x000fec0003800000 */
[----:B------:R-:W-:-:S04]  /*0f70*/  LEA R2, P0, R22, UR8, 0x2 ;  /* 0x0000000816027c11 */ /* 0x000fc8000f8010ff */
[----:B------:R-:W-:-:S05]  /*0f80*/  LEA.HI.X R3, R22, UR9, R162, 0x2, P0 ;  /* 0x0000000916037c11 */ /* 0x000fca00080f14a2 */
[----:B------:R1:W5:Y:S01]  /*0f90*/  LDG.E R171, desc[UR36][R2.64] ;  /* 0x0000002402ab7981 */ /* 0x000362000c1e1900 */
[----:B------:R-:W-:Y:S05]  /*0fa0*/  BRA `(.L_x_2416) ;  /* 0x0000000000247947 */ /* 0x000fea0003800000 */
.L_x_2415:
        /* <DEDUP_REMOVED lines=9> */
.L_x_2416:
[----:B------:R-:W2:Y:S01]  /*1040*/  LDC R172, c[0x0][0x448] ;  /* 0x00011200ffac7b82 */ /* 0x000ea20000000800 */
[----:B------:R-:W-:Y:S01]  /*1050*/  IMAD.SHL.U32 R16, R45, 0x80, RZ ;  /* 0x000000802d107824 */ /* 0x000fe200078e00ff */
[----:B------:R-:W-:Y:S01]  /*1060*/  CS2R R86, SRZ ;  /* 0x0000000000567805 */ /* 0x000fe2000001ff00 */
[----:B-----5:R-:W-:Y:S01]  /*1070*/  IMAD.IADD R171, R171, 0x1, -R0 ;  /* 0x00000001abab7824 */ /* 0x020fe200078e0a00 */
[----:B------:R-:W-:Y:S01]  /*1080*/  CS2R R84, SRZ ;  /* 0x0000000000547805 */ /* 0x000fe2000001ff00 */
[----:B-1----:R-:W-:Y:S01]  /*1090*/  VIADD R2, R16, 0x7f ;  /* 0x0000007f10027836 */ /* 0x002fe20000000000 */
        /* <DEDUP_REMOVED lines=18> */
[----:B--2---:R-:W-:Y:S02]  /*11c0*/  ISETP.NE.AND P0, PT, R172, 0x1, PT ;  /* 0x00000001ac00780c */ /* 0x004fe40003f05270 */
        /* <DEDUP_REMOVED lines=9> */
[----:B------:R-:W-:Y:S01]  /*1260*/  CS2R R6, SRZ ;  /* 0x0000000000067805 */ /* 0x000fe2000001ff00 */
[----:B------:R-:W-:Y:S01]  /*1270*/  IMAD.MOV.U32 R8, RZ, RZ, RZ ;  /* 0x000000ffff087224 */ /* 0x000fe200078e00ff */
[----:B------:R-:W-:Y:S01]  /*1280*/  MOV R10, RZ ;  /* 0x000000ff000a7202 */ /* 0x000fe20000000f00 */
[----:B------:R-:W1:Y:S01]  /*1290*/  @P0 LDC R3, c[0x0][0x44c] ;  /* 0x00011300ff030b82 */ /* 0x000e620000000800 */
[----:B------:R-:W-:Y:S01]  /*12a0*/  CS2R R92, SRZ ;  /* 0x00000000005c7805 */ /* 0x000fe2000001ff00 */
[----:B------:R-:W-:-:S06]  /*12b0*/  IMAD.MOV.U32 R95, RZ, RZ, RZ ;  /* 0x000000ffff5f7224 */ /* 0x000fcc00078e00ff */
[----:B------:R-:W2:Y:S01]  /*12c0*/  @P0 LDC R5, c[0x0][0x450] ;  /* 0x00011400ff050b82 */ /* 0x000ea20000000800 */
[----:B-1----:R-:W-:Y:S01]  /*12d0*/  @P0 IMAD.HI.U32 R0, R2, R3, RZ ;  /* 0x0000000302000227 */ /* 0x002fe200078e00ff */
[----:B0-----:R-:W-:-:S04]  /*12e0*/  IADD3 R3, R171, 0x60, -R170 ;  /* 0x00000060ab037810 */ /* 0x001fc80007ffe8aa */
[----:B--2---:R-:W-:Y:S01]  /*12f0*/  @P0 SHF.R.U32.HI R2, RZ, R5, R0 ;  /* 0x00000005ff020219 */ /* 0x004fe20000011600 */
[----:B------:R-:W-:Y:S01]  /*1300*/  VIADD R0, R171, 0x5f ;  /* 0x0000005fab007836 */ /* 0x000fe20000000000 */
[----:B------:R-:W-:Y:S02]  /*1310*/  PLOP3.LUT P0, PT, PT, PT, PT, 0x80, 0x0 ;  /* 0x000000000000781c */ /* 0x000fe40003f0f070 */
[----:B------:R-:W-:Y:S01]  /*1320*/  IADD3 R2, R3, R2, RZ ;  /* 0x0000000203027210 */ /* 0x000fe20007ffe0ff */
[----:B------:R-:W-:-:S04]  /*1330*/  IMAD.HI R0, R0, 0x2aaaaaab, RZ ;  /* 0x2aaaaaab00007827 */ /* 0x000fc800078e02ff */
[----:B------:R-:W-:Y:S01]  /*1340*/  IMAD.HI R2, R2, 0x2aaaaaab, RZ ;  /* 0x2aaaaaab02027827 */ /* 0x000fe200078e02ff */
[----:B------:R-:W-:-:S04]  /*1350*/  SHF.R.U32.HI R3, RZ, 0x1f, R0 ;  /* 0x0000001fff037819 */ /* 0x000fc80000011600 */
[----:B------:R-:W-:Y:S02]  /*1360*/  SHF.R.U32.HI R5, RZ, 0x1f, R2 ;  /* 0x0000001fff057819 */ /* 0x000fe40000011602 */
[----:B------:R-:W-:Y:S01]  /*1370*/  LEA.HI.SX32 R3, R0, R3, 0x1c ;  /* 0x0000000300037211 */ /* 0x000fe200078fe2ff */
[----:B------:R-:W-:Y:S01]  /*1380*/  IMAD.MOV.U32 R0, RZ, RZ, RZ ;  /* 0x000000ffff007224 */ /* 0x000fe200078e00ff */
[----:B------:R-:W-:Y:S01]  /*1390*/  LEA.HI.SX32 R72, R2, R5, 0x1c ;  /* 0x0000000502487211 */ /* 0x000fe200078fe2ff */
[----:B------:R-:W-:-:S03]  /*13a0*/  IMAD.MOV.U32 R2, RZ, RZ, RZ ;  /* 0x000000ffff027224 */ /* 0x000fc600078e00ff */
[----:B------:R-:W-:-:S04]  /*13b0*/  VIMNMX R72, R3, R72, PT ;  /* 0x0000004803487248 */ /* 0x000fc80003fe0100 */
        /* <DEDUP_REMOVED lines=33> */
.L_x_2418:
        /* <DEDUP_REMOVED lines=8> */
.L_x_2560:
[----:B------:R-:W-:Y:S05]  /*1650*/  @!P0 BRA `(.L_x_2420) ;  /* 0x0000000000048947 */ /* 0x000fea0003800000 */
[----:B------:R-:W-:Y:S01]  /*1660*/  BPT.TRAP 0x1 ;  /* 0x000000040000795c */ /* 0x000fe20000300000 */
.L_x_2420:
[----:B0-----:R-:W-:Y:S02]  /*1670*/  IMAD.U32 R0, RZ, RZ, UR39 ;  /* 0x00000027ff007e24 */ /* 0x001fe4000f8e00ff */
[----:B------:R-:W-:-:S03]  /*1680*/  IMAD.U32 R3, RZ, RZ, UR38 ;  /* 0x00000026ff037e24 */ /* 0x000fc6000f8e00ff */
[----:B------:R-:W-:Y:S02]  /*1690*/  LEA R0, R0, UR40, 0x3 ;  /* 0x0000002800007c11 */ /* 0x000fe4000f8e18ff */
[----:B------:R-:W-:-:S04]  /*16a0*/  SHF.L.U32 R3, R3, 0x1f, RZ ;  /* 0x0000001f03037819 */ /* 0x000fc800000006ff */
[----:B------:R0:W1:Y:S01]  /*16b0*/  SYNCS.PHASECHK.TRANS64.TRYWAIT P1, [R0+URZ+0x2a830], R3 ;  /* 0x02a83003000075a7 */ /* 0x000062000802017f */
[----:B------:R-:W-:Y:S05]  /*16c0*/  @!P0 BRA `(.L_x_2421) ;  /* 0x0000000000048947 */ /* 0x000fea0003800000 */
[----:B------:R-:W-:Y:S01]  /*16d0*/  BPT.TRAP 0x1 ;  /* 0x000000040000795c */ /* 0x000fe20000300000 */
.L_x_2421:
[----:B-1----:R-:W-:Y:S05]  /*16e0*/  @P1 BRA `(.L_x_2422) ;  /* 0x0000000000081947 */ /* 0x002fea0003800000 */
[----:B------:R-:W1:Y:S02]  /*16f0*/  SYNCS.PHASECHK.TRANS64.TRYWAIT P1, [R0+URZ+0x2a830], R3 ;  /* 0x02a83003000075a7 */ /* 0x000e64000802017f */
[----:B-1----:R-:W-:Y:S05]  /*1700*/  @!P1 BRA `(.L_x_2423) ;  /* 0x000000f800149947 */ /* 0x002fea0003800000 */
.L_x_2422:
        /* <DEDUP_REMOVED lines=31> */
[----:B01----:R-:W-:Y:S01]  /*1900*/  IMAD.U32 R3, RZ, RZ, UR9 ;  /* 0x00000009ff037e24 */ /* 0x003fe2000f8e00ff */
        /* <DEDUP_REMOVED lines=67> */
.L_x_2424:
[----:B------:R-:W-:Y:S01]  /*1d40*/  ISETP.NE.AND P4, PT, R172, 0x1, PT ;  /* 0x00000001ac00780c */ /* 0x000fe20003f85270 */
[----:B------:R-:W-:Y:S01]  /*1d50*/  IMAD.IADD R9, R19, 0x1, R16 ;  /* 0x0000000113097824 */ /* 0x000fe200078e0210 */
[----:B------:R-:W-:Y:S01]  /*1d60*/  MOV R15, 0xffffffa0 ;  /* 0xffffffa0000f7802 */ /* 0x000fe20000000f00 */
[----:B------:R-:W-:Y:S02]  /*1d70*/  ULDC UR4, c[0x0][0x9d8] ;  /* 0x0002760000047ab9 */ /* 0x000fe40000000800 */
[----:B------:R-:W-:Y:S01]  /*1d80*/  FMUL.FTZ R26, R26, UR4 ;  /* 0x000000041a1a7c20 */ /* 0x000fe20008410000 */
[----:B------:R-:W-:Y:S01]  /*1d90*/  FMUL.FTZ R27, R27, UR4 ;  /* 0x000000041b1b7c20 */ /* 0x000fe20008410000 */
[----:B------:R-:W-:Y:S02]  /*1da0*/  IMAD R15, R72, R15, 0x61 ;  /* 0x00000061480f7424 */ /* 0x000fe400078e020f */
[----:B------:R-:W-:Y:S01]  /*1db0*/  FMUL.FTZ R30, R30, UR4 ;  /* 0x000000041e1e7c20 */ /* 0x000fe20008410000 */
[----:B------:R-:W-:Y:S01]  /*1dc0*/  FMUL.FTZ R31, R31, UR4 ;  /* 0x000000041f1f7c20 */ /* 0x000fe20008410000 */
[----:B------:R-:W-:Y:S01]  /*1dd0*/  FMUL.FTZ R34, R34, UR4 ;  /* 0x0000000422227c20 */ /* 0x000fe20008410000 */
[----:B------:R-:W0:Y:S01]  /*1de0*/  MUFU.TANH R26, R26 ;  /* 0x0000001a001a7308 */ /* 0x000e220000002400 */
[----:B------:R-:W-:Y:S01]  /*1df0*/  IMAD R15, R18, -0x2, R15 ;  /* 0xfffffffe120f7824 */ /* 0x000fe200078e020f */
[----:B------:R-:W1:Y:S01]  /*1e00*/  @P4 LDC R6, c[0x0][0x44c] ;  /* 0x00011300ff064b82 */ /* 0x000e620000000800 */
[----:B------:R-:W-:Y:S01]  /*1e10*/  FMUL.FTZ R35, R35, UR4 ;  /* 0x0000000423237c20 */ /* 0x000fe20008410000 */
[----:B------:R-:W-:Y:S01]  /*1e20*/  FMUL.FTZ R36, R36, UR4 ;  /* 0x0000000424247c20 */ /* 0x000fe20008410000 */
[----:B------:R-:W-:Y:S01]  /*1e30*/  FMUL.FTZ R38, R38, UR4 ;  /* 0x0000000426267c20 */ /* 0x000fe20008410000 */
[----:B------:R-:W-:Y:S01]  /*1e40*/  IADD3 R12, -R170, R15, R171 ;  /* 0x0000000faa0c7210 */ /* 0x000fe20007ffe1ab */
[----:B------:R-:W-:Y:S01]  /*1e50*/  FMUL.FTZ R8, R25, UR4 ;  /* 0x0000000419087c20 */ /* 0x000fe20008410000 */
[----:B------:R-:W2:Y:S01]  /*1e60*/  MUFU.TANH R27, R27 ;  /* 0x0000001b001b7308 */ /* 0x000ea20000002400 */
[----:B------:R-:W-:Y:S01]  /*1e70*/  FMUL.FTZ R46, R46, UR4 ;  /* 0x000000042e2e7c20 */ /* 0x000fe20008410000 */
[----:B------:R-:W3:Y:S01]  /*1e80*/  @P4 LDC R13, c[0x0][0x450] ;  /* 0x00011400ff0d4b82 */ /* 0x000ee20000000800 */
[----:B------:R-:W-:Y:S01]  /*1e90*/  FMUL.FTZ R39, R39, UR4 ;  /* 0x0000000427277c20 */ /* 0x000fe20008410000 */
[----:B------:R-:W-:Y:S01]  /*1ea0*/  FMUL.FTZ R50, R50, UR4 ;  /* 0x0000000432327c20 */ /* 0x000fe20008410000 */
[----:B------:R-:W-:Y:S01]  /*1eb0*/  FMUL.FTZ R42, R42, UR4 ;  /* 0x000000042a2a7c20 */ /* 0x000fe20008410000 */
[----:B------:R-:W-:Y:S01]  /*1ec0*/  FMUL.FTZ R54, R54, UR4 ;  /* 0x0000000436367c20 */ /* 0x000fe20008410000 */
[----:B------:R-:W-:Y:S01]  /*1ed0*/  FMUL.FTZ R43, R43, UR4 ;  /* 0x000000042b2b7c20 */ /* 0x000fe20008410000 */
[----:B------:R-:W4:Y:S01]  /*1ee0*/  MUFU.TANH R30, R30 ;  /* 0x0000001e001e7308 */ /* 0x000f220000002400 */
[----:B------:R-:W-:Y:S01]  /*1ef0*/  FMUL.FTZ R47, R47, UR4 ;  /* 0x000000042f2f7c20 */ /* 0x000fe20008410000 */
[----:B------:R-:W-:Y:S01]  /*1f00*/  FMUL.FTZ R51, R51, UR4 ;  /* 0x0000000433337c20 */ /* 0x000fe20008410000 */
[----:B------:R-:W-:Y:S01]  /*1f10*/  FMUL.FTZ R55, R55, UR4 ;  /* 0x0000000437377c20 */ /* 0x000fe20008410000 */
[----:B------:R-:W-:Y:S01]  /*1f20*/  FMUL.FTZ R58, R58, UR4 ;  /* 0x000000043a3a7c20 */ /* 0x000fe20008410000 */
[----:B------:R-:W-:Y:S01]  /*1f30*/  FMUL.FTZ R59, R59, UR4 ;  /* 0x000000043b3b7c20 */ /* 0x000fe20008410000 */
[----:B------:R-:W-:Y:S01]  /*1f40*/  FMUL.FTZ R62, R62, UR4 ;  /* 0x000000043e3e7c20 */ /* 0x000fe20008410000 */
[----:B------:R-:W-:Y:S01]  /*1f50*/  FMUL.FTZ R63, R63, UR4 ;  /* 0x000000043f3f7c20 */ /* 0x000fe20008410000 */
[----:B------:R-:W5:Y:S01]  /*1f60*/  MUFU.TANH R31, R31 ;  /* 0x0000001f001f7308 */ /* 0x000f620000002400 */
[----:B------:R-:W-:Y:S01]  /*1f70*/  FMUL.FTZ R66, R66, UR4 ;  /* 0x0000000442427c20 */ /* 0x000fe20008410000 */
[----:B-1----:R-:W-:-:S04]  /*1f80*/  @P4 IMAD.HI.U32 R6, R9, R6, RZ ;  /* 0x0000000609064227 */ /* 0x002fc800078e00ff */
[----:B------:R-:W-:Y:S01]  /*1f90*/  FMUL.FTZ R67, R67, UR4 ;  /* 0x0000000443437c20 */ /* 0x000fe20008410000 */
[----:B------:R-:W-:Y:S01]  /*1fa0*/  FMUL.FTZ R70, R70, UR4 ;  /* 0x0000000446467c20 */ /* 0x000fe20008410000 */
[----:B------:R-:W-:Y:S01]  /*1fb0*/  FMUL.FTZ R71, R71, UR4 ;  /* 0x0000000447477c20 */ /* 0x000fe20008410000 */
[----:B------:R-:W-:Y:S01]  /*1fc0*/  FMUL.FTZ R7, R24, UR4 ;  /* 0x0000000418077c20 */ /* 0x000fe20008410000 */
[----:B------:R-:W-:Y:S01]  /*1fd0*/  FMUL.FTZ R11, R28, UR4 ;  /* 0x000000041c0b7c20 */ /* 0x000fe20008410000 */
[----:B------:R-:W-:Y:S01]  /*1fe0*/  MUFU.TANH R34, R34 ;  /* 0x0000002200227308 */ /* 0x000fe20000002400 */
[----:B------:R-:W-:Y:S01]  /*1ff0*/  FMUL.FTZ R10, R29, UR4 ;  /* 0x000000041d0a7c20 */ /* 0x000fe20008410000 */
[----:B---3--:R-:W-:Y:S01]  /*2000*/  @P4 SHF.R.U32.HI R9, RZ, R13, R6 ;  /* 0x0000000dff094219 */ /* 0x008fe20000011606 */
[----:B------:R-:W-:Y:S02]  /*2010*/  IMAD R6, R72, -0x60, R171 ;  /* 0xffffffa048067824 */ /* 0x000fe400078e02ab */
[----:B------:R-:W-:Y:S01]  /*2020*/  FMUL.FTZ R32, R32, UR4 ;  /* 0x0000000420207c20 */ /* 0x000fe20008410000 */
[----:B------:R-:W-:Y:S01]  /*2030*/  FMUL.FTZ R33, R33, UR4 ;  /* 0x0000000421217c20 */ /* 0x000fe20008410000 */
[----:B------:R-:W-:Y:S01]  /*2040*/  FMUL.FTZ R37, R37, UR4 ;  /* 0x0000000425257c20 */ /* 0x000fe20008410000 */
[----:B------:R-:W1:Y:S01]  /*2050*/  SHFL.IDX PT, R14, R9, 0x1, 0x1c1f ;  /* 0x003c1f00090e7f89 */ /* 0x000e6200000e0000 */
[----:B------:R-:W-:Y:S01]  /*2060*/  VIADD R13, R6, 0x60 ;  /* 0x00000060060d7836 */ /* 0x000fe20000000000 */
[----:B------:R-:W3:Y:S01]  /*2070*/  MUFU.TANH R35, R35 ;  /* 0x0000002300237308 */ /* 0x000ee20000002400 */
[----:B------:R-:W-:Y:S01]  /*2080*/  FMUL.FTZ R40, R40, UR4 ;  /* 0x0000000428287c20 */ /* 0x000fe20008410000 */
[----:B------:R-:W5:Y:S01]  /*2090*/  SHFL.IDX PT, R9, R9, RZ, 0x1c1f ;  /* 0x001c1fff09097589 */ /* 0x000f6200000e0000 */
[----:B------:R-:W-:-:S02]  /*20a0*/  IMAD R13, R18, -0x2, R13 ;  /* 0xfffffffe120d7824 */ /* 0x000fc400078e020d */
        /* <DEDUP_REMOVED lines=14> */
[----:B------:R-:W-:Y:S01]  /*2190*/  FMUL.FTZ R65, R65, UR4 ;  /* 0x0000000441417c20 */ /* 0x000fe20008410000 */
[----:B------:R-:W-:Y:S01]  /*21a0*/  FMUL.FTZ R68, R68, UR4 ;  /* 0x0000000444447c20 */ /* 0x000fe20008410000 */
[----:B------:R-:W-:Y:S01]  /*21b0*/  FMUL.FTZ R69, R69, UR4 ;  /* 0x0000000445457c20 */ /* 0x000fe20008410000 */
[----:B------:R-:W-:Y:S01]  /*21c0*/  ULDC UR4, c[0x0][0x988] ;  /* 0x0002620000047ab9 */ /* 0x000fe20000000800 */
[----:B-1----:R-:W-:-:S02]  /*21d0*/  VIADDMNMX R14, R14, R12, R13, PT ;  /* 0x0000000c0e0e7246 */ /* 0x002fc4000380010d */
[----:B------:R4:W-:Y:S02]  /*21e0*/  MUFU.TANH R84, R46 ;  /* 0x0000002e00547308 */ /* 0x0009e40000002400 */
[C---:B------:R-:W-:Y:S02]  /*21f0*/  ISETP.GT.AND P1, PT, R14.reuse, RZ, PT ;  /* 0x000000ff0e00720c */ /* 0x040fe40003f24270 */
[C---:B------:R-:W-:Y:S02]  /*2200*/  ISETP.GT.AND P2, PT, R14.reuse, 0x1, PT ;  /* 0x000000010e00780c */ /* 0x040fe40003f44270 */
[----:B------:R-:W-:Y:S02]  /*2210*/  ISETP.GT.AND P3, PT, R14, 0x8, PT ;  /* 0x000000080e00780c */ /* 0x000fe40003f64270 */
[----:B0-----:R-:W-:Y:S01]  /*2220*/  FSEL R36, R26, -INF , P1 ;  /* 0xff8000001a247808 */ /* 0x001fe20000800000 */
[----:B------:R-:W0:Y:S01]  /*2230*/  MUFU.TANH R39, R39 ;  /* 0x0000002700277308 */ /* 0x000e220000002400 */
[----:B--2---:R-:W-:-:S02]  /*2240*/  FSEL R15, R27, -INF , P2 ;  /* 0xff8000001b0f7808 */ /* 0x004fc40001000000 */
[----:B------:R-:W-:Y:S02]  /*2250*/  ISETP.GT.AND P1, PT, R14, 0x9, PT ;  /* 0x000000090e00780c */ /* 0x000fe40003f24270 */
[----:B----4-:R-:W-:Y:S02]  /*2260*/  FSEL R46, R30, -INF , P3 ;  /* 0xff8000001e2e7808 */ /* 0x010fe40001800000 */
[----:B------:R-:W-:Y:S01]  /*2270*/  FMNMX.FTZ R21, R36, R15, !PT ;  /* 0x0000000f24157209 */ /* 0x000fe20007810000 */
[----:B------:R1:W-:Y:S01]  /*2280*/  MUFU.TANH R88, R50 ;  /* 0x0000003200587308 */ /* 0x0003e20000002400 */
[----:B------:R-:W-:Y:S02]  /*2290*/  ISETP.GT.AND P2, PT, R14, 0x10, PT ;  /* 0x000000100e00780c */ /* 0x000fe40003f44270 */
[----:B------:R-:W-:Y:S02]  /*22a0*/  FMNMX.FTZ R21, R46, R21, !PT ;  /* 0x000000152e157209 */ /* 0x000fe40007810000 */
[----:B-----5:R-:W-:Y:S01]  /*22b0*/  VIADDMNMX R12, R9, R12, R13, PT ;  /* 0x0000000c090c7246 */ /* 0x020fe2000380010d */
[----:B------:R-:W-:Y:S01]  /*22c0*/  IMAD.U32 R9, RZ, RZ, UR4 ;  /* 0x00000004ff097e24 */ /* 0x000fe2000f8e00ff */
[----:B------:R-:W-:Y:S01]  /*22d0*/  R2UR UR4, R0 ;  /* 0x00000000000472ca */ /* 0x000fe200000e0000 */
[----:B------:R-:W2:Y:S01]  /*22e0*/  MUFU.TANH R42, R42 ;  /* 0x0000002a002a7308 */ /* 0x000ea20000002400 */
[----:B-1----:R-:W-:-:S02]  /*22f0*/  FSEL R50, R31, -INF , P1 ;  /* 0xff8000001f327808 */ /* 0x002fc40000800000 */
[----:B------:R-:W-:Y:S01]  /*2300*/  ISETP.GT.AND P1, PT, R14, 0x11, PT ;  /* 0x000000110e00780c */ /* 0x000fe20003f24270 */
[----:B------:R-:W1:Y:S01]  /*2310*/  @P4 LDC R31, c[0x0][0x44c] ;  /* 0x00011300ff1f4b82 */ /* 0x000e620000000800 */
[----:B------:R-:W-:Y:S02]  /*2320*/  FMNMX.FTZ R21, R50, R21, !PT ;  /* 0x0000001532157209 */ /* 0x000fe40007810000 */
[----:B---3--:R-:W-:Y:S01]  /*2330*/  FSEL R74, R35, -INF , P1 ;  /* 0xff800000234a7808 */ /* 0x008fe20000800000 */
[----:B------:R3:W-:Y:S01]  /*2340*/  MUFU.TANH R92, R54 ;  /* 0x00000036005c7308 */ /* 0x0007e20000002400 */
[----:B------:R-:W-:Y:S02]  /*2350*/  ISETP.GT.AND P1, PT, R14, 0x19, PT ;  /* 0x000000190e00780c */ /* 0x000fe40003f24270 */
[----:B------:R-:W-:Y:S01]  /*2360*/  ISETP.GT.AND P3, PT, R12, 0x8, PT ;  /* 0x000000080c00780c */ /* 0x000fe20003f64270 */
[----:B------:R-:W4:Y:S01]  /*2370*/  @P4 LDC R35, c[0x0][0x450] ;  /* 0x00011400ff234b82 */ /* 0x000f220000000800 */
[----:B0-----:R-:W-:Y:S01]  /*2380*/  FSEL R78, R39, -INF , P1 ;  /* 0xff800000274e7808 */ /* 0x001fe20000800000 */
[----:B------:R-:W-:Y:S01]  /*2390*/  UIADD3 UR4, UR4, 0x2a840, URZ ;  /* 0x0002a84004047890 */ /* 0x000fe2000fffe03f */
[----:B------:R-:W-:Y:S01]  /*23a0*/  ISETP.GT.AND P1, PT, R14, 0x21, PT ;  /* 0x000000210e00780c */ /* 0x000fe20003f24270 */
[----:B------:R-:W0:Y:S01]  /*23b0*/  MUFU.TANH R43, R43 ;  /* 0x0000002b002b7308 */ /* 0x000e220000002400 */
[----:B---3--:R-:W-:Y:S01]  /*23c0*/  FSEL R54, R34, -INF , P2 ;  /* 0xff80000022367808 */ /* 0x008fe20001000000 */
[----:B------:R-:W-:Y:S01]  /*23d0*/  UPRMT UR4, UR42, 0x654, UR4 ;  /* 0x000006542a047896 */ /* 0x000fe20008000004 */
[----:B------:R-:W-:-:S02]  /*23e0*/  ISETP.GT.AND P2, PT, R14, 0x18, PT ;  /* 0x000000180e00780c */ /* 0x000fc40003f44270 */
[----:B------:R-:W-:Y:S02]  /*23f0*/  FMNMX.FTZ R21, R54, R21, !PT ;  /* 0x0000001536157209 */ /* 0x000fe40007810000 */
[----:B------:R-:W-:Y:S01]  /*2400*/  FSEL R76, R38, -INF , P2 ;  /* 0xff800000264c7808 */ /* 0x000fe20001000000 */
[----:B------:R-:W3:Y:S01]  /*2410*/  MUFU.TANH R47, R47 ;  /* 0x0000002f002f7308 */ /* 0x000ee20000002400 */
[----:B------:R-:W-:Y:S02]  /*2420*/  FMNMX.FTZ R21, R74, R21, !PT ;  /* 0x000000154a157209 */ /* 0x000fe40007810000 */
[----:B------:R-:W-:Y:S01]  /*2430*/  ISETP.GT.AND P2, PT, R14, 0x20, PT ;  /* 0x000000200e00780c */ /* 0x000fe20003f44270 */
[----:B------:R-:W-:Y:S01]  /*2440*/  SYNCS.ARRIVE.TRANS64.RED.A1T0 RZ, [UR4], RZ ;  /* 0x000000ffffff79a7 */ /* 0x000fe20008100404 */
[----:B------:R-:W-:Y:S02]  /*2450*/  FMNMX.FTZ R21, R76, R21, !PT ;  /* 0x000000154c157209 */ /* 0x000fe40007810000 */
[----:B--2---:R-:W-:Y:S01]  /*2460*/  FSEL R80, R42, -INF , P2 ;  /* 0xff8000002a507808 */ /* 0x004fe20001000000 */
[----:B------:R-:W2:Y:S01]  /*2470*/  MUFU.TANH R51, R51 ;  /* 0x0000003300337308 */ /* 0x000ea20000002400 */
[----:B------:R-:W-:-:S02]  /*2480*/  FMNMX.FTZ R21, R78, R21, !PT ;  /* 0x000000154e157209 */ /* 0x000fc40007810000 */
[----:B------:R-:W-:Y:S02]  /*2490*/  ISETP.GT.AND P2, PT, R14, 0x28, PT ;  /* 0x000000280e00780c */ /* 0x000fe40003f44270 */
[----:B0-----:R-:W-:Y:S02]  /*24a0*/  FSEL R82, R43, -INF , P1 ;  /* 0xff8000002b527808 */ /* 0x001fe40000800000 */
[----:B------:R-:W-:Y:S01]  /*24b0*/  FMNMX.FTZ R21, R80, R21, !PT ;  /* 0x0000001550157209 */ /* 0x000fe20007810000 */
[----:B------:R-:W0:Y:S01]  /*24c0*/  MUFU.TANH R55, R55 ;  /* 0x0000003700377308 */ /* 0x000e220000002400 */
[----:B------:R-:W-:Y:S02]  /*24d0*/  ISETP.GT.AND P1, PT, R14, 0x29, PT ;  /* 0x000000290e00780c */ /* 0x000fe40003f24270 */
[----:B------:R-:W-:Y:S02]  /*24e0*/  FSEL R84, R84, -INF , P2 ;  /* 0xff80000054547808 */ /* 0x000fe40001000000 */
[----:B------:R-:W-:-:S02]  /*24f0*/  FMNMX.FTZ R21, R82, R21, !PT ;  /* 0x0000001552157209 */ /* 0x000fc40007810000 */
[----:B------:R-:W-:Y:S01]  /*2500*/  ISETP.GT.AND P2, PT, R14, 0x30, PT ;  /* 0x000000300e00780c */ /* 0x000fe20003f44270 */
[----:B------:R-:W-:Y:S01]  /*2510*/  MUFU.TANH R58, R58 ;  /* 0x0000003a003a7308 */ /* 0x000fe20000002400 */
[----:B---3--:R-:W-:Y:S02]  /*2520*/  FSEL R86, R47, -INF , P1 ;  /* 0xff8000002f567808 */ /* 0x008fe40000800000 */
[----:B------:R-:W-:Y:S02]  /*2530*/  FMNMX.FTZ R21, R84, R21, !PT ;  /* 0x0000001554157209 */ /* 0x000fe40007810000 */
[----:B------:R-:W-:Y:S02]  /*2540*/  ISETP.GT.AND P1, PT, R14, 0x31, PT ;  /* 0x000000310e00780c */ /* 0x000fe40003f24270 */
[----:B------:R-:W-:Y:S01]  /*2550*/  FSEL R88, R88, -INF , P2 ;  /* 0xff80000058587808 */ /* 0x000fe20001000000 */
[----:B------:R-:W3:Y:S01]  /*2560*/  MUFU.TANH R59, R59 ;  /* 0x0000003b003b7308 */ /* 0x000ee20000002400 */
[----:B------:R-:W-:-:S02]  /*2570*/  FMNMX.FTZ R21, R86, R21, !PT ;  /* 0x0000001556157209 */ /* 0x000fc40007810000 */
[----:B------:R-:W-:Y:S02]  /*2580*/  ISETP.GT.AND P2, PT, R14, 0x38, PT ;  /* 0x000000380e00780c */ /* 0x000fe40003f44270 */
[----:B--2---:R-:W-:Y:S02]  /*2590*/  FSEL R90, R51, -INF , P1 ;  /* 0xff800000335a7808 */ /* 0x004fe40000800000 */
[----:B------:R-:W-:Y:S01]  /*25a0*/  FMNMX.FTZ R21, R88, R21, !PT ;  /* 0x0000001558157209 */ /* 0x000fe20007810000 */
[----:B------:R-:W2:Y:S01]  /*25b0*/  MUFU.TANH R62, R62 ;  /* 0x0000003e003e7308 */ /* 0x000ea20000002400 */
[----:B------:R-:W-:Y:S02]  /*25c0*/  ISETP.GT.AND P1, PT, R14, 0x39, PT ;  /* 0x000000390e00780c */ /* 0x000fe40003f24270 */
[----:B------:R-:W-:Y:S02]  /*25d0*/  FSEL R92, R92, -INF , P2 ;  /* 0xff8000005c5c7808 */ /* 0x000fe40001000000 */
[----:B------:R-:W-:-:S02]  /*25e0*/  FMNMX.FTZ R21, R90, R21, !PT ;  /* 0x000000155a157209 */ /* 0x000fc40007810000 */
[----:B------:R-:W-:Y:S01]  /*25f0*/  ISETP.GT.AND P2, PT, R14, 0x40, PT ;  /* 0x000000400e00780c */ /* 0x000fe20003f44270 */
[----:B------:R-:W5:Y:S01]  /*2600*/  MUFU.TANH R63, R63 ;  /* 0x0000003f003f7308 */ /* 0x000f620000002400 */
[----:B0-----:R-:W-:Y:S02]  /*2610*/  FSEL R94, R55, -INF , P1 ;  /* 0xff800000375e7808 */ /* 0x001fe40000800000 */
[----:B------:R-:W-:Y:S02]  /*2620*/  FMNMX.FTZ R21, R92, R21, !PT ;  /* 0x000000155c157209 */ /* 0x000fe40007810000 */
[----:B------:R-:W-:Y:S02]  /*2630*/  ISETP.GT.AND P1, PT, R14, 0x41, PT ;  /* 0x000000410e00780c */ /* 0x000fe40003f24270 */
[----:B------:R-:W-:Y:S01]  /*2640*/  FMNMX.FTZ R21, R94, R21, !PT ;  /* 0x000000155e157209 */ /* 0x000fe20007810000 */
[----:B------:R0:W1:Y:S01]  /*2650*/  MUFU.TANH R6, R66 ;  /* 0x0000004200067308 */ /* 0x0000620000002400 */
[----:B---3--:R-:W-:-:S02]  /*2660*/  FSEL R96, R59, -INF , P1 ;  /* 0xff8000003b607808 */ /* 0x008fc40000800000 */
[----:B------:R-:W-:-:S05]  /*2670*/  ISETP.GT.AND P1, PT, R14, 0x49, PT ;  /* 0x000000490e00780c */ /* 0x000fca0003f24270 */
[----:B------:R-:W3:Y:S01]  /*2680*/  MUFU.TANH R67, R67 ;  /* 0x0000004300437308 */ /* 0x000ee20000002400 */
[----:B0-----:R-:W-:Y:S02]  /*2690*/  FSEL R66, R58, -INF , P2 ;  /* 0xff8000003a427808 */ /* 0x001fe40001000000 */
[----:B------:R-:W-:Y:S02]  /*26a0*/  ISETP.GT.AND P2, PT, R14, 0x48, PT ;  /* 0x000000480e00780c */ /* 0x000fe40003f44270 */
[----:B------:R-:W-:Y:S02]  /*26b0*/  FMNMX.FTZ R21, R66, R21, !PT ;  /* 0x0000001542157209 */ /* 0x000fe40007810000 */
[----:B--2---:R-:W-:Y:S01]  /*26c0*/  FSEL R98, R62, -INF , P2 ;  /* 0xff8000003e627808 */ /* 0x004fe20001000000 */
[----:B------:R1:W0:Y:S01]  /*26d0*/  MUFU.TANH R104, R70 ;  /* 0x0000004600687308 */ /* 0x0002220000002400 */
[----:B------:R-:W-:Y:S02]  /*26e0*/  FMNMX.FTZ R21, R96, R21, !PT ;  /* 0x0000001560157209 */ /* 0x000fe40007810000 */
[----:B------:R-:W-:-:S02]  /*26f0*/  ISETP.GT.AND P2, PT, R14, 0x50, PT ;  /* 0x000000500e00780c */ /* 0x000fc40003f44270 */
[----:B-----5:R-:W-:Y:S02]  /*2700*/  FSEL R100, R63, -INF , P1 ;  /* 0xff8000003f647808 */ /* 0x020fe40000800000 */
[----:B------:R-:W-:Y:S01]  /*2710*/  FMNMX.FTZ R21, R98, R21, !PT ;  /* 0x0000001562157209 */ /* 0x000fe20007810000 */
[----:B------:R-:W2:Y:S01]  /*2720*/  MUFU.TANH R71, R71 ;  /* 0x0000004700477308 */ /* 0x000ea20000002400 */
[----:B------:R-:W-:Y:S02]  /*2730*/  ISETP.GT.AND P1, PT, R14, 0x51, PT ;  /* 0x000000510e00780c */ /* 0x000fe40003f24270 */
[----:B-1----:R-:W-:Y:S02]  /*2740*/  FSEL R70, R6, -INF , P2 ;  /* 0xff80000006467808 */ /* 0x002fe40001000000 */
[----:B------:R-:W-:Y:S02]  /*2750*/  FMNMX.FTZ R21, R100, R21, !PT ;  /* 0x0000001564157209 */ /* 0x000fe40007810000 */
[----:B------:R-:W-:Y:S01]  /*2760*/  ISETP.GT.AND P2, PT, R14, 0x58, PT ;  /* 0x000000580e00780c */ /* 0x000fe20003f44270 */
[----:B------:R-:W-:Y:S01]  /*2770*/  MUFU.TANH R7, R7 ;  /* 0x0000000700077308 */ /* 0x000fe20000002400 */
[----:B---3--:R-:W-:-:S02]  /*2780*/  FSEL R102, R67, -INF , P1 ;  /* 0xff80000043667808 */ /* 0x008fc40000800000 */
[----:B------:R-:W-:Y:S02]  /*2790*/  FMNMX.FTZ R21, R70, R21, !PT ;  /* 0x0000001546157209 */ /* 0x000fe40007810000 */
[----:B------:R-:W-:Y:S02]  /*27a0*/  ISETP.GT.AND P1, PT, R14, 0x59, PT ;  /* 0x000000590e00780c */ /* 0x000fe40003f24270 */
[----:B0-----:R-:W-:Y:S01]  /*27b0*/  FSEL R104, R104, -INF , P2 ;  /* 0xff80000068687808 */ /* 0x001fe20001000000 */
[----:B------:R-:W0:Y:S01]  /*27c0*/  MUFU.TANH R8, R8 ;  /* 0x0000000800087308 */ /* 0x000e220000002400 */
[----:B------:R-:W-:Y:S02]  /*27d0*/  FMNMX.FTZ R21, R102, R21, !PT ;  /* 0x0000001566157209 */ /* 0x000fe40007810000 */
[----:B--2---:R-:W-:Y:S02]  /*27e0*/  FSEL R6, R71, -INF , P1 ;  /* 0xff80000047067808 */ /* 0x004fe40000800000 */
[----:B------:R-:W-:-:S02]  /*27f0*/  FMNMX.FTZ R21, R104, R21, !PT ;  /* 0x0000001568157209 */ /* 0x000fc40007810000 */
[----:B------:R-:W-:Y:S01]  /*2800*/  ISETP.GT.AND P1, PT, R12, RZ, PT ;  /* 0x000000ff0c00720c */ /* 0x000fe20003f24270 */
[----:B------:R-:W1:Y:S01]  /*2810*/  MUFU.TANH R11, R11 ;  /* 0x0000000b000b7308 */ /* 0x000e620000002400 */
[----:B------:R-:W-:Y:S02]  /*2820*/  FMNMX.FTZ R21, R6, R21, !PT ;  /* 0x0000001506157209 */ /* 0x000fe40007810000 */
[----:B------:R-:W-:-:S03]  /*2830*/  ISETP.GT.AND P2, PT, R12, 0x1, PT ;  /* 0x000000010c00780c */ /* 0x000fc60003f44270 */
[----:B------:R-:W2:Y:S02]  /*2840*/  SHFL.BFLY PT, R14, R21, 0x2, 0x1f ;  /* 0x0c401f00150e7f89 */ /* 0x000ea400000e0000 */
[----:B------:R-:W-:Y:S01]  /*2850*/  MUFU.TANH R10, R10 ;  /* 0x0000000a000a7308 */ /* 0x000fe20000002400 */
[----:B0-----:R-:W-:Y:S02]  /*2860*/  FSEL R8, R8, -INF , P2 ;  /* 0xff80000008087808 */ /* 0x001fe40001000000 */
[----:B------:R-:W-:-:S05]  /*2870*/  ISETP.GT.AND P2, PT, R12, 0x10, PT ;  /* 0x000000100c00780c */ /* 0x000fca0003f44270 */
[----:B------:R0:W3:Y:S01]  /*2880*/  MUFU.TANH R28, R32 ;  /* 0x00000020001c7308 */ /* 0x0000e20000002400 */
[----:B-1----:R-:W-:Y:S02]  /*2890*/  FSEL R24, R11, -INF , P3 ;  /* 0xff8000000b187808 */ /* 0x002fe40001800000 */
[----:B------:R-:W-:-:S05]  /*28a0*/  ISETP.GT.AND P3, PT, R12, 0x18, PT ;  /* 0x000000180c00780c */ /* 0x000fca0003f64270 */
[----:B------:R-:W1:Y:S01]  /*28b0*/  MUFU.TANH R33, R33 ;  /* 0x0000002100217308 */ /* 0x000e620000002400 */
[----:B0-----:R-:W-:Y:S02]  /*28c0*/  FSEL R32, R25, -INF , P3 ;  /* 0xff80000019207808 */ /* 0x001fe40001800000 */
[----:B--2---:R-:W-:-:S05]  /*28d0*/  FMNMX.FTZ R14, R21, R14, !PT ;  /* 0x0000000e150e7209 */ /* 0x004fca0007810000 */
[----:B------:R-:W0:Y:S01]  /*28e0*/  MUFU.TANH R37, R37 ;  /* 0x0000002500257308 */ /* 0x000e220000002400 */
[----:B---3--:R-:W-:Y:S01]  /*28f0*/  FSEL R28, R28, -INF , P2 ;  /* 0xff8000001c1c7808 */ /* 0x008fe20001000000 */
[----:B------:R-:W2:Y:S06]  /*2900*/  SHFL.BFLY PT, R21, R14, 0x1, 0x1f ;  /* 0x0c201f000e157f89 */ /* 0x000eac00000e0000 */
[----:B------:R-:W3:Y:S08]  /*2910*/  MUFU.TANH R40, R40 ;  /* 0x0000002800287308 */ /* 0x000ef00000002400 */
[----:B------:R-:W5:Y:S08]  /*2920*/  MUFU.TANH R41, R41 ;  /* 0x0000002900297308 */ /* 0x000f700000002400 */
[----:B------:R-:W4:Y:S01]  /*2930*/  MUFU.TANH R44, R44 ;  /* 0x0000002c002c7308 */ /* 0x000f220000002400 */
[----:B--2---:R-:W-:-:S02]  /*2940*/  FMNMX.FTZ R20, R14, R21, !PT ;  /* 0x000000150e147209 */ /* 0x004fc40007810000 */
[----:B------:R-:W-:Y:S02]  /*2950*/  FSEL R14, R7, -INF , P1 ;  /* 0xff800000070e7808 */ /* 0x000fe40000800000 */
[----:B------:R-:W-:-:S03]  /*2960*/  ISETP.GT.AND P1, PT, R12, 0x9, PT ;  /* 0x000000090c00780c */ /* 0x000fc60003f24270 */
[----:B------:R-:W2:Y:S01]  /*2970*/  MUFU.TANH R42, R45 ;  /* 0x0000002d002a7308 */ /* 0x000ea20000002400 */
[----:B------:R-:W-:Y:S02]  /*2980*/  FMNMX.FTZ R7, R14, R8, !PT ;  /* 0x000000080e077209 */ /* 0x000fe40007810000 */
[----:B------:R-:W-:Y:S01]  /*2990*/  FSEL R26, R10, -INF , P1 ;  /* 0xff8000000a1a7808 */ /* 0x000fe20000800000 */
[----:B------:R-:W-:Y:S01]  /*29a0*/  FMUL.FTZ R10, R20, R9 ;  /* 0x00000009140a7220 */ /* 0x000fe20000410000 */
[----:B------:R-:W-:Y:S02]  /*29b0*/  FMNMX.FTZ R7, R24, R7, !PT ;  /* 0x0000000718077209 */ /* 0x000fe40007810000 */
[----:B------:R-:W-:Y:S01]  /*29c0*/  ISETP.GT.AND P1, PT, R12, 0x11, PT ;  /* 0x000000110c00780c */ /* 0x000fe20003f24270 */
[----:B------:R-:W2:Y:S01]  /*29d0*/  MUFU.TANH R48, R48 ;  /* 0x0000003000307308 */ /* 0x000ea20000002400 */
[----:B------:R-:W-:Y:S02]  /*29e0*/  FMNMX.FTZ R7, R26, R7, !PT ;  /* 0x000000071a077209 */ /* 0x000fe40007810000 */
[----:B-1----:R-:W-:-:S02]  /*29f0*/  FSEL R30, R33, -INF , P1 ;  /* 0xff800000211e7808 */ /* 0x002fc40000800000 */
[----:B------:R-:W-:Y:S02]  /*2a00*/  FMNMX.FTZ R7, R28, R7, !PT ;  /* 0x000000071c077209 */ /* 0x000fe40007810000 */
[----:B------:R-:W-:Y:S01]  /*2a10*/  FSETP.NEU.FTZ.AND P2, PT, R20, -INF , PT ;  /* 0xff8000001400780b */ /* 0x000fe20003f5d000 */
[----:B------:R-:W1:Y:S01]  /*2a20*/  MUFU.TANH R49, R49 ;  /* 0x0000003100317308 */ /* 0x000e620000002400 */
[----:B------:R-:W-:Y:S02]  /*2a30*/  ISETP.GT.AND P1, PT, R12, 0x19, PT ;  /* 0x000000190c00780c */ /* 0x000fe40003f24270 */
[----:B------:R-:W-:Y:S02]  /*2a40*/  FMNMX.FTZ R7, R30, R7, !PT ;  /* 0x000000071e077209 */ /* 0x000fe40007810000 */
[----:B------:R-:W-:Y:S02]  /*2a50*/  FSEL R33, R10, RZ, P2 ;  /* 0x000000ff0a217208 */ /* 0x000fe40001000000 */
[----:B------:R-:W-:Y:S01]  /*2a60*/  ISETP.GT.AND P2, PT, R12, 0x20, PT ;  /* 0x000000200c00780c */ /* 0x000fe20003f44270 */
[----:B------:R-:W1:Y:S01]  /*2a70*/  MUFU.TANH R52, R52 ;  /* 0x0000003400347308 */ /* 0x000e620000002400 */
[----:B0-----:R-:W-:Y:S01]  /*2a80*/  FSEL R34, R37, -INF , P1 ;  /* 0xff80000025227808 */ /* 0x001fe20000800000 */
[--C-:B------:R-:W-:Y:S01]  /*2a90*/  FFMA.FTZ R157, R36, R9, -R33.reuse ;  /* 0x00000009249d7223 */ /* 0x100fe20000010821 */
[----:B------:R-:W-:Y:S01]  /*2aa0*/  FMNMX.FTZ R7, R32, R7, !PT ;  /* 0x0000000720077209 */ /* 0x000fe20007810000 */
[-CC-:B------:R-:W-:Y:S01]  /*2ab0*/  FFMA.FTZ R10, R46, R9.reuse, -R33.reuse ;  /* 0x000000092e0a7223 */ /* 0x180fe20000010821 */
[----:B------:R-:W-:Y:S01]  /*2ac0*/  ISETP.GT.AND P1, PT, R12, 0x21, PT ;  /* 0x000000210c00780c */ /* 0x000fe20003f24270 */
[--C-:B------:R-:W-:Y:S01]  /*2ad0*/  FFMA.FTZ R11, R50, R9, -R33.reuse ;  /* 0x00000009320b7223 */ /* 0x100fe20000010821 */
[----:B---3--:R-:W-:Y:S01]  /*2ae0*/  FSEL R36, R40, -INF , P2 ;  /* 0xff80000028247808 */ /* 0x008fe20001000000 */
[----:B------:R-:W0:Y:S01]  /*2af0*/  MUFU.TANH R53, R53 ;  /* 0x0000003500357308 */ /* 0x000e220000002400 */
[----:B------:R-:W-:Y:S01]  /*2b00*/  FMNMX.FTZ R7, R34, R7, !PT ;  /* 0x0000000722077209 */ /* 0x000fe20007810000 */
[-CC-:B------:R-:W-:Y:S01]  /*2b10*/  FFMA.FTZ R15, R15, R9.reuse, -R33.reuse ;  /* 0x000000090f0f7223 */ /* 0x180fe20000010821 */
[----:B------:R-:W-:Y:S01]  /*2b20*/  ISETP.GT.AND P2, PT, R12, 0x28, PT ;  /* 0x000000280c00780c */ /* 0x000fe20003f44270 */
[-CC-:B------:R-:W-:Y:S01]  /*2b30*/  FFMA.FTZ R74, R74, R9.reuse, -R33.reuse ;  /* 0x000000094a4a7223 */ /* 0x180fe20000010821 */
[----:B-----5:R-:W-:Y:S01]  /*2b40*/  FSEL R38, R41, -INF , P1 ;  /* 0xff80000029267808 */ /* 0x020fe20000800000 */
[--C-:B------:R-:W-:Y:S01]  /*2b50*/  FFMA.FTZ R76, R76, R9, -R33.reuse ;  /* 0x000000094c4c7223 */ /* 0x100fe20000010821 */
[----:B------:R-:W-:Y:S01]  /*2b60*/  FMNMX.FTZ R7, R36, R7, !PT ;  /* 0x0000000724077209 */ /* 0x000fe20007810000 */
[----:B------:R-:W3:Y:S01]  /*2b70*/  MUFU.TANH R56, R56 ;  /* 0x0000003800387308 */ /* 0x000ee20000002400 */
[----:B------:R-:W-:Y:S01]  /*2b80*/  ISETP.GT.AND P1, PT, R12, 0x29, PT ;  /* 0x000000290c00780c */ /* 0x000fe20003f24270 */
[-CC-:B------:R-:W-:Y:S01]  /*2b90*/  FFMA.FTZ R78, R78, R9.reuse, -R33.reuse ;  /* 0x000000094e4e7223 */ /* 0x180fe20000010821 */
[----:B----4-:R-:W-:Y:S01]  /*2ba0*/  FSEL R40, R44, -INF , P2 ;  /* 0xff8000002c287808 */ /* 0x010fe20001000000 */
[--C-:B------:R-:W-:Y:S01]  /*2bb0*/  FFMA.FTZ R80, R80, R9, -R33.reuse ;  /* 0x0000000950507223 */ /* 0x100fe20000010821 */
[----:B------:R-:W-:Y:S01]  /*2bc0*/  FMNMX.FTZ R7, R38, R7, !PT ;  /* 0x0000000726077209 */ /* 0x000fe20007810000 */
[-CC-:B------:R-:W-:Y:S01]  /*2bd0*/  FFMA.FTZ R82, R82, R9.reuse, -R33.reuse ;  /* 0x0000000952527223 */ /* 0x180fe20000010821 */
[----:B------:R-:W-:Y:S01]  /*2be0*/  ISETP.GT.AND P2, PT, R12, 0x30, PT ;  /* 0x000000300c00780c */ /* 0x000fe20003f44270 */
[----:B------:R-:W-:Y:S01]  /*2bf0*/  MUFU.TANH R57, R57 ;  /* 0x0000003900397308 */ /* 0x000fe20000002400 */
[----:B--2---:R-:W-:Y:S01]  /*2c00*/  FSEL R42, R42, -INF , P1 ;  /* 0xff8000002a2a7808 */ /* 0x004fe20000800000 */
[--C-:B------:R-:W-:Y:S01]  /*2c10*/  FFMA.FTZ R84, R84, R9, -R33.reuse ;  /* 0x0000000954547223 */ /* 0x100fe20000010821 */
[----:B------:R-:W-:Y:S01]  /*2c20*/  FMNMX.FTZ R7, R40, R7, !PT ;  /* 0x0000000728077209 */ /* 0x000fe20007810000 */
[-CC-:B------:R-:W-:Y:S01]  /*2c30*/  FFMA.FTZ R86, R86, R9.reuse, -R33.reuse ;  /* 0x0000000956567223 */ /* 0x180fe20000010821 */
[----:B------:R-:W-:Y:S01]  /*2c40*/  ISETP.GT.AND P1, PT, R12, 0x31, PT ;  /* 0x000000310c00780c */ /* 0x000fe20003f24270 */
[--C-:B------:R-:W-:Y:S01]  /*2c50*/  FFMA.FTZ R88, R88, R9, -R33.reuse ;  /* 0x0000000958587223 */ /* 0x100fe20000010821 */
[----:B------:R-:W-:Y:S01]  /*2c60*/  FSEL R44, R48, -INF , P2 ;  /* 0xff800000302c7808 */ /* 0x000fe20001000000 */
[----:B------:R-:W2:Y:S01]  /*2c70*/  MUFU.TANH R60, R60 ;  /* 0x0000003c003c7308 */ /* 0x000ea20000002400 */
[----:B------:R-:W-:Y:S01]  /*2c80*/  FMNMX.FTZ R7, R42, R7, !PT ;  /* 0x000000072a077209 */ /* 0x000fe20007810000 */
[-CC-:B------:R-:W-:Y:S01]  /*2c90*/  FFMA.FTZ R90, R90, R9.reuse, -R33.reuse ;  /* 0x000000095a5a7223 */ /* 0x180fe20000010821 */
[----:B------:R-:W-:Y:S01]  /*2ca0*/  ISETP.GT.AND P2, PT, R12, 0x38, PT ;  /* 0x000000380c00780c */ /* 0x000fe20003f44270 */
[-CC-:B------:R-:W-:Y:S01]  /*2cb0*/  FFMA.FTZ R92, R92, R9.reuse, -R33.reuse ;  /* 0x000000095c5c7223 */ /* 0x180fe20000010821 */
[----:B-1----:R-:W-:Y:S01]  /*2cc0*/  FSEL R46, R49, -INF , P1 ;  /* 0xff800000312e7808 */ /* 0x002fe20000800000 */
[--C-:B------:R-:W-:Y:S01]  /*2cd0*/  FFMA.FTZ R94, R94, R9, -R33.reuse ;  /* 0x000000095e5e7223 */ /* 0x100fe20000010821 */
[----:B------:R-:W-:Y:S01]  /*2ce0*/  FMNMX.FTZ R7, R44, R7, !PT ;  /* 0x000000072c077209 */ /* 0x000fe20007810000 */
[----:B------:R-:W1:Y:S01]  /*2cf0*/  MUFU.TANH R58, R61 ;  /* 0x0000003d003a7308 */ /* 0x000e620000002400 */
[----:B------:R-:W-:Y:S01]  /*2d00*/  ISETP.GT.AND P1, PT, R12, 0x39, PT ;  /* 0x000000390c00780c */ /* 0x000fe20003f24270 */
[-CC-:B------:R-:W-:Y:S01]  /*2d10*/  FFMA.FTZ R66, R66, R9.reuse, -R33.reuse ;  /* 0x0000000942427223 */ /* 0x180fe20000010821 */
[----:B------:R-:W-:Y:S01]  /*2d20*/  FSEL R48, R52, -INF , P2 ;  /* 0xff80000034307808 */ /* 0x000fe20001000000 */
[--C-:B------:R-:W-:Y:S01]  /*2d30*/  FFMA.FTZ R96, R96, R9, -R33.reuse ;  /* 0x0000000960607223 */ /* 0x100fe20000010821 */
[----:B------:R-:W-:Y:S01]  /*2d40*/  FMNMX.FTZ R7, R46, R7, !PT ;  /* 0x000000072e077209 */ /* 0x000fe20007810000 */
[-CC-:B------:R-:W-:Y:S01]  /*2d50*/  FFMA.FTZ R98, R98, R9.reuse, -R33.reuse ;  /* 0x0000000962627223 */ /* 0x180fe20000010821 */
[----:B------:R-:W-:Y:S01]  /*2d60*/  ISETP.GT.AND P2, PT, R12, 0x40, PT ;  /* 0x000000400c00780c */ /* 0x000fe20003f44270 */
[----:B------:R-:W4:Y:S01]  /*2d70*/  MUFU.TANH R64, R64 ;  /* 0x0000004000407308 */ /* 0x000f220000002400 */
[----:B0-----:R-:W-:Y:S01]  /*2d80*/  FSEL R50, R53, -INF , P1 ;  /* 0xff80000035327808 */ /* 0x001fe20000800000 */
[--C-:B------:R-:W-:Y:S01]  /*2d90*/  FFMA.FTZ R100, R100, R9, -R33.reuse ;  /* 0x0000000964647223 */ /* 0x100fe20000010821 */
[----:B------:R-:W-:Y:S01]  /*2da0*/  FMNMX.FTZ R7, R48, R7, !PT ;  /* 0x0000000730077209 */ /* 0x000fe20007810000 */
[-CC-:B------:R-:W-:Y:S01]  /*2db0*/  FFMA.FTZ R70, R70, R9.reuse, -R33.reuse ;  /* 0x0000000946467223 */ /* 0x180fe20000010821 */
[----:B------:R-:W-:Y:S01]  /*2dc0*/  ISETP.GT.AND P1, PT, R12, 0x41, PT ;  /* 0x000000410c00780c */ /* 0x000fe20003f24270 */
[--C-:B------:R-:W-:Y:S01]  /*2dd0*/  FFMA.FTZ R102, R102, R9, -R33.reuse ;  /* 0x0000000966667223 */ /* 0x100fe20000010821 */
[----:B---3--:R-:W-:Y:S01]  /*2de0*/  FSEL R52, R56, -INF , P2 ;  /* 0xff80000038347808 */ /* 0x008fe20001000000 */
[----:B------:R0:W-:Y:S01]  /*2df0*/  MUFU.EX2 R159, R10 ;  /* 0x0000000a009f7308 */ /* 0x0001e20000000800 */
[----:B------:R-:W-:Y:S01]  /*2e00*/  FMNMX.FTZ R7, R50, R7, !PT ;  /* 0x0000000732077209 */ /* 0x000fe20007810000 */
[-CC-:B------:R-:W-:Y:S01]  /*2e10*/  FFMA.FTZ R104, R104, R9.reuse, -R33.reuse ;  /* 0x0000000968687223 */ /* 0x180fe20000010821 */
[----:B------:R-:W-:Y:S01]  /*2e20*/  ISETP.GT.AND P2, PT, R12, 0x48, PT ;  /* 0x000000480c00780c */ /* 0x000fe20003f44270 */
[----:B------:R-:W-:Y:S01]  /*2e30*/  FFMA.FTZ R6, R6, R9, -R33 ;  /* 0x0000000906067223 */ /* 0x000fe20000010821 */
[----:B------:R-:W-:-:S02]  /*2e40*/  FMNMX.FTZ R7, R52, R7, !PT ;  /* 0x0000000734077209 */ /* 0x000fc40007810000 */
[----:B--2---:R-:W-:Y:S01]  /*2e50*/  FSEL R56, R60, -INF , P2 ;  /* 0xff8000003c387808 */ /* 0x004fe20001000000 */
[----:B------:R-:W2:Y:S01]  /*2e60*/  MUFU.TANH R62, R65 ;  /* 0x00000041003e7308 */ /* 0x000ea20000002400 */
[----:B0-----:R-:W-:Y:S01]  /*2e70*/  FFMA.FTZ R10, R54, R9, -R33 ;  /* 0x00000009360a7223 */ /* 0x001fe20000010821 */
[----:B------:R-:W-:Y:S02]  /*2e80*/  FSEL R54, R57, -INF , P1 ;  /* 0xff80000039367808 */ /* 0x000fe40000800000 */
[----:B------:R-:W-:Y:S02]  /*2e90*/  ISETP.GT.AND P1, PT, R12, 0x49, PT ;  /* 0x000000490c00780c */ /* 0x000fe40003f24270 */
[----:B------:R-:W-:Y:S02]  /*2ea0*/  FMNMX.FTZ R7, R54, R7, !PT ;  /* 0x0000000736077209 */ /* 0x000fe40007810000 */
[----:B------:R-:W0:Y:S01]  /*2eb0*/  MUFU.TANH R13, R68 ;  /* 0x00000044000d7308 */ /* 0x000e220000002400 */
[----:B------:R-:W-:-:S02]  /*2ec0*/  ISETP.GT.AND P2, PT, R12, 0x50, PT ;  /* 0x000000500c00780c */ /* 0x000fc40003f44270 */
[----:B-1----:R-:W-:Y:S02]  /*2ed0*/  FSEL R58, R58, -INF , P1 ;  /* 0xff8000003a3a7808 */ /* 0x002fe40000800000 */
[----:B------:R-:W-:Y:S02]  /*2ee0*/  FMNMX.FTZ R7, R56, R7, !PT ;  /* 0x0000000738077209 */ /* 0x000fe40007810000 */
[----:B------:R-:W-:Y:S01]  /*2ef0*/  ISETP.GT.AND P1, PT, R12, 0x51, PT ;  /* 0x000000510c00780c */ /* 0x000fe20003f24270 */
[----:B------:R-:W1:Y:S01]  /*2f00*/  MUFU.TANH R69, R69 ;  /* 0x0000004500457308 */ /* 0x000e620000002400 */
[----:B----4-:R-:W-:Y:S02]  /*2f10*/  FSEL R60, R64, -INF , P2 ;  /* 0xff800000403c7808 */ /* 0x010fe40001000000 */
[----:B------:R-:W-:Y:S02]  /*2f20*/  FMNMX.FTZ R7, R58, R7, !PT ;  /* 0x000000073a077209 */ /* 0x000fe40007810000 */
[----:B------:R-:W-:-:S02]  /*2f30*/  ISETP.GT.AND P2, PT, R12, 0x58, PT ;  /* 0x000000580c00780c */ /* 0x000fc40003f44270 */
[----:B--2---:R-:W-:Y:S01]  /*2f40*/  FSEL R62, R62, -INF , P1 ;  /* 0xff8000003e3e7808 */ /* 0x004fe20000800000 */
[----:B------:R2:W-:Y:S01]  /*2f50*/  MUFU.EX2 R153, R10 ;  /* 0x0000000a00997308 */ /* 0x0005e20000000800 */
[----:B------:R-:W-:Y:S02]  /*2f60*/  FMNMX.FTZ R7, R60, R7, !PT ;  /* 0x000000073c077209 */ /* 0x000fe40007810000 */
[----:B------:R-:W-:Y:S02]  /*2f70*/  ISETP.GT.AND P1, PT, R12, 0x59, PT ;  /* 0x000000590c00780c */ /* 0x000fe40003f24270 */
[----:B0-----:R-:W-:Y:S02]  /*2f80*/  FSEL R12, R13, -INF , P2 ;  /* 0xff8000000d0c7808 */ /* 0x001fe40001000000 */
[----:B------:R-:W-:Y:S01]  /*2f90*/  FMNMX.FTZ R7, R62, R7, !PT ;  /* 0x000000073e077209 */ /* 0x000fe20007810000 */
[----:B------:R-:W-:Y:S01]  /*2fa0*/  MUFU.EX2 R106, R11 ;  /* 0x0000000b006a7308 */ /* 0x000fe20000000800 */
[----:B-1----:R-:W-:-:S02]  /*2fb0*/  FSEL R64, R69, -INF , P1 ;  /* 0xff80000045407808 */ /* 0x002fc40000800000 */
[----:B------:R-:W-:-:S04]  /*2fc0*/  FMNMX.FTZ R7, R12, R7, !PT ;  /* 0x000000070c077209 */ /* 0x000fc80007810000 */
[----:B------:R-:W-:Y:S01]  /*2fd0*/  FMNMX.FTZ R7, R64, R7, !PT ;  /* 0x0000000740077209 */ /* 0x000fe20007810000 */
[----:B------:R-:W-:Y:S04]  /*2fe0*/  MUFU.EX2 R157, R157 ;  /* 0x0000009d009d7308 */ /* 0x000fe80000000800 */
[----:B--2---:R-:W0:Y:S04]  /*2ff0*/  SHFL.BFLY PT, R10, R7, 0x2, 0x1f ;  /* 0x0c401f00070a7f89 */ /* 0x004e2800000e0000 */
[----:B------:R-:W1:Y:S08]  /*3000*/  MUFU.EX2 R68, R15 ;  /* 0x0000000f00447308 */ /* 0x000e700000000800 */
[----:B------:R-:W-:Y:S08]  /*3010*/  MUFU.EX2 R74, R74 ;  /* 0x0000004a004a7308 */ /* 0x000ff00000000800 */
[----:B------:R-:W-:Y:S01]  /*3020*/  MUFU.EX2 R76, R76 ;  /* 0x0000004c004c7308 */ /* 0x000fe20000000800 */
[----:B-1----:R-:W-:Y:S01]  /*3030*/  FADD.FTZ R0, R157, R68 ;  /* 0x000000449d007221 */ /* 0x002fe20000010000 */
[----:B------:R-:W-:-:S02]  /*3040*/  F2FP.F16.F32.PACK_AB R157, R68, R157 ;  /* 0x0000009d449d723e */ /* 0x000fc400000000ff */
[----:B------:R-:W-:Y:S02]  /*3050*/  CS2R R68, SRZ ;  /* 0x0000000000447805 */ /* 0x000fe4000001ff00 */
[----:B0-----:R-:W-:Y:S02]  /*3060*/  FMNMX.FTZ R11, R7, R10, !PT ;  /* 0x0000000a070b7209 */ /* 0x001fe40007810000 */
[----:B------:R0:W-:Y:S03]  /*3070*/  MUFU.EX2 R155, R78 ;  /* 0x0000004e009b7308 */ /* 0x0001e60000000800 */
[----:B------:R-:W1:Y:S05]  /*3080*/  SHFL.BFLY PT, R10, R11, 0x1, 0x1f ;  /* 0x0c201f000b0a7f89 */ /* 0x000e6a00000e0000 */
[----:B------:R-:W-:Y:S01]  /*3090*/  MUFU.EX2 R80, R80 ;  /* 0x0000005000507308 */ /* 0x000fe20000000800 */
[----:B0-----:R-:W-:-:S07]  /*30a0*/  CS2R R78, SRZ ;  /* 0x00000000004e7805 */ /* 0x001fce000001ff00 */
[----:B------:R0:W-:Y:S08]  /*30b0*/  MUFU.EX2 R149, R82 ;  /* 0x0000005200957308 */ /* 0x0001f00000000800 */
[----:B------:R-:W-:Y:S01]  /*30c0*/  MUFU.EX2 R84, R84 ;  /* 0x0000005400547308 */ /* 0x000fe20000000800 */
[----:B-1----:R-:W-:Y:S02]  /*30d0*/  FMNMX.FTZ R10, R11, R10, !PT ;  /* 0x0000000a0b0a7209 */ /* 0x002fe40007810000 */
[----:B0-----:R-:W-:-:S02]  /*30e0*/  CS2R R82, SRZ ;  /* 0x0000000000527805 */ /* 0x001fc4000001ff00 */
[C---:B------:R-:W-:Y:S01]  /*30f0*/  FSETP.NEU.FTZ.AND P1, PT, R10.reuse, -INF , PT ;  /* 0xff8000000a00780b */ /* 0x040fe20003f3d000 */
[----:B------:R-:W-:Y:S02]  /*3100*/  FMUL.FTZ R7, R10, R9 ;  /* 0x000000090a077220 */ /* 0x000fe40000410000 */
[----:B------:R-:W-:Y:S03]  /*3110*/  MUFU.EX2 R151, R86 ;  /* 0x0000005600977308 */ /* 0x000fe60000000800 */
[----:B------:R-:W-:-:S05]  /*3120*/  FSEL R7, R7, RZ, P1 ;  /* 0x000000ff07077208 */ /* 0x000fca0000800000 */
[-CC-:B------:R-:W-:Y:S01]  /*3130*/  FFMA.FTZ R14, R14, R9.reuse, -R7.reuse ;  /* 0x000000090e0e7223 */ /* 0x180fe20000010807 */
[-CC-:B------:R-:W-:Y:S01]  /*3140*/  FFMA.FTZ R8, R8, R9.reuse, -R7.reuse ;  /* 0x0000000908087223 */ /* 0x180fe20000010807 */
[-CC-:B------:R-:W-:Y:S01]  /*3150*/  FFMA.FTZ R24, R24, R9.reuse, -R7.reuse ;  /* 0x0000000918187223 */ /* 0x180fe20000010807 */
[-CC-:B------:R-:W-:Y:S01]  /*3160*/  FFMA.FTZ R26, R26, R9.reuse, -R7.reuse ;  /* 0x000000091a1a7223 */ /* 0x180fe20000010807 */
[-CC-:B------:R-:W-:Y:S01]  /*3170*/  FFMA.FTZ R28, R28, R9.reuse, -R7.reuse ;  /* 0x000000091c1c7223 */ /* 0x180fe20000010807 */
[----:B------:R0:W-:Y:S01]  /*3180*/  MUFU.EX2 R11, R8 ;  /* 0x00000008000b7308 */ /* 0x0001e20000000800 */
        /* <DEDUP_REMOVED lines=8> */
[----:B0-----:R-:W-:-:S02]  /*3210*/  IMAD.MOV.U32 R8, RZ, RZ, R16 ;  /* 0x000000ffff087224 */ /* 0x001fc400078e0010 */
        /* <DEDUP_REMOVED lines=12> */
[----:B------:R-:W-:Y:S01]  /*32e0*/  FFMA.FTZ R64, R64, R9, -R7 ;  /* 0x0000000940407223 */ /* 0x000fe20000010807 */
[----:B------:R-:W-:Y:S01]  /*32f0*/  CS2R R86, SRZ ;  /* 0x0000000000567805 */ /* 0x000fe2000001ff00 */
[----:B------:R0:W2:Y:S01]  /*3300*/  MUFU.EX2 R13, R26 ;  /* 0x0000001a000d7308 */ /* 0x0000a20000000800 */
[----:B-1----:R-:W-:-:S07]  /*3310*/  F2FP.F16.F32.PACK_AB R156, R11, R14 ;  /* 0x0000000e0b9c723e */ /* 0x002fce00000000ff */
[----:B------:R-:W1:Y:S01]  /*3320*/  MUFU.EX2 R28, R28 ;  /* 0x0000001c001c7308 */ /* 0x000e620000000800 */
[----:B0-----:R-:W-:-:S05]  /*3330*/  @P4 IMAD.HI.U32 R26, R16, R31, RZ ;  /* 0x0000001f101a4227 */ /* 0x001fca00078e00ff */
[----:B------:R-:W-:Y:S01]  /*3340*/  @P4 SHF.R.U32.HI R8, RZ, R35, R26 ;  /* 0x00000023ff084219 */ /* 0x000fe2000001161a */
[----:B------:R-:W-:Y:S01]  /*3350*/  FADD.FTZ R35, R14, R11 ;  /* 0x0000000b0e237221 */ /* 0x000fe20000010000 */
[----:B------:R-:W0:Y:S01]  /*3360*/  MUFU.EX2 R15, R30 ;  /* 0x0000001e000f7308 */ /* 0x000e220000000800 */
[----:B--2---:R-:W-:Y:S01]  /*3370*/  F2FP.F16.F32.PACK_AB R158, R13, R24 ;  /* 0x000000180d9e723e */ /* 0x004fe200000000ff */
[----:B------:R-:W-:Y:S01]  /*3380*/  VIADD R14, R72, 0xfffffffe ;  /* 0xfffffffe480e7836 */ /* 0x000fe20000000000 */
[----:B------:R-:W-:Y:S02]  /*3390*/  IADD3 R8, R8, R171, -R170 ;  /* 0x000000ab08087210 */ /* 0x000fe40007ffe8aa */
[----:B------:R-:W-:-:S03]  /*33a0*/  CS2R R72, SRZ ;  /* 0x0000000000487805 */ /* 0x000fc6000001ff00 */
[----:B------:R-:W2:Y:S01]  /*33b0*/  MUFU.EX2 R32, R32 ;  /* 0x0000002000207308 */ /* 0x000ea20000000800 */
[----:B------:R-:W-:-:S04]  /*33c0*/  IMAD.HI R26, R8, 0x2aaaaaab, RZ ;  /* 0x2aaaaaab081a7827 */ /* 0x000fc800078e02ff */
[----:B------:R-:W-:Y:S01]  /*33d0*/  FADD.FTZ R8, R24, R35 ;  /* 0x0000002318087221 */ /* 0x000fe20000010000 */
[----:B------:R-:W-:Y:S01]  /*33e0*/  FADD.FTZ R35, R159, R0 ;  /* 0x000000009f237221 */ /* 0x000fe20000010000 */
[C---:B------:R-:W-:Y:S02]  /*33f0*/  F2FP.F16.F32.PACK_AB R159, R106.reuse, R159 ;  /* 0x0000009f6a9f723e */ /* 0x040fe400000000ff */
[----:B------:R-:W-:Y:S01]  /*3400*/  FADD.FTZ R33, R13, R8 ;  /* 0x000000080d217221 */ /* 0x000fe20000010000 */
[----:B------:R-:W-:Y:S01]  /*3410*/  FADD.FTZ R0, R106, R35 ;  /* 0x000000236a007221 */ /* 0x000fe20000010000 */
[----:B------:R-:W3:Y:S01]  /*3420*/  MUFU.EX2 R21, R34 ;  /* 0x0000002200157308 */ /* 0x000ee20000000800 */
[----:B------:R-:W-:Y:S01]  /*3430*/  SHF.R.U32.HI R39, RZ, 0x1f, R26 ;  /* 0x0000001fff277819 */ /* 0x000fe2000001161a */
[----:B-1----:R-:W-:Y:S01]  /*3440*/  FADD.FTZ R8, R28, R33 ;  /* 0x000000211c087221 */ /* 0x002fe20000010000 */
[----:B------:R-:W-:Y:S01]  /*3450*/  FADD.FTZ R35, R153, R0 ;  /* 0x0000000099237221 */ /* 0x000fe20000010000 */
[----:B0-----:R-:W-:-:S02]  /*3460*/  F2FP.F16.F32.PACK_AB R152, R15, R28 ;  /* 0x0000001c0f98723e */ /* 0x001fc400000000ff */
[----:B------:R-:W-:Y:S01]  /*3470*/  FADD.FTZ R37, R15, R8 ;  /* 0x000000080f257221 */ /* 0x000fe20000010000 */
[----:B------:R-:W-:Y:S01]  /*3480*/  FADD.FTZ R35, R74, R35 ;  /* 0x000000234a237221 */ /* 0x000fe20000010000 */
[----:B------:R-:W0:Y:S01]  /*3490*/  MUFU.EX2 R36, R36 ;  /* 0x0000002400247308 */ /* 0x000e220000000800 */
[----:B------:R-:W-:Y:S01]  /*34a0*/  LEA.HI.SX32 R26, R26, R39, 0x1c ;  /* 0x000000271a1a7211 */ /* 0x000fe200078fe2ff */
[----:B--2---:R-:W-:Y:S01]  /*34b0*/  FADD.FTZ R0, R32, R37 ;  /* 0x0000002520007221 */ /* 0x004fe20000010000 */
[----:B------:R-:W-:Y:S01]  /*34c0*/  FADD.FTZ R8, R76, R35 ;  /* 0x000000234c087221 */ /* 0x000fe20000010000 */
[----:B------:R-:W-:Y:S02]  /*34d0*/  F2FP.F16.F32.PACK_AB R153, R74, R153 ;  /* 0x000000994a99723e */ /* 0x000fe400000000ff */
[----:B------:R-:W-:Y:S01]  /*34e0*/  CS2R R74, SRZ ;  /* 0x00000000004a7805 */ /* 0x000fe2000001ff00 */
[----:B------:R-:W-:Y:S01]  /*34f0*/  FADD.FTZ R37, R155, R8 ;  /* 0x000000089b257221 */ /* 0x000fe20000010000 */
[----:B------:R-:W1:Y:S01]  /*3500*/  MUFU.EX2 R25, R38 ;  /* 0x0000002600197308 */ /* 0x000e620000000800 */
[----:B---3--:R-:W-:Y:S01]  /*3510*/  FADD.FTZ R35, R21, R0 ;  /* 0x0000000015237221 */ /* 0x008fe20000010000 */
[----:B------:R-:W-:Y:S01]  /*3520*/  F2FP.F16.F32.PACK_AB R155, R155, R76 ;  /* 0x0000004c9b9b723e */ /* 0x000fe200000000ff */
[----:B------:R-:W-:Y:S01]  /*3530*/  FADD.FTZ R8, R80, R37 ;  /* 0x0000002550087221 */ /* 0x000fe20000010000 */
[----:B------:R-:W-:-:S02]  /*3540*/  F2FP.F16.F32.PACK_AB R154, R21, R32 ;  /* 0x00000020159a723e */ /* 0x000fc400000000ff */
[----:B------:R-:W-:Y:S01]  /*3550*/  CS2R R76, SRZ ;  /* 0x00000000004c7805 */ /* 0x000fe2000001ff00 */
[C---:B------:R-:W-:Y:S01]  /*3560*/  FADD.FTZ R37, R149.reuse, R8 ;  /* 0x0000000895257221 */ /* 0x040fe20000010000 */
[----:B------:R-:W2:Y:S01]  /*3570*/  MUFU.EX2 R40, R40 ;  /* 0x0000002800287308 */ /* 0x000ea20000000800 */
[----:B0-----:R-:W-:Y:S01]  /*3580*/  FADD.FTZ R0, R36, R35 ;  /* 0x0000002324007221 */ /* 0x001fe20000010000 */
[----:B------:R-:W-:Y:S01]  /*3590*/  F2FP.F16.F32.PACK_AB R149, R149, R80 ;  /* 0x000000509595723e */ /* 0x000fe200000000ff */
[----:B------:R-:W-:Y:S01]  /*35a0*/  FADD.FTZ R8, R84, R37 ;  /* 0x0000002554087221 */ /* 0x000fe20000010000 */
[----:B------:R-:W-:-:S03]  /*35b0*/  CS2R R80, SRZ ;  /* 0x0000000000507805 */ /* 0x000fc6000001ff00 */
[----:B------:R-:W-:Y:S01]  /*35c0*/  FADD.FTZ R37, R151, R8 ;  /* 0x0000000897257221 */ /* 0x000fe20000010000 */
[----:B------:R0:W3:Y:S01]  /*35d0*/  MUFU.EX2 R27, R42 ;  /* 0x0000002a001b7308 */ /* 0x0000e20000000800 */
[----:B-1----:R-:W-:Y:S01]  /*35e0*/  FADD.FTZ R35, R25, R0 ;  /* 0x0000000019237221 */ /* 0x002fe20000010000 */
[----:B------:R-:W-:Y:S02]  /*35f0*/  F2FP.F16.F32.PACK_AB R151, R151, R84 ;  /* 0x000000549797723e */ /* 0x000fe400000000ff */
[----:B------:R-:W-:Y:S02]  /*3600*/  CS2R R84, SRZ ;  /* 0x0000000000547805 */ /* 0x000fe4000001ff00 */
[----:B------:R-:W-:Y:S02]  /*3610*/  F2FP.F16.F32.PACK_AB R148, R25, R36 ;  /* 0x000000241994723e */ /* 0x000fe400000000ff */
[----:B------:R-:W-:Y:S01]  /*3620*/  CS2R R24, SRZ ;  /* 0x0000000000187805 */ /* 0x000fe2000001ff00 */
[----:B------:R-:W1:Y:S01]  /*3630*/  MUFU.EX2 R44, R44 ;  /* 0x0000002c002c7308 */ /* 0x000e620000000800 */
[----:B--2---:R-:W-:Y:S01]  /*3640*/  FADD.FTZ R0, R40, R35 ;  /* 0x0000002328007221 */ /* 0x004fe20000010000 */
[----:B0-----:R-:W-:-:S06]  /*3650*/  CS2R R42, SRZ ;  /* 0x00000000002a7805 */ /* 0x001fcc000001ff00 */
[----:B------:R-:W0:Y:S01]  /*3660*/  MUFU.EX2 R88, R88 ;  /* 0x0000005800587308 */ /* 0x000e220000000800 */
[C---:B---3--:R-:W-:Y:S01]  /*3670*/  FADD.FTZ R35, R27.reuse, R0 ;  /* 0x000000001b237221 */ /* 0x048fe20000010000 */
[----:B------:R-:W-:Y:S02]  /*3680*/  F2FP.F16.F32.PACK_AB R150, R27, R40 ;  /* 0x000000281b96723e */ /* 0x000fe400000000ff */
[----:B------:R-:W-:-:S04]  /*3690*/  CS2R R40, SRZ ;  /* 0x0000000000287805 */ /* 0x000fc8000001ff00 */
[----:B------:R2:W3:Y:S01]  /*36a0*/  MUFU.EX2 R29, R46 ;  /* 0x0000002e001d7308 */ /* 0x0004e20000000800 */
[----:B-1----:R-:W-:-:S07]  /*36b0*/  FADD.FTZ R0, R44, R35 ;  /* 0x000000232c007221 */ /* 0x002fce0000010000 */
[----:B------:R-:W1:Y:S01]  /*36c0*/  MUFU.EX2 R145, R90 ;  /* 0x0000005a00917308 */ /* 0x000e620000000800 */
[----:B0-----:R-:W-:Y:S01]  /*36d0*/  FADD.FTZ R8, R88, R37 ;  /* 0x0000002558087221 */ /* 0x001fe20000010000 */
[----:B--2---:R-:W-:-:S06]  /*36e0*/  CS2R R46, SRZ ;  /* 0x00000000002e7805 */ /* 0x004fcc000001ff00 */
[----:B------:R-:W0:Y:S01]  /*36f0*/  MUFU.EX2 R48, R48 ;  /* 0x0000003000307308 */ /* 0x000e220000000800 */
[C---:B---3--:R-:W-:Y:S01]  /*3700*/  FADD.FTZ R37, R29.reuse, R0 ;  /* 0x000000001d257221 */ /* 0x048fe20000010000 */
[----:B------:R-:W-:Y:S02]  /*3710*/  F2FP.F16.F32.PACK_AB R144, R29, R44 ;  /* 0x0000002c1d90723e */ /* 0x000fe400000000ff */
[----:B------:R-:W-:Y:S02]  /*3720*/  CS2R R44, SRZ ;  /* 0x00000000002c7805 */ /* 0x000fe4000001ff00 */
[----:B------:R-:W-:Y:S02]  /*3730*/  CS2R R28, SRZ ;  /* 0x00000000001c7805 */ /* 0x000fe4000001ff00 */
[----:B------:R-:W2:Y:S01]  /*3740*/  MUFU.EX2 R92, R92 ;  /* 0x0000005c005c7308 */ /* 0x000ea20000000800 */
[C---:B-1----:R-:W-:Y:S01]  /*3750*/  FADD.FTZ R39, R145.reuse, R8 ;  /* 0x0000000891277221 */ /* 0x042fe20000010000 */
[----:B------:R-:W-:-:S06]  /*3760*/  F2FP.F16.F32.PACK_AB R145, R145, R88 ;  /* 0x000000589191723e */ /* 0x000fcc00000000ff */
[----:B------:R1:W3:Y:S01]  /*3770*/  MUFU.EX2 R31, R50 ;  /* 0x00000032001f7308 */ /* 0x0002e20000000800 */
[----:B0-----:R-:W-:Y:S01]  /*3780*/  FADD.FTZ R0, R48, R37 ;  /* 0x0000002530007221 */ /* 0x001fe20000010000 */
[----:B------:R-:W-:-:S06]  /*3790*/  CS2R R36, SRZ ;  /* 0x0000000000247805 */ /* 0x000fcc000001ff00 */
[----:B------:R-:W0:Y:S01]  /*37a0*/  MUFU.EX2 R147, R94 ;  /* 0x0000005e00937308 */ /* 0x000e220000000800 */
[----:B--2---:R-:W-:Y:S01]  /*37b0*/  FADD.FTZ R8, R92, R39 ;  /* 0x000000275c087221 */ /* 0x004fe20000010000 */
[----:B-1----:R-:W-:Y:S02]  /*37c0*/  CS2R R50, SRZ ;  /* 0x0000000000327805 */ /* 0x002fe4000001ff00 */
[----:B------:R-:W-:-:S04]  /*37d0*/  CS2R R38, SRZ ;  /* 0x0000000000267805 */ /* 0x000fc8000001ff00 */
[----:B------:R-:W1:Y:S01]  /*37e0*/  MUFU.EX2 R52, R52 ;  /* 0x0000003400347308 */ /* 0x000e620000000800 */
[C---:B---3--:R-:W-:Y:S01]  /*37f0*/  FADD.FTZ R11, R31.reuse, R0 ;  /* 0x000000001f0b7221 */ /* 0x048fe20000010000 */
[----:B------:R-:W-:Y:S02]  /*3800*/  F2FP.F16.F32.PACK_AB R146, R31, R48 ;  /* 0x000000301f92723e */ /* 0x000fe400000000ff */
[----:B------:R-:W-:Y:S02]  /*3810*/  CS2R R48, SRZ ;  /* 0x0000000000307805 */ /* 0x000fe4000001ff00 */
[----:B------:R-:W-:Y:S02]  /*3820*/  CS2R R30, SRZ ;  /* 0x00000000001e7805 */ /* 0x000fe4000001ff00 */
[----:B------:R-:W2:Y:S01]  /*3830*/  MUFU.EX2 R66, R66 ;  /* 0x0000004200427308 */ /* 0x000ea20000000800 */
[C---:B0-----:R-:W-:Y:S01]  /*3840*/  FADD.FTZ R13, R147.reuse, R8 ;  /* 0x00000008930d7221 */ /* 0x041fe20000010000 */
[----:B------:R-:W-:-:S06]  /*3850*/  F2FP.F16.F32.PACK_AB R147, R147, R92 ;  /* 0x0000005c9393723e */ /* 0x000fcc00000000ff */
[----:B------:R0:W3:Y:S01]  /*3860*/  MUFU.EX2 R33, R54 ;  /* 0x0000003600217308 */ /* 0x0000e20000000800 */
[----:B-1----:R-:W-:-:S07]  /*3870*/  FADD.FTZ R0, R52, R11 ;  /* 0x0000000b34007221 */ /* 0x002fce0000010000 */
[----:B------:R-:W1:Y:S01]  /*3880*/  MUFU.EX2 R56, R56 ;  /* 0x0000003800387308 */ /* 0x000e620000000800 */
[----:B--2---:R-:W-:Y:S01]  /*3890*/  FADD.FTZ R8, R66, R13 ;  /* 0x0000000d42087221 */ /* 0x004fe20000010000 */
[----:B0-----:R-:W-:-:S06]  /*38a0*/  CS2R R54, SRZ ;  /* 0x0000000000367805 */ /* 0x001fcc000001ff00 */
[----:B------:R0:W2:Y:S01]  /*38b0*/  MUFU.EX2 R7, R58 ;  /* 0x0000003a00077308 */ /* 0x0000a20000000800 */
[C---:B---3--:R-:W-:Y:S01]  /*38c0*/  FADD.FTZ R13, R33.reuse, R0 ;  /* 0x00000000210d7221 */ /* 0x048fe20000010000 */
[----:B------:R-:W-:Y:S02]  /*38d0*/  F2FP.F16.F32.PACK_AB R140, R33, R52 ;  /* 0x00000034218c723e */ /* 0x000fe400000000ff */
[----:B------:R-:W-:Y:S02]  /*38e0*/  CS2R R52, SRZ ;  /* 0x0000000000347805 */ /* 0x000fe4000001ff00 */
[----:B------:R-:W-:Y:S02]  /*38f0*/  CS2R R32, SRZ ;  /* 0x0000000000207805 */ /* 0x000fe4000001ff00 */
[----:B------:R-:W3:Y:S01]  /*3900*/  MUFU.EX2 R60, R60 ;  /* 0x0000003c003c7308 */ /* 0x000ee20000000800 */
[----:B-1----:R-:W-:Y:S01]  /*3910*/  FADD.FTZ R0, R56, R13 ;  /* 0x0000000d38007221 */ /* 0x002fe20000010000 */
[----:B0-----:R-:W-:-:S06]  /*3920*/  CS2R R58, SRZ ;  /* 0x00000000003a7805 */ /* 0x001fcc000001ff00 */
[----:B------:R-:W0:Y:S01]  /*3930*/  MUFU.EX2 R141, R96 ;  /* 0x00000060008d7308 */ /* 0x000e220000000800 */
[C---:B--2---:R-:W-:Y:S01]  /*3940*/  FADD.FTZ R13, R7.reuse, R0 ;  /* 0x00000000070d7221 */ /* 0x044fe20000010000 */
[----:B------:R-:W-:Y:S02]  /*3950*/  F2FP.F16.F32.PACK_AB R142, R7, R56 ;  /* 0x00000038078e723e */ /* 0x000fe400000000ff */
[----:B------:R-:W-:-:S04]  /*3960*/  CS2R R56, SRZ ;  /* 0x0000000000387805 */ /* 0x000fc8000001ff00 */
[----:B------:R1:W2:Y:S01]  /*3970*/  MUFU.EX2 R35, R62 ;  /* 0x0000003e00237308 */ /* 0x0002a20000000800 */
[----:B---3--:R-:W-:-:S07]  /*3980*/  FADD.FTZ R0, R60, R13 ;  /* 0x0000000d3c007221 */ /* 0x008fce0000010000 */
[----:B------:R-:W3:Y:S01]  /*3990*/  MUFU.EX2 R98, R98 ;  /* 0x0000006200627308 */ /* 0x000ee20000000800 */
[C---:B0-----:R-:W-:Y:S01]  /*39a0*/  FADD.FTZ R15, R141.reuse, R8 ;  /* 0x000000088d0f7221 */ /* 0x041fe20000010000 */
[----:B------:R-:W-:Y:S02]  /*39b0*/  F2FP.F16.F32.PACK_AB R141, R141, R66 ;  /* 0x000000428d8d723e */ /* 0x000fe400000000ff */
[----:B------:R-:W-:Y:S02]  /*39c0*/  CS2R R66, SRZ ;  /* 0x0000000000427805 */ /* 0x000fe4000001ff00 */
[----:B-1----:R-:W-:Y:S02]  /*39d0*/  CS2R R62, SRZ ;  /* 0x00000000003e7805 */ /* 0x002fe4000001ff00 */
[----:B------:R-:W0:Y:S01]  /*39e0*/  MUFU.EX2 R12, R12 ;  /* 0x0000000c000c7308 */ /* 0x000e220000000800 */
[C---:B--2---:R-:W-:Y:S01]  /*39f0*/  FADD.FTZ R13, R35.reuse, R0 ;  /* 0x00000000230d7221 */ /* 0x044fe20000010000 */
[----:B------:R-:W-:-:S02]  /*3a00*/  F2FP.F16.F32.PACK_AB R136, R35, R60 ;  /* 0x0000003c2388723e */ /* 0x000fc400000000ff */
[----:B------:R-:W-:Y:S02]  /*3a10*/  CS2R R60, SRZ ;  /* 0x00000000003c7805 */ /* 0x000fe4000001ff00 */
[----:B------:R-:W-:Y:S02]  /*3a20*/  CS2R R34, SRZ ;  /* 0x0000000000227805 */ /* 0x000fe4000001ff00 */
[----:B------:R-:W1:Y:S01]  /*3a30*/  MUFU.EX2 R143, R100 ;  /* 0x00000064008f7308 */ /* 0x000e620000000800 */
[----:B---3--:R-:W-:-:S07]  /*3a40*/  FADD.FTZ R8, R98, R15 ;  /* 0x0000000f62087221 */ /* 0x008fce0000010000 */
[----:B------:R-:W2:Y:S01]  /*3a50*/  MUFU.EX2 R70, R70 ;  /* 0x0000004600467308 */ /* 0x000ea20000000800 */
[----:B0-----:R-:W-:Y:S01]  /*3a60*/  FADD.FTZ R0, R12, R13 ;  /* 0x0000000d0c007221 */ /* 0x001fe20000010000 */
[----:B------:R-:W-:Y:S02]  /*3a70*/  VIMNMX R13, RZ, R26, !PT ;  /* 0x0000001aff0d7248 */ /* 0x000fe40007fe0100 */
[----:B------:R-:W-:Y:S02]  /*3a80*/  CS2R R26, SRZ ;  /* 0x00000000001a7805 */ /* 0x000fe4000001ff00 */
[----:B------:R-:W-:Y:S02]  /*3a90*/  ISETP.GE.AND P1, PT, R14, R13, PT ;  /* 0x0000000d0e00720c */ /* 0x000fe40003f26270 */
[----:B------:R-:W0:Y:S01]  /*3aa0*/  MUFU.EX2 R137, R102 ;  /* 0x0000006600897308 */ /* 0x000e220000000800 */
[C---:B-1----:R-:W-:Y:S01]  /*3ab0*/  FADD.FTZ R15, R143.reuse, R8 ;  /* 0x000000088f0f7221 */ /* 0x042fe20000010000 */
[----:B------:R-:W-:-:S06]  /*3ac0*/  F2FP.F16.F32.PACK_AB R143, R143, R98 ;  /* 0x000000628f8f723e */ /* 0x000fcc00000000ff */
[----:B------:R-:W1:Y:S01]  /*3ad0*/  MUFU.EX2 R104, R104 ;  /* 0x0000006800687308 */ /* 0x000e620000000800 */
[----:B--2---:R-:W-:-:S07]  /*3ae0*/  FADD.FTZ R8, R70, R15 ;  /* 0x0000000f46087221 */ /* 0x004fce0000010000 */
[----:B------:R2:W3:Y:S01]  /*3af0*/  MUFU.EX2 R11, R64 ;  /* 0x00000040000b7308 */ /* 0x0004e20000000800 */
[C---:B0-----:R-:W-:Y:S01]  /*3b00*/  FADD.FTZ R7, R137.reuse, R8 ;  /* 0x0000000889077221 */ /* 0x041fe20000010000 */
[----:B------:R-:W-:Y:S01]  /*3b10*/  F2FP.F16.F32.PACK_AB R137, R137, R70 ;  /* 0x000000468989723e */ /* 0x000fe200000000ff */
[----:B------:R-:W-:Y:S01]  /*3b20*/  IMAD.MOV.U32 R8, RZ, RZ, 0x3f800000 ;  /* 0x3f800000ff087424 */ /* 0x000fe200078e00ff */
[----:B------:R-:W-:-:S04]  /*3b30*/  CS2R R70, SRZ ;  /* 0x0000000000467805 */ /* 0x000fc8000001ff00 */
[----:B------:R1:W0:Y:S01]  /*3b40*/  MUFU.EX2 R139, R6 ;  /* 0x00000006008b7308 */ /* 0x0002220000000800 */
[----:B--2---:R-:W-:Y:S01]  /*3b50*/  CS2R R64, SRZ ;  /* 0x0000000000407805 */ /* 0x004fe2000001ff00 */
[----:B-1----:R-:W-:Y:S01]  /*3b60*/  FADD.FTZ R6, R104, R7 ;  /* 0x0000000768067221 */ /* 0x002fe20000010000 */
[C---:B---3--:R-:W-:Y:S01]  /*3b70*/  FADD.FTZ R7, R11.reuse, R0 ;  /* 0x000000000b077221 */ /* 0x048fe20000010000 */
[----:B------:R-:W-:Y:S02]  /*3b80*/  F2FP.F16.F32.PACK_AB R138, R11, R12 ;  /* 0x0000000c0b8a723e */ /* 0x000fe400000000ff */
[----:B------:R-:W-:Y:S01]  /*3b90*/  MOV R0, 0x3f800000 ;  /* 0x3f80000000007802 */ /* 0x000fe20000000f00 */
[C---:B0-----:R-:W-:Y:S01]  /*3ba0*/  FADD.FTZ R6, R139.reuse, R6 ;  /* 0x000000068b067221 */ /* 0x041fe20000010000 */
[----:B------:R-:W-:Y:S01]  /*3bb0*/  F2FP.F16.F32.PACK_AB R139, R139, R104 ;  /* 0x000000688b8b723e */ /* 0x000fe200000000ff */
[----:B------:R-:W-:Y:S06]  /*3bc0*/  @!P1 BRA `(.L_x_2425) ;  /* 0x0000002800889947 */ /* 0x000fec0003800000 */
[----:B------:R-:W-:Y:S01]  /*3bd0*/  IMAD.MOV.U32 R12, RZ, RZ, R20 ;  /* 0x000000ffff0c7224 */ /* 0x000fe200078e0014 */
[----:B------:R-:W-:Y:S01]  /*3be0*/  MOV R87, RZ ;  /* 0x000000ff00577202 */ /* 0x000fe20000000f00 */
[----:B------:R-:W-:Y:S01]  /*3bf0*/  IMAD.MOV.U32 R11, RZ, RZ, R10 ;  /* 0x000000ffff0b7224 */ /* 0x000fe200078e000a */
[----:B------:R-:W-:Y:S01]  /*3c00*/  UMOV UR4, UR38 ;  /* 0x0000002600047c82 */ /* 0x000fe20008000000 */
[----:B------:R-:W-:Y:S01]  /*3c10*/  IMAD.MOV.U32 R0, RZ, RZ, 0x3f800000 ;  /* 0x3f800000ff007424 */ /* 0x000fe200078e00ff */
[----:B------:R-:W-:Y:S01]  /*3c20*/  UMOV UR5, UR39 ;  /* 0x0000002700057c82 */ /* 0x000fe20008000000 */
[----:B------:R-:W-:-:S05]  /*3c30*/  ULDC UR6, c[0x0][0x9d8] ;  /* 0x0002760000067ab9 */ /* 0x000fca0000000800 */
.L_x_2436:
[----:B------:R-:W-:-:S04]  /*3c40*/  UISETP.NE.AND UP0, UPT, UR5, 0x1, UPT ;  /* 0x000000010500788c */ /* 0x000fc8000bf05270 */
[----:B------:R-:W-:-:S04]  /*3c50*/  USEL UR38, URZ, 0x1, UP0 ;  /* 0x000000013f267887 */ /* 0x000fc80008000000 */
[----:B------:R-:W-:Y:S01]  /*3c60*/  ULOP3.LUT UR38, UR4, UR38, URZ, 0x3c, !UPT ;  /* 0x0000002604267292 */ /* 0x000fe2000f8e3c3f */
[----:B------:R-:W-:Y:S11]  /*3c70*/  @!P0 BRA `(.L_x_2426) ;  /* 0x0000000000048947 */ /* 0x000ff60003800000 */
[----:B------:R-:W-:Y:S01]  /*3c80*/  BPT.TRAP 0x1 ;  /* 0x000000040000795c */ /* 0x000fe20000300000 */
.L_x_2426:
        /* <DEDUP_REMOVED lines=9> */
.L_x_2427:
[----:B-1----:R-:W-:Y:S05]  /*3d20*/  @P1 BRA `(.L_x_2428) ;  /* 0x0000000000081947 */ /* 0x002fea0003800000 */
[----:B------:R-:W1:Y:S02]  /*3d30*/  SYNCS.PHASECHK.TRANS64.TRYWAIT P1, [UR7+0x2a830], R9 ;  /* 0x02a83009ff0075a7 */ /* 0x000e640008020147 */
[----:B-1----:R-:W-:Y:S05]  /*3d40*/  @!P1 BRA `(.L_x_2429) ;  /* 0x000000d000989947 */ /* 0x002fea0003800000 */
.L_x_2428:
        /* <DEDUP_REMOVED lines=143> */
.L_x_2430:
[----:B------:R-:W-:Y:S01]  /*4640*/  ULEA UR10, UR5, UR40, 0x3 ;  /* 0x00000028050a7291 */ /* 0x000fe2000f8e183f */
[----:B------:R-:W-:-:S05]  /*4650*/  IMAD.U32 R0, RZ, RZ, UR4 ;  /* 0x00000004ff007e24 */ /* 0x000fca000f8e00ff */
[----:B------:R-:W-:-:S04]  /*4660*/  SHF.L.U32 R0, R0, 0x1f, RZ ;  /* 0x0000001f00007819 */ /* 0x000fc800000006ff */
[----:B------:R2:W3:Y:S01]  /*4670*/  SYNCS.PHASECHK.TRANS64.TRYWAIT P1, [UR10+0x2a850], R0 ;  /* 0x02a85000ff0075a7 */ /* 0x0004e2000802014a */
[----:B------:R-:W-:Y:S05]  /*4680*/  @!P0 BRA `(.L_x_2431) ;  /* 0x0000000000048947 */ /* 0x000fea0003800000 */
[----:B------:R-:W-:Y:S01]  /*4690*/  BPT.TRAP 0x1 ;  /* 0x000000040000795c */ /* 0x000fe20000300000 */
.L_x_2431:
[----:B---3--:R-:W-:Y:S05]  /*46a0*/  @P1 BRA `(.L_x_2432) ;  /* 0x0000000000081947 */ /* 0x008fea0003800000 */
[----:B------:R-:W3:Y:S02]  /*46b0*/  SYNCS.PHASECHK.TRANS64.TRYWAIT P1, [UR10+0x2a850], R0 ;  /* 0x02a85000ff0075a7 */ /* 0x000ee4000802014a */
[----:B---3--:R-:W-:Y:S05]  /*46c0*/  @!P1 BRA `(.L_x_2433) ;  /* 0x000000c800509947 */ /* 0x008fea0003800000 */
.L_x_2432:
        /* <DEDUP_REMOVED lines=38> */
.L_x_2434:
[----:B------:R-:W-:Y:S01]  /*4930*/  ISETP.NE.AND P1, PT, R172, 0x1, PT ;  /* 0x00000001ac00780c */ /* 0x000fe20003f25270 */
[----:B------:R-:W-:Y:S01]  /*4940*/  FMUL.FTZ R20, R94, UR6 ;  /* 0x000000065e147c20 */ /* 0x000fe20008410000 */
[----:B-1----:R-:W-:Y:S02]  /*4950*/  IMAD.IADD R10, R19, 0x1, R16 ;  /* 0x00000001130a7824 */ /* 0x002fe400078e0210 */
        /* <DEDUP_REMOVED lines=9> */
[----:B------:R-:W-:Y:S01]  /*49f0*/  FMUL.FTZ R101, R101, UR6 ;  /* 0x0000000665657c20 */ /* 0x000fe20008410000 */
[----:B0-----:R-:W0:Y:S01]  /*4a00*/  @P1 LDC R9, c[0x0][0x44c] ;  /* 0x00011300ff091b82 */ /* 0x001e220000000800 */
[----:B------:R-:W-:Y:S01]  /*4a10*/  FMUL.FTZ R21, R99, UR6 ;  /* 0x0000000663157c20 */ /* 0x000fe20008410000 */
[----:B------:R1:W3:Y:S01]  /*4a20*/  MUFU.TANH R152, R88 ;  /* 0x0000005800987308 */ /* 0x0002e20000002400 */
[----:B------:R-:W-:Y:S01]  /*4a30*/  FMUL.FTZ R104, R104, UR6 ;  /* 0x0000000668687c20 */ /* 0x000fe20008410000 */
[----:B--2---:R-:W-:Y:S01]  /*4a40*/  FMUL.FTZ R0, R90, UR6 ;  /* 0x000000065a007c20 */ /* 0x004fe20008410000 */
[----:B------:R-:W-:Y:S01]  /*4a50*/  FMUL.FTZ R90, R102, UR6 ;  /* 0x00000006665a7c20 */ /* 0x000fe20008410000 */
[----:B------:R-:W-:Y:S01]  /*4a60*/  FMUL.FTZ R105, R105, UR6 ;  /* 0x0000000669697c20 */ /* 0x000fe20008410000 */
[----:B------:R-:W-:Y:S01]  /*4a70*/  FMUL.FTZ R108, R108, UR6 ;  /* 0x000000066c6c7c20 */ /* 0x000fe20008410000 */
[----:B------:R-:W2:Y:S01]  /*4a80*/  @P1 LDC R94, c[0x0][0x450] ;  /* 0x00011400ff5e1b82 */ /* 0x000ea20000000800 */
[----:B------:R-:W-:Y:S01]  /*4a90*/  FMUL.FTZ R109, R109, UR6 ;  /* 0x000000066d6d7c20 */ /* 0x000fe20008410000 */
[----:B------:R4:W5:Y:S01]  /*4aa0*/  MUFU.TANH R150, R89 ;  /* 0x0000005900967308 */ /* 0x0009620000002400 */
[----:B-1----:R-:W-:Y:S01]  /*4ab0*/  FMUL.FTZ R88, R98, UR6 ;  /* 0x0000000662587c20 */ /* 0x002fe20008410000 */
        /* <DEDUP_REMOVED lines=10> */
[----:B----4-:R-:W-:Y:S01]  /*4b60*/  FMUL.FTZ R89, R103, UR6 ;  /* 0x0000000667597c20 */ /* 0x010fe20008410000 */
[----:B------:R-:W-:Y:S01]  /*4b70*/  FMUL.FTZ R133, R133, UR6 ;  /* 0x0000000685857c20 */ /* 0x000fe20008410000 */
[----:B0-----:R-:W-:-:S04]  /*4b80*/  @P1 IMAD.HI.U32 R9, R10, R9, RZ ;  /* 0x000000090a091227 */ /* 0x001fc800078e00ff */
[----:B------:R-:W-:Y:S01]  /*4b90*/  FMUL.FTZ R8, R91, UR6 ;  /* 0x000000065b087c20 */ /* 0x000fe20008410000 */
[----:B------:R-:W-:Y:S01]  /*4ba0*/  MUFU.TANH R140, R97 ;  /* 0x00000061008c7308 */ /* 0x000fe20000002400 */
[----:B-1----:R-:W-:Y:S01]  /*4bb0*/  FMUL.FTZ R92, R106, UR6 ;  /* 0x000000066a5c7c20 */ /* 0x002fe20008410000 */
[----:B------:R-:W-:Y:S01]  /*4bc0*/  FMUL.FTZ R118, R118, UR6 ;  /* 0x0000000676767c20 */ /* 0x000fe20008410000 */
[----:B------:R-:W-:Y:S01]  /*4bd0*/  FMUL.FTZ R122, R122, UR6 ;  /* 0x000000067a7a7c20 */ /* 0x000fe20008410000 */
[----:B------:R-:W-:Y:S01]  /*4be0*/  FMUL.FTZ R91, R107, UR6 ;  /* 0x000000066b5b7c20 */ /* 0x000fe20008410000 */
[----:B------:R-:W-:Y:S01]  /*4bf0*/  FMUL.FTZ R126, R126, UR6 ;  /* 0x000000067e7e7c20 */ /* 0x000fe20008410000 */
[----:B--2---:R-:W-:Y:S01]  /*4c00*/  @P1 SHF.R.U32.HI R10, RZ, R94, R9 ;  /* 0x0000005eff0a1219 */ /* 0x004fe20000011609 */
[----:B------:R-:W-:Y:S01]  /*4c10*/  IMAD.MOV.U32 R9, RZ, RZ, -0x60 ;  /* 0xffffffa0ff097424 */ /* 0x000fe200078e00ff */
[----:B------:R0:W1:Y:S01]  /*4c20*/  MUFU.TANH R146, R93 ;  /* 0x0000005d00927308 */ /* 0x0000620000002400 */
[----:B------:R-:W-:Y:S01]  /*4c30*/  FMUL.FTZ R94, R111, UR6 ;  /* 0x000000066f5e7c20 */ /* 0x000fe20008410000 */
[----:B------:R-:W-:Y:S01]  /*4c40*/  FMUL.FTZ R130, R130, UR6 ;  /* 0x0000000682827c20 */ /* 0x000fe20008410000 */
[----:B------:R-:W2:Y:S01]  /*4c50*/  SHFL.IDX PT, R96, R10, RZ, 0x1c1f ;  /* 0x001c1fff0a607589 */ /* 0x000ea200000e0000 */
[----:B------:R-:W-:-:S02]  /*4c60*/  IMAD R9, R14, R9, 0x1 ;  /* 0x000000010e097424 */ /* 0x000fc400078e0209 */
[----:B------:R-:W-:Y:S01]  /*4c70*/  FMUL.FTZ R115, R115, UR6 ;  /* 0x0000000673737c20 */ /* 0x000fe20008410000 */
[----:B------:R-:W-:Y:S01]  /*4c80*/  FMUL.FTZ R119, R119, UR6 ;  /* 0x0000000677777c20 */ /* 0x000fe20008410000 */
[----:B------:R-:W4:Y:S01]  /*4c90*/  SHFL.IDX PT, R10, R10, 0x1, 0x1c1f ;  /* 0x003c1f000a0a7f89 */ /* 0x000f2200000e0000 */
[----:B------:R-:W-:Y:S01]  /*4ca0*/  IMAD R9, R18, -0x2, R9 ;  /* 0xfffffffe12097824 */ /* 0x000fe200078e0209 */
[----:B------:R-:W4:Y:S01]  /*4cb0*/  MUFU.TANH R100, R100 ;  /* 0x0000006400647308 */ /* 0x000f220000002400 */
[----:B0-----:R-:W-:Y:S01]  /*4cc0*/  FMUL.FTZ R93, R110, UR6 ;  /* 0x000000066e5d7c20 */ /* 0x001fe20008410000 */
[----:B------:R-:W-:Y:S01]  /*4cd0*/  FMUL.FTZ R134, R134, UR6 ;  /* 0x0000000686867c20 */ /* 0x000fe20008410000 */
[----:B------:R-:W-:Y:S01]  /*4ce0*/  FMUL.FTZ R123, R123, UR6 ;  /* 0x000000067b7b7c20 */ /* 0x000fe20008410000 */
[----:B------:R-:W-:Y:S01]  /*4cf0*/  IADD3 R95, -R170, R9, R171 ;  /* 0x00000009aa5f7210 */ /* 0x000fe20007ffe1ab */
[----:B------:R-:W-:Y:S01]  /*4d00*/  FMUL.FTZ R127, R127, UR6 ;  /* 0x000000067f7f7c20 */ /* 0x000fe20008410000 */
[----:B------:R-:W-:Y:S01]  /*4d10*/  FMUL.FTZ R131, R131, UR6 ;  /* 0x0000000683837c20 */ /* 0x000fe20008410000 */
[----:B------:R-:W-:Y:S01]  /*4d20*/  FMUL.FTZ R135, R135, UR6 ;  /* 0x0000000687877c20 */ /* 0x000fe20008410000 */
[----:B------:R-:W0:Y:S01]  /*4d30*/  MUFU.TANH R101, R101 ;  /* 0x0000006500657308 */ /* 0x000e220000002400 */
[----:B------:R-:W-:-:S04]  /*4d40*/  UIADD3 UR7, UR7, 0x2a840, URZ ;  /* 0x0002a84007077890 */ /* 0x000fc8000fffe03f */
[----:B------:R-:W-:-:S03]  /*4d50*/  UPRMT UR7, UR42, 0x654, UR7 ;  /* 0x000006542a077896 */ /* 0x000fc60008000007 */
[----:B------:R-:W0:Y:S01]  /*4d60*/  MUFU.TANH R102, R104 ;  /* 0x0000006800667308 */ /* 0x000e220000002400 */
[----:B--2---:R-:W-:-:S04]  /*4d70*/  IADD3 R97, R95, R96, RZ ;  /* 0x000000605f617210 */ /* 0x004fc80007ffe0ff */
[C---:B------:R-:W-:Y:S01]  /*4d80*/  ISETP.GT.AND P1, PT, R97.reuse, RZ, PT ;  /* 0x000000ff6100720c */ /* 0x040fe20003f24270 */
[----:B------:R-:W-:Y:S01]  /*4d90*/  SYNCS.ARRIVE.TRANS64.RED.A1T0 RZ, [UR7], RZ ;  /* 0x000000ffffff79a7 */ /* 0x000fe20008100407 */
[C---:B------:R-:W-:Y:S01]  /*4da0*/  ISETP.GT.AND P2, PT, R97.reuse, 0x1, PT ;  /* 0x000000016100780c */ /* 0x040fe20003f44270 */
[----:B------:R-:W2:Y:S01]  /*4db0*/  MUFU.TANH R98, R105 ;  /* 0x0000006900627308 */ /* 0x000ea20000002400 */
[----:B---3--:R-:W-:Y:S02]  /*4dc0*/  FSEL R152, R152, -INF , P1 ;  /* 0xff80000098987808 */ /* 0x008fe40000800000 */
[C---:B------:R-:W-:Y:S02]  /*4dd0*/  ISETP.GT.AND P1, PT, R97.reuse, 0x8, PT ;  /* 0x000000086100780c */ /* 0x040fe40003f24270 */
[----:B-----5:R-:W-:Y:S02]  /*4de0*/  FSEL R150, R150, -INF , P2 ;  /* 0xff80000096967808 */ /* 0x020fe40001000000 */
[----:B------:R-:W-:Y:S01]  /*4df0*/  FMNMX.FTZ R9, R152, R11, !PT ;  /* 0x0000000b98097209 */ /* 0x000fe20007810000 */
[----:B------:R-:W3:Y:S01]  /*4e00*/  MUFU.TANH R108, R108 ;  /* 0x0000006c006c7308 */ /* 0x000ee20000002400 */
[----:B------:R-:W-:-:S02]  /*4e10*/  ISETP.GT.AND P2, PT, R97, 0x9, PT ;  /* 0x000000096100780c */ /* 0x000fc40003f44270 */
[----:B------:R-:W-:Y:S02]  /*4e20*/  FSEL R148, R148, -INF , P1 ;  /* 0xff80000094947808 */ /* 0x000fe40000800000 */
[----:B------:R-:W-:Y:S02]  /*4e30*/  FMNMX.FTZ R9, R150, R9, !PT ;  /* 0x0000000996097209 */ /* 0x000fe40007810000 */
[C---:B------:R-:W-:Y:S01]  /*4e40*/  ISETP.GT.AND P1, PT, R97.reuse, 0x10, PT ;  /* 0x000000106100780c */ /* 0x040fe20003f24270 */
[----:B------:R-:W5:Y:S01]  /*4e50*/  MUFU.TANH R109, R109 ;  /* 0x0000006d006d7308 */ /* 0x000f620000002400 */
[----:B-1----:R-:W-:Y:S02]  /*4e60*/  FSEL R146, R146, -INF , P2 ;  /* 0xff80000092927808 */ /* 0x002fe40001000000 */
[----:B------:R-:W-:Y:S01]  /*4e70*/  FMNMX.FTZ R99, R148, R9, !PT ;  /* 0x0000000994637209 */ /* 0x000fe20007810000 */
[----:B------:R-:W-:Y:S01]  /*4e80*/  FMUL.FTZ R9, R120, UR6 ;  /* 0x0000000678097c20 */ /* 0x000fe20008410000 */
[----:B------:R-:W-:-:S02]  /*4e90*/  ISETP.GT.AND P2, PT, R97, 0x11, PT ;  /* 0x000000116100780c */ /* 0x000fc40003f44270 */
[----:B------:R-:W-:Y:S01]  /*4ea0*/  FSEL R144, R144, -INF , P1 ;  /* 0xff80000090907808 */ /* 0x000fe20000800000 */
[----:B------:R-:W1:Y:S01]  /*4eb0*/  MUFU.TANH R104, R112 ;  /* 0x0000007000687308 */ /* 0x000e620000002400 */
[----:B------:R-:W-:Y:S02]  /*4ec0*/  FMNMX.FTZ R99, R146, R99, !PT ;  /* 0x0000006392637209 */ /* 0x000fe40007810000 */
[C---:B------:R-:W-:Y:S02]  /*4ed0*/  ISETP.GT.AND P1, PT, R97.reuse, 0x18, PT ;  /* 0x000000186100780c */ /* 0x040fe40003f24270 */
[----:B------:R-:W-:Y:S02]  /*4ee0*/  FSEL R140, R140, -INF , P2 ;  /* 0xff8000008c8c7808 */ /* 0x000fe40001000000 */
[----:B------:R-:W-:Y:S01]  /*4ef0*/  FMNMX.FTZ R99, R144, R99, !PT ;  /* 0x0000006390637209 */ /* 0x000fe20007810000 */
[----:B------:R-:W1:Y:S01]  /*4f00*/  MUFU.TANH R113, R113 ;  /* 0x0000007100717308 */ /* 0x000e620000002400 */
[----:B------:R-:W-:-:S02]  /*4f10*/  ISETP.GT.AND P2, PT, R97, 0x19, PT ;  /* 0x000000196100780c */ /* 0x000fc40003f44270 */
[----:B----4-:R-:W-:Y:S02]  /*4f20*/  FSEL R120, R100, -INF , P1 ;  /* 0xff80000064787808 */ /* 0x010fe40000800000 */
[----:B------:R-:W-:Y:S02]  /*4f30*/  FMNMX.FTZ R99, R140, R99, !PT ;  /* 0x000000638c637209 */ /* 0x000fe40007810000 */
[----:B------:R-:W-:Y:S01]  /*4f40*/  ISETP.GT.AND P1, PT, R97, 0x20, PT ;  /* 0x000000206100780c */ /* 0x000fe20003f24270 */
[----:B------:R-:W4:Y:S01]  /*4f50*/  MUFU.TANH R110, R116 ;  /* 0x00000074006e7308 */ /* 0x000f220000002400 */
[----:B0-----:R-:W-:Y:S02]  /*4f60*/  FSEL R106, R101, -INF , P2 ;  /* 0xff800000656a7808 */ /* 0x001fe40001000000 */
[----:B------:R-:W-:Y:S02]  /*4f70*/  FMNMX.FTZ R99, R120, R99, !PT ;  /* 0x0000006378637209 */ /* 0x000fe40007810000 */
[----:B------:R-:W-:-:S02]  /*4f80*/  ISETP.GT.AND P2, PT, R97, 0x21, PT ;  /* 0x000000216100780c */ /* 0x000fc40003f44270 */
[----:B------:R-:W-:Y:S01]  /*4f90*/  FSEL R102, R102, -INF , P1 ;  /* 0xff80000066667808 */ /* 0x000fe20000800000 */
[----:B------:R-:W0:Y:S01]  /*4fa0*/  MUFU.TANH R112, R117 ;  /* 0x0000007500707308 */ /* 0x000e220000002400 */
[----:B------:R-:W-:Y:S02]  /*4fb0*/  FMNMX.FTZ R99, R106, R99, !PT ;  /* 0x000000636a637209 */ /* 0x000fe40007810000 */
[C---:B------:R-:W-:Y:S02]  /*4fc0*/  ISETP.GT.AND P1, PT, R97.reuse, 0x28, PT ;  /* 0x000000286100780c */ /* 0x040fe40003f24270 */
[----:B--2---:R-:W-:Y:S02]  /*4fd0*/  FSEL R98, R98, -INF , P2 ;  /* 0xff80000062627808 */ /* 0x004fe40001000000 */
[----:B------:R-:W-:Y:S01]  /*4fe0*/  FMNMX.FTZ R99, R102, R99, !PT ;  /* 0x0000006366637209 */ /* 0x000fe20007810000 */
[----:B------:R2:W0:Y:S01]  /*4ff0*/  MUFU.TANH R116, R9 ;  /* 0x0000000900747308 */ /* 0x0004220000002400 */
[----:B------:R-:W-:-:S02]  /*5000*/  ISETP.GT.AND P2, PT, R97, 0x29, PT ;  /* 0x000000296100780c */ /* 0x000fc40003f44270 */
[----:B---3--:R-:W-:Y:S02]  /*5010*/  FSEL R96, R108, -INF , P1 ;  /* 0xff8000006c607808 */ /* 0x008fe40000800000 */
[----:B------:R-:W-:Y:S02]  /*5020*/  FMNMX.FTZ R99, R98, R99, !PT ;  /* 0x0000006362637209 */ /* 0x000fe40007810000 */
[----:B------:R-:W-:Y:S01]  /*5030*/  ISETP.GT.AND P1, PT, R97, 0x30, PT ;  /* 0x000000306100780c */ /* 0x000fe20003f24270 */
[----:B------:R-:W3:Y:S01]  /*5040*/  MUFU.TANH R121, R121 ;  /* 0x0000007900797308 */ /* 0x000ee20000002400 */
[----:B-----5:R-:W-:Y:S01]  /*5050*/  FSEL R100, R109, -INF , P2 ;  /* 0xff8000006d647808 */ /* 0x020fe20001000000 */
[----:B--2---:R-:W-:Y:S01]  /*5060*/  FMUL.FTZ R9, R132, UR6 ;  /* 0x0000000684097c20 */ /* 0x004fe20008410000 */
[----:B------:R-:W-:Y:S02]  /*5070*/  FMNMX.FTZ R99, R96, R99, !PT ;  /* 0x0000006360637209 */ /* 0x000fe40007810000 */
[----:B------:R-:W-:-:S02]  /*5080*/  ISETP.GT.AND P2, PT, R97, 0x31, PT ;  /* 0x000000316100780c */ /* 0x000fc40003f44270 */
[----:B-1----:R-:W-:Y:S01]  /*5090*/  FSEL R104, R104, -INF , P1 ;  /* 0xff80000068687808 */ /* 0x002fe20000800000 */
[----:B------:R3:W1:Y:S01]  /*50a0*/  MUFU.TANH R101, R124 ;  /* 0x0000007c00657308 */ /* 0x0006620000002400 */
[----:B------:R-:W-:Y:S02]  /*50b0*/  FMNMX.FTZ R99, R100, R99, !PT ;  /* 0x0000006364637209 */ /* 0x000fe40007810000 */
[----:B------:R-:W-:Y:S02]  /*50c0*/  ISETP.GT.AND P1, PT, R97, 0x38, PT ;  /* 0x000000386100780c */ /* 0x000fe40003f24270 */
[----:B------:R-:W-:Y:S02]  /*50d0*/  FSEL R108, R113, -INF , P2 ;  /* 0xff800000716c7808 */ /* 0x000fe40001000000 */
[----:B------:R-:W-:Y:S01]  /*50e0*/  FMNMX.FTZ R99, R104, R99, !PT ;  /* 0x0000006368637209 */ /* 0x000fe20007810000 */
[----:B------:R-:W2:Y:S01]  /*50f0*/  MUFU.TANH R125, R125 ;  /* 0x0000007d007d7308 */ /* 0x000ea20000002400 */
[----:B------:R-:W-:-:S02]  /*5100*/  ISETP.GT.AND P2, PT, R97, 0x39, PT ;  /* 0x000000396100780c */ /* 0x000fc40003f44270 */
[----:B----4-:R-:W-:Y:S02]  /*5110*/  FSEL R110, R110, -INF , P1 ;  /* 0xff8000006e6e7808 */ /* 0x010fe40000800000 */
[----:B------:R-:W-:Y:S02]  /*5120*/  FMNMX.FTZ R99, R108, R99, !PT ;  /* 0x000000636c637209 */ /* 0x000fe40007810000 */
[C---:B------:R-:W-:Y:S01]  /*5130*/  ISETP.GT.AND P1, PT, R97.reuse, 0x40, PT ;  /* 0x000000406100780c */ /* 0x040fe20003f24270 */
[----:B------:R1:W4:Y:S01]  /*5140*/  MUFU.TANH R103, R128 ;  /* 0x0000008000677308 */ /* 0x0003220000002400 */
[----:B0-----:R-:W-:Y:S02]  /*5150*/  FSEL R112, R112, -INF , P2 ;  /* 0xff80000070707808 */ /* 0x001fe40001000000 */
[----:B------:R-:W-:Y:S02]  /*5160*/  FMNMX.FTZ R99, R110, R99, !PT ;  /* 0x000000636e637209 */ /* 0x000fe40007810000 */
[----:B------:R-:W-:-:S02]  /*5170*/  ISETP.GT.AND P2, PT, R97, 0x41, PT ;  /* 0x000000416100780c */ /* 0x000fc40003f44270 */
[----:B------:R-:W-:Y:S01]  /*5180*/  FSEL R116, R116, -INF , P1 ;  /* 0xff80000074747808 */ /* 0x000fe20000800000 */
[----:B------:R-:W0:Y:S01]  /*5190*/  MUFU.TANH R129, R129 ;  /* 0x0000008100817308 */ /* 0x000e220000002400 */
[----:B------:R-:W-:Y:S02]  /*51a0*/  FMNMX.FTZ R99, R112, R99, !PT ;  /* 0x0000006370637209 */ /* 0x000fe40007810000 */
[----:B------:R-:W-:Y:S02]  /*51b0*/  ISETP.GT.AND P1, PT, R97, 0x48, PT ;  /* 0x000000486100780c */ /* 0x000fe40003f24270 */
[----:B---3--:R-:W-:Y:S02]  /*51c0*/  FSEL R124, R121, -INF , P2 ;  /* 0xff800000797c7808 */ /* 0x008fe40001000000 */
[----:B------:R-:W-:Y:S01]  /*51d0*/  FMNMX.FTZ R99, R116, R99, !PT ;  /* 0x0000006374637209 */ /* 0x000fe20007810000 */
[----:B------:R3:W5:Y:S01]  /*51e0*/  MUFU.TANH R138, R9 ;  /* 0x00000009008a7308 */ /* 0x0007620000002400 */
[----:B------:R-:W-:-:S02]  /*51f0*/  ISETP.GT.AND P2, PT, R97, 0x49, PT ;  /* 0x000000496100780c */ /* 0x000fc40003f44270 */
[----:B-1----:R-:W-:Y:S02]  /*5200*/  FSEL R128, R101, -INF , P1 ;  /* 0xff80000065807808 */ /* 0x002fe40000800000 */
[----:B------:R-:W-:Y:S02]  /*5210*/  FMNMX.FTZ R99, R124, R99, !PT ;  /* 0x000000637c637209 */ /* 0x000fe40007810000 */
[----:B------:R-:W-:Y:S01]  /*5220*/  ISETP.GT.AND P1, PT, R97, 0x50, PT ;  /* 0x000000506100780c */ /* 0x000fe20003f24270 */
[----:B------:R-:W1:Y:S01]  /*5230*/  MUFU.TANH R133, R133 ;  /* 0x0000008500857308 */ /* 0x000e620000002400 */
[----:B--2---:R-:W-:Y:S01]  /*5240*/  FSEL R132, R125, -INF , P2 ;  /* 0xff8000007d847808 */ /* 0x004fe20001000000 */
[----:B---3--:R-:W-:Y:S01]  /*5250*/  FMUL.FTZ R9, R114, UR6 ;  /* 0x0000000672097c20 */ /* 0x008fe20008410000 */
[----:B------:R-:W-:Y:S02]  /*5260*/  FMNMX.FTZ R99, R128, R99, !PT ;  /* 0x0000006380637209 */ /* 0x000fe40007810000 */
[----:B------:R-:W-:-:S02]  /*5270*/  ISETP.GT.AND P2, PT, R97, 0x51, PT ;  /* 0x000000516100780c */ /* 0x000fc40003f44270 */
[----:B----4-:R-:W-:Y:S01]  /*5280*/  FSEL R114, R103, -INF , P1 ;  /* 0xff80000067727808 */ /* 0x010fe20000800000 */
[----:B------:R-:W2:Y:S01]  /*5290*/  MUFU.TANH R0, R0 ;  /* 0x0000000000007308 */ /* 0x000ea20000002400 */
[----:B------:R-:W-:Y:S02]  /*52a0*/  FMNMX.FTZ R99, R132, R99, !PT ;  /* 0x0000006384637209 */ /* 0x000fe40007810000 */
[----:B------:R-:W-:Y:S02]  /*52b0*/  ISETP.GT.AND P1, PT, R97, 0x58, PT ;  /* 0x000000586100780c */ /* 0x000fe40003f24270 */
[----:B0-----:R-:W-:Y:S02]  /*52c0*/  FSEL R136, R129, -INF , P2 ;  /* 0xff80000081887808 */ /* 0x001fe40001000000 */
[----:B------:R-:W-:Y:S01]  /*52d0*/  FMNMX.FTZ R99, R114, R99, !PT ;  /* 0x0000006372637209 */ /* 0x000fe20007810000 */
[----:B------:R-:W0:Y:S01]  /*52e0*/  MUFU.TANH R8, R8 ;  /* 0x0000000800087308 */ /* 0x000e220000002400 */
[----:B------:R-:W-:Y:S01]  /*52f0*/  ISETP.GT.AND P2, PT, R97, 0x59, PT ;  /* 0x000000596100780c */ /* 0x000fe20003f44270 */
[----:B------:R-:W-:Y:S01]  /*5300*/  IMAD.IADD R97, R95, 0x1, R10 ;  /* 0x000000015f617824 */ /* 0x000fe200078e020a */
[----:B-----5:R-:W-:-:S02]  /*5310*/  FSEL R138, R138, -INF , P1 ;  /* 0xff8000008a8a7808 */ /* 0x020fc40000800000 */
[----:B------:R-:W-:Y:S02]  /*5320*/  FMNMX.FTZ R99, R136, R99, !PT ;  /* 0x0000006388637209 */ /* 0x000fe40007810000 */
[----:B-1----:R-:W-:Y:S01]  /*5330*/  FSEL R142, R133, -INF , P2 ;  /* 0xff800000858e7808 */ /* 0x002fe20001000000 */
[----:B------:R-:W-:Y:S01]  /*5340*/  MUFU.TANH R20, R20 ;  /* 0x0000001400147308 */ /* 0x000fe20000002400 */
[----:B------:R-:W-:Y:S02]  /*5350*/  FMNMX.FTZ R99, R138, R99, !PT ;  /* 0x000000638a637209 */ /* 0x000fe40007810000 */
[C---:B------:R-:W-:Y:S02]  /*5360*/  ISETP.GT.AND P1, PT, R97.reuse, RZ, PT ;  /* 0x000000ff6100720c */ /* 0x040fe40003f24270 */
[----:B------:R-:W-:Y:S02]  /*5370*/  FMNMX.FTZ R99, R142, R99, !PT ;  /* 0x000000638e637209 */ /* 0x000fe40007810000 */
[C---:B------:R-:W-:Y:S01]  /*5380*/  ISETP.GT.AND P2, PT, R97.reuse, 0x1, PT ;  /* 0x000000016100780c */ /* 0x040fe20003f44270 */
[----:B------:R-:W-:Y:S01]  /*5390*/  MUFU.TANH R15, R15 ;  /* 0x0000000f000f7308 */ /* 0x000fe20000002400 */
[----:B--2---:R-:W-:Y:S01]  /*53a0*/  FSEL R0, R0, -INF , P1 ;  /* 0xff80000000007808 */ /* 0x004fe20000800000 */
[----:B------:R-:W1:Y:S01]  /*53b0*/  SHFL.BFLY PT, R154, R99, 0x2, 0x1f ;  /* 0x0c401f00639a7f89 */ /* 0x000e6200000e0000 */
[----:B------:R-:W-:-:S02]  /*53c0*/  ISETP.GT.AND P3, PT, R97, 0x8, PT ;  /* 0x000000086100780c */ /* 0x000fc40003f64270 */
[----:B0-----:R-:W-:Y:S02]  /*53d0*/  FSEL R8, R8, -INF , P2 ;  /* 0xff80000008087808 */ /* 0x001fe40001000000 */
[----:B------:R-:W-:Y:S01]  /*53e0*/  FMNMX.FTZ R95, R0, R12, !PT ;  /* 0x0000000c005f7209 */ /* 0x000fe20007810000 */
[----:B------:R-:W0:Y:S01]  /*53f0*/  MUFU.TANH R88, R88 ;  /* 0x0000005800587308 */ /* 0x000e220000002400 */
[C---:B------:R-:W-:Y:S02]  /*5400*/  ISETP.GT.AND P4, PT, R97.reuse, 0x9, PT ;  /* 0x000000096100780c */ /* 0x040fe40003f84270 */
[----:B------:R-:W-:-:S05]  /*5410*/  ISETP.GT.AND P2, PT, R97, 0x10, PT ;  /* 0x000000106100780c */ /* 0x000fca0003f44270 */
[----:B------:R2:W-:Y:S08]  /*5420*/  MUFU.TANH R103, R9 ;  /* 0x0000000900677308 */ /* 0x0005f00000002400 */
[----:B------:R-:W-:Y:S01]  /*5430*/  MUFU.TANH R21, R21 ;  /* 0x0000001500157308 */ /* 0x000fe20000002400 */
[----:B--2---:R-:W2:Y:S01]  /*5440*/  LDC R9, c[0x0][0x988] ;  /* 0x00026200ff097b82 */ /* 0x004ea20000000800 */
[----:B-1----:R-:W-:-:S02]  /*5450*/  FMNMX.FTZ R154, R99, R154, !PT ;  /* 0x0000009a639a7209 */ /* 0x002fc40007810000 */
[----:B0-----:R-:W-:Y:S02]  /*5460*/  FSEL R88, R88, -INF , P2 ;  /* 0xff80000058587808 */ /* 0x001fe40001000000 */
[----:B------:R-:W-:Y:S01]  /*5470*/  ISETP.GT.AND P2, PT, R97, 0x18, PT ;  /* 0x000000186100780c */ /* 0x000fe20003f44270 */
[----:B------:R-:W0:Y:S01]  /*5480*/  SHFL.BFLY PT, R99, R154, 0x1, 0x1f ;  /* 0x0c201f009a637f89 */ /* 0x000e2200000e0000 */
[----:B------:R-:W1:Y:S08]  /*5490*/  MUFU.TANH R90, R90 ;  /* 0x0000005a005a7308 */ /* 0x000e700000002400 */
[----:B------:R3:W-:Y:S08]  /*54a0*/  MUFU.TANH R105, R118 ;  /* 0x0000007600697308 */ /* 0x0007f00000002400 */
[----:B------:R-:W-:Y:S01]  /*54b0*/  MUFU.TANH R89, R89 ;  /* 0x0000005900597308 */ /* 0x000fe20000002400 */
[----:B---3--:R-:W-:-:S02]  /*54c0*/  FSEL R118, R20, -INF , P3 ;  /* 0xff80000014767808 */ /* 0x008fc40001800000 */
[----:B------:R-:W-:Y:S02]  /*54d0*/  ISETP.GT.AND P3, PT, R97, 0x11, PT ;  /* 0x000000116100780c */ /* 0x000fe40003f64270 */
[----:B-1----:R-:W-:Y:S02]  /*54e0*/  FSEL R90, R90, -INF , P2 ;  /* 0xff8000005a5a7808 */ /* 0x002fe40001000000 */
[----:B0-----:R-:W-:Y:S01]  /*54f0*/  FMNMX.FTZ R10, R154, R99, !PT ;  /* 0x000000639a0a7209 */ /* 0x001fe20007810000 */
[----:B------:R0:W-:Y:S01]  /*5500*/  MUFU.TANH R176, R122 ;  /* 0x0000007a00b07308 */ /* 0x0001e20000002400 */
[----:B------:R-:W-:Y:S02]  /*5510*/  FMNMX.FTZ R99, R8, R95, !PT ;  /* 0x0000005f08637209 */ /* 0x000fe40007810000 */
[C---:B------:R-:W-:Y:S01]  /*5520*/  FSETP.NEU.FTZ.AND P1, PT, R10.reuse, -INF , PT ;  /* 0xff8000000a00780b */ /* 0x040fe20003f3d000 */
[----:B--2---:R-:W-:Y:S01]  /*5530*/  FMUL.FTZ R101, R10, R9 ;  /* 0x000000090a657220 */ /* 0x004fe20000410000 */
[----:B------:R-:W-:-:S02]  /*5540*/  FMNMX.FTZ R99, R118, R99, !PT ;  /* 0x0000006376637209 */ /* 0x000fc40007810000 */
[----:B------:R-:W-:Y:S01]  /*5550*/  ISETP.GT.AND P2, PT, R97, 0x20, PT ;  /* 0x000000206100780c */ /* 0x000fe20003f44270 */
[----:B------:R-:W1:Y:S01]  /*5560*/  MUFU.TANH R92, R92 ;  /* 0x0000005c005c7308 */ /* 0x000e620000002400 */
[----:B0-----:R-:W-:Y:S02]  /*5570*/  FSEL R122, R15, -INF , P4 ;  /* 0xff8000000f7a7808 */ /* 0x001fe40002000000 */
[----:B------:R-:W-:Y:S02]  /*5580*/  FSEL R95, R101, RZ, P1 ;  /* 0x000000ff655f7208 */ /* 0x000fe40000800000 */
[----:B------:R-:W-:-:S03]  /*5590*/  FMNMX.FTZ R99, R122, R99, !PT ;  /* 0x000000637a637209 */ /* 0x000fc60007810000 */
[----:B------:R-:W-:Y:S01]  /*55a0*/  MUFU.TANH R91, R91 ;  /* 0x0000005b005b7308 */ /* 0x000fe20000002400 */
[----:B------:R-:W-:Y:S01]  /*55b0*/  FMNMX.FTZ R99, R88, R99, !PT ;  /* 0x0000006358637209 */ /* 0x000fe20007810000 */
[-CC-:B------:R-:W-:Y:S01]  /*55c0*/  FFMA.FTZ R158, R148, R9.reuse, -R95.reuse ;  /* 0x00000009949e7223 */ /* 0x180fe2000001085f */
[-CC-:B------:R-:W-:Y:S01]  /*55d0*/  FFMA.FTZ R156, R150, R9.reuse, -R95.reuse ;  /* 0x00000009969c7223 */ /* 0x180fe2000001085f */
[-CC-:B------:R-:W-:Y:S01]  /*55e0*/  FFMA.FTZ R15, R152, R9.reuse, -R95.reuse ;  /* 0x00000009980f7223 */ /* 0x180fe2000001085f */
[-CC-:B------:R-:W-:Y:S01]  /*55f0*/  FFMA.FTZ R152, R144, R9.reuse, -R95.reuse ;  /* 0x0000000990987223 */ /* 0x180fe2000001085f */
[-CC-:B------:R-:W-:Y:S01]  /*5600*/  FFMA.FTZ R154, R120, R9.reuse, -R95.reuse ;  /* 0x00000009789a7223 */ /* 0x180fe2000001085f */
[-CC-:B------:R-:W-:Y:S01]  /*5610*/  FFMA.FTZ R107, R114, R9.reuse, -R95.reuse ;  /* 0x00000009726b7223 */ /* 0x180fe2000001085f */
[----:B------:R0:W-:Y:S01]  /*5620*/  MUFU.TANH R178, R126 ;  /* 0x0000007e00b27308 */ /* 0x0001e20000002400 */
[----:B-1----:R-:W-:Y:S01]  /*5630*/  FSEL R92, R92, -INF , P2 ;  /* 0xff8000005c5c7808 */ /* 0x002fe20001000000 */
[-CC-:B------:R-:W-:Y:S01]  /*5640*/  FFMA.FTZ R98, R98, R9.reuse, -R95.reuse ;  /* 0x0000000962627223 */ /* 0x180fe2000001085f */
[----:B------:R-:W-:Y:S01]  /*5650*/  ISETP.GT.AND P2, PT, R97, 0x28, PT ;  /* 0x000000286100780c */ /* 0x000fe20003f44270 */
[-CC-:B------:R-:W-:Y:S01]  /*5660*/  FFMA.FTZ R96, R96, R9.reuse, -R95.reuse ;  /* 0x0000000960607223 */ /* 0x180fe2000001085f */
[-CC-:B------:R-:W-:Y:S01]  /*5670*/  FFMA.FTZ R101, R110, R9.reuse, -R95.reuse ;  /* 0x000000096e657223 */ /* 0x180fe2000001085f */
[-CC-:B------:R-:W-:Y:S01]  /*5680*/  FFMA.FTZ R110, R132, R9.reuse, -R95.reuse ;  /* 0x00000009846e7223 */ /* 0x180fe2000001085f */
[-CC-:B------:R-:W-:Y:S01]  /*5690*/  FFMA.FTZ R136, R136, R9.reuse, -R95.reuse ;  /* 0x0000000988887223 */ /* 0x180fe2000001085f */
[----:B------:R-:W1:Y:S01]  /*56a0*/  MUFU.TANH R93, R93 ;  /* 0x0000005d005d7308 */ /* 0x000e620000002400 */
[----:B0-----:R-:W-:Y:S01]  /*56b0*/  FSEL R126, R21, -INF , P3 ;  /* 0xff800000157e7808 */ /* 0x001fe20001800000 */
[-CC-:B------:R-:W-:Y:S01]  /*56c0*/  FFMA.FTZ R21, R146, R9.reuse, -R95.reuse ;  /* 0x0000000992157223 */ /* 0x180fe2000001085f */
[----:B------:R-:W-:Y:S01]  /*56d0*/  ISETP.GT.AND P3, PT, R97, 0x19, PT ;  /* 0x000000196100780c */ /* 0x000fe20003f64270 */
[----:B------:R-:W-:Y:S01]  /*56e0*/  FFMA.FTZ R138, R138, R9, -R95 ;  /* 0x000000098a8a7223 */ /* 0x000fe2000001085f */
[----:B------:R-:W-:-:S03]  /*56f0*/  FMNMX.FTZ R99, R126, R99, !PT ;  /* 0x000000637e637209 */ /* 0x000fc60007810000 */
[----:B------:R-:W0:Y:S01]  /*5700*/  MUFU.TANH R94, R94 ;  /* 0x0000005e005e7308 */ /* 0x000e220000002400 */
[----:B------:R-:W-:-:S07]  /*5710*/  FMNMX.FTZ R99, R90, R99, !PT ;  /* 0x000000635a637209 */ /* 0x000fce0007810000 */
[----:B------:R2:W-:Y:S01]  /*5720*/  MUFU.TANH R180, R130 ;  /* 0x0000008200b47308 */ /* 0x0005e20000002400 */
[----:B-1----:R-:W-:Y:S01]  /*5730*/  FSEL R150, R93, -INF , P2 ;  /* 0xff8000005d967808 */ /* 0x002fe20001000000 */
[----:B------:R-:W-:Y:S01]  /*5740*/  FFMA.FTZ R93, R102, R9, -R95 ;  /* 0x00000009665d7223 */ /* 0x000fe2000001085f */
[----:B------:R-:W-:-:S05]  /*5750*/  ISETP.GT.AND P2, PT, R97, 0x30, PT ;  /* 0x000000306100780c */ /* 0x000fca0003f44270 */
[----:B------:R-:W1:Y:S01]  /*5760*/  MUFU.TANH R115, R115 ;  /* 0x0000007300737308 */ /* 0x000e620000002400 */
[----:B--2---:R-:W-:Y:S01]  /*5770*/  FSEL R130, R89, -INF , P3 ;  /* 0xff80000059827808 */ /* 0x004fe20001800000 */
[--C-:B------:R-:W-:Y:S01]  /*5780*/  FFMA.FTZ R89, R140, R9, -R95.reuse ;  /* 0x000000098c597223 */ /* 0x100fe2000001085f */
[----:B------:R-:W-:Y:S02]  /*5790*/  ISETP.GT.AND P3, PT, R97, 0x21, PT ;  /* 0x000000216100780c */ /* 0x000fe40003f64270 */
[----:B------:R-:W-:Y:S02]  /*57a0*/  FMNMX.FTZ R99, R130, R99, !PT ;  /* 0x0000006382637209 */ /* 0x000fe40007810000 */
[----:B------:R-:W-:Y:S01]  /*57b0*/  FSEL R148, R91, -INF , P3 ;  /* 0xff8000005b947808 */ /* 0x000fe20001800000 */
[----:B------:R-:W2:Y:S01]  /*57c0*/  MUFU.TANH R119, R119 ;  /* 0x0000007700777308 */ /* 0x000ea20000002400 */
[----:B------:R-:W-:Y:S01]  /*57d0*/  FMNMX.FTZ R99, R92, R99, !PT ;  /* 0x000000635c637209 */ /* 0x000fe20007810000 */
[----:B------:R-:W-:Y:S01]  /*57e0*/  FFMA.FTZ R91, R106, R9, -R95 ;  /* 0x000000096a5b7223 */ /* 0x000fe2000001085f */
[----:B------:R-:W-:-:S02]  /*57f0*/  ISETP.GT.AND P3, PT, R97, 0x29, PT ;  /* 0x000000296100780c */ /* 0x000fc40003f64270 */
[----:B------:R-:W-:Y:S02]  /*5800*/  FMNMX.FTZ R99, R148, R99, !PT ;  /* 0x0000006394637209 */ /* 0x000fe40007810000 */
[----:B0-----:R-:W-:Y:S01]  /*5810*/  FSEL R94, R94, -INF , P3 ;  /* 0xff8000005e5e7808 */ /* 0x001fe20001800000 */
[----:B------:R0:W-:Y:S01]  /*5820*/  MUFU.TANH R182, R134 ;  /* 0x0000008600b67308 */ /* 0x0001e20000002400 */
[----:B------:R-:W-:Y:S02]  /*5830*/  FMNMX.FTZ R99, R150, R99, !PT ;  /* 0x0000006396637209 */ /* 0x000fe40007810000 */
[----:B------:R-:W-:Y:S02]  /*5840*/  ISETP.GT.AND P3, PT, R97, 0x31, PT ;  /* 0x000000316100780c */ /* 0x000fe40003f64270 */
[----:B------:R-:W-:Y:S02]  /*5850*/  FMNMX.FTZ R99, R94, R99, !PT ;  /* 0x000000635e637209 */ /* 0x000fe40007810000 */
[----:B-1----:R-:W-:Y:S01]  /*5860*/  FSEL R144, R115, -INF , P3 ;  /* 0xff80000073907808 */ /* 0x002fe20001800000 */
[----:B------:R-:W1:Y:S01]  /*5870*/  MUFU.TANH R123, R123 ;  /* 0x0000007b007b7308 */ /* 0x000e620000002400 */
[----:B0-----:R-:W-:-:S02]  /*5880*/  FSEL R134, R103, -INF , P2 ;  /* 0xff80000067867808 */ /* 0x001fc40001000000 */
[C---:B------:R-:W-:Y:S02]  /*5890*/  ISETP.GT.AND P2, PT, R97.reuse, 0x38, PT ;  /* 0x000000386100780c */ /* 0x040fe40003f44270 */
[----:B------:R-:W-:Y:S02]  /*58a0*/  FMNMX.FTZ R99, R134, R99, !PT ;  /* 0x0000006386637209 */ /* 0x000fe40007810000 */
[----:B------:R-:W-:Y:S01]  /*58b0*/  ISETP.GT.AND P3, PT, R97, 0x39, PT ;  /* 0x000000396100780c */ /* 0x000fe20003f64270 */
[----:B------:R-:W0:Y:S01]  /*58c0*/  MUFU.TANH R127, R127 ;  /* 0x0000007f007f7308 */ /* 0x000e220000002400 */
[----:B------:R-:W-:Y:S01]  /*58d0*/  FSEL R146, R105, -INF , P2 ;  /* 0xff80000069927808 */ /* 0x000fe20001000000 */
[----:B------:R-:W-:Y:S01]  /*58e0*/  FFMA.FTZ R105, R128, R9, -R95 ;  /* 0x0000000980697223 */ /* 0x000fe2000001085f */
[----:B------:R-:W-:Y:S02]  /*58f0*/  FMNMX.FTZ R99, R144, R99, !PT ;  /* 0x0000006390637209 */ /* 0x000fe40007810000 */
[----:B------:R-:W-:-:S02]  /*5900*/  ISETP.GT.AND P2, PT, R97, 0x40, PT ;  /* 0x000000406100780c */ /* 0x000fc40003f44270 */
[----:B--2---:R-:W-:Y:S01]  /*5910*/  FSEL R140, R119, -INF , P3 ;  /* 0xff800000778c7808 */ /* 0x004fe20001800000 */
[----:B------:R-:W2:Y:S01]  /*5920*/  MUFU.TANH R131, R131 ;  /* 0x0000008300837308 */ /* 0x000ea20000002400 */
[----:B------:R-:W-:Y:S02]  /*5930*/  FMNMX.FTZ R99, R146, R99, !PT ;  /* 0x0000006392637209 */ /* 0x000fe40007810000 */
[C---:B------:R-:W-:Y:S02]  /*5940*/  ISETP.GT.AND P3, PT, R97.reuse, 0x41, PT ;  /* 0x000000416100780c */ /* 0x040fe40003f64270 */
[----:B------:R-:W-:Y:S02]  /*5950*/  FSEL R176, R176, -INF , P2 ;  /* 0xff800000b0b07808 */ /* 0x000fe40001000000 */
[----:B------:R-:W-:Y:S01]  /*5960*/  FMNMX.FTZ R99, R140, R99, !PT ;  /* 0x000000638c637209 */ /* 0x000fe20007810000 */
[----:B------:R-:W3:Y:S01]  /*5970*/  MUFU.TANH R135, R135 ;  /* 0x0000008700877308 */ /* 0x000ee20000002400 */
[----:B------:R-:W-:-:S02]  /*5980*/  ISETP.GT.AND P2, PT, R97, 0x48, PT ;  /* 0x000000486100780c */ /* 0x000fc40003f44270 */
[----:B-1----:R-:W-:Y:S02]  /*5990*/  FSEL R120, R123, -INF , P3 ;  /* 0xff8000007b787808 */ /* 0x002fe40001800000 */
[----:B------:R-:W-:Y:S02]  /*59a0*/  FMNMX.FTZ R99, R176, R99, !PT ;  /* 0x00000063b0637209 */ /* 0x000fe40007810000 */
[C---:B------:R-:W-:Y:S01]  /*59b0*/  ISETP.GT.AND P3, PT, R97.reuse, 0x49, PT ;  /* 0x000000496100780c */ /* 0x040fe20003f64270 */
[----:B------:R-:W-:Y:S01]  /*59c0*/  MUFU.EX2 R15, R15 ;  /* 0x0000000f000f7308 */ /* 0x000fe20000000800 */
[----:B------:R-:W-:Y:S02]  /*59d0*/  FSEL R178, R178, -INF , P2 ;  /* 0xff800000b2b27808 */ /* 0x000fe40001000000 */
[----:B------:R-:W-:Y:S02]  /*59e0*/  FMNMX.FTZ R99, R120, R99, !PT ;  /* 0x0000006378637209 */ /* 0x000fe40007810000 */
[----:B------:R-:W-:-:S02]  /*59f0*/  ISETP.GT.AND P2, PT, R97, 0x50, PT ;  /* 0x000000506100780c */ /* 0x000fc40003f44270 */
[----:B0-----:R-:W-:Y:S01]  /*5a00*/  FSEL R106, R127, -INF , P3 ;  /* 0xff8000007f6a7808 */ /* 0x001fe20001800000 */
[----:B------:R-:W-:Y:S01]  /*5a10*/  MUFU.EX2 R156, R156 ;  /* 0x0000009c009c7308 */ /* 0x000fe20000000800 */
[----:B------:R-:W-:Y:S02]  /*5a20*/  FMNMX.FTZ R99, R178, R99, !PT ;  /* 0x00000063b2637209 */ /* 0x000fe40007810000 */
[C---:B------:R-:W-:Y:S02]  /*5a30*/  ISETP.GT.AND P3, PT, R97.reuse, 0x51, PT ;  /* 0x000000516100780c */ /* 0x040fe40003f64270 */
[----:B------:R-:W-:Y:S02]  /*5a40*/  FSEL R180, R180, -INF , P2 ;  /* 0xff800000b4b47808 */ /* 0x000fe40001000000 */
[----:B------:R-:W-:Y:S01]  /*5a50*/  FMNMX.FTZ R99, R106, R99, !PT ;  /* 0x000000636a637209 */ /* 0x000fe20007810000 */
[----:B------:R-:W-:Y:S01]  /*5a60*/  MUFU.EX2 R158, R158 ;  /* 0x0000009e009e7308 */ /* 0x000fe20000000800 */
[----:B------:R-:W-:-:S02]  /*5a70*/  ISETP.GT.AND P2, PT, R97, 0x58, PT ;  /* 0x000000586100780c */ /* 0x000fc40003f44270 */
[----:B--2---:R-:W-:Y:S02]  /*5a80*/  FSEL R102, R131, -INF , P3 ;  /* 0xff80000083667808 */ /* 0x004fe40001800000 */
[----:B------:R-:W-:Y:S02]  /*5a90*/  FMNMX.FTZ R99, R180, R99, !PT ;  /* 0x00000063b4637209 */ /* 0x000fe40007810000 */
[----:B------:R-:W-:Y:S01]  /*5aa0*/  ISETP.GT.AND P3, PT, R97, 0x59, PT ;  /* 0x000000596100780c */ /* 0x000fe20003f64270 */
[----:B------:R-:W-:Y:S01]  /*5ab0*/  MUFU.EX2 R21, R21 ;  /* 0x0000001500157308 */ /* 0x000fe20000000800 */
[----:B------:R-:W-:Y:S01]  /*5ac0*/  FSEL R182, R182, -INF , P2 ;  /* 0xff800000b6b67808 */ /* 0x000fe20001000000 */
[--C-:B------:R-:W-:Y:S01]  /*5ad0*/  FFMA.FTZ R97, R100, R9, -R95.reuse ;  /* 0x0000000964617223 */ /* 0x100fe2000001085f */
[----:B------:R-:W-:Y:S01]  /*5ae0*/  FMNMX.FTZ R99, R102, R99, !PT ;  /* 0x0000006366637209 */ /* 0x000fe20007810000 */
[-CC-:B------:R-:W-:Y:S01]  /*5af0*/  FFMA.FTZ R100, R108, R9.reuse, -R95.reuse ;  /* 0x000000096c647223 */ /* 0x180fe2000001085f */
[----:B---3--:R-:W-:Y:S01]  /*5b00*/  FSEL R184, R135, -INF , P3 ;  /* 0xff80000087b87808 */ /* 0x008fe20001800000 */
        /* <DEDUP_REMOVED lines=10> */
[----:B0-----:R-:W-:-:S07]  /*5bb0*/  FMNMX.FTZ R109, R20, R103, !PT ;  /* 0x00000067146d7209 */ /* 0x001fce0007810000 */
[----:B------:R-:W-:Y:S01]  /*5bc0*/  MUFU.EX2 R93, R93 ;  /* 0x0000005d005d7308 */ /* 0x000fe20000000800 */
[-CC-:B------:R-:W-:Y:S01]  /*5bd0*/  FFMA.FTZ R103, R116, R9.reuse, -R95.reuse ;  /* 0x0000000974677223 */ /* 0x180fe2000001085f */
[----:B------:R-:W-:Y:S01]  /*5be0*/  FFMA.FTZ R95, R142, R9, -R95 ;  /* 0x000000098e5f7223 */ /* 0x000fe2000001085f */
[----:B------:R-:W0:Y:S05]  /*5bf0*/  SHFL.BFLY PT, R20, R109, 0x1, 0x1f ;  /* 0x0c201f006d147f89 */ /* 0x000e2a00000e0000 */
        /* <DEDUP_REMOVED lines=14> */
[-C--:B------:R-:W-:Y:S01]  /*5ce0*/  FFMA.FTZ R153, R88, R9.reuse, -R109 ;  /* 0x0000000958997223 */ /* 0x080fe2000001086d */
[----:B------:R-:W-:Y:S01]  /*5cf0*/  FADD.FTZ R0, -R0, R11 ;  /* 0x0000000b00007221 */ /* 0x000fe20000010100 */
[----:B------:R-:W-:Y:S01]  /*5d00*/  FSEL R11, R20, RZ, P2 ;  /* 0x000000ff140b7208 */ /* 0x000fe20001000000 */
[----:B------:R-:W-:Y:S01]  /*5d10*/  MUFU.EX2 R157, R157 ;  /* 0x0000009d009d7308 */ /* 0x000fe20000000800 */
[-CC-:B------:R-:W-:Y:S01]  /*5d20*/  FFMA.FTZ R88, R126, R9.reuse, -R109.reuse ;  /* 0x000000097e587223 */ /* 0x180fe2000001086d */
[-C--:B------:R-:W-:Y:S01]  /*5d30*/  FMUL.FTZ R8, R0, R9.reuse ;  /* 0x0000000900087220 */ /* 0x080fe20000410000 */
[-CC-:B------:R-:W-:Y:S01]  /*5d40*/  FFMA.FTZ R155, R90, R9.reuse, -R109.reuse ;  /* 0x000000095a9b7223 */ /* 0x180fe2000001086d */
[----:B------:R-:W-:Y:S01]  /*5d50*/  FADD.FTZ R0, -R11, R12 ;  /* 0x0000000c0b007221 */ /* 0x000fe20000010100 */
[-CC-:B------:R-:W-:Y:S01]  /*5d60*/  FFMA.FTZ R90, R130, R9.reuse, -R109.reuse ;  /* 0x00000009825a7223 */ /* 0x180fe2000001086d */
[-CC-:B------:R-:W-:Y:S01]  /*5d70*/  FFMA.FTZ R149, R92, R9.reuse, -R109.reuse ;  /* 0x000000095c957223 */ /* 0x180fe2000001086d */
[-CC-:B------:R-:W-:Y:S01]  /*5d80*/  FFMA.FTZ R92, R148, R9.reuse, -R109.reuse ;  /* 0x00000009945c7223 */ /* 0x180fe2000001086d */
[-C--:B------:R-:W-:Y:S01]  /*5d90*/  FMUL.FTZ R0, R0, R9.reuse ;  /* 0x0000000900007220 */ /* 0x080fe20000410000 */
        /* <DEDUP_REMOVED lines=17> */
[----:B0-----:R-:W-:-:S04]  /*5eb0*/  FFMA.FTZ R7, R8, R7, R15 ;  /* 0x0000000708077223 */ /* 0x001fc8000001000f */
[----:B------:R-:W-:-:S03]  /*5ec0*/  FADD.FTZ R7, R156, R7 ;  /* 0x000000079c077221 */ /* 0x000fc60000010000 */
[----:B------:R-:W0:Y:S01]  /*5ed0*/  MUFU.EX2 R159, R159 ;  /* 0x0000009f009f7308 */ /* 0x000e220000000800 */
[----:B-1----:R-:W-:Y:S01]  /*5ee0*/  FFMA.FTZ R11, R0, R6, R157 ;  /* 0x00000006000b7223 */ /* 0x002fe2000001009d */
[----:B------:R-:W-:-:S06]  /*5ef0*/  FADD.FTZ R12, R158, R7 ;  /* 0x000000079e0c7221 */ /* 0x000fcc0000010000 */
        /* <DEDUP_REMOVED lines=77> */
.L_x_2435:
        /* <DEDUP_REMOVED lines=34> */
.L_x_2425:
[----:B------:R-:W-:-:S13]  /*65f0*/  ISETP.GE.AND P1, PT, R14, RZ, PT ;  /* 0x000000ff0e00720c */ /* 0x000fda0003f26270 */
[----:B------:R-:W-:Y:S05]  /*6600*/  @!P1 BRA `(.L_x_2437) ;  /* 0x0000002000b49947 */ /* 0x000fea0003800000 */
[----:B------:R-:W-:Y:S01]  /*6610*/  MOV R13, R20 ;  /* 0x00000014000d7202 */ /* 0x000fe20000000f00 */
[----:B------:R-:W-:Y:S01]  /*6620*/  IMAD.MOV.U32 R11, RZ, RZ, R10 ;  /* 0x000000ffff0b7224 */ /* 0x000fe200078e000a */
[----:B------:R-:W-:Y:S01]  /*6630*/  UMOV UR4, UR38 ;  /* 0x0000002600047c82 */ /* 0x000fe20008000000 */
[----:B------:R-:W-:Y:S01]  /*6640*/  UMOV UR5, UR39 ;  /* 0x0000002700057c82 */ /* 0x000fe20008000000 */
[----:B------:R-:W-:-:S05]  /*6650*/  ULDC UR6, c[0x0][0x9d8] ;  /* 0x0002760000067ab9 */ /* 0x000fca0000000800 */
.L_x_2448:
        /* <DEDUP_REMOVED lines=8> */
.L_x_2438:
[----:B------:R-:W-:Y:S01]  /*66e0*/  ULEA UR7, UR39, UR40, 0x3 ;  /* 0x0000002827077291 */ /* 0x000fe2000f8e183f */
[----:B------:R-:W-:-:S05]  /*66f0*/  IMAD.U32 R9, RZ, RZ, UR38 ;  /* 0x00000026ff097e24 */ /* 0x000fca000f8e00ff */
[----:B------:R-:W-:-:S04]  /*6700*/  SHF.L.U32 R9, R9, 0x1f, RZ ;  /* 0x0000001f09097819 */ /* 0x000fc800000006ff */
[----:B------:R0:W1:Y:S01]  /*6710*/  SYNCS.PHASECHK.TRANS64.TRYWAIT P1, [UR7+0x2a830], R9 ;  /* 0x02a83009ff0075a7 */ /* 0x0000620008020147 */
[----:B------:R-:W-:Y:S05]  /*6720*/  @!P0 BRA `(.L_x_2439) ;  /* 0x0000000000048947 */ /* 0x000fea0003800000 */
[----:B------:R-:W-:Y:S01]  /*6730*/  BPT.TRAP 0x1 ;  /* 0x000000040000795c */ /* 0x000fe20000300000 */
.L_x_2439:
[----:B-1----:R-:W-:Y:S05]  /*6740*/  @P1 BRA `(.L_x_2440) ;  /* 0x0000000000081947 */ /* 0x002fea0003800000 */
[----:B------:R-:W1:Y:S02]  /*6750*/  SYNCS.PHASECHK.TRANS64.TRYWAIT P1, [UR7+0x2a830], R9 ;  /* 0x02a83009ff0075a7 */ /* 0x000e640008020147 */
[----:B-1----:R-:W-:Y:S05]  /*6760*/  @!P1 BRA `(.L_x_2441) ;  /* 0x000000a800409947 */ /* 0x002fea0003800000 */
.L_x_2440:
        /* <DEDUP_REMOVED lines=143> */
.L_x_2442:
[----:B------:R-:W-:Y:S01]  /*7060*/  ULEA UR7, UR5, UR40, 0x3 ;  /* 0x0000002805077291 */ /* 0x000fe2000f8e183f */
[----:B------:R-:W-:-:S05]  /*7070*/  IMAD.U32 R0, RZ, RZ, UR4 ;  /* 0x00000004ff007e24 */ /* 0x000fca000f8e00ff */
[----:B------:R-:W-:-:S04]  /*7080*/  SHF.L.U32 R0, R0, 0x1f, RZ ;  /* 0x0000001f00007819 */ /* 0x000fc800000006ff */
[----:B------:R2:W3:Y:S01]  /*7090*/  SYNCS.PHASECHK.TRANS64.TRYWAIT P1, [UR7+0x2a850], R0 ;  /* 0x02a85000ff0075a7 */ /* 0x0004e20008020147 */
[----:B------:R-:W-:Y:S05]  /*70a0*/  @!P0 BRA `(.L_x_2443) ;  /* 0x0000000000048947 */ /* 0x000fea0003800000 */
[----:B------:R-:W-:Y:S01]  /*70b0*/  BPT.TRAP 0x1 ;  /* 0x000000040000795c */ /* 0x000fe20000300000 */
.L_x_2443:
[----:B---3--:R-:W-:Y:S05]  /*70c0*/  @P1 BRA `(.L_x_2444) ;  /* 0x0000000000081947 */ /* 0x008fea0003800000 */
[----:B------:R-:W3:Y:S02]  /*70d0*/  SYNCS.PHASECHK.TRANS64.TRYWAIT P1, [UR7+0x2a850], R0 ;  /* 0x02a85000ff0075a7 */ /* 0x000ee40008020147 */
[----:B---3--:R-:W-:Y:S05]  /*70e0*/  @!P1 BRA `(.L_x_2445) ;  /* 0x0000009c00f89947 */ /* 0x008fea0003800000 */
.L_x_2444:
        /* <DEDUP_REMOVED lines=38> */
.L_x_2446:
        /* <DEDUP_REMOVED lines=311> */
.L_x_2447:
[----:B------:R-:W-:Y:S01]  /*86c0*/  UIADD3 UR7, UR7, 0x2a860, URZ ;  /* 0x0002a86007077890 */ /* 0x000fe2000fffe03f */
[----:B------:R-:W-:Y:S01]  /*86d0*/  ISETP.GT.AND P1, PT, R14, RZ, PT ;  /* 0x000000ff0e00720c */ /* 0x000fe20003f24270 */
        /* <DEDUP_REMOVED lines=32> */
.L_x_2437:
        /* <DEDUP_REMOVED lines=67> */
.L_x_2449:
[----:B------:R-:W-:Y:S01]  /*8d10*/  ULEA UR5, UR39, UR40, 0x3 ;  /* 0x0000002827057291 */ /* 0x000fe2000f8e183f */
[----:B------:R-:W-:-:S05]  /*8d20*/  IMAD.U32 R0, RZ, RZ, UR38 ;  /* 0x00000026ff007e24 */ /* 0x000fca000f8e00ff */
[----:B------:R-:W-:-:S04]  /*8d30*/  SHF.L.U32 R0, R0, 0x1f, RZ ;  /* 0x0000001f00007819 */ /* 0x000fc800000006ff */
[----:B------:R0:W1:Y:S01]  /*8d40*/  SYNCS.PHASECHK.TRANS64.TRYWAIT P1, [UR5+0x2a850], R0 ;  /* 0x02a85000ff0075a7 */ /* 0x0000620008020145 */
[----:B------:R-:W-:Y:S05]  /*8d50*/  @!P0 BRA `(.L_x_2450) ;  /* 0x0000000000048947 */ /* 0x000fea0003800000 */
[----:B------:R-:W-:Y:S01]  /*8d60*/  BPT.TRAP 0x1 ;  /* 0x000000040000795c */ /* 0x000fe20000300000 */
.L_x_2450:
[----:B-1----:R-:W-:Y:S05]  /*8d70*/  @P1 BRA `(.L_x_2451) ;  /* 0x0000000000081947 */ /* 0x002fea0003800000 */
[----:B------:R-:W1:Y:S02]  /*8d80*/  SYNCS.PHASECHK.TRANS64.TRYWAIT P1, [UR5+0x2a850], R0 ;  /* 0x02a85000ff0075a7 */ /* 0x000e640008020145 */
[----:B-1----:R-:W-:Y:S05]  /*8d90*/  @!P1 BRA `(.L_x_2452) ;  /* 0x0000008000e49947 */ /* 0x002fea0003800000 */
.L_x_2451:
        /* <DEDUP_REMOVED lines=19> */
[----:B------:R-:W-:Y:S02]  /*8ed0*/  IMAD.MOV.U32 R3, RZ, RZ, RZ ;  /* 0x000000ffff037224 */ /* 0x000fe400078e00ff */
[----:B------:R-:W-:Y:S02]  /*8ee0*/  IMAD.MOV.U32 R0, RZ, RZ, -0x800000 ;  /* 0xff800000ff007424 */ /* 0x000fe400078e00ff */
[----:B-1----:R-:W-:Y:S01]  /*8ef0*/  FADD.FTZ R12, R2, R5 ;  /* 0x00000005020c7221 */ /* 0x002fe20000010000 */
[----:B------:R-:W-:-:S02]  /*8f00*/  FSETP.NE.FTZ.AND P1, PT, R8, RZ, PT ;  /* 0x000000ff0800720b */ /* 0x000fc40003f35000 */
[----:B------:R-:W-:Y:S02]  /*8f10*/  MOV R2, 0xff800000 ;  /* 0xff80000000027802 */ /* 0x000fe40000000f00 */
[----:B------:R-:W-:-:S09]  /*8f20*/  FSETP.NE.FTZ.AND P2, PT, R12, RZ, PT ;  /* 0x000000ff0c00720b */ /* 0x000fd20003f55000 */
[----:B------:R-:W0:Y:S01]  /*8f30*/  @P1 MUFU.LG2 R4, R8 ;  /* 0x0000000800041308 */ /* 0x000e220000000c00 */
[----:B------:R-:W-:-:S03]  /*8f40*/  @P1 FMUL.FTZ R5, R9, 0.69314718246459960938 ;  /* 0x3f31721809051820 */ /* 0x000fc60000410000 */
[----:B------:R-:W-:-:S04]  /*8f50*/  @P2 FMUL.FTZ R14, R9, 0.69314718246459960938 ;  /* 0x3f317218090e2820 */ /* 0x000fc80000410000 */
        /* <DEDUP_REMOVED lines=34> */
.L_x_2453:
[----:B------:R-:W-:Y:S01]  /*9180*/  UIADD3 UR4, UR5, 0x2a860, URZ ;  /* 0x0002a86005047890 */ /* 0x000fe2000fffe03f */
[-C--:B------:R-:W-:Y:S01]  /*9190*/  FMUL.FTZ R90, R32, R3.reuse ;  /* 0x00000003205a7220 */ /* 0x080fe20000410000 */
[----:B------:R-:W-:Y:S01]  /*91a0*/  UIADD3 UR39, UR39, 0x1, URZ ;  /* 0x0000000127277890 */ /* 0x000fe2000fffe03f */
[-C--:B------:R-:W-:Y:S01]  /*91b0*/  FMUL.FTZ R89, R33, R3.reuse ;  /* 0x0000000321597220 */ /* 0x080fe20000410000 */
[----:B------:R-:W-:Y:S01]  /*91c0*/  UPRMT UR4, UR42, 0x654, UR4 ;  /* 0x000006542a047896 */ /* 0x000fe20008000004 */
[----:B------:R-:W-:Y:S01]  /*91d0*/  FMUL.FTZ R88, R36, R3 ;  /* 0x0000000324587220 */ /* 0x000fe20000410000 */
[----:B------:R-:W-:Y:S01]  /*91e0*/  UISETP.NE.AND UP0, UPT, UR39, 0x2, UPT ;  /* 0x000000022700788c */ /* 0x000fe2000bf05270 */
[-C--:B------:R-:W-:Y:S01]  /*91f0*/  FMUL.FTZ R8, R30, R11.reuse ;  /* 0x0000000b1e087220 */ /* 0x080fe20000410000 */
[----:B------:R-:W-:Y:S01]  /*9200*/  FMUL.FTZ R7, R31, R11 ;  /* 0x0000000b1f077220 */ /* 0x000fe20000410000 */
        /* <DEDUP_REMOVED lines=65> */
.L_x_2417:
        /* <DEDUP_REMOVED lines=21> */
[----:B------:R-:W-:-:S02]  /*9770*/  MOV R20, R3 ;  /* 0x0000000300147202 */ /* 0x000fc40000000f00 */
[----:B--2---:R-:W-:-:S03]  /*9780*/  MOV R21, R4 ;  /* 0x0000000400157202 */ /* 0x004fc60000000f00 */
[----:B------:R-:W-:-:S03]  /*9790*/  IMAD.WIDE R4, R168, 0x2, R20 ;  /* 0x00000002a8047825 */ /* 0x000fc600078e0214 */
[C---:B------:R-:W-:Y:S02]  /*97a0*/  LOP3.LUT R9, R4.reuse, 0x380, RZ, 0xc0, !PT ;  /* 0x0000038004097812 */ /* 0x040fe400078ec0ff */
[C---:B------:R-:W-:Y:S02]  /*97b0*/  IADD3 R99, P5, R4.reuse, 0x40, RZ ;  /* 0x0000004004637810 */ /* 0x040fe40007fbe0ff */
[----:B------:R-:W-:Y:S02]  /*97c0*/  SHF.R.U64 R9, R9, 0x3, RZ ;  /* 0x0000000309097819 */ /* 0x000fe400000012ff */
        /* <DEDUP_REMOVED lines=8> */
[----:B------:R-:W-:Y:S01]  /*9850*/  BAR.SYNC.DEFER_BLOCKING 0x1, 0x100 ;  /* 0x0044000000007b1d */ /* 0x000fe20000010000 */
[----:B------:R-:W-:Y:S01]  /*9860*/  IADD3 R109, P0, R4, 0x4060, RZ ;  /* 0x00004060046d7810 */ /* 0x000fe20007f1e0ff */
[--C-:B------:R-:W-:Y:S01]  /*9870*/  IMAD.X R11, RZ, RZ, R5.reuse, P2 ;  /* 0x000000ffff0b7224 */ /* 0x100fe200010e0605 */
[----:B------:R-:W-:Y:S01]  /*9880*/  LOP3.LUT R4, R9, R4, RZ, 0x3c, !PT ;  /* 0x0000000409047212 */ /* 0x000fe200078e3cff */
[--C-:B------:R-:W-:Y:S01]  /*9890*/  IMAD.X R9, RZ, RZ, R5.reuse, P1 ;  /* 0x000000ffff097224 */ /* 0x100fe200008e0605 */
[----:B------:R-:W-:Y:S01]  /*98a0*/  LOP3.LUT R14, R99, 0x380, RZ, 0xc0, !PT ;  /* 0x00000380630e7812 */ /* 0x000fe200078ec0ff */
[----:B------:R-:W-:Y:S01]  /*98b0*/  IMAD.X R29, RZ, RZ, R5, P0 ;  /* 0x000000ffff1d7224 */ /* 0x000fe200000e0605 */
[----:B------:R-:W-:Y:S02]  /*98c0*/  LOP3.LUT R28, R101, 0x380, RZ, 0xc0, !PT ;  /* 0x00000380651c7812 */ /* 0x000fe400078ec0ff */
[----:B------:R-:W-:-:S02]  /*98d0*/  IADD3.X R15, RZ, R5, RZ, P4, !PT ;  /* 0x00000005ff0f7210 */ /* 0x000fc400027fe4ff */
[----:B------:R-:W-:Y:S02]  /*98e0*/  MOV R96, R4 ;  /* 0x0000000400607202 */ /* 0x000fe40000000f00 */
[----:B------:R-:W-:Y:S02]  /*98f0*/  LOP3.LUT R12, R97, 0x380, RZ, 0xc0, !PT ;  /* 0x00000380610c7812 */ /* 0x000fe400078ec0ff */
[----:B------:R-:W-:Y:S02]  /*9900*/  F2FP.F16.F32.PACK_AB R5, R10, R93 ;  /* 0x0000005d0a05723e */ /* 0x000fe400000000ff */
[----:B-1----:R-:W-:Y:S02]  /*9910*/  LOP3.LUT R44, R103, 0x380, RZ, 0xc0, !PT ;  /* 0x00000380672c7812 */ /* 0x002fe400078ec0ff */
[----:B------:R-:W-:Y:S02]  /*9920*/  SHF.R.U64 R14, R14, 0x3, RZ ;  /* 0x000000030e0e7819 */ /* 0x000fe400000012ff */
[----:B------:R-:W-:-:S02]  /*9930*/  LOP3.LUT R10, R105, 0x380, RZ, 0xc0, !PT ;  /* 0x00000380690a7812 */ /* 0x000fc400078ec0ff */
[----:B------:R-:W-:Y:S02]  /*9940*/  SHF.R.U64 R28, R28, 0x3, RZ ;  /* 0x000000031c1c7819 */ /* 0x000fe400000012ff */
[----:B------:R-:W-:Y:S02]  /*9950*/  SHF.R.U64 R12, R12, 0x3, RZ ;  /* 0x000000030c0c7819 */ /* 0x000fe400000012ff */
[----:B------:R-:W-:Y:S02]  /*9960*/  SHF.R.U64 R44, R44, 0x3, RZ ;  /* 0x000000032c2c7819 */ /* 0x000fe400000012ff */
[----:B------:R-:W-:Y:S02]  /*9970*/  LOP3.LUT R24, R14, R99, RZ, 0x3c, !PT ;  /* 0x000000630e187212 */ /* 0x000fe400078e3cff */
[----:B------:R-:W-:Y:S02]  /*9980*/  SHF.R.U64 R10, R10, 0x3, RZ ;  /* 0x000000030a0a7819 */ /* 0x000fe400000012ff */
[----:B------:R-:W-:-:S02]  /*9990*/  LOP3.LUT R14, R28, R101, RZ, 0x3c, !PT ;  /* 0x000000651c0e7212 */ /* 0x000fc400078e3cff */
[----:B------:R-:W-:Y:S02]  /*99a0*/  LOP3.LUT R28, R107, 0x380, RZ, 0xc0, !PT ;  /* 0x000003806b1c7812 */ /* 0x000fe400078ec0ff */
[----:B------:R-:W-:Y:S02]  /*99b0*/  LOP3.LUT R26, R12, R97, RZ, 0x3c, !PT ;  /* 0x000000610c1a7212 */ /* 0x000fe400078e3cff */
[----:B------:R-:W-:Y:S02]  /*99c0*/  LOP3.LUT R12, R44, R103, RZ, 0x3c, !PT ;  /* 0x000000672c0c7212 */ /* 0x000fe400078e3cff */
[----:B------:R-:W-:Y:S02]  /*99d0*/  LOP3.LUT R10, R10, R105, RZ, 0x3c, !PT ;  /* 0x000000690a0a7212 */ /* 0x000fe400078e3cff */
[----:B------:R-:W-:Y:S02]  /*99e0*/  LOP3.LUT R44, R109, 0x380, RZ, 0xc0, !PT ;  /* 0x000003806d2c7812 */ /* 0x000fe400078ec0ff */
[----:B------:R-:W-:-:S02]  /*99f0*/  SHF.R.U64 R28, R28, 0x3, RZ ;  /* 0x000000031c1c7819 */ /* 0x000fc400000012ff */
[----:B------:R-:W-:Y:S02]  /*9a00*/  MOV R72, R10 ;  /* 0x0000000a00487202 */ /* 0x000fe40000000f00 */
[----:B------:R-:W-:Y:S02]  /*9a10*/  SHF.R.U64 R44, R44, 0x3, RZ ;  /* 0x000000032c2c7819 */ /* 0x000fe400000012ff */
[----:B------:R-:W-:Y:S02]  /*9a20*/  F2FP.F16.F32.PACK_AB R11, R39, R38 ;  /* 0x00000026270b723e */ /* 0x000fe400000000ff */
[----:B------:R-:W-:Y:S01]  /*9a30*/  F2FP.F16.F32.PACK_AB R4, R92, R95 ;  /* 0x0000005f5c04723e */ /* 0x000fe200000000ff */
[----:B------:R-:W1:Y:S01]  /*9a40*/  LDC.64 R38, c[0x0][0xc00] ;  /* 0x00030000ff267b82 */ /* 0x000e620000000a00 */
[----:B------:R-:W-:Y:S02]  /*9a50*/  LOP3.LUT R8, R28, R107, RZ, 0x3c, !PT ;  /* 0x0000006b1c087212 */ /* 0x000fe400078e3cff */
[----:B------:R-:W-:Y:S01]  /*9a60*/  LOP3.LUT R28, R44, R109, RZ, 0x3c, !PT ;  /* 0x0000006d2c1c7212 */ /* 0x000fe200078e3cff */
[----:B------:R2:W-:Y:S01]  /*9a70*/  STSM.16.M88.4 [R96], R4 ;  /* 0x0000000460007844 */ /* 0x0005e20000000200 */
[----:B------:R-:W-:-:S02]  /*9a80*/  MOV R44, R8 ;  /* 0x00000008002c7202 */ /* 0x000fc40000000f00 */
[----:B------:R-:W-:Y:S02]  /*9a90*/  MOV R94, R26 ;  /* 0x0000001a005e7202 */ /* 0x000fe40000000f00 */
[----:B------:R-:W-:Y:S02]  /*9aa0*/  F2FP.F16.F32.PACK_AB R8, R89, R90 ;  /* 0x0000005a5908723e */ /* 0x000fe400000000ff */
[----:B------:R-:W-:Y:S02]  /*9ab0*/  F2FP.F16.F32.PACK_AB R9, R35, R34 ;  /* 0x000000222309723e */ /* 0x000fe400000000ff */
[----:B------:R-:W-:Y:S02]  /*9ac0*/  F2FP.F16.F32.PACK_AB R10, R37, R88 ;  /* 0x00000058250a723e */ /* 0x000fe400000000ff */
[----:B------:R-:W-:Y:S02]  /*9ad0*/  MOV R93, R24 ;  /* 0x00000018005d7202 */ /* 0x000fe40000000f00 */
[----:B------:R-:W-:Y:S01]  /*9ae0*/  MOV R92, R14 ;  /* 0x0000000e005c7202 */ /* 0x000fe20000000f00 */
[----:B------:R-:W-:Y:S01]  /*9af0*/  STSM.16.M88.4 [R94], R8 ;  /* 0x000000085e007844 */ /* 0x000fe20000000200 */
[----:B------:R-:W-:-:S02]  /*9b00*/  MOV R91, R12 ;  /* 0x0000000c005b7202 */ /* 0x000fc40000000f00 */
[----:B--2---:R-:W-:Y:S02]  /*9b10*/  F2FP.F16.F32.PACK_AB R4, R41, R40 ;  /* 0x000000282904723e */ /* 0x004fe400000000ff */
[----:B------:R-:W-:Y:S02]  /*9b20*/  F2FP.F16.F32.PACK_AB R5, R43, R42 ;  /* 0x0000002a2b05723e */ /* 0x000fe400000000ff */
[----:B------:R-:W-:Y:S02]  /*9b30*/  F2FP.F16.F32.PACK_AB R6, R33, R36 ;  /* 0x000000242106723e */ /* 0x000fe400000000ff */
[----:B------:R-:W-:Y:S02]  /*9b40*/  F2FP.F16.F32.PACK_AB R7, R30, R31 ;  /* 0x0000001f1e07723e */ /* 0x000fe400000000ff */
[----:B------:R-:W-:Y:S01]  /*9b50*/  F2FP.F16.F32.PACK_AB R12, R49, R48 ;  /* 0x00000030310c723e */ /* 0x000fe200000000ff */
[----:B------:R-:W-:Y:S01]  /*9b60*/  IMAD.MOV.U32 R48, RZ, RZ, RZ ;  /* 0x000000ffff307224 */ /* 0x000fe200078e00ff */
[----:B------:R-:W-:Y:S01]  /*9b70*/  F2FP.F16.F32.PACK_AB R13, R51, R50 ;  /* 0x00000032330d723e */ /* 0x000fe200000000ff */
[----:B------:R2:W-:Y:S01]  /*9b80*/  STSM.16.M88.4 [R93], R4 ;  /* 0x000000045d007844 */ /* 0x0005e20000000200 */
[----:B------:R-:W-:-:S02]  /*9b90*/  F2FP.F16.F32.PACK_AB R14, R53, R52 ;  /* 0x00000034350e723e */ /* 0x000fc400000000ff */
[----:B------:R-:W-:Y:S02]  /*9ba0*/  F2FP.F16.F32.PACK_AB R15, R55, R54 ;  /* 0x00000036370f723e */ /* 0x000fe400000000ff */
[----:B------:R-:W-:Y:S01]  /*9bb0*/  F2FP.F16.F32.PACK_AB R24, R57, R56 ;  /* 0x000000383918723e */ /* 0x000fe200000000ff */
[----:B------:R-:W3:Y:S01]  /*9bc0*/  LDC R54, c[0x0][0xbe8] ;  /* 0x0002fa00ff367b82 */ /* 0x000ee20000000800 */
[----:B------:R-:W-:Y:S01]  /*9bd0*/  F2FP.F16.F32.PACK_AB R25, R59, R58 ;  /* 0x0000003a3b19723e */ /* 0x000fe200000000ff */
[----:B------:R4:W-:Y:S01]  /*9be0*/  STSM.16.M88.4 [R92], R12 ;  /* 0x0000000c5c007844 */ /* 0x0009e20000000200 */
[----:B------:R-:W-:Y:S02]  /*9bf0*/  F2FP.F16.F32.PACK_AB R26, R61, R60 ;  /* 0x0000003c3d1a723e */ /* 0x000fe400000000ff */
[----:B------:R-:W-:Y:S02]  /*9c00*/  F2FP.F16.F32.PACK_AB R27, R63, R62 ;  /* 0x0000003e3f1b723e */ /* 0x000fe400000000ff */
[----:B------:R-:W-:-:S02]  /*9c10*/  F2FP.F16.F32.PACK_AB R33, R75, R74 ;  /* 0x0000004a4b21723e */ /* 0x000fc400000000ff */
[----:B------:R-:W-:Y:S01]  /*9c20*/  F2FP.F16.F32.PACK_AB R34, R77, R76 ;  /* 0x0000004c4d22723e */ /* 0x000fe200000000ff */
[----:B------:R4:W-:Y:S01]  /*9c30*/  STSM.16.M88.4 [R91], R24 ;  /* 0x000000185b007844 */ /* 0x0009e20000000200 */
[----:B------:R-:W-:Y:S02]  /*9c40*/  F2FP.F16.F32.PACK_AB R35, R79, R78 ;  /* 0x0000004e4f23723e */ /* 0x000fe400000000ff */
[----:B------:R-:W-:Y:S01]  /*9c50*/  MOV R28, R28 ;  /* 0x0000001c001c7202 */ /* 0x000fe20000000f00 */
[----:B------:R4:W-:Y:S01]  /*9c60*/  STSM.16.M88.4 [R72], R64 ;  /* 0x0000004048007844 */ /* 0x0009e20000000200 */
[----:B------:R-:W-:Y:S02]  /*9c70*/  ISETP.NE.U32.AND P2, PT, RZ, UR4, PT ;  /* 0x00000004ff007c0c */ /* 0x000fe4000bf45070 */
[----:B-1----:R-:W-:Y:S01]  /*9c80*/  ISETP.NE.U32.AND P0, PT, R38, RZ, PT ;  /* 0x000000ff2600720c */ /* 0x002fe20003f05070 */
[----:B------:R4:W-:Y:S01]  /*9c90*/  STSM.16.M88.4 [R44], R32 ;  /* 0x000000202c007844 */ /* 0x0009e20000000200 */
[----:B------:R-:W-:-:S02]  /*9ca0*/  ISETP.NE.AND.EX P2, PT, RZ, UR5, PT, P2 ;  /* 0x00000005ff007c0c */ /* 0x000fc4000bf45320 */
[C---:B--2---:R-:W-:Y:S01]  /*9cb0*/  SHF.L.U32 R5, R22.reuse, 0x2, RZ ;  /* 0x0000000216057819 */ /* 0x044fe200000006ff */
[----:B------:R4:W-:Y:S01]  /*9cc0*/  STSM.16.M88.4 [R28], R80 ;  /* 0x000000501c007844 */ /* 0x0009e20000000200 */
[----:B------:R-:W-:Y:S01]  /*9cd0*/  BAR.SYNC.DEFER_BLOCKING 0x1, 0x100 ;  /* 0x0044000000007b1d */ /* 0x000fe20000010000 */
[----:B------:R-:W-:Y:S02]  /*9ce0*/  ISETP.NE.AND.EX P0, PT, R39, RZ, PT, P0 ;  /* 0x000000ff2700720c */ /* 0x000fe40003f05300 */
[----:B------:R-:W-:Y:S02]  /*9cf0*/  SHF.L.U64.HI R10, R22, 0x2, R162 ;  /* 0x00000002160a7819 */ /* 0x000fe400000102a2 */
[----:B------:R-:W-:-:S04]  /*9d00*/  IADD3 R6, P1, R5, R38, RZ ;  /* 0x0000002605067210 */ /* 0x000fc80007f3e0ff */
[----:B------:R-:W-:Y:S01]  /*9d10*/  @P2 IADD3 R4, P3, R5, UR4, RZ ;  /* 0x0000000405042c10 */ /* 0x000fe2000ff7e0ff */
[----:B------:R-:W-:Y:S02]  /*9d20*/  ULDC UR4, c[0x0][0xa88] ;  /* 0x0002a20000047ab9 */ /* 0x000fe40000000800 */
[----:B------:R-:W-:Y:S01]  /*9d30*/  IMAD.U32 R9, RZ, RZ, UR4 ;  /* 0x00000004ff097e24 */ /* 0x000fe2000f8e00ff */
[C---:B------:R-:W-:Y:S01]  /*9d40*/  @P2 IADD3.X R5, R10.reuse, UR5, RZ, P3, !PT ;  /* 0x000000050a052c10 */ /* 0x040fe20009ffe4ff */
[----:B------:R-:W-:-:S05]  /*9d50*/  IMAD.X R7, R10, 0x1, R39, P1 ;  /* 0x000000010a077824 */ /* 0x000fca00008e0627 */
[----:B------:R4:W5:Y:S01]  /*9d60*/  @P0 LDG.E R48, desc[UR36][R6.64] ;  /* 0x0000002406300981 */ /* 0x000962000c1e1900 */
[----:B---3--:R-:W-:-:S03]  /*9d70*/  ISETP.NE.AND P1, PT, R54, 0x1, PT ;  /* 0x000000013600780c */ /* 0x008fc60003f25270 */
[----:B------:R4:W5:Y:S10]  /*9d80*/  @P2 LDG.E R9, desc[UR36][R4.64] ;  /* 0x0000002404092981 */ /* 0x000974000c1e1900 */
[----:B------:R-:W1:Y:S08]  /*9d90*/  @P1 LDC R8, c[0x0][0xbec] ;  /* 0x0002fb00ff081b82 */ /* 0x000e700000000800 */
[----:B------:R-:W2:Y:S01]  /*9da0*/  @P1 LDC R11, c[0x0][0xbf0] ;  /* 0x0002fc00ff0b1b82 */ /* 0x000ea20000000800 */
[----:B----4-:R-:W-:Y:S05]  /*9db0*/  @P2 BRA `(.L_x_2456) ;  /* 0x0000000000102947 */ /* 0x010fea0003800000 */
[----:B------:R-:W-:Y:S05]  /*9dc0*/  @!P0 BRA `(.L_x_2456) ;  /* 0x00000000000c8947 */ /* 0x000fea0003800000 */
[----:B------:R-:W3:Y:S04]  /*9dd0*/  LDG.E R4, desc[UR36][R6.64] ;  /* 0x0000002406047981 */ /* 0x000ee8000c1e1900 */
[----:B-----5:R-:W3:Y:S02]  /*9de0*/  LDG.E R9, desc[UR36][R6.64+0x4] ;  /* 0x0000042406097981 */ /* 0x020ee4000c1e1900 */
[----:B---3--:R-:W-:-:S07]  /*9df0*/  IMAD.IADD R9, R9, 0x1, -R4 ;  /* 0x0000000109097824 */ /* 0x008fce00078e0a04 */
.L_x_2456:
[----:B------:R-:W-:Y:S01]  /*9e00*/  SHF.R.S32.HI R44, RZ, 0x1f, R161 ;  /* 0x0000001fff2c7819 */ /* 0x000fe200000114a1 */
[----:B------:R-:W-:Y:S01]  /*9e10*/  ULDC.64 UR4, c[0x0][0xb90] ;  /* 0x0002e40000047ab9 */ /* 0x000fe20000000a00 */
[----:B------:R-:W-:Y:S01]  /*9e20*/  IADD3 R15, R19, R16, RZ ;  /* 0x00000010130f7210 */ /* 0x000fe20007ffe0ff */
[----:B-----5:R-:W-:Y:S01]  /*9e30*/  IMAD R57, R9, R54, RZ ;  /* 0x0000003609397224 */ /* 0x020fe200078e02ff */
[----:B------:R-:W-:Y:S01]  /*9e40*/  SHF.R.S32.HI R49, RZ, 0x1f, R48 ;  /* 0x0000001fff317819 */ /* 0x000fe20000011430 */
[----:B------:R-:W-:Y:S01]  /*9e50*/  IMAD R4, R44, UR4, RZ ;  /* 0x000000042c047c24 */ /* 0x000fe2000f8e02ff */
[----:B------:R-:W-:Y:S01]  /*9e60*/  SEL R162, R162, RZ, !P0 ;  /* 0x000000ffa2a27207 */ /* 0x000fe20004000000 */
[----:B-1----:R-:W-:Y:S01]  /*9e70*/  @P1 IMAD.HI.U32 R6, R15, R8, RZ ;  /* 0x000000080f061227 */ /* 0x002fe200078e00ff */
[----:B------:R-:W-:-:S03]  /*9e80*/  SEL R55, R22, RZ, !P0 ;  /* 0x000000ff16377207 */ /* 0x000fc60004000000 */
[----:B------:R-:W-:Y:S01]  /*9e90*/  IMAD.MOV.U32 R7, RZ, RZ, R15 ;  /* 0x000000ffff077224 */ /* 0x000fe200078e000f */
[----:B--2---:R-:W-:Y:S01]  /*9ea0*/  @P1 SHF.R.U32.HI R7, RZ, R11, R6 ;  /* 0x0000000bff071219 */ /* 0x004fe20000011606 */
[C---:B------:R-:W-:Y:S02]  /*9eb0*/  IMAD R13, R161.reuse, UR5, R4 ;  /* 0x00000005a10d7c24 */ /* 0x040fe4000f8e0204 */
[----:B------:R-:W-:Y:S01]  /*9ec0*/  IMAD.WIDE.U32 R4, R161, UR4, R48 ;  /* 0x00000004a1047c25 */ /* 0x000fe2000f8e0030 */
[----:B------:R-:W-:-:S03]  /*9ed0*/  ULDC.64 UR4, c[0x0][0xb98] ;  /* 0x0002e60000047ab9 */ /* 0x000fc60000000a00 */
[----:B------:R-:W-:Y:S02]  /*9ee0*/  IMAD R11, R163, 0x40, R17 ;  /* 0x00000040a30b7824 */ /* 0x000fe400078e0211 */
        /* <DEDUP_REMOVED lines=13> */
[----:B------:R-:W-:Y:S01]  /*9fc0*/  SHF.R.S32.HI R6, RZ, 0x1f, R11 ;  /* 0x0000001fff067819 */ /* 0x000fe2000001140b */
[----:B------:R-:W-:Y:S01]  /*9fd0*/  IMAD.IADD R22, R167, 0x1, R16 ;  /* 0x00000001a7167824 */ /* 0x000fe200078e0210 */
[----:B------:R-:W-:-:S02]  /*9fe0*/  IADD3.X R5, R13, R5, R8, P2, !PT ;  /* 0x000000050d057210 */ /* 0x000fc400017fe408 */
        /* <DEDUP_REMOVED lines=8> */
[----:B------:R-:W-:Y:S02]  /*a070*/  SHF.R.U64 R6, R7, 0x3, RZ ;  /* 0x0000000307067819 */ /* 0x000fe400000012ff */
[----:B------:R-:W-:-:S02]  /*a080*/  LEA R10, P4, R4, UR4, 0x2 ;  /* 0x00000004040a7c11 */ /* 0x000fc4000f8810ff */
[----:B------:R-:W-:Y:S01]  /*a090*/  IADD3 R5, R5, R13, RZ ;  /* 0x0000000d05057210 */ /* 0x000fe20007ffe0ff */
[----:B------:R-:W-:Y:S01]  /*a0a0*/  IMAD.X R13, RZ, RZ, R21, P0 ;  /* 0x000000ffff0d7224 */ /* 0x000fe200000e0615 */
[----:B------:R-:W-:Y:S01]  /*a0b0*/  IADD3 R7, P2, R20, 0x3000, RZ ;  /* 0x0000300014077810 */ /* 0x000fe20007f5e0ff */
[----:B------:R-:W-:Y:S01]  /*a0c0*/  SHFL.IDX PT, R50, R10, RZ, 0x1c1f ;  /* 0x001c1fff0a327589 */ /* 0x000fe200000e0000 */
[----:B------:R-:W-:Y:S01]  /*a0d0*/  LEA.HI.X R14, R4, UR5, R5, 0x2, P4 ;  /* 0x00000005040e7c11 */ /* 0x000fe2000a0f1405 */
[C---:B------:R-:W-:Y:S01]  /*a0e0*/  VIADD R4, R22.reuse, 0x8 ;  /* 0x0000000816047836 */ /* 0x040fe20000000000 */
[----:B------:R-:W-:Y:S01]  /*a0f0*/  LOP3.LUT P0, RZ, R165, 0x3, RZ, 0xc0, !PT ;  /* 0x00000003a5ff7812 */ /* 0x000fe2000780c0ff */
[----:B------:R-:W-:Y:S01]  /*a100*/  SHFL.IDX PT, R52, R10, 0x1, 0x1c1f ;  /* 0x003c1f000a347f89 */ /* 0x000fe200000e0000 */
[----:B------:R-:W-:Y:S01]  /*a110*/  IADD3.X R9, RZ, R21, RZ, P2, !PT ;  /* 0x00000015ff097210 */ /* 0x000fe200017fe4ff */
[----:B------:R-:W-:Y:S01]  /*a120*/  ULDC.64 UR4, c[0x0][0xaa0] ;  /* 0x0002a80000047ab9 */ /* 0x000fe20000000a00 */
[-C--:B------:R-:W-:Y:S01]  /*a130*/  ISETP.GE.OR P2, PT, R22, R57.reuse, P0 ;  /* 0x000000391600720c */ /* 0x080fe20000746670 */
[----:B------:R-:W1:Y:S01]  /*a140*/  SHFL.IDX PT, R51, R14, RZ, 0x1c1f ;  /* 0x001c1fff0e337589 */ /* 0x000e6200000e0000 */
[----:B------:R-:W-:-:S02]  /*a150*/  ISETP.GE.OR P0, PT, R4, R57, P0 ;  /* 0x000000390400720c */ /* 0x000fc40000706670 */
[----:B------:R-:W-:Y:S01]  /*a160*/  LOP3.LUT R8, R7, 0x380, RZ, 0xc0, !PT ;  /* 0x0000038007087812 */ /* 0x000fe200078ec0ff */
[----:B------:R-:W2:Y:S01]  /*a170*/  SHFL.IDX PT, R53, R14, 0x1, 0x1c1f ;  /* 0x003c1f000e357f89 */ /* 0x000ea200000e0000 */
[C---:B------:R-:W-:Y:S02]  /*a180*/  IADD3 R33, P4, R20.reuse, 0x6000, RZ ;  /* 0x0000600014217810 */ /* 0x040fe40007f9e0ff */
[----:B------:R-:W-:Y:S02]  /*a190*/  LOP3.LUT R11, R20, 0x380, RZ, 0xc0, !PT ;  /* 0x00000380140b7812 */ /* 0x000fe400078ec0ff */
[----:B------:R-:W-:Y:S02]  /*a1a0*/  SHF.R.U64 R8, R8, 0x3, RZ ;  /* 0x0000000308087819 */ /* 0x000fe400000012ff */
[----:B------:R-:W-:Y:S02]  /*a1b0*/  LOP3.LUT R36, R37, 0x380, RZ, 0xc0, !PT ;  /* 0x0000038025247812 */ /* 0x000fe400078ec0ff */
[----:B------:R-:W-:-:S02]  /*a1c0*/  LOP3.LUT R32, R33, 0x380, RZ, 0xc0, !PT ;  /* 0x0000038021207812 */ /* 0x000fc400078ec0ff */
[----:B------:R-:W-:Y:S02]  /*a1d0*/  SHF.R.U64 R11, R11, 0x3, RZ ;  /* 0x000000030b0b7819 */ /* 0x000fe400000012ff */
[----:B------:R-:W-:Y:S01]  /*a1e0*/  LOP3.LUT R8, R8, R7, RZ, 0x3c, !PT ;  /* 0x0000000708087212 */ /* 0x000fe200078e3cff */
[--C-:B------:R-:W-:Y:S01]  /*a1f0*/  IMAD.X R7, RZ, RZ, R21.reuse, P3 ;  /* 0x000000ffff077224 */ /* 0x100fe200018e0615 */
[----:B------:R-:W-:Y:S02]  /*a200*/  IADD3 R5, P3, R20, 0x7000, RZ ;  /* 0x0000700014057810 */ /* 0x000fe40007f7e0ff */
[----:B------:R-:W-:Y:S02]  /*a210*/  SHF.R.U64 R12, R12, 0x3, RZ ;  /* 0x000000030c0c7819 */ /* 0x000fe400000012ff */
[----:B------:R-:W-:Y:S01]  /*a220*/  SHF.R.U64 R40, R40, 0x3, RZ ;  /* 0x0000000328287819 */ /* 0x000fe200000012ff */
[----:B-1----:R1:W-:Y:S01]  /*a230*/  @!P2 ST.E desc[UR36][R50.64], R2 ;  /* 0x000000023200a985 */ /* 0x0023e2000c101924 */
[----:B------:R-:W-:Y:S01]  /*a240*/  SHF.R.U64 R36, R36, 0x3, RZ ;  /* 0x0000000324247819 */ /* 0x000fe200000012ff */
[----:B------:R-:W-:Y:S01]  /*a250*/  IMAD R49, R49, UR4, RZ ;  /* 0x0000000431317c24 */ /* 0x000fe2000f8e02ff */
[----:B------:R-:W-:Y:S01]  /*a260*/  SHF.R.U64 R32, R32, 0x3, RZ ;  /* 0x0000000320207819 */ /* 0x000fe200000012ff */
[----:B--2---:R2:W-:Y:S01]  /*a270*/  @!P0 ST.E desc[UR36][R52.64], R0 ;  /* 0x0000000034008985 */ /* 0x0045e2000c101924 */
[----:B------:R-:W-:Y:S01]  /*a280*/  LOP3.LUT R20, R11, R20, RZ, 0x3c, !PT ;  /* 0x000000140b147212 */ /* 0x000fe200078e3cff */
[----:B------:R-:W-:Y:S01]  /*a290*/  IMAD.X R29, RZ, RZ, R21, P3 ;  /* 0x000000ffff1d7224 */ /* 0x000fe200018e0615 */
[----:B------:R-:W-:-:S02]  /*a2a0*/  LOP3.LUT R12, R12, R25, RZ, 0x3c, !PT ;  /* 0x000000190c0c7212 */ /* 0x000fc400078e3cff */
[----:B------:R-:W-:Y:S01]  /*a2b0*/  LOP3.LUT R40, R40, R41, RZ, 0x3c, !PT ;  /* 0x0000002928287212 */ /* 0x000fe200078e3cff */
[--C-:B------:R-:W-:Y:S01]  /*a2c0*/  IMAD.X R41, RZ, RZ, R21.reuse, P6 ;  /* 0x000000ffff297224 */ /* 0x100fe200030e0615 */
[----:B------:R-:W-:Y:S01]  /*a2d0*/  LOP3.LUT R36, R36, R37, RZ, 0x3c, !PT ;  /* 0x0000002524247212 */ /* 0x000fe200078e3cff */
[----:B-1----:R-:W1:Y:S01]  /*a2e0*/  @P1 LDC R51, c[0x0][0xbec] ;  /* 0x0002fb00ff331b82 */ /* 0x002e620000000800 */
[----:B------:R-:W-:Y:S01]  /*a2f0*/  LOP3.LUT R32, R32, R33, RZ, 0x3c, !PT ;  /* 0x0000002120207212 */ /* 0x000fe200078e3cff */
[--C-:B------:R-:W-:Y:S01]  /*a300*/  IMAD.X R37, RZ, RZ, R21.reuse, P5 ;  /* 0x000000ffff257224 */ /* 0x100fe200028e0615 */
[----:B------:R3:W5:Y:S01]  /*a310*/  LD.E.128 R24, desc[UR36][R20.64] ;  /* 0x0000002414187980 */ /* 0x000762000c101d00 */
[----:B------:R-:W-:Y:S01]  /*a320*/  IMAD.X R33, RZ, RZ, R21, P4 ;  /* 0x000000ffff217224 */ /* 0x000fe200020e0615 */
[----:B------:R-:W-:Y:S01]  /*a330*/  LOP3.LUT R4, R5, 0x380, RZ, 0xc0, !PT ;  /* 0x0000038005047812 */ /* 0x000fe200078ec0ff */
[----:B------:R-:W-:Y:S01]  /*a340*/  IMAD R49, R48, UR5, R49 ;  /* 0x0000000530317c24 */ /* 0x000fe2000f8e0231 */
[----:B------:R-:W-:Y:S01]  /*a350*/  LOP3.LUT R6, R6, R15, RZ, 0x3c, !PT ;  /* 0x0000000f06067212 */ /* 0x000fe200078e3cff */
[----:B--2---:R-:W2:Y:S01]  /*a360*/  @P1 LDC R53, c[0x0][0xbf0] ;  /* 0x0002fc00ff351b82 */ /* 0x004ea20000000800 */
[----:B------:R-:W-:Y:S01]  /*a370*/  SHF.R.U64 R4, R4, 0x3, RZ ;  /* 0x0000000304047819 */ /* 0x000fe200000012ff */
[----:B------:R-:W5:Y:S01]  /*a380*/  LD.E.128 R12, desc[UR36][R12.64] ;  /* 0x000000240c0c7980 */ /* 0x000f62000c101d00 */
[----:B---3--:R-:W-:Y:S01]  /*a390*/  IMAD.WIDE.U32 R20, R48, UR4, RZ ;  /* 0x0000000430147c25 */ /* 0x008fe2000f8e00ff */
[----:B------:R-:W-:Y:S01]  /*a3a0*/  ULDC.64 UR4, c[0x0][0xae8] ;  /* 0x0002ba0000047ab9 */ /* 0x000fe20000000a00 */
[----:B------:R-:W-:Y:S01]  /*a3b0*/  LOP3.LUT R28, R4, R5, RZ, 0x3c, !PT ;  /* 0x00000005041c7212 */ /* 0x000fe200078e3cff */
[----:B------:R-:W5:Y:S02]  /*a3c0*/  LD.E.128 R8, desc[UR36][R8.64] ;  /* 0x0000002408087980 */ /* 0x000f64000c101d00 */
[----:B------:R-:W-:Y:S01]  /*a3d0*/  IADD3 R21, R21, R49, RZ ;  /* 0x0000003115157210 */ /* 0x000fe20007ffe0ff */
[----:B------:R-:W-:Y:S01]  /*a3e0*/  IMAD R49, R160, 0x20, R163 ;  /* 0x00000020a0317824 */ /* 0x000fe200078e02a3 */
[----:B------:R-:W5:Y:S01]  /*a3f0*/  LD.E.128 R4, desc[UR36][R6.64] ;  /* 0x0000002406047980 */ /* 0x000f62000c101d00 */
[----:B------:R-:W-:-:S02]  /*a400*/  IMAD R0, R44, UR4, RZ ;  /* 0x000000042c007c24 */ /* 0x000fc4000f8e02ff */
[----:B------:R-:W-:Y:S01]  /*a410*/  IMAD.IADD R22, R16, 0x1, R49 ;  /* 0x0000000110167824 */ /* 0x000fe200078e0231 */
[----:B------:R-:W5:Y:S01]  /*a420*/  LD.E.128 R40, desc[UR36][R40.64] ;  /* 0x0000002428287980 */ /* 0x000f62000c101d00 */
[C---:B------:R-:W-:Y:S02]  /*a430*/  IMAD R49, R161.reuse, UR5, R0 ;  /* 0x00000005a1317c24 */ /* 0x040fe4000f8e0200 */
[----:B------:R-:W-:Y:S01]  /*a440*/  IMAD.WIDE.U32 R20, R161, UR4, R20 ;  /* 0x00000004a1147c25 */ /* 0x000fe2000f8e0014 */
[----:B------:R-:W-:Y:S01]  /*a450*/  ULDC.64 UR4, c[0x0][0xaf0] ;  /* 0x0002bc0000047ab9 */ /* 0x000fe20000000a00 */
[----:B------:R-:W5:Y:S02]  /*a460*/  LD.E.128 R36, desc[UR36][R36.64] ;  /* 0x0000002424247980 */ /* 0x000f64000c101d00 */
[----:B-1----:R-:W-:Y:S02]  /*a470*/  @P1 IMAD.HI.U32 R0, R22, R51, RZ ;  /* 0x0000003316001227 */ /* 0x002fe400078e00ff */
[----:B------:R-:W5:Y:S02]  /*a480*/  LD.E.128 R32, desc[UR36][R32.64] ;  /* 0x0000002420207980 */ /* 0x000f64000c101d00 */
[----:B------:R-:W-:-:S02]  /*a490*/  IMAD.IADD R21, R21, 0x1, R49 ;  /* 0x0000000115157824 */ /* 0x000fc400078e0231 */
[----:B------:R-:W-:Y:S01]  /*a4a0*/  IMAD.MOV.U32 R49, RZ, RZ, R22 ;  /* 0x000000ffff317224 */ /* 0x000fe200078e0016 */
[----:B--2---:R-:W-:Y:S01]  /*a4b0*/  @P1 SHF.R.U32.HI R49, RZ, R53, R0 ;  /* 0x00000035ff311219 */ /* 0x004fe20000011600 */
[----:B------:R-:W-:Y:S01]  /*a4c0*/  IMAD R2, R162, UR4, RZ ;  /* 0x00000004a2027c24 */ /* 0x000fe2000f8e02ff */
[----:B------:R-:W5:Y:S01]  /*a4d0*/  LD.E.128 R28, desc[UR36][R28.64] ;  /* 0x000000241c1c7980 */ /* 0x000f62000c101d00 */
[----:B------:R-:W-:Y:S01]  /*a4e0*/  IMAD.WIDE.U32 R20, R55, UR4, R20 ;  /* 0x0000000437147c25 */ /* 0x000fe2000f8e0014 */
[----:B------:R-:W-:Y:S02]  /*a4f0*/  SHF.R.S32.HI R0, RZ, 0x1f, R49 ;  /* 0x0000001fff007819 */ /* 0x000fe40000011431 */
[----:B------:R-:W-:Y:S01]  /*a500*/  IADD3 R53, -R49, RZ, RZ ;  /* 0x000000ff31357210 */ /* 0x000fe20007ffe1ff */
[----:B------:R-:W-:Y:S01]  /*a510*/  IMAD R51, R55, UR5, R2 ;  /* 0x0000000537337c24 */ /* 0x000fe2000f8e0202 */
[----:B------:R-:W-:Y:S01]  /*a520*/  ULDC.64 UR4, c[0x0][0xae0] ;  /* 0x0002b80000047ab9 */ /* 0x000fe20000000a00 */
[----:B------:R-:W-:Y:S01]  /*a530*/  @!PT LDS RZ, [RZ] ;  /* 0x00000000fffff984 */ /* 0x000fe20000000800 */
[----:B------:R-:W-:Y:S01]  /*a540*/  @!PT LDS RZ, [RZ] ;  /* 0x00000000fffff984 */ /* 0x000fe20000000800 */
[----:B------:R-:W-:Y:S01]  /*a550*/  @!PT LDS RZ, [RZ] ;  /* 0x00000000fffff984 */ /* 0x000fe20000000800 */
[----:B------:R-:W-:Y:S01]  /*a560*/  @!PT LDS RZ, [RZ] ;  /* 0x00000000fffff984 */ /* 0x000fe20000000800 */
[----:B------:R1:W-:Y:S06]  /*a570*/  MEMBAR.ALL.CTA ;  /* 0x0000000000007992 */ /* 0x0003ec0000008000 */
[----:B-1----:R-:W1:Y:S01]  /*a580*/  FENCE.VIEW.ASYNC.S ;  /* 0x00000000000073c6 */ /* 0x002e620000000000 */
[----:B------:R-:W-:-:S02]  /*a590*/  IMAD R0, R0, UR4, RZ ;  /* 0x0000000400007c24 */ /* 0x000fc4000f8e02ff */
[----:B------:R-:W-:Y:S02]  /*a5a0*/  IMAD.IADD R21, R21, 0x1, R51 ;  /* 0x0000000115157824 */ /* 0x000fe400078e0233 */
[----:B------:R-:W-:Y:S02]  /*a5b0*/  IMAD R51, R54, R53, R22 ;  /* 0x0000003536337224 */ /* 0x000fe400078e0216 */
[C---:B------:R-:W-:Y:S02]  /*a5c0*/  IMAD R53, R49.reuse, UR5, R0 ;  /* 0x0000000531357c24 */ /* 0x040fe4000f8e0200 */
[----:B------:R-:W-:Y:S01]  /*a5d0*/  IMAD.WIDE.U32 R20, R49, UR4, R20 ;  /* 0x0000000431147c25 */ /* 0x000fe2000f8e0014 */
[----:B------:R-:W-:Y:S01]  /*a5e0*/  SHF.R.S32.HI R0, RZ, 0x1f, R51 ;  /* 0x0000001fff007819 */ /* 0x000fe20000011433 */
[----:B------:R-:W-:Y:S02]  /*a5f0*/  ULDC.64 UR4, c[0x0][0xad8] ;  /* 0x0002b60000047ab9 */ /* 0x000fe40000000a00 */
[----:B------:R-:W-:-:S02]  /*a600*/  IMAD.IADD R21, R21, 0x1, R53 ;  /* 0x0000000115157824 */ /* 0x000fc400078e0235 */
[----:B------:R-:W-:Y:S02]  /*a610*/  IMAD R2, R0, UR4, RZ ;  /* 0x0000000400027c24 */ /* 0x000fe4000f8e02ff */
[----:B------:R-:W-:Y:S02]  /*a620*/  IMAD.IADD R44, R163, 0x1, R16 ;  /* 0x00000001a32c7824 */ /* 0x000fe400078e0210 */
[C---:B------:R-:W-:Y:S02]  /*a630*/  IMAD R49, R51.reuse, UR5, R2 ;  /* 0x0000000533317c24 */ /* 0x040fe4000f8e0202 */
[----:B------:R-:W-:Y:S01]  /*a640*/  IMAD.WIDE.U32 R20, R51, UR4, R20 ;  /* 0x0000000433147c25 */ /* 0x000fe2000f8e0014 */
[C---:B------:R-:W-:Y:S01]  /*a650*/  ISETP.GE.AND P2, PT, R44.reuse, R57, PT ;  /* 0x000000392c00720c */ /* 0x040fe20003f46270 */
[----:B------:R-:W-:Y:S02]  /*a660*/  ULDC.64 UR4, c[0x0][0xa80] ;  /* 0x0002a00000047ab9 */ /* 0x000fe40000000a00 */
[----:B------:R-:W-:Y:S01]  /*a670*/  VIADD R0, R44, 0x20 ;  /* 0x000000202c007836 */ /* 0x000fe20000000000 */
[----:B------:R-:W-:Y:S01]  /*a680*/  LEA R16, P3, R20, UR4, 0x1 ;  /* 0x0000000414107c11 */ /* 0x000fe2000f8608ff */
[----:B------:R-:W-:Y:S01]  /*a690*/  IMAD.IADD R21, R21, 0x1, R49 ;  /* 0x0000000115157824 */ /* 0x000fe200078e0231 */
[----:B0-----:R-:W-:-:S02]  /*a6a0*/  IADD3 R3, R3, 0x2a820, RZ ;  /* 0x0002a82003037810 */ /* 0x001fc40007ffe0ff */
        /* <DEDUP_REMOVED lines=13> */
[-C--:B-1----:R-:W-:Y:S02]  /*a780*/  @!P2 LEA R2, P4, R17, R20.reuse, 0x1 ;  /* 0x000000141102a211 */ /* 0x082fe400078808ff */
[----:B------:R-:W-:Y:S02]  /*a790*/  @!P3 LEA R20, P5, R23, R20, 0x1 ;  /* 0x000000141714b211 */ /* 0x000fe400078a08ff */
[-C--:B0-2---:R-:W-:Y:S02]  /*a7a0*/  @!P2 LEA.HI.X R3, R17, R0.reuse, R173, 0x1, P4 ;  /* 0x000000001103a211 */ /* 0x085fe400020f0cad */
[----:B------:R-:W-:-:S03]  /*a7b0*/  @!P3 LEA.HI.X R21, R23, R0, R169, 0x1, P5 ;  /* 0x000000001715b211 */ /* 0x000fc600028f0ca9 */
[----:B-----5:R3:W-:Y:S04]  /*a7c0*/  @!P2 ST.E.128 desc[UR36][R2.64], R24 ;  /* 0x000000180200a985 */ /* 0x0207e8000c101d24 */
[----:B------:R3:W-:Y:S02]  /*a7d0*/  @!P3 ST.E.128 desc[UR36][R20.64], R40 ;  /* 0x000000281400b985 */ /* 0x0007e4000c101d24 */
.L_x_2458:
[----:B------:R-:W-:Y:S05]  /*a7e0*/  BSYNC B1 ;  /* 0x0000000000017941 */ /* 0x000fea0003800000 */
.L_x_2457:
[----:B--2---:R2:W4:Y:S01]  /*a7f0*/  SHFL.IDX PT, R0, R22, 0x1, 0x181f ;  /* 0x00381f0016007f89 */ /* 0x00452200000e0000 */
[----:B------:R-:W-:Y:S03]  /*a800*/  BSSY B1, `(.L_x_2459) ;  /* 0x000000c000017945 */ /* 0x000fe60003800000 */
[----:B-1-3--:R2:W1:Y:S01]  /*a810*/  SHFL.IDX PT, R20, R16, 0x1, 0x181f ;  /* 0x00381f0010147f89 */ /* 0x00a46200000e0000 */
[----:B------:R-:W-:Y:S05]  /*a820*/  @P0 BRA `(.L_x_2460) ;  /* 0x0000000000240947 */ /* 0x000fea0003800000 */
[----:B------:R-:W-:Y:S02]  /*a830*/  ULDC UR4, c[0x0][0xac8] ;  /* 0x0002b20000047ab9 */ /* 0x000fe40000000800 */
[----:B------:R-:W-:Y:S02]  /*a840*/  ISETP.GE.AND P3, PT, R17, UR4, PT ;  /* 0x0000000411007c0c */ /* 0x000fe4000bf66270 */
[----:B------:R-:W-:-:S11]  /*a850*/  ISETP.GE.AND P4, PT, R23, UR4, PT ;  /* 0x0000000417007c0c */ /* 0x000fd6000bf86270 */
[-C--:B-1----:R-:W-:Y:S02]  /*a860*/  @!P3 LEA R2, P0, R17, R20.reuse, 0x1 ;  /* 0x000000141102b211 */ /* 0x082fe400078008ff */
[----:B------:R-:W-:Y:S02]  /*a870*/  @!P4 LEA R20, P2, R23, R20, 0x1 ;  /* 0x000000141714c211 */ /* 0x000fe400078408ff */
[-C--:B0---4-:R-:W-:Y:S02]  /*a880*/  @!P3 LEA.HI.X R3, R17, R0.reuse, R173, 0x1, P0 ;  /* 0x000000001103b211 */ /* 0x091fe400000f0cad */
[----:B------:R-:W-:-:S03]  /*a890*/  @!P4 LEA.HI.X R21, R23, R0, R169, 0x1, P2 ;  /* 0x000000001715c211 */ /* 0x000fc600010f0ca9 */
[----:B-----5:R3:W-:Y:S04]  /*a8a0*/  @!P3 ST.E.128 desc[UR36][R2.64], R12 ;  /* 0x0000000c0200b985 */ /* 0x0207e8000c101d24 */
[----:B------:R3:W-:Y:S02]  /*a8b0*/  @!P4 ST.E.128 desc[UR36][R20.64], R36 ;  /* 0x000000241400c985 */ /* 0x0007e4000c101d24 */
.L_x_2460:
[----:B------:R-:W-:Y:S05]  /*a8c0*/  BSYNC B1 ;  /* 0x0000000000017941 */ /* 0x000fea0003800000 */
.L_x_2459:
[----:B----4-:R4:W0:Y:S01]  /*a8d0*/  SHFL.IDX PT, R0, R22, 0x2, 0x181f ;  /* 0x00581f0016007f89 */ /* 0x01082200000e0000 */
[----:B------:R-:W-:Y:S03]  /*a8e0*/  BSSY B1, `(.L_x_2461) ;  /* 0x000000c000017945 */ /* 0x000fe60003800000 */
[----:B---3-5:R4:W3:Y:S01]  /*a8f0*/  SHFL.IDX PT, R12, R16, 0x2, 0x181f ;  /* 0x00581f00100c7f89 */ /* 0x0288e200000e0000 */
[----:B------:R-:W-:Y:S05]  /*a900*/  @P1 BRA `(.L_x_2462) ;  /* 0x0000000000241947 */ /* 0x000fea0003800000 */
[----:B------:R-:W-:Y:S02]  /*a910*/  ULDC UR4, c[0x0][0xac8] ;  /* 0x0002b20000047ab9 */ /* 0x000fe40000000800 */
[----:B------:R-:W-:Y:S02]  /*a920*/  ISETP.GE.AND P2, PT, R17, UR4, PT ;  /* 0x0000000411007c0c */ /* 0x000fe4000bf46270 */
[----:B------:R-:W-:-:S11]  /*a930*/  ISETP.GE.AND P3, PT, R23, UR4, PT ;  /* 0x0000000417007c0c */ /* 0x000fd6000bf66270 */
[-C--:B---3--:R-:W-:Y:S02]  /*a940*/  @!P2 LEA R2, P0, R17, R12.reuse, 0x1 ;  /* 0x0000000c1102a211 */ /* 0x088fe400078008ff */
[----:B------:R-:W-:Y:S02]  /*a950*/  @!P3 LEA R12, P1, R23, R12, 0x1 ;  /* 0x0000000c170cb211 */ /* 0x000fe400078208ff */
[-C--:B0-----:R-:W-:Y:S02]  /*a960*/  @!P2 LEA.HI.X R3, R17, R0.reuse, R173, 0x1, P0 ;  /* 0x000000001103a211 */ /* 0x081fe400000f0cad */
[----:B------:R-:W-:-:S03]  /*a970*/  @!P3 LEA.HI.X R13, R23, R0, R169, 0x1, P1 ;  /* 0x00000000170db211 */ /* 0x000fc600008f0ca9 */
[----:B------:R0:W-:Y:S04]  /*a980*/  @!P2 ST.E.128 desc[UR36][R2.64], R4 ;  /* 0x000000040200a985 */ /* 0x0001e8000c101d24 */
[----:B------:R0:W-:Y:S02]  /*a990*/  @!P3 ST.E.128 desc[UR36][R12.64], R32 ;  /* 0x000000200c00b985 */ /* 0x0001e4000c101d24 */
.L_x_2462:
[----:B------:R-:W-:Y:S05]  /*a9a0*/  BSYNC B1 ;  /* 0x0000000000017941 */ /* 0x000fea0003800000 */
.L_x_2461:
        /* <DEDUP_REMOVED lines=16> */
.L_x_2455:
[----:B------:R-:W2:Y:S01]  /*aab0*/  LDC.64 R4, c[0x0][0xc00] ;  /* 0x00030000ff047b82 */ /* 0x000ea20000000a00 */
[----:B------:R-:W-:Y:S01]  /*aac0*/  ULDC.64 UR4, c[0x0][0xc08] ;  /* 0x0003020000047ab9 */ /* 0x000fe20000000a00 */
[----:B------:R-:W-:-:S06]  /*aad0*/  IMAD.MOV.U32 R6, RZ, RZ, RZ ;  /* 0x000000ffff067224 */ /* 0x000fcc00078e00ff */
[----:B0-----:R-:W0:Y:S01]  /*aae0*/  LDC.64 R2, c[0x0][0xc00] ;  /* 0x00030000ff027b82 */ /* 0x001e220000000a00 */
[----:B------:R-:W-:-:S04]  /*aaf0*/  ISETP.NE.U32.AND P1, PT, RZ, UR4, PT ;  /* 0x00000004ff007c0c */ /* 0x000fc8000bf25070 */
[----:B------:R-:W-:-:S03]  /*ab00*/  ISETP.NE.AND.EX P1, PT, RZ, UR5, PT, P1 ;  /* 0x00000005ff007c0c */ /* 0x000fc6000bf25310 */
[----:B------:R-:W3:Y:S01]  /*ab10*/  LDC R21, c[0x0][0xbe8] ;  /* 0x0002fa00ff157b82 */ /* 0x000ee20000000800 */
[----:B--2---:R-:W-:-:S04]  /*ab20*/  ISETP.NE.U32.AND P0, PT, R4, RZ, PT ;  /* 0x000000ff0400720c */ /* 0x004fc80003f05070 */
[----:B------:R-:W-:Y:S01]  /*ab30*/  ISETP.NE.AND.EX P0, PT, R5, RZ, PT, P0 ;  /* 0x000000ff0500720c */ /* 0x000fe20003f05300 */
[----:B0-----:R-:W-:-:S04]  /*ab40*/  IMAD.WIDE R4, R22, 0x4, R2 ;  /* 0x0000000416047825 */ /* 0x001fc800078e0202 */
[----:B------:R-:W0:Y:S01]  /*ab50*/  @P1 LDC.64 R2, c[0x0][0xc08] ;  /* 0x00030200ff021b82 */ /* 0x000e220000000a00 */
[----:B------:R-:W-:Y:S02]  /*ab60*/  ULDC UR4, c[0x0][0xa88] ;  /* 0x0002a20000047ab9 */ /* 0x000fe40000000800 */
[----:B------:R-:W-:-:S05]  /*ab70*/  MOV R0, UR4 ;  /* 0x0000000400007c02 */ /* 0x000fca0008000f00 */
[----:B------:R2:W5:Y:S01]  /*ab80*/  @P0 LDG.E R6, desc[UR36][R4.64] ;  /* 0x0000002404060981 */ /* 0x000562000c1e1900 */
[----:B0-----:R-:W-:-:S05]  /*ab90*/  @P1 IMAD.WIDE R2, R22, 0x4, R2 ;  /* 0x0000000416021825 */ /* 0x001fca00078e0202 */
[----:B------:R2:W5:Y:S01]  /*aba0*/  @P1 LDG.E R0, desc[UR36][R2.64] ;  /* 0x0000002402001981 */ /* 0x000562000c1e1900 */
[----:B---3--:R-:W-:Y:S02]  /*abb0*/  ISETP.NE.AND P2, PT, R21, 0x1, PT ;  /* 0x000000011500780c */ /* 0x008fe40003f45270 */
[----:B------:R-:W-:-:S11]  /*abc0*/  ISETP.GE.AND P3, PT, R174, 0x80, PT ;  /* 0x00000080ae00780c */ /* 0x000fd60003f66270 */
[----:B------:R-:W0:Y:S08]  /*abd0*/  @P2 LDC R14, c[0x0][0xbec] ;  /* 0x0002fb00ff0e2b82 */ /* 0x000e300000000800 */
[----:B------:R-:W3:Y:S01]  /*abe0*/  @P2 LDC R25, c[0x0][0xbf0] ;  /* 0x0002fc00ff192b82 */ /* 0x000ee20000000800 */
[----:B--2---:R-:W-:Y:S05]  /*abf0*/  @P1 BRA `(.L_x_2464) ;  /* 0x0000000000101947 */ /* 0x004fea0003800000 */
[----:B------:R-:W-:Y:S05]  /*ac00*/  @!P0 BRA `(.L_x_2464) ;  /* 0x00000000000c8947 */ /* 0x000fea0003800000 */
[----:B------:R-:W2:Y:S04]  /*ac10*/  LDG.E R3, desc[UR36][R4.64] ;  /* 0x0000002404037981 */ /* 0x000ea8000c1e1900 */
[----:B-----5:R-:W2:Y:S02]  /*ac20*/  LDG.E R0, desc[UR36][R4.64+0x4] ;  /* 0x0000042404007981 */ /* 0x020ea4000c1e1900 */
[----:B--2---:R-:W-:-:S07]  /*ac30*/  IMAD.IADD R0, R0, 0x1, -R3 ;  /* 0x0000000100007824 */ /* 0x004fce00078e0a03 */
.L_x_2464:
[----:B------:R-:W-:Y:S01]  /*ac40*/  BSSY B1, `(.L_x_2465) ;  /* 0x000002d000017945 */ /* 0x000fe20003800000 */
[----:B------:R-:W-:Y:S02]  /*ac50*/  SHF.R.S32.HI R10, RZ, 0x1f, R161 ;  /* 0x0000001fff0a7819 */ /* 0x000fe400000114a1 */
[----:B------:R-:W-:Y:S02]  /*ac60*/  SEL R13, R22, RZ, !P0 ;  /* 0x000000ff160d7207 */ /* 0x000fe40004000000 */
[----:B------:R-:W-:Y:S02]  /*ac70*/  SEL R162, R162, RZ, !P0 ;  /* 0x000000ffa2a27207 */ /* 0x000fe40004000000 */
[----:B-----5:R-:W-:Y:S01]  /*ac80*/  SHF.R.S32.HI R11, RZ, 0x1f, R6 ;  /* 0x0000001fff0b7819 */ /* 0x020fe20000011406 */
[----:B------:R-:W-:Y:S06]  /*ac90*/  @P3 BRA `(.L_x_2466) ;  /* 0x00000000009c3947 */ /* 0x000fec0003800000 */
[----:B------:R-:W2:Y:S01]  /*aca0*/  S2R R3, SR_TID.X ;  /* 0x0000000000037919 */ /* 0x000ea20000002100 */
[----:B------:R-:W4:Y:S02]  /*acb0*/  LDC R12, c[0x0][0xbe8] ;  /* 0x0002fa00ff0c7b82 */ /* 0x000f240000000800 */
[----:B----4-:R-:W-:Y:S01]  /*acc0*/  IMAD R2, R0, R12, RZ ;  /* 0x0000000c00027224 */ /* 0x010fe200078e02ff */
[----:B--2---:R-:W-:-:S04]  /*acd0*/  IADD3 R9, R16, -0x80, R3 ;  /* 0xffffff8010097810 */ /* 0x004fc80007ffe003 */
        /* <DEDUP_REMOVED lines=9> */
[----:B------:R-:W2:Y:S01]  /*ad70*/  @P0 LDC R4, c[0x0][0xbec] ;  /* 0x0002fb00ff040b82 */ /* 0x000ea20000000800 */
[----:B------:R-:W-:Y:S01]  /*ad80*/  IMAD R7, R161, UR5, R8 ;  /* 0x00000005a1077c24 */ /* 0x000fe2000f8e0208 */
[----:B------:R-:W-:-:S04]  /*ad90*/  ULDC.64 UR4, c[0x0][0xb98] ;  /* 0x0002e60000047ab9 */ /* 0x000fc80000000a00 */
[----:B------:R-:W-:Y:S02]  /*ada0*/  IADD3 R3, R3, R7, RZ ;  /* 0x0000000703037210 */ /* 0x000fe40007ffe0ff */
        /* <DEDUP_REMOVED lines=22> */
.L_x_2466:
[----:B------:R-:W-:Y:S05]  /*af10*/  BSYNC B1 ;  /* 0x0000000000017941 */ /* 0x000fea0003800000 */
.L_x_2465:
[----:B------:R-:W-:Y:S01]  /*af20*/  ULDC.64 UR4, c[0x0][0xaa0] ;  /* 0x0002a80000047ab9 */ /* 0x000fe20000000a00 */
[----:B------:R-:W-:Y:S01]  /*af30*/  IMAD R7, R160, 0x20, R163 ;  /* 0x00000020a0077824 */ /* 0x000fe200078e02a3 */
[----:B------:R-:W-:Y:S01]  /*af40*/  BSSY B1, `(.L_x_2467) ;  /* 0x0000037000017945 */ /* 0x000fe20003800000 */
[----:B--2---:R-:W-:Y:S02]  /*af50*/  IMAD R3, R11, UR4, RZ ;  /* 0x000000040b037c24 */ /* 0x004fe4000f8e02ff */
[----:B------:R-:W-:Y:S02]  /*af60*/  IMAD.IADD R9, R16, 0x1, R7 ;  /* 0x0000000110097824 */ /* 0x000fe400078e0207 */
[C---:B------:R-:W-:Y:S02]  /*af70*/  IMAD R5, R6.reuse, UR5, R3 ;  /* 0x0000000506057c24 */ /* 0x040fe4000f8e0203 */
[----:B------:R-:W-:Y:S01]  /*af80*/  IMAD.WIDE.U32 R2, R6, UR4, RZ ;  /* 0x0000000406027c25 */ /* 0x000fe2000f8e00ff */
[----:B------:R-:W-:-:S03]  /*af90*/  ULDC.64 UR4, c[0x0][0xae8] ;  /* 0x0002ba0000047ab9 */ /* 0x000fc60000000a00 */
[----:B------:R-:W-:Y:S01]  /*afa0*/  IMAD R6, R10, UR4, RZ ;  /* 0x000000040a067c24 */ /* 0x000fe2000f8e02ff */
[----:B------:R-:W-:Y:S01]  /*afb0*/  IADD3 R3, R3, R5, RZ ;  /* 0x0000000503037210 */ /* 0x000fe20007ffe0ff */
[----:B0-----:R-:W-:-:S04]  /*afc0*/  @P2 IMAD.HI.U32 R4, R9, R14, RZ ;  /* 0x0000000e09042227 */ /* 0x001fc800078e00ff */
        /* <DEDUP_REMOVED lines=11> */
[----:B------:R-:W-:Y:S01]  /*b080*/  IMAD.MOV R6, RZ, RZ, -R5 ;  /* 0x000000ffff067224 */ /* 0x000fe200078e0a05 */
[----:B------:R-:W-:Y:S01]  /*b090*/  IADD3 R3, R3, R7, RZ ;  /* 0x0000000703037210 */ /* 0x000fe20007ffe0ff */
        /* <DEDUP_REMOVED lines=27> */
[-C--:B--2---:R-:W-:Y:S02]  /*b250*/  @!P4 LEA R6, P2, R17, R2.reuse, 0x1 ;  /* 0x000000021106c211 */ /* 0x084fe400078408ff */
[----:B------:R-:W-:Y:S02]  /*b260*/  @!P5 LEA R2, P3, R23, R2, 0x1 ;  /* 0x000000021702d211 */ /* 0x000fe400078608ff */
[-C--:B---3--:R-:W-:Y:S02]  /*b270*/  @!P4 LEA.HI.X R7, R17, R0.reuse, R173, 0x1, P2 ;  /* 0x000000001107c211 */ /* 0x088fe400010f0cad */
[----:B------:R-:W-:-:S03]  /*b280*/  @!P5 LEA.HI.X R3, R23, R0, R169, 0x1, P3 ;  /* 0x000000001703d211 */ /* 0x000fc600018f0ca9 */
[----:B------:R4:W-:Y:S04]  /*b290*/  @!P4 ST.E.128 desc[UR36][R6.64], RZ ;  /* 0x000000ff0600c985 */ /* 0x0009e8000c101d24 */
[----:B------:R4:W-:Y:S02]  /*b2a0*/  @!P5 ST.E.128 desc[UR36][R2.64], RZ ;  /* 0x000000ff0200d985 */ /* 0x0009e4000c101d24 */
.L_x_2468:
[----:B------:R-:W-:Y:S05]  /*b2b0*/  BSYNC B1 ;  /* 0x0000000000017941 */ /* 0x000fea0003800000 */
.L_x_2467:
[----:B---3--:R3:W0:Y:S01]  /*b2c0*/  SHFL.IDX PT, R0, R5, 0x1, 0x181f ;  /* 0x00381f0005007f89 */ /* 0x00862200000e0000 */
[----:B------:R-:W-:Y:S03]  /*b2d0*/  BSSY B1, `(.L_x_2469) ;  /* 0x000000c000017945 */ /* 0x000fe60003800000 */
[----:B--2-4-:R3:W2:Y:S01]  /*b2e0*/  SHFL.IDX PT, R2, R4, 0x1, 0x181f ;  /* 0x00381f0004027f89 */ /* 0x0146a200000e0000 */
[----:B------:R-:W-:Y:S05]  /*b2f0*/  @P1 BRA `(.L_x_2470) ;  /* 0x0000000000241947 */ /* 0x000fea0003800000 */
[----:B------:R-:W-:Y:S02]  /*b300*/  ULDC UR4, c[0x0][0xac8] ;  /* 0x0002b20000047ab9 */ /* 0x000fe40000000800 */
[----:B------:R-:W-:Y:S02]  /*b310*/  ISETP.GE.AND P3, PT, R17, UR4, PT ;  /* 0x0000000411007c0c */ /* 0x000fe4000bf66270 */
[----:B------:R-:W-:-:S11]  /*b320*/  ISETP.GE.AND P4, PT, R23, UR4, PT ;  /* 0x0000000417007c0c */ /* 0x000fd6000bf86270 */
[-C--:B--2---:R-:W-:Y:S02]  /*b330*/  @!P3 LEA R6, P1, R17, R2.reuse, 0x1 ;  /* 0x000000021106b211 */ /* 0x084fe400078208ff */
[----:B------:R-:W-:Y:S02]  /*b340*/  @!P4 LEA R2, P2, R23, R2, 0x1 ;  /* 0x000000021702c211 */ /* 0x000fe400078408ff */
[-C--:B0-----:R-:W-:Y:S02]  /*b350*/  @!P3 LEA.HI.X R7, R17, R0.reuse, R173, 0x1, P1 ;  /* 0x000000001107b211 */ /* 0x081fe400008f0cad */
[----:B------:R-:W-:-:S03]  /*b360*/  @!P4 LEA.HI.X R3, R23, R0, R169, 0x1, P2 ;  /* 0x000000001703c211 */ /* 0x000fc600010f0ca9 */
[----:B------:R4:W-:Y:S04]  /*b370*/  @!P3 ST.E.128 desc[UR36][R6.64], RZ ;  /* 0x000000ff0600b985 */ /* 0x0009e8000c101d24 */
[----:B------:R4:W-:Y:S02]  /*b380*/  @!P4 ST.E.128 desc[UR36][R2.64], RZ ;  /* 0x000000ff0200c985 */ /* 0x0009e4000c101d24 */
.L_x_2470:
[----:B------:R-:W-:Y:S05]  /*b390*/  BSYNC B1 ;  /* 0x0000000000017941 */ /* 0x000fea0003800000 */
.L_x_2469:
[----:B0-----:R0:W0:Y:S01]  /*b3a0*/  SHFL.IDX PT, R0, R5, 0x2, 0x181f ;  /* 0x00581f0005007f89 */ /* 0x00102200000e0000 */
[----:B------:R-:W-:Y:S03]  /*b3b0*/  BSSY B1, `(.L_x_2471) ;  /* 0x000000c000017945 */ /* 0x000fe60003800000 */
[----:B--2-4-:R2:W4:Y:S01]  /*b3c0*/  SHFL.IDX PT, R2, R4, 0x2, 0x181f ;  /* 0x00581f0004027f89 */ /* 0x01452200000e0000 */
[----:B------:R-:W-:Y:S05]  /*b3d0*/  @P0 BRA `(.L_x_2472) ;  /* 0x0000000000240947 */ /* 0x000fea0003800000 */
[----:B------:R-:W-:Y:S02]  /*b3e0*/  ULDC UR4, c[0x0][0xac8] ;  /* 0x0002b20000047ab9 */ /* 0x000fe40000000800 */
[----:B------:R-:W-:Y:S02]  /*b3f0*/  ISETP.GE.AND P2, PT, R17, UR4, PT ;  /* 0x0000000411007c0c */ /* 0x000fe4000bf46270 */
[----:B------:R-:W-:-:S11]  /*b400*/  ISETP.GE.AND P3, PT, R23, UR4, PT ;  /* 0x0000000417007c0c */ /* 0x000fd6000bf66270 */
[-C--:B----4-:R-:W-:Y:S02]  /*b410*/  @!P2 LEA R6, P0, R17, R2.reuse, 0x1 ;  /* 0x000000021106a211 */ /* 0x090fe400078008ff */
[----:B------:R-:W-:Y:S02]  /*b420*/  @!P3 LEA R2, P1, R23, R2, 0x1 ;  /* 0x000000021702b211 */ /* 0x000fe400078208ff */
[-C--:B0-----:R-:W-:Y:S02]  /*b430*/  @!P2 LEA.HI.X R7, R17, R0.reuse, R173, 0x1, P0 ;  /* 0x000000001107a211 */ /* 0x081fe400000f0cad */
[----:B------:R-:W-:-:S03]  /*b440*/  @!P3 LEA.HI.X R3, R23, R0, R169, 0x1, P1 ;  /* 0x000000001703b211 */ /* 0x000fc600008f0ca9 */
[----:B------:R0:W-:Y:S04]  /*b450*/  @!P2 ST.E.128 desc[UR36][R6.64], RZ ;  /* 0x000000ff0600a985 */ /* 0x0001e8000c101d24 */
[----:B------:R0:W-:Y:S02]  /*b460*/  @!P3 ST.E.128 desc[UR36][R2.64], RZ ;  /* 0x000000ff0200b985 */ /* 0x0001e4000c101d24 */
.L_x_2472:
[----:B------:R-:W-:Y:S05]  /*b470*/  BSYNC B1 ;  /* 0x0000000000017941 */ /* 0x000fea0003800000 */
.L_x_2471:
[----:B0-----:R-:W-:Y:S01]  /*b480*/  VIADD R0, R16, 0x60 ;  /* 0x0000006010007836 */ /* 0x001fe20000000000 */
[----:B------:R0:W0:Y:S04]  /*b490*/  SHFL.IDX PT, R6, R5, 0x3, 0x181f ;  /* 0x00781f0005067f89 */ /* 0x00002800000e0000 */
[----:B------:R-:W-:Y:S01]  /*b4a0*/  ISETP.GE.AND P0, PT, R0, R21, PT ;  /* 0x000000150000720c */ /* 0x000fe20003f06270 */
[----:B----4-:R4:W0:-:S12]  /*b4b0*/  SHFL.IDX PT, R2, R4, 0x3, 0x181f ;  /* 0x00781f0004027f89 */ /* 0x01081800000e0000 */
[----:B----4-:R-:W-:Y:S05]  /*b4c0*/  @P0 BRA `(.L_x_2463) ;  /* 0x0000000000240947 */ /* 0x010fea0003800000 */
[----:B------:R-:W-:Y:S02]  /*b4d0*/  ULDC UR4, c[0x0][0xac8] ;  /* 0x0002b20000047ab9 */ /* 0x000fe40000000800 */
[----:B------:R-:W-:Y:S02]  /*b4e0*/  ISETP.GE.AND P2, PT, R17, UR4, PT ;  /* 0x0000000411007c0c */ /* 0x000fe4000bf46270 */
[----:B------:R-:W-:-:S11]  /*b4f0*/  ISETP.GE.AND P3, PT, R23, UR4, PT ;  /* 0x0000000417007c0c */ /* 0x000fd6000bf66270 */
[-C--:B0-23--:R-:W-:Y:S02]  /*b500*/  @!P2 LEA R4, P0, R17, R2.reuse, 0x1 ;  /* 0x000000021104a211 */ /* 0x08dfe400078008ff */
[----:B------:R-:W-:Y:S02]  /*b510*/  @!P3 LEA R2, P1, R23, R2, 0x1 ;  /* 0x000000021702b211 */ /* 0x000fe400078208ff */
[-C--:B------:R-:W-:Y:S02]  /*b520*/  @!P2 LEA.HI.X R5, R17, R6.reuse, R173, 0x1, P0 ;  /* 0x000000061105a211 */ /* 0x080fe400000f0cad */
[----:B------:R-:W-:-:S03]  /*b530*/  @!P3 LEA.HI.X R3, R23, R6, R169, 0x1, P1 ;  /* 0x000000061703b211 */ /* 0x000fc600008f0ca9 */
[----:B------:R4:W-:Y:S04]  /*b540*/  @!P2 ST.E.128 desc[UR36][R4.64], RZ ;  /* 0x000000ff0400a985 */ /* 0x0009e8000c101d24 */
[----:B------:R4:W-:Y:S02]  /*b550*/  @!P3 ST.E.128 desc[UR36][R2.64], RZ ;  /* 0x000000ff0200b985 */ /* 0x0009e4000c101d24 */
.L_x_2463:
[----:B------:R-:W-:Y:S05]  /*b560*/  BSYNC B0 ;  /* 0x0000000000007941 */ /* 0x000fea0003800000 */
.L_x_2454:
[----:B------:R-:W-:Y:S02]  /*b570*/  ULDC UR4, c[0x0][0xc3c] ;  /* 0x00030f0000047ab9 */ /* 0x000fe40000000800 */
[----:B-1----:R-:W-:-:S13]  /*b580*/  ISETP.GE.AND P0, PT, R47, UR4, PT ;  /* 0x000000042f007c0c */ /* 0x002fda000bf06270 */
[----:B------:R-:W-:Y:S05]  /*b590*/  @!P0 BRA `(.L_x_2473) ;  /* 0xffffff5400d08947 */ /* 0x000fea000383ffff */
[----:B------:R-:W-:Y:S05]  /*b5a0*/  EXIT ;  /* 0x000000000000794d */ /* 0x000fea0003800000 */
.L_x_2412:
[----:B------:R-:W-:-:S08]  /*b5b0*/  NOP ;  /* 0x0000000000007918 */ /* 0x000fd00000000000 */
[----:B------:R-:W0:-:S00]  /*b5c0*/  USETMAXREG.DEALLOC.CTAPOOL 0x28 ;  /* 0x00000028000079c8 */ /* 0x000e0000080e0500 */
[----:B0-----:R-:W-:Y:S02]  /*b5d0*/  LOP3.LUT R0, R0, 0x3, RZ, 0xc0, !PT ;  /* 0x0000000300007812 */ /* 0x001fe400078ec0ff */
[----:B------:R-:W-:-:S04]  /*b5e0*/  LOP3.LUT R25, R25, 0xfffffeff, RZ, 0xc0, !PT ;  /* 0xfffffeff19197812 */ /* 0x000fc800078ec0ff */
[----:B------:R-:W0:Y:S02]  /*b5f0*/  SHFL.IDX PT, R0, R0, RZ, 0x1f ;  /* 0x00001fff00007589 */ /* 0x000e2400000e0000 */
[----:B0-----:R-:W-:Y:S01]  /*b600*/  ISETP.NE.AND P0, PT, R0, RZ, PT ;  /* 0x000000ff0000720c */ /* 0x001fe20003f05270 */
[----:B------:R-:W-:-:S12]  /*b610*/  IMAD.MOV.U32 R0, RZ, RZ, RZ ;  /* 0x000000ffff007224 */ /* 0x000fd800078e00ff */
        /* <DEDUP_REMOVED lines=9> */
.L_x_2474:
        /* <DEDUP_REMOVED lines=40> */
.L_x_2480:
        /* <DEDUP_REMOVED lines=12> */
.L_x_2479:
[----:B------:R-:W-:Y:S05]  /*b9f0*/  BSYNC B0 ;  /* 0x0000000000007941 */ /* 0x000fea0003800000 */
.L_x_2478:
        /* <DEDUP_REMOVED lines=20> */
.L_x_2476:
[----:B------:R-:W-:-:S04]  /*bb40*/  IMAD.IADD R11, R4, 0x1, -R3 ;  /* 0x00000001040b7824 */ /* 0x000fc800078e0a03 */
[----:B------:R-:W-:-:S05]  /*bb50*/  IMAD R2, R6, UR5, R11 ;  /* 0x0000000506027c24 */ /* 0x000fca000f8e020b */
[----:B------:R-:W-:Y:S02]  /*bb60*/  ISETP.GT.AND P0, PT, R2, UR6, PT ;  /* 0x0000000602007c0c */ /* 0x000fe4000bf04270 */
[----:B------:R-:W0:Y:S11]  /*bb70*/  LDC.64 R2, c[0x0][0xc90] ;  /* 0x00032400ff027b82 */ /* 0x000e360000000a00 */
[----:B------:R-:W-:-:S04]  /*bb80*/  VOTE.ANY R8, PT, !P0 ;  /* 0x0000000000087806 */ /* 0x000fc800040e0100 */
[----:B------:R-:W1:Y:S02]  /*bb90*/  POPC R13, R8 ;  /* 0x00000008000d7309 */ /* 0x000e640000000000 */
[----:B-1----:R-:W-:-:S05]  /*bba0*/  IADD3 R19, R13, UR4, RZ ;  /* 0x000000040d137c10 */ /* 0x002fca000fffe0ff */
        /* <DEDUP_REMOVED lines=13> */
.L_x_2481:
[----:B---3--:R-:W-:Y:S01]  /*bc80*/  IMAD R16, R16, UR5, R11 ;  /* 0x0000000510107c24 */ /* 0x008fe2000f8e020b */
[----:B------:R-:W-:Y:S01]  /*bc90*/  IABS R2, R4 ;  /* 0x0000000400027213 */ /* 0x000fe20000000000 */
[----:B-12---:R-:W-:-:S03]  /*bca0*/  IMAD.MOV R9, RZ, RZ, -R3 ;  /* 0x000000ffff097224 */ /* 0x006fc600078e0a03 */
[----:B------:R-:W-:Y:S01]  /*bcb0*/  IADD3 R11, -R16, UR6, RZ ;  /* 0x00000006100b7c10 */ /* 0x000fe2000fffe1ff */
[----:B------:R-:W-:Y:S01]  /*bcc0*/  IMAD.MOV R8, RZ, RZ, -R2 ;  /* 0x000000ffff087224 */ /* 0x000fe200078e0a02 */
[----:B------:R-:W-:Y:S01]  /*bcd0*/  MOV R2, RZ ;  /* 0x000000ff00027202 */ /* 0x000fe20000000f00 */
[----:B------:R-:W-:Y:S01]  /*bce0*/  IMAD R9, R9, R12, RZ ;  /* 0x0000000c09097224 */ /* 0x000fe200078e02ff */
[----:B------:R-:W-:-:S03]  /*bcf0*/  IABS R6, R11 ;  /* 0x0000000b00067213 */ /* 0x000fc60000000000 */
        /* <DEDUP_REMOVED lines=14> */
[----:B------:R-:W-:-:S05]  /*bde0*/  @!P1 LOP3.LUT R2, RZ, R4, RZ, 0x33, !PT ;  /* 0x00000004ff029212 */ /* 0x000fca00078e33ff */
[----:B------:R-:W-:-:S04]  /*bdf0*/  IMAD R13, R7, R2, RZ ;  /* 0x00000002070d7224 */ /* 0x000fc800078e02ff */
[----:B------:R-:W-:-:S05]  /*be00*/  IMAD.MOV R6, RZ, RZ, -R13 ;  /* 0x000000ffff067224 */ /* 0x000fca00078e0a0d */
[----:B------:R-:W-:Y:S01]  /*be10*/  VIADDMNMX R15, R6, UR5, R7, PT ;  /* 0x00000005060f7c46 */ /* 0x000fe2000b800107 */
[----:B------:R-:W-:-:S03]  /*be20*/  IMAD.MOV R7, RZ, RZ, -R2 ;  /* 0x000000ffff077224 */ /* 0x000fc600078e0a02 */
[----:B------:R-:W-:Y:S01]  /*be30*/  IABS R8, R15 ;  /* 0x0000000f00087213 */ /* 0x000fe20000000000 */
[----:B------:R-:W-:Y:S01]  /*be40*/  IMAD R4, R4, R7, R11 ;  /* 0x0000000704047224 */ /* 0x000fe200078e020b */
[----:B0-----:R-:W-:Y:S01]  /*be50*/  IABS R10, R15 ;  /* 0x0000000f000a7213 */ /* 0x001fe20000000000 */
[----:B------:R-:W-:Y:S01]  /*be60*/  IMAD.MOV R18, RZ, RZ, -R15 ;  /* 0x000000ffff127224 */ /* 0x000fe200078e0a0f */
[----:B------:R-:W0:Y:S02]  /*be70*/  I2F.RP R6, R8 ;  /* 0x0000000800067306 */ /* 0x000e240000209400 */
[----:B------:R-:W-:-:S06]  /*be80*/  IABS R9, R4 ;  /* 0x0000000400097213 */ /* 0x000fcc0000000000 */
[----:B0-----:R-:W0:Y:S02]  /*be90*/  MUFU.RCP R6, R6 ;  /* 0x0000000600067308 */ /* 0x001e240000001000 */
[----:B0-----:R-:W-:-:S06]  /*bea0*/  VIADD R3, R6, 0xffffffe ;  /* 0x0ffffffe06037836 */ /* 0x001fcc0000000000 */
[----:B------:R-:W0:Y:S02]  /*beb0*/  F2I.FTZ.U32.TRUNC.NTZ R3, R3 ;  /* 0x0000000300037305 */ /* 0x000e24000021f000 */
[----:B0-----:R-:W-:-:S05]  /*bec0*/  IADD3 R2, RZ, -R3, RZ ;  /* 0x80000003ff027210 */ /* 0x001fca0007ffe0ff */
[----:B------:R-:W-:Y:S02]  /*bed0*/  IMAD.MOV.U32 R7, RZ, RZ, R2 ;  /* 0x000000ffff077224 */ /* 0x000fe400078e0002 */
[----:B------:R-:W-:Y:S02]  /*bee0*/  IMAD.MOV.U32 R2, RZ, RZ, RZ ;  /* 0x000000ffff027224 */ /* 0x000fe400078e00ff */
[----:B------:R-:W-:-:S04]  /*bef0*/  IMAD R7, R7, R8, RZ ;  /* 0x0000000807077224 */ /* 0x000fc800078e02ff */
[----:B------:R-:W-:-:S04]  /*bf00*/  IMAD.HI.U32 R2, R3, R7, R2 ;  /* 0x0000000703027227 */ /* 0x000fc800078e0002 */
[----:B------:R-:W-:Y:S02]  /*bf10*/  IMAD.MOV R3, RZ, RZ, -R10 ;  /* 0x000000ffff037224 */ /* 0x000fe400078e0a0a */
[----:B------:R-:W-:-:S04]  /*bf20*/  IMAD.HI.U32 R2, R2, R9, RZ ;  /* 0x0000000902027227 */ /* 0x000fc800078e00ff */
[----:B------:R-:W-:-:S05]  /*bf30*/  IMAD R3, R2, R3, R9 ;  /* 0x0000000302037224 */ /* 0x000fca00078e0209 */
[----:B------:R-:W-:-:S13]  /*bf40*/  ISETP.GT.U32.AND P1, PT, R8, R3, PT ;  /* 0x000000030800720c */ /* 0x000fda0003f24070 */
[----:B------:R-:W-:Y:S01]  /*bf50*/  @!P1 IMAD.IADD R3, R3, 0x1, -R8 ;  /* 0x0000000103039824 */ /* 0x000fe200078e0a08 */
[----:B------:R-:W-:Y:S02]  /*bf60*/  @!P1 IADD3 R2, R2, 0x1, RZ ;  /* 0x0000000102029810 */ /* 0x000fe40007ffe0ff */
        /* <DEDUP_REMOVED lines=9> */
[----:B------:R-:W-:-:S03]  /*c000*/  IMAD R18, R2, R18, R3 ;  /* 0x0000001202127224 */ /* 0x000fc600078e0203 */
[----:B------:R-:W-:Y:S01]  /*c010*/  IADD3 R17, R0, R17, RZ ;  /* 0x0000001100117210 */ /* 0x000fe20007ffe0ff */
[----:B------:R-:W-:Y:S06]  /*c020*/  BRA `(.L_x_2482) ;  /* 0x0000000000147947 */ /* 0x000fec0003800000 */
.L_x_2477:
[----:B------:R-:W-:Y:S01]  /*c030*/  ULDC UR4, c[0x0][0xc3c] ;  /* 0x00030f0000047ab9 */ /* 0x000fe20000000800 */
[----:B------:R-:W-:Y:S02]  /*c040*/  IMAD.MOV.U32 R17, RZ, RZ, RZ ;  /* 0x000000ffff117224 */ /* 0x000fe400078e00ff */
[----:B------:R-:W-:Y:S02]  /*c050*/  IMAD.U32 R16, RZ, RZ, UR6 ;  /* 0x00000006ff107e24 */ /* 0x000fe4000f8e00ff */
[----:B------:R-:W-:Y:S02]  /*c060*/  IMAD.MOV.U32 R18, RZ, RZ, RZ ;  /* 0x000000ffff127224 */ /* 0x000fe400078e00ff */
[----:B------:R-:W-:-:S07]  /*c070*/  IMAD.U32 R19, RZ, RZ, UR4 ;  /* 0x00000004ff137e24 */ /* 0x000fce000f8e00ff */
.L_x_2482:
[----:B------:R-:W-:-:S13]  /*c080*/  ISETP.NE.AND P0, PT, R5, RZ, PT ;  /* 0x000000ff0500720c */ /* 0x000fda0003f05270 */
[----:B------:R-:W0:Y:S01]  /*c090*/  @!P0 S2R R3, SR_CgaCtaId ;  /* 0x0000000000038919 */ /* 0x000e220000008800 */
[----:B------:R-:W-:-:S04]  /*c0a0*/  @!P0 MOV R0, 0x400 ;  /* 0x0000040000008802 */ /* 0x000fc80000000f00 */
[----:B0-----:R-:W-:-:S05]  /*c0b0*/  @!P0 LEA R0, R3, R0, 0x18 ;  /* 0x0000000003008211 */ /* 0x001fca00078ec0ff */
[----:B------:R1:W-:Y:S01]  /*c0c0*/  @!P0 STS.128 [R0+0x2a8d0], R16 ;  /* 0x02a8d01000008388 */ /* 0x0003e20000000c00 */
[----:B------:R-:W-:Y:S06]  /*c0d0*/  BAR.ARV 0x5, 0x180 ;  /* 0x0146000000007b1d */ /* 0x000fec0000002000 */
.L_x_2475:
[----:B------:R2:W-:Y:S01]  /*c0e0*/  STL [R1+0x18], RZ ;  /* 0x000018ff01007387 */ /* 0x0005e20000100800 */
[----:B------:R-:W-:Y:S01]  /*c0f0*/  ULDC UR4, c[0x0][0xc3c] ;  /* 0x00030f0000047ab9 */ /* 0x000fe20000000800 */
[----:B------:R-:W-:Y:S01]  /*c100*/  MOV R28, 0x1 ;  /* 0x00000001001c7802 */ /* 0x000fe20000000f00 */
[----:B------:R-:W-:Y:S01]  /*c110*/  IMAD.MOV.U32 R27, RZ, RZ, RZ ;  /* 0x000000ffff1b7224 */ /* 0x000fe200078e00ff */
[----:B0-----:R-:W-:-:S13]  /*c120*/  ISETP.GE.AND P0, PT, R19, UR4, PT ;  /* 0x0000000413007c0c */ /* 0x001fda000bf06270 */
[----:B--2---:R-:W-:Y:S05]  /*c130*/  @P0 BRA `(.L_x_2483) ;  /* 0x0000004800880947 */ /* 0x004fea0003800000 */
[----:B------:R-:W0:Y:S01]  /*c140*/  S2R R4, SR_TID.X ;  /* 0x0000000000047919 */ /* 0x000e220000002100 */
[----:B------:R-:W2:Y:S01]  /*c150*/  S2UR UR5, SR_CgaCtaId ;  /* 0x00000000000579c3 */ /* 0x000ea20000008800 */
[----:B------:R-:W-:Y:S01]  /*c160*/  UMOV UR4, 0x400 ;  /* 0x0000040000047882 */ /* 0x000fe20000000000 */
[----:B------:R-:W-:Y:S01]  /*c170*/  BSSY B8, `(.L_x_2483) ;  /* 0x000049e000087945 */ /* 0x000fe20003800000 */
[----:B------:R3:W-:Y:S01]  /*c180*/  STL [R1+0x18], RZ ;  /* 0x000018ff01007387 */ /* 0x0007e20000100800 */
[----:B------:R-:W-:Y:S01]  /*c190*/  IMAD.MOV.U32 R28, RZ, RZ, 0x1 ;  /* 0x00000001ff1c7424 */ /* 0x000fe200078e00ff */
[----:B------:R-:W-:Y:S01]  /*c1a0*/  MOV R27, RZ ;  /* 0x000000ff001b7202 */ /* 0x000fe20000000f00 */
[----:B------:R-:W-:Y:S01]  /*c1b0*/  ULOP3.LUT UR38, UR60, 0x2, URZ, 0xfc, !UPT ;  /* 0x000000023c267892 */ /* 0x000fe2000f8efc3f */
[----:B------:R-:W-:Y:S01]  /*c1c0*/  ULDC UR39, c[0x0][0xc] ;  /* 0x0000030000277ab9 */ /* 0x000fe20000000800 */
[----:B--2---:R-:W-:-:S06]  /*c1d0*/  ULEA UR4, UR5, UR4, 0x18 ;  /* 0x0000000405047291 */ /* 0x004fcc000f8ec03f */
[----:B------:R-:W-:Y:S01]  /*c1e0*/  IMAD.U32 R22, RZ, RZ, UR4 ;  /* 0x00000004ff167e24 */ /* 0x000fe2000f8e00ff */
[C---:B0-----:R-:W-:Y:S01]  /*c1f0*/  LOP3.LUT R3, R4.reuse, 0x7f, RZ, 0xc0, !PT ;  /* 0x0000007f04037812 */ /* 0x041fe200078ec0ff */
[----:B-1----:R-:W-:-:S05]  /*c200*/  IMAD.SHL.U32 R0, R4, 0x8, RZ ;  /* 0x0000000804007824 */ /* 0x002fca00078e00ff */
[----:B------:R-:W-:-:S04]  /*c210*/  LOP3.LUT R2, R0, 0x1f8, RZ, 0xc0, !PT ;  /* 0x000001f800027812 */ /* 0x000fc800078ec0ff */
[----:B------:R-:W-:Y:S01]  /*c220*/  LOP3.LUT R33, R2, 0x38, R4, 0x78, !PT ;  /* 0x0000003802217812 */ /* 0x000fe200078e7804 */
[----:B------:R-:W-:Y:S01]  /*c230*/  IMAD.SHL.U32 R2, R4, 0x10, RZ ;  /* 0x0000001004027824 */ /* 0x000fe200078e00ff */
[----:B------:R-:W-:Y:S02]  /*c240*/  SHF.R.U32.HI R4, RZ, 0x3, R3 ;  /* 0x00000003ff047819 */ /* 0x000fe40000011603 */
[----:B------:R-:W-:Y:S02]  /*c250*/  LOP3.LUT R33, R33, 0x200, R0, 0xf8, !PT ;  /* 0x0000020021217812 */ /* 0x000fe400078ef800 */
[----:B------:R-:W-:Y:S02]  /*c260*/  LOP3.LUT R3, R0, 0x38, RZ, 0xc0, !PT ;  /* 0x0000003800037812 */ /* 0x000fe400078ec0ff */
[----:B------:R-:W-:Y:S01]  /*c270*/  LOP3.LUT R4, R4, 0x70, R2, 0xf8, !PT ;  /* 0x0000007004047812 */ /* 0x000fe200078ef802 */
[----:B------:R-:W-:Y:S01]  /*c280*/  IMAD R34, R33, 0x2, R22 ;  /* 0x0000000221227824 */ /* 0x000fe200078e0216 */
[----:B------:R-:W-:-:S02]  /*c290*/  LOP3.LUT R2, R3, 0x40, RZ, 0xfc, !PT ;  /* 0x0000004003027812 */ /* 0x000fc400078efcff */
[----:B---3--:R-:W-:-:S07]  /*c2a0*/  LOP3.LUT R0, R3, 0x80, RZ, 0xfc, !PT ;  /* 0x0000008003007812 */ /* 0x008fce00078efcff */
.L_x_2546:
[----:B0-----:R-:W0:Y:S02]  /*c2b0*/  LDC.64 R30, c[0x0][0xc88] ;  /* 0x00032200ff1e7b82 */ /* 0x001e240000000a00 */
[----:B0-----:R-:W-:-:S06]  /*c2c0*/  IMAD.WIDE R30, R19, 0x4, R30 ;  /* 0x00000004131e7825 */ /* 0x001fcc00078e021e */
[----:B--2---:R-:W2:Y:S01]  /*c2d0*/  LDG.E R30, desc[UR36][R30.64] ;  /* 0x000000241e1e7981 */ /* 0x004ea2000c1e1900 */
[----:B------:R-:W-:Y:S05]  /*c2e0*/  YIELD ;  /* 0x0000000000007946 */ /* 0x000fea0003800000 */
[----:B------:R-:W-:Y:S01]  /*c2f0*/  ULDC.64 UR4, c[0x0][0xa28] ;  /* 0x00028a0000047ab9 */ /* 0x000fe20000000a00 */
[----:B------:R-:W-:Y:S01]  /*c300*/  IMAD.MOV.U32 R37, RZ, RZ, RZ ;  /* 0x000000ffff257224 */ /* 0x000fe200078e00ff */
[----:B------:R-:W-:Y:S01]  /*c310*/  ISETP.NE.U32.AND P0, PT, RZ, UR4, PT ;  /* 0x00000004ff007c0c */ /* 0x000fe2000bf05070 */
[----:B------:R-:W-:-:S03]  /*c320*/  ULDC.64 UR6, c[0x0][0xa18] ;  /* 0x0002860000067ab9 */ /* 0x000fc60000000a00 */
[----:B------:R-:W-:Y:S02]  /*c330*/  ISETP.NE.AND.EX P0, PT, RZ, UR5, PT, P0 ;  /* 0x00000005ff007c0c */ /* 0x000fe4000bf05300 */
[----:B------:R-:W-:Y:S02]  /*c340*/  MOV R35, RZ ;  /* 0x000000ff00237202 */ /* 0x000fe40000000f00 */
[----:B--2---:R-:W-:-:S09]  /*c350*/  SHF.R.S32.HI R0, RZ, 0x1f, R30 ;  /* 0x0000001fff007819 */ /* 0x004fd2000001141e */
[C---:B------:R-:W-:Y:S01]  /*c360*/  @P0 LEA R2, P1, R30.reuse, UR4, 0x2 ;  /* 0x000000041e020c11 */ /* 0x040fe2000f8210ff */
[C---:B------:R-:W-:Y:S01]  /*c370*/  IMAD.SHL.U32 R23, R30.reuse, 0x4, RZ ;  /* 0x000000041e177824 */ /* 0x040fe200078e00ff */
[C-C-:B------:R-:W-:Y:S01]  /*c380*/  SHF.L.U64.HI R24, R30.reuse, 0x2, R0.reuse ;  /* 0x000000021e187819 */ /* 0x140fe20000010200 */
[----:B------:R0:W-:Y:S01]  /*c390*/  STL [R1+0xc], R0 ;  /* 0x00000c0001007387 */ /* 0x0001e20000100800 */
[----:B------:R-:W-:Y:S01]  /*c3a0*/  @P0 LEA.HI.X R3, R30, UR5, R0, 0x2, P1 ;  /* 0x000000051e030c11 */ /* 0x000fe200088f1400 */
[----:B------:R-:W-:-:S04]  /*c3b0*/  ULDC.64 UR4, c[0x0][0xa00] ;  /* 0x0002800000047ab9 */ /* 0x000fc80000000a00 */
[----:B------:R1:W5:Y:S01]  /*c3c0*/  @P0 LDG.E R37, desc[UR36][R2.64] ;  /* 0x0000002402250981 */ /* 0x000362000c1e1900 */
        /* <DEDUP_REMOVED lines=19> */
[----:B------:R-:W-:Y:S01]  /*c500*/  IMAD.U32 R36, RZ, RZ, UR4 ;  /* 0x00000004ff247e24 */ /* 0x000fe2000f8e00ff */
[----:B--2---:R1:W-:Y:S01]  /*c510*/  @P0 STL [R1+0x4], R0 ;  /* 0x0000040001000387 */ /* 0x0043e20000100800 */
[----:B------:R-:W-:Y:S05]  /*c520*/  @P0 BRA `(.L_x_2484) ;  /* 0x0000000000200947 */ /* 0x000fea0003800000 */
        /* <DEDUP_REMOVED lines=8> */
.L_x_2484:
        /* <DEDUP_REMOVED lines=9> */
.L_x_2485:
        /* <DEDUP_REMOVED lines=9> */
.L_x_2486:
[----:B------:R-:W3:Y:S01]  /*c6d0*/  LDL R4, [R1+0x4] ;  /* 0x0000040001047983 */ /* 0x000ee20000100800 */
[----:B012---:R-:W0:Y:S01]  /*c6e0*/  LDC R0, c[0x0][0x448] ;  /* 0x00011200ff007b82 */ /* 0x007e220000000800 */
[----:B-----5:R-:W-:Y:S01]  /*c6f0*/  IMAD.IADD R36, R36, 0x1, -R37 ;  /* 0x0000000124247824 */ /* 0x020fe200078e0a25 */
[----:B------:R-:W-:Y:S01]  /*c700*/  LOP3.LUT R25, R25, 0xffffff7f, RZ, 0xc0, !PT ;  /* 0xffffff7f19197812 */ /* 0x000fe200078ec0ff */
[----:B------:R-:W-:Y:S01]  /*c710*/  BSSY B7, `(.L_x_2487) ;  /* 0x0000382000077945 */ /* 0x000fe20003800000 */
[----:B0-----:R-:W-:Y:S01]  /*c720*/  ISETP.NE.AND P0, PT, R0, 0x1, PT ;  /* 0x000000010000780c */ /* 0x001fe20003f05270 */
[----:B------:R-:W-:-:S04]  /*c730*/  IMAD.SHL.U32 R0, R17, 0x80, RZ ;  /* 0x0000008011007824 */ /* 0x000fc800078e00ff */
[----:B------:R-:W-:-:S08]  /*c740*/  VIADD R0, R0, 0x7f ;  /* 0x0000007f00007836 */ /* 0x000fd00000000000 */
[----:B------:R-:W0:Y:S01]  /*c750*/  @P0 LDC R3, c[0x0][0x44c] ;  /* 0x00011300ff030b82 */ /* 0x000e220000000800 */
[----:B------:R-:W-:-:S07]  /*c760*/  @P0 LOP3.LUT R25, R25, 0x80, RZ, 0xfc, !PT ;  /* 0x0000008019190812 */ /* 0x000fce00078efcff */
[----:B------:R-:W1:Y:S01]  /*c770*/  @P0 LDC R5, c[0x0][0x450] ;  /* 0x00011400ff050b82 */ /* 0x000e620000000800 */
[----:B0-----:R-:W-:-:S05]  /*c780*/  @P0 IMAD.HI.U32 R2, R0, R3, RZ ;  /* 0x0000000300020227 */ /* 0x001fca00078e00ff */
[----:B-1----:R-:W-:Y:S01]  /*c790*/  @P0 SHF.R.U32.HI R0, RZ, R5, R2 ;  /* 0x00000005ff000219 */ /* 0x002fe20000011602 */
[----:B------:R-:W-:-:S04]  /*c7a0*/  VIADD R2, R36, 0x5f ;  /* 0x0000005f24027836 */ /* 0x000fc80000000000 */
[----:B------:R-:W-:Y:S01]  /*c7b0*/  IMAD.HI R2, R2, 0x2aaaaaab, RZ ;  /* 0x2aaaaaab02027827 */ /* 0x000fe200078e02ff */
[----:B---3--:R-:W-:-:S04]  /*c7c0*/  IADD3 R3, R36, 0x60, -R4 ;  /* 0x0000006024037810 */ /* 0x008fc80007ffe804 */
[----:B------:R-:W-:Y:S02]  /*c7d0*/  IADD3 R0, R3, R0, RZ ;  /* 0x0000000003007210 */ /* 0x000fe40007ffe0ff */
[----:B------:R-:W-:-:S03]  /*c7e0*/  SHF.R.U32.HI R3, RZ, 0x1f, R2 ;  /* 0x0000001fff037819 */ /* 0x000fc60000011602 */
[----:B------:R-:W-:Y:S01]  /*c7f0*/  IMAD.HI R0, R0, 0x2aaaaaab, RZ ;  /* 0x2aaaaaab00007827 */ /* 0x000fe200078e02ff */
[----:B------:R-:W-:-:S04]  /*c800*/  LEA.HI.SX32 R3, R2, R3, 0x1c ;  /* 0x0000000302037211 */ /* 0x000fc800078fe2ff */
[----:B------:R-:W-:-:S04]  /*c810*/  SHF.R.U32.HI R5, RZ, 0x1f, R0 ;  /* 0x0000001fff057819 */ /* 0x000fc80000011600 */
[----:B------:R-:W-:-:S04]  /*c820*/  LEA.HI.SX32 R0, R0, R5, 0x1c ;  /* 0x0000000500007211 */ /* 0x000fc800078fe2ff */
[----:B------:R-:W-:-:S04]  /*c830*/  VIMNMX R29, R3, R0, PT ;  /* 0x00000000031d7248 */ /* 0x000fc80003fe0100 */
[----:B------:R-:W-:Y:S01]  /*c840*/  ISETP.GT.AND P0, PT, R29, RZ, PT ;  /* 0x000000ff1d00720c */ /* 0x000fe20003f04270 */
[----:B------:R0:W-:-:S12]  /*c850*/  STL [R1+0x8], R29 ;  /* 0x0000081d01007387 */ /* 0x0001d80000100800 */
        /* <DEDUP_REMOVED lines=18> */
.L_x_2488:
        /* <DEDUP_REMOVED lines=10> */
[----:B------:R-:W0:Y:S01]  /*ca20*/  LDC.64 R2, c[0x4][R2] ;  /* 0x0100000002027b82 */ /* 0x000e220000000a00 */
[----:B------:R-:W-:Y:S01]  /*ca30*/  IMAD.U32 R5, RZ, RZ, UR7 ;  /* 0x00000007ff057e24 */ /* 0x000fe2000f8e00ff */
[----:B------:R-:W-:Y:S01]  /*ca40*/  MOV R13, RZ ;  /* 0x000000ff000d7202 */ /* 0x000fe20000000f00 */
[----:B------:R-:W-:Y:S02]  /*ca50*/  IMAD.U32 R6, RZ, RZ, UR8 ;  /* 0x00000008ff067e24 */ /* 0x000fe4000f8e00ff */
[----:B------:R-:W-:-:S02]  /*ca60*/  IMAD.U32 R10, RZ, RZ, UR4 ;  /* 0x00000004ff0a7e24 */ /* 0x000fc4000f8e00ff */
[----:B------:R-:W-:Y:S02]  /*ca70*/  IMAD.U32 R11, RZ, RZ, UR5 ;  /* 0x00000005ff0b7e24 */ /* 0x000fe4000f8e00ff */
[----:B------:R-:W-:Y:S02]  /*ca80*/  IMAD.MOV.U32 R8, RZ, RZ, 0x70 ;  /* 0x00000070ff087424 */ /* 0x000fe400078e00ff */
[----:B------:R-:W-:-:S07]  /*ca90*/  IMAD.MOV.U32 R12, RZ, RZ, 0x1 ;  /* 0x00000001ff0c7424 */ /* 0x000fce00078e00ff */
[----:B------:R-:W-:-:S07]  /*caa0*/  LEPC R20, `(.L_x_2491) ;  /* 0x000000001014794e */ /* 0x000fce0000000000 */
[----:B0-----:R-:W-:Y:S05]  /*cab0*/  CALL.ABS.NOINC R2 ;  /* 0x0000000002007343 */ /* 0x001fea0003c00000 */
.L_x_2491:
[----:B------:R-:W-:Y:S05]  /*cac0*/  BSYNC B6 ;  /* 0x0000000000067941 */ /* 0x000fea0003800000 */
.L_x_2490:
        /* <DEDUP_REMOVED lines=12> */
[----:B------:R-:W-:Y:S01]  /*cb90*/  MOV R13, RZ ;  /* 0x000000ff000d7202 */ /* 0x000fe20000000f00 */
[----:B------:R-:W-:Y:S02]  /*cba0*/  IMAD.U32 R6, RZ, RZ, UR8 ;  /* 0x00000008ff067e24 */ /* 0x000fe4000f8e00ff */
[----:B------:R-:W-:-:S02]  /*cbb0*/  IMAD.U32 R10, RZ, RZ, UR4 ;  /* 0x00000004ff0a7e24 */ /* 0x000fc4000f8e00ff */
[----:B------:R-:W-:Y:S02]  /*cbc0*/  IMAD.U32 R11, RZ, RZ, UR5 ;  /* 0x00000005ff0b7e24 */ /* 0x000fe4000f8e00ff */
[----:B------:R-:W-:Y:S02]  /*cbd0*/  IMAD.MOV.U32 R8, RZ, RZ, 0x70 ;  /* 0x00000070ff087424 */ /* 0x000fe400078e00ff */
[----:B0-----:R-:W-:-:S07]  /*cbe0*/  IMAD.MOV.U32 R12, RZ, RZ, 0x1 ;  /* 0x00000001ff0c7424 */ /* 0x001fce00078e00ff */
[----:B------:R-:W-:-:S07]  /*cbf0*/  LEPC R20, `(.L_x_2494) ;  /* 0x000000001014794e */ /* 0x000fce0000000000 */
[----:B-1----:R-:W-:Y:S05]  /*cc00*/  CALL.ABS.NOINC R2 ;  /* 0x0000000002007343 */ /* 0x002fea0003c00000 */
.L_x_2494:
[----:B------:R0:W1:Y:S01]  /*cc10*/  LDC.64 R2, c[0x4][R26] ;  /* 0x010000001a027b82 */ /* 0x0000620000000a00 */
[----:B------:R-:W-:Y:S01]  /*cc20*/  ULDC.64 UR6, c[0x4][0x90] ;  /* 0x0100240000067ab9 */ /* 0x000fe20000000a00 */
[----:B------:R-:W-:Y:S01]  /*cc30*/  ULDC.64 UR8, c[0x4][0x98] ;  /* 0x0100260000087ab9 */ /* 0x000fe20000000a00 */
[----:B------:R-:W-:Y:S01]  /*cc40*/  ULDC.64 UR4, c[0x4][0x18] ;  /* 0x0100060000047ab9 */ /* 0x000fe20000000a00 */
[----:B------:R-:W-:Y:S01]  /*cc50*/  IMAD.U32 R4, RZ, RZ, UR6 ;  /* 0x00000006ff047e24 */ /* 0x000fe2000f8e00ff */
[----:B------:R-:W-:Y:S01]  /*cc60*/  MOV R10, UR4 ;  /* 0x00000004000a7c02 */ /* 0x000fe20008000f00 */
        /* <DEDUP_REMOVED lines=9> */
.L_x_2493:
[----:B------:R-:W-:Y:S05]  /*cd00*/  BSYNC B6 ;  /* 0x0000000000067941 */ /* 0x000fea0003800000 */
.L_x_2492:
[----:B------:R-:W0:Y:S01]  /*cd10*/  S2R R2, SR_TID.X ;  /* 0x0000000000027919 */ /* 0x000e220000002100 */
[----:B------:R-:W-:Y:S01]  /*cd20*/  ULDC.64 UR4, c[0x0][0x9f8] ;  /* 0x00027e0000047ab9 */ /* 0x000fe20000000a00 */
[----:B------:R-:W1:Y:S01]  /*cd30*/  LDC R8, c[0x0][0x430] ;  /* 0x00010c00ff087b82 */ /* 0x000e620000000800 */
[----:B------:R-:W-:Y:S01]  /*cd40*/  ISETP.NE.U32.AND P0, PT, RZ, UR4, PT ;  /* 0x00000004ff007c0c */ /* 0x000fe2000bf05070 */
[----:B------:R-:W2:Y:S03]  /*cd50*/  S2R R21, SR_TID.X ;  /* 0x0000000000157919 */ /* 0x000ea60000002100 */
[----:B------:R-:W-:Y:S02]  /*cd60*/  ISETP.NE.AND.EX P0, PT, RZ, UR5, PT, P0 ;  /* 0x00000005ff007c0c */ /* 0x000fe4000bf05300 */
[----:B0-----:R-:W-:-:S11]  /*cd70*/  LOP3.LUT R20, R2, 0x7f, RZ, 0xc0, !PT ;  /* 0x0000007f02147812 */ /* 0x001fd600078ec0ff */
[----:B------:R-:W-:Y:S01]  /*cd80*/  @P0 IADD3 R2, P1, R23, UR4, RZ ;  /* 0x0000000417020c10 */ /* 0x000fe2000ff3e0ff */
[----:B------:R-:W-:Y:S01]  /*cd90*/  ULDC UR4, c[0x0][0x320] ;  /* 0x0000c80000047ab9 */ /* 0x000fe20000000800 */
[----:B------:R-:W-:Y:S02]  /*cda0*/  SHF.R.U32.HI R26, RZ, 0x3, R20 ;  /* 0x00000003ff1a7819 */ /* 0x000fe40000011614 */
[----:B------:R-:W-:-:S05]  /*cdb0*/  @P0 IADD3.X R3, R24, UR5, RZ, P1, !PT ;  /* 0x0000000518030c10 */ /* 0x000fca0008ffe4ff */
[----:B------:R0:W3:Y:S01]  /*cdc0*/  @P0 LDG.E R31, desc[UR36][R2.64] ;  /* 0x00000024021f0981 */ /* 0x0000e2000c1e1900 */
[----:B-1----:R-:W-:Y:S02]  /*cdd0*/  ISETP.NE.AND P2, PT, R8, 0x1, PT ;  /* 0x000000010800780c */ /* 0x002fe40003f45270 */
[----:B--2---:R-:W-:Y:S02]  /*cde0*/  SHF.L.U32 R20, R21, 0x4, RZ ;  /* 0x0000000415147819 */ /* 0x004fe400000006ff */
[----:B------:R-:W-:Y:S02]  /*cdf0*/  LOP3.LUT R25, R25, 0xffffffdf, RZ, 0xc0, !PT ;  /* 0xffffffdf19197812 */ /* 0x000fe400078ec0ff */
[----:B------:R-:W-:Y:S01]  /*ce00*/  LOP3.LUT R20, R26, 0x70, R20, 0xf8, !PT ;  /* 0x000000701a147812 */ /* 0x000fe200078ef814 */
[----:B------:R-:W-:Y:S02]  /*ce10*/  VIADD R26, R29, 0xffffffff ;  /* 0xffffffff1d1a7836 */ /* 0x000fe40000000000 */
[----:B------:R-:W1:Y:S02]  /*ce20*/  S2R R29, SR_TID.X ;  /* 0x00000000001d7919 */ /* 0x000e640000002100 */
[----:B------:R-:W-:-:S02]  /*ce30*/  IMAD R0, R26, 0x60, R20 ;  /* 0x000000601a007824 */ /* 0x000fc400078e0214 */
[----:B------:R-:W2:Y:S01]  /*ce40*/  @P2 LDC R7, c[0x0][0x434] ;  /* 0x00010d00ff072b82 */ /* 0x000ea20000000800 */
[----:B------:R-:W-:Y:S02]  /*ce50*/  @P2 LOP3.LUT R25, R25, 0x20, RZ, 0xfc, !PT ;  /* 0x0000002019192812 */ /* 0x000fe400078efcff */
[C---:B------:R-:W-:Y:S01]  /*ce60*/  ISETP.GE.AND P0, PT, R0.reuse, R36, PT ;  /* 0x000000240000720c */ /* 0x040fe20003f06270 */
[----:B------:R-:W-:-:S03]  /*ce70*/  IMAD.IADD R0, R0, 0x1, R37 ;  /* 0x0000000100007824 */ /* 0x000fc600078e0225 */
[----:B------:R-:W-:Y:S01]  /*ce80*/  ISETP.GT.U32.OR P0, PT, R20, 0x5f, P0 ;  /* 0x0000005f1400780c */ /* 0x000fe20000704470 */
[----:B------:R-:W4:Y:S01]  /*ce90*/  @P2 LDC R6, c[0x0][0x438] ;  /* 0x00010e00ff062b82 */ /* 0x000f220000000800 */
[----:B0-----:R-:W-:-:S11]  /*cea0*/  IMAD.MOV.U32 R2, RZ, RZ, R0 ;  /* 0x000000ffff027224 */ /* 0x001fd600078e0000 */
[----:B------:R-:W0:Y:S01]  /*ceb0*/  @!P0 LDC.64 R4, c[0x0][0x428] ;  /* 0x00010a00ff048b82 */ /* 0x000e220000000a00 */
[----:B--2---:R-:W-:Y:S01]  /*cec0*/  @P2 IMAD.HI.U32 R3, R0, R7, RZ ;  /* 0x0000000700032227 */ /* 0x004fe200078e00ff */
[----:B-1----:R-:W-:-:S04]  /*ced0*/  SHF.L.U32 R10, R29, 0x3, RZ ;  /* 0x000000031d0a7819 */ /* 0x002fc800000006ff */
[----:B----4-:R-:W-:Y:S02]  /*cee0*/  @P2 SHF.R.U32.HI R2, RZ, R6, R3 ;  /* 0x00000006ff022219 */ /* 0x010fe40000011603 */
[----:B------:R-:W-:-:S03]  /*cef0*/  LOP3.LUT R10, R10, 0x38, RZ, 0xc0, !PT ;  /* 0x000000380a0a7812 */ /* 0x000fc600078ec0ff */
[----:B------:R-:W-:Y:S01]  /*cf00*/  IMAD.MOV R3, RZ, RZ, -R2 ;  /* 0x000000ffff037224 */ /* 0x000fe200078e0a02 */
[C---:B------:R-:W-:Y:S02]  /*cf10*/  LOP3.LUT R32, R10.reuse, 0x40, RZ, 0xfc, !PT ;  /* 0x000000400a207812 */ /* 0x040fe400078efcff */
[----:B------:R-:W-:Y:S01]  /*cf20*/  ISETP.GE.AND P1, PT, R10, UR4, PT ;  /* 0x000000040a007c0c */ /* 0x000fe2000bf26270 */
[----:B------:R-:W-:Y:S01]  /*cf30*/  IMAD R0, R8, R3, R0 ;  /* 0x0000000308007224 */ /* 0x000fe200078e0200 */
[----:B------:R-:W-:Y:S02]  /*cf40*/  @!P0 SHF.R.S32.HI R3, RZ, 0x1f, R2 ;  /* 0x0000001fff038819 */ /* 0x000fe40000011402 */
[----:B------:R-:W-:Y:S01]  /*cf50*/  ISETP.GE.AND P2, PT, R32, UR4, PT ;  /* 0x0000000420007c0c */ /* 0x000fe2000bf46270 */
[----:B------:R-:W-:Y:S01]  /*cf60*/  ULDC UR4, c[0x0][0x2f4] ;  /* 0x0000bd0000047ab9 */ /* 0x000fe20000000800 */
[----:B------:R-:W-:Y:S02]  /*cf70*/  SEL R29, RZ, 0x1, P1 ;  /* 0x00000001ff1d7807 */ /* 0x000fe40000800000 */
[----:B------:R-:W-:-:S02]  /*cf80*/  LOP3.LUT R25, R25, 0xfffffffb, RZ, 0xc0, !PT ;  /* 0xfffffffb19197812 */ /* 0x000fc400078ec0ff */
[----:B------:R-:W-:Y:S01]  /*cf90*/  LOP3.LUT R9, R10, 0x80, RZ, 0xfc, !PT ;  /* 0x000000800a097812 */ /* 0x000fe200078efcff */
[----:B------:R-:W-:Y:S01]  /*cfa0*/  UMOV UR5, 0xffffffff ;  /* 0xffffffff00057882 */ /* 0x000fe20000000000 */
[----:B---3--:R-:W-:-:S05]  /*cfb0*/  SHF.R.S32.HI R6, RZ, 0x1f, R31 ;  /* 0x0000001fff067819 */ /* 0x008fca000001141f */
[----:B------:R1:W-:Y:S01]  /*cfc0*/  STL [R1], R6 ;  /* 0x0000000601007387 */ /* 0x0003e20000100800 */
[----:B0-----:R-:W-:-:S04]  /*cfd0*/  @!P0 IMAD R8, R6, R4, RZ ;  /* 0x0000000406088224 */ /* 0x001fc800078e02ff */
[C---:B------:R-:W-:Y:S02]  /*cfe0*/  @!P0 IMAD R5, R31.reuse, R5, R8 ;  /* 0x000000051f058224 */ /* 0x040fe400078e0208 */
[----:B-1----:R-:W-:Y:S01]  /*cff0*/  @!P0 IMAD.WIDE.U32 R6, R31, R4, R2 ;  /* 0x000000041f068225 */ /* 0x002fe200078e0002 */
[----:B------:R-:W-:-:S03]  /*d000*/  SEL R2, RZ, 0xffffffff, P2 ;  /* 0xffffffffff027807 */ /* 0x000fc60001000000 */
[----:B------:R-:W-:Y:S02]  /*d010*/  @!P0 IMAD.IADD R5, R7, 0x1, R5 ;  /* 0x0000000107058824 */ /* 0x000fe400078e0205 */
[----:B------:R-:W-:Y:S02]  /*d020*/  IMAD.SHL.U32 R2, R2, 0x2, RZ ;  /* 0x0000000202027824 */ /* 0x000fe400078e00ff */
[----:B------:R-:W-:-:S03]  /*d030*/  IMAD.MOV.U32 R4, RZ, RZ, RZ ;  /* 0x000000ffff047224 */ /* 0x000fc600078e00ff */
[----:B------:R-:W-:Y:S02]  /*d040*/  LOP3.LUT R29, R2, 0x2, R29, 0xe2, !PT ;  /* 0x00000002021d7812 */ /* 0x000fe400078ee21d */
[----:B------:R-:W0:Y:S01]  /*d050*/  @!P0 LDC.64 R2, c[0x0][0x418] ;  /* 0x00010600ff028b82 */ /* 0x000e220000000a00 */
[----:B------:R-:W-:-:S13]  /*d060*/  ISETP.GE.AND P2, PT, R10, UR4, PT ;  /* 0x000000040a007c0c */ /* 0x000fda000bf46270 */
[----:B------:R-:W-:Y:S02]  /*d070*/  @P2 LOP3.LUT R25, R25, 0x4, RZ, 0xfc, !PT ;  /* 0x0000000419192812 */ /* 0x000fe400078efcff */
[----:B0-----:R-:W-:-:S04]  /*d080*/  @!P0 LEA R2, P1, R6, R2, 0x2 ;  /* 0x0000000206028211 */ /* 0x001fc800078210ff */
[----:B------:R-:W-:Y:S02]  /*d090*/  @!P0 LEA.HI.X R3, R6, R3, R5, 0x2, P1 ;  /* 0x0000000306038211 */ /* 0x000fe400008f1405 */
[----:B------:R-:W-:-:S03]  /*d0a0*/  ISETP.GE.AND P1, PT, R32, UR4, PT ;  /* 0x0000000420007c0c */ /* 0x000fc6000bf26270 */
[----:B------:R0:W5:Y:S01]  /*d0b0*/  @!P0 LDG.E R4, desc[UR36][R2.64] ;  /* 0x0000002402048981 */ /* 0x000162000c1e1900 */
[----:B------:R-:W-:Y:S02]  /*d0c0*/  ISETP.GE.AND P0, PT, R9, UR4, PT ;  /* 0x0000000409007c0c */ /* 0x000fe4000bf06270 */
[----:B------:R-:W-:-:S07]  /*d0d0*/  LOP3.LUT R25, R25, 0xfffffffd, RZ, 0xc0, !PT ;  /* 0xfffffffd19197812 */ /* 0x000fce00078ec0ff */
[----:B------:R-:W-:Y:S01]  /*d0e0*/  @P1 LOP3.LUT R25, R25, 0x2, RZ, 0xfc, !PT ;  /* 0x0000000219191812 */ /* 0x000fe200078efcff */
[----:B0-----:R-:W-:-:S03]  /*d0f0*/  IMAD.U32 R2, RZ, RZ, UR38 ;  /* 0x00000026ff027e24 */ /* 0x001fc6000f8e00ff */
[----:B------:R-:W-:-:S04]  /*d100*/  LOP3.LUT R25, R25, 0xfffffffe, RZ, 0xc0, !PT ;  /* 0xfffffffe19197812 */ /* 0x000fc800078ec0ff */
[----:B------:R-:W-:Y:S01]  /*d110*/  @P0 LOP3.LUT R25, R25, 0x1, RZ, 0xfc, !PT ;  /* 0x0000000119190812 */ /* 0x000fe200078efcff */
[----:B------:R-:W-:Y:S06]  /*d120*/  BRA.DIV UR5, `(.L_x_2495) ;  /* 0x0000004205187947 */ /* 0x000fec000b800000 */
.L_x_2563:
[----:B------:R-:W-:Y:S02]  /*d130*/  ISETP.NE.AND P0, PT, R2, 0x3, PT ;  /* 0x000000030200780c */ /* 0x000fe40003f05270 */
[----:B------:R-:W-:Y:S02]  /*d140*/  ISETP.GT.U32.AND P1, PT, R20, 0x5f, PT ;  /* 0x0000005f1400780c */ /* 0x000fe40003f24070 */
[----:B------:R-:W-:Y:S02]  /*d150*/  LOP3.LUT R25, R25, 0xffffffef, RZ, 0xc0, !PT ;  /* 0xffffffef19197812 */ /* 0x000fe400078ec0ff */
[----:B------:R-:W-:-:S07]  /*d160*/  SHF.R.S32.HI R32, RZ, 0x1f, R18 ;  /* 0x0000001fff207819 */ /* 0x000fce0000011412 */
[----:B------:R-:W-:-:S04]  /*d170*/  @P0 LOP3.LUT R25, R25, 0x10, RZ, 0xfc, !PT ;  /* 0x0000001019190812 */ /* 0x000fc800078efcff */
[----:B------:R-:W-:-:S04]  /*d180*/  LOP3.LUT R25, R25, 0xfffffff7, RZ, 0xc0, !PT ;  /* 0xfffffff719197812 */ /* 0x000fc800078ec0ff */
[----:B------:R-:W-:Y:S01]  /*d190*/  @P1 LOP3.LUT R25, R25, 0x8, RZ, 0xfc, !PT ;  /* 0x0000000819191812 */ /* 0x000fe200078efcff */
[----:B------:R-:W-:Y:S06]  /*d1a0*/  @!P0 BRA `(.L_x_2496) ;  /* 0x0000000000048947 */ /* 0x000fec0003800000 */
[----:B------:R-:W-:Y:S01]  /*d1b0*/  BPT.TRAP 0x1 ;  /* 0x000000040000795c */ /* 0x000fe20000300000 */
.L_x_2496:
        /* <DEDUP_REMOVED lines=23> */
[----:B------:R-:W0:Y:S02]  /*d330*/  SYNCS.PHASECHK.TRANS64.TRYWAIT P0, [R7+URZ+0x2a840], R2 ;  /* 0x02a84002070075a7 */ /* 0x000e24000800017f */
[----:B0-----:R-:W-:Y:S05]  /*d340*/  @!P0 BRA `(.L_x_2498) ;  /* 0x0000003c00c08947 */ /* 0x001fea0003800000 */
.L_x_2564:
[----:B------:R-:W-:Y:S05]  /*d350*/  BSYNC B0 ;  /* 0x0000000000007941 */ /* 0x000fea0003800000 */
.L_x_2497:
        /* <DEDUP_REMOVED lines=14> */
[----:B------:R-:W-:Y:S01]  /*d440*/  IMAD R0, R32, UR4, RZ ;  /* 0x0000000420007c24 */ /* 0x000fe2000f8e02ff */
[----:B------:R-:W-:Y:S01]  /*d450*/  IADD3 R3, R3, R6, RZ ;  /* 0x0000000603037210 */ /* 0x000fe20007ffe0ff */
[----:B------:R-:W-:Y:S02]  /*d460*/  IMAD R6, R26, -0x60, R36 ;  /* 0xffffffa01a067824 */ /* 0x000fe400078e0224 */
[C---:B------:R-:W-:Y:S02]  /*d470*/  IMAD R0, R18.reuse, UR5, R0 ;  /* 0x0000000512007c24 */ /* 0x040fe4000f8e0200 */
[----:B------:R-:W-:Y:S01]  /*d480*/  IMAD.WIDE.U32 R2, R18, UR4, R2 ;  /* 0x0000000412027c25 */ /* 0x000fe2000f8e0002 */
[----:B------:R-:W-:Y:S01]  /*d490*/  ULDC.64 UR4, c[0x0][0x2e8] ;  /* 0x0000ba0000047ab9 */ /* 0x000fe20000000a00 */
[----:B-1----:R-:W-:Y:S02]  /*d4a0*/  LOP3.LUT R8, R8, 0x7f, RZ, 0xc0, !PT ;  /* 0x0000007f08087812 */ /* 0x002fe400078ec0ff */
[----:B------:R-:W-:Y:S01]  /*d4b0*/  IMAD.IADD R0, R3, 0x1, R0 ;  /* 0x0000000103007824 */ /* 0x000fe200078e0200 */
[C---:B------:R-:W-:Y:S01]  /*d4c0*/  LEA R4, P0, R2.reuse, UR4, 0x1 ;  /* 0x0000000402047c11 */ /* 0x040fe2000f8008ff */
[----:B------:R-:W-:Y:S01]  /*d4d0*/  UMOV UR4, 0xffffffff ;  /* 0xffffffff00047882 */ /* 0x000fe20000000000 */
[----:B------:R-:W-:Y:S01]  /*d4e0*/  SHF.R.U32.HI R9, RZ, 0x3, R8 ;  /* 0x00000003ff097819 */ /* 0x000fe20000011608 */
[----:B------:R-:W-:Y:S01]  /*d4f0*/  IMAD R5, R27, 0x4800, R33 ;  /* 0x000048001b057824 */ /* 0x000fe200078e0221 */
[----:B------:R-:W0:Y:S01]  /*d500*/  S2R R8, SR_TID.X ;  /* 0x0000000000087919 */ /* 0x000e220000002100 */
[----:B------:R-:W-:-:S02]  /*d510*/  LEA.HI.X R0, R2, UR5, R0, 0x1, P0 ;  /* 0x0000000502007c11 */ /* 0x000fc400080f0c00 */
        /* <DEDUP_REMOVED lines=67> */
.L_x_2578:
        /* <DEDUP_REMOVED lines=12> */
.L_x_2500:
[----:B------:R-:W-:Y:S02]  /*da10*/  PLOP3.LUT P1, PT, P1, P0, PT, 0xa2, 0x0 ;  /* 0x000000000000781c */ /* 0x000fe40000f21472 */
[----:B------:R-:W-:-:S08]  /*da20*/  @P0 R2UR P1, UR4, R7 ;  /* 0x00000000070402ca */ /* 0x000fd00000020000 */
[----:B------:R-:W-:-:S05]  /*da30*/  @P0 PLOP3.LUT P0, PT, P1, PT, PT, 0x80, 0x0 ;  /* 0x000000000000081c */ /* 0x000fca0000f0f070 */
[----:B------:R-:W-:Y:S01]  /*da40*/  @!P1 SYNCS.ARRIVE.TRANS64.RED.A0T1 RZ, [UR4+0x2a830], RZ ;  /* 0x02a830ffffff99a7 */ /* 0x000fe20008200404 */
[----:B------:R-:W-:Y:S07]  /*da50*/  @!P1 ARRIVES.LDGSTSBAR.64.TRANSCNT [UR4+0x2a830] ;  /* 0x02a83000ff0099b0 */ /* 0x000fee0008000a84 */
[----:B------:R-:W-:Y:S05]  /*da60*/  @P0 BRA.U.ANY `(.L_x_2500) ;  /* 0xfffffffd00e80947 */ /* 0x000fea000393ffff */
[----:B------:R-:W-:Y:S01]  /*da70*/  NOP ;  /* 0x0000000000007918 */ /* 0x000fe20000000000 */
[----:B------:R-:W-:-:S05]  /*da80*/  IMAD.U32 R0, RZ, RZ, UR38 ;  /* 0x00000026ff007e24 */ /* 0x000fca000f8e00ff */
[----:B------:R-:W-:-:S13]  /*da90*/  ISETP.NE.AND P2, PT, R0, 0x3, PT ;  /* 0x000000030000780c */ /* 0x000fda0003f45270 */
[----:B------:R-:W-:Y:S05]  /*daa0*/  @!P2 BRA `(.L_x_2501) ;  /* 0x000000000004a947 */ /* 0x000fea0003800000 */
[----:B------:R-:W-:Y:S01]  /*dab0*/  BPT.TRAP 0x1 ;  /* 0x000000040000795c */ /* 0x000fe20000300000 */
.L_x_2501:
        /* <DEDUP_REMOVED lines=27> */
[----:B------:R-:W-:Y:S01]  /*dc70*/  MOV R8, 0x70 ;  /* 0x0000007000087802 */ /* 0x000fe20000000f00 */
[----:B--2---:R-:W-:Y:S02]  /*dc80*/  IMAD.U32 R7, RZ, RZ, UR9 ;  /* 0x00000009ff077e24 */ /* 0x004fe4000f8e00ff */
[----:B------:R-:W-:-:S02]  /*dc90*/  IMAD.U32 R10, RZ, RZ, UR4 ;  /* 0x00000004ff0a7e24 */ /* 0x000fc4000f8e00ff */
[----:B------:R-:W-:Y:S02]  /*dca0*/  IMAD.U32 R11, RZ, RZ, UR5 ;  /* 0x00000005ff0b7e24 */ /* 0x000fe4000f8e00ff */
[----:B------:R-:W-:Y:S02]  /*dcb0*/  IMAD.MOV.U32 R12, RZ, RZ, 0x1 ;  /* 0x00000001ff0c7424 */ /* 0x000fe400078e00ff */
[----:B------:R-:W-:-:S07]  /*dcc0*/  IMAD.MOV.U32 R13, RZ, RZ, RZ ;  /* 0x000000ffff0d7224 */ /* 0x000fce00078e00ff */
[----:B------:R-:W-:-:S07]  /*dcd0*/  LEPC R20, `(.L_x_2503) ;  /* 0x000000001014794e */ /* 0x000fce0000000000 */
[----:B0-----:R-:W-:Y:S05]  /*dce0*/  CALL.ABS.NOINC R2 ;  /* 0x0000000002007343 */ /* 0x001fea0003c00000 */
.L_x_2503:
[----:B------:R-:W-:Y:S05]  /*dcf0*/  BSYNC B6 ;  /* 0x0000000000067941 */ /* 0x000fea0003800000 */
.L_x_2502:
[----:B------:R-:W3:Y:S01]  /*dd00*/  LDL.LU R2, [R1+0xc] ;  /* 0x00000c0001027983 */ /* 0x000ee20000300800 */
[----:B------:R-:W-:-:S03]  /*dd10*/  ULDC.64 UR4, c[0x0][0x2d8] ;  /* 0x0000b60000047ab9 */ /* 0x000fc60000000a00 */
[----:B------:R-:W4:Y:S01]  /*dd20*/  LDL.LU.64 R20, [R1+0x10] ;  /* 0x0000100001147983 */ /* 0x000f220000300a00 */
[----:B------:R-:W-:Y:S01]  /*dd30*/  MOV R3, R35 ;  /* 0x0000002300037202 */ /* 0x000fe20000000f00 */
[----:B------:R-:W-:Y:S02]  /*dd40*/  IMAD R0, R32, UR4, RZ ;  /* 0x0000000420007c24 */ /* 0x000fe4000f8e02ff */
[----:B------:R0:W5:Y:S02]  /*dd50*/  LDL R10, [R1+0x4] ;  /* 0x00000400010a7983 */ /* 0x0001640000100800 */
[----:B------:R-:W-:Y:S01]  /*dd60*/  IMAD R0, R18, UR5, R0 ;  /* 0x0000000512007c24 */ /* 0x000fe2000f8e0200 */
[----:B------:R-:W1:Y:S02]  /*dd70*/  S2R R11, SR_TID.X ;  /* 0x00000000000b7919 */ /* 0x000e640000002100 */
[----:B-1----:R-:W-:-:S05]  /*dd80*/  IMAD.SHL.U32 R8, R11, 0x8, RZ ;  /* 0x000000080b087824 */ /* 0x002fca00078e00ff */
[----:B------:R-:W-:Y:S01]  /*dd90*/  LOP3.LUT R8, R8, 0x38, RZ, 0xc0, !PT ;  /* 0x0000003808087812 */ /* 0x000fe200078ec0ff */
[----:B---3--:R-:W-:Y:S02]  /*dda0*/  IMAD.MOV.U32 R4, RZ, RZ, R2 ;  /* 0x000000ffff047224 */ /* 0x008fe400078e0002 */
[----:B----4-:R-:W-:Y:S01]  /*ddb0*/  IMAD.MOV.U32 R2, RZ, RZ, R20 ;  /* 0x000000ffff027224 */ /* 0x010fe200078e0014 */
[----:B------:R-:W1:Y:S01]  /*ddc0*/  S2R R21, SR_TID.X ;  /* 0x0000000000157919 */ /* 0x000e620000002100 */
[----:B------:R-:W3:Y:S02]  /*ddd0*/  LDC R20, c[0x0][0x448] ;  /* 0x00011200ff147b82 */ /* 0x000ee40000000800 */
[----:B------:R-:W-:Y:S01]  /*dde0*/  IMAD.WIDE.U32 R2, R18, UR4, R2 ;  /* 0x0000000412027c25 */ /* 0x000fe2000f8e0002 */
[----:B------:R-:W-:-:S03]  /*ddf0*/  ULDC.64 UR4, c[0x0][0x2e0] ;  /* 0x0000b80000047ab9 */ /* 0x000fc60000000a00 */
[----:B------:R-:W-:Y:S02]  /*de00*/  IMAD.IADD R3, R3, 0x1, R0 ;  /* 0x0000000103037824 */ /* 0x000fe400078e0200 */
[----:B------:R-:W-:Y:S02]  /*de10*/  IMAD R4, R4, UR4, RZ ;  /* 0x0000000404047c24 */ /* 0x000fe4000f8e02ff */
[----:B------:R-:W-:-:S04]  /*de20*/  IMAD.WIDE.U32 R2, R30, UR4, R2 ;  /* 0x000000041e027c25 */ /* 0x000fc8000f8e0002 */
[----:B------:R-:W-:Y:S01]  /*de30*/  IMAD R4, R30, UR5, R4 ;  /* 0x000000051e047c24 */ /* 0x000fe2000f8e0204 */
[----:B------:R-:W-:Y:S01]  /*de40*/  ULDC.64 UR4, c[0x0][0x2d0] ;  /* 0x0000b40000047ab9 */ /* 0x000fe20000000a00 */
[----:B---3--:R-:W-:Y:S02]  /*de50*/  ISETP.NE.AND P6, PT, R20, 0x1, PT ;  /* 0x000000011400780c */ /* 0x008fe40003fc5270 */
[----:B------:R-:W3:Y:S01]  /*de60*/  S2R R20, SR_TID.X ;  /* 0x0000000000147919 */ /* 0x000ee20000002100 */
[----:B-1----:R-:W-:-:S04]  /*de70*/  LOP3.LUT R21, R21, 0x7f, RZ, 0xc0, !PT ;  /* 0x0000007f15157812 */ /* 0x002fc800078ec0ff */
[----:B------:R-:W-:-:S06]  /*de80*/  SHF.R.U32.HI R21, RZ, 0x3, R21 ;  /* 0x00000003ff157819 */ /* 0x000fcc0000011615 */
[----:B--2---:R-:W1:Y:S08]  /*de90*/  @P6 LDC R7, c[0x0][0x44c] ;  /* 0x00011300ff076b82 */ /* 0x004e700000000800 */
[----:B------:R-:W2:Y:S01]  /*dea0*/  @P6 LDC R6, c[0x0][0x450] ;  /* 0x00011400ff066b82 */ /* 0x000ea20000000800 */
[----:B---3--:R-:W-:-:S05]  /*deb0*/  IMAD.SHL.U32 R20, R20, 0x10, RZ ;  /* 0x0000001014147824 */ /* 0x008fca00078e00ff */
[----:B------:R-:W-:-:S05]  /*dec0*/  LOP3.LUT R20, R21, 0x70, R20, 0xf8, !PT ;  /* 0x0000007015147812 */ /* 0x000fca00078ef814 */
[----:B------:R-:W-:-:S04]  /*ded0*/  IMAD R5, R17, 0x80, R20 ;  /* 0x0000008011057824 */ /* 0x000fc800078e0214 */
[----:B-1----:R-:W-:-:S04]  /*dee0*/  @P6 IMAD.HI.U32 R7, R5, R7, RZ ;  /* 0x0000000705076227 */ /* 0x002fc800078e00ff */
[----:B------:R-:W-:Y:S01]  /*def0*/  IMAD.MOV.U32 R0, RZ, RZ, R5 ;  /* 0x000000ffff007224 */ /* 0x000fe200078e0005 */
[----:B--2---:R-:W-:Y:S02]  /*df00*/  @P6 SHF.R.U32.HI R0, RZ, R6, R7 ;  /* 0x00000006ff006219 */ /* 0x004fe40000011607 */
[----:B------:R-:W1:Y:S01]  /*df10*/  LDC R6, c[0x0][0x448] ;  /* 0x00011200ff067b82 */ /* 0x000e620000000800 */
[----:B------:R-:W-:Y:S02]  /*df20*/  IADD3 R3, R3, R4, RZ ;  /* 0x0000000403037210 */ /* 0x000fe40007ffe0ff */
[----:B------:R-:W-:Y:S02]  /*df30*/  IMAD.MOV R4, RZ, RZ, -R0 ;  /* 0x000000ffff047224 */ /* 0x000fe400078e0a00 */
[----:B------:R-:W-:-:S04]  /*df40*/  IMAD.WIDE.U32 R2, R0, UR4, R2 ;  /* 0x0000000400027c25 */ /* 0x000fc8000f8e0002 */
[----:B-1----:R-:W-:Y:S01]  /*df50*/  IMAD R4, R6, R4, R5 ;  /* 0x0000000406047224 */ /* 0x002fe200078e0205 */
[----:B------:R-:W-:-:S05]  /*df60*/  SHF.R.S32.HI R5, RZ, 0x1f, R0 ;  /* 0x0000001fff057819 */ /* 0x000fca0000011400 */
        /* <DEDUP_REMOVED lines=23> */
[----:B0-----:R-:W-:Y:S10]  /*e0e0*/  BRA.DIV UR5, `(.L_x_2504) ;  /* 0x0000003a05947947 */ /* 0x001ff4000b800000 */
[----:B------:R-:W0:Y:S01]  /*e0f0*/  SHFL.IDX PT, R14, R0, RZ, 0x181f ;  /* 0x00181fff000e7589 */ /* 0x000e2200000e0000 */
[----:B-----5:R-:W-:Y:S02]  /*e100*/  IMAD R5, R10, R6, RZ ;  /* 0x000000060a057224 */ /* 0x020fe400078e02ff */
[----:B------:R-:W-:Y:S01]  /*e110*/  IMAD R17, R17, 0x80, R9 ;  /* 0x0000008011117824 */ /* 0x000fe200078e0209 */
[----:B------:R-:W1:Y:S03]  /*e120*/  SHFL.IDX PT, R2, R4, RZ, 0x181f ;  /* 0x00181fff04027589 */ /* 0x000e6600000e0000 */
[C---:B------:R-:W-:Y:S01]  /*e130*/  VIADD R6, R17.reuse, 0x10 ;  /* 0x0000001011067836 */ /* 0x040fe20000000000 */
[----:B------:R-:W-:-:S13]  /*e140*/  ISETP.GE.AND P2, PT, R17, R5, PT ;  /* 0x000000051100720c */ /* 0x000fda0003f46270 */
[----:B0-----:R-:W-:-:S05]  /*e150*/  @!P2 LEA R14, P4, R8, R14, 0x1 ;  /* 0x0000000e080ea211 */ /* 0x001fca00078808ff */
[----:B-1----:R-:W-:Y:S02]  /*e160*/  @!P2 IMAD.X R3, RZ, RZ, R2, P4 ;  /* 0x000000ffff03a224 */ /* 0x002fe400020e0602 */
[----:B------:R-:W-:Y:S02]  /*e170*/  @!P2 IMAD.MOV.U32 R2, RZ, RZ, R14 ;  /* 0x000000ffff02a224 */ /* 0x000fe400078e000e */
[----:B------:R-:W0:Y:S04]  /*e180*/  SHFL.IDX PT, R14, R0, 0x1, 0x181f ;  /* 0x00381f00000e7f89 */ /* 0x000e2800000e0000 */
[----:B------:R-:W-:Y:S04]  /*e190*/  @!P2 LDGSTS.E.BYPASS.LTC128B.128 [R34+0xc400], desc[UR36][R2.64], !P3 ;  /* 0x0c4000000222afae */ /* 0x000fe8000d901d64 */
[----:B------:R-:W-:Y:S04]  /*e1a0*/  @!P2 LDGSTS.E.BYPASS.LTC128B.128 [R34+0x10400], desc[UR36][R2.64+0x80], !P0 ;  /* 0x104000800222afae */ /* 0x000fe8000c101d64 */
[----:B------:R1:W-:Y:S01]  /*e1b0*/  @!P2 LDGSTS.E.BYPASS.LTC128B.128 [R34+0x14400], desc[UR36][R2.64+0x100], !P1 ;  /* 0x144001000222afae */ /* 0x0003e2000c901d64 */
[----:B------:R-:W-:Y:S01]  /*e1c0*/  ISETP.GE.AND P2, PT, R6, R5, PT ;  /* 0x000000050600720c */ /* 0x000fe20003f46270 */
[----:B------:R-:W-:-:S02]  /*e1d0*/  VIADD R6, R17, 0x20 ;  /* 0x0000002011067836 */ /* 0x000fc40000000000 */
[----:B-1----:R-:W1:Y:S10]  /*e1e0*/  SHFL.IDX PT, R2, R4, 0x1, 0x181f ;  /* 0x00381f0004027f89 */ /* 0x002e7400000e0000 */
[----:B0-----:R-:W-:-:S04]  /*e1f0*/  @!P2 LEA R14, P4, R8, R14, 0x1 ;  /* 0x0000000e080ea211 */ /* 0x001fc800078808ff */
[----:B-1----:R-:W-:Y:S01]  /*e200*/  @!P2 IADD3.X R7, RZ, R2, RZ, P4, !PT ;  /* 0x00000002ff07a210 */ /* 0x002fe200027fe4ff */
[----:B------:R-:W-:Y:S02]  /*e210*/  @!P2 IMAD.MOV.U32 R2, RZ, RZ, R14 ;  /* 0x000000ffff02a224 */ /* 0x000fe400078e000e */
[----:B------:R-:W0:Y:S02]  /*e220*/  SHFL.IDX PT, R14, R0, 0x2, 0x181f ;  /* 0x00581f00000e7f89 */ /* 0x000e2400000e0000 */
[----:B------:R-:W-:-:S05]  /*e230*/  @!P2 IMAD.MOV.U32 R3, RZ, RZ, R7 ;  /* 0x000000ffff03a224 */ /* 0x000fca00078e0007 */
[----:B------:R-:W-:Y:S04]  /*e240*/  @!P2 LDGSTS.E.BYPASS.LTC128B.128 [R34+0xcc00], desc[UR36][R2.64], !P3 ;  /* 0x0cc000000222afae */ /* 0x000fe8000d901d64 */
[----:B------:R-:W-:Y:S04]  /*e250*/  @!P2 LDGSTS.E.BYPASS.LTC128B.128 [R34+0x10c00], desc[UR36][R2.64+0x80], !P0 ;  /* 0x10c000800222afae */ /* 0x000fe8000c101d64 */
[----:B------:R1:W-:Y:S01]  /*e260*/  @!P2 LDGSTS.E.BYPASS.LTC128B.128 [R34+0x14c00], desc[UR36][R2.64+0x100], !P1 ;  /* 0x14c001000222afae */ /* 0x0003e2000c901d64 */
[----:B------:R-:W-:Y:S01]  /*e270*/  ISETP.GE.AND P2, PT, R6, R5, PT ;  /* 0x000000050600720c */ /* 0x000fe20003f46270 */
[----:B------:R-:W-:-:S02]  /*e280*/  VIADD R6, R17, 0x30 ;  /* 0x0000003011067836 */ /* 0x000fc40000000000 */
[----:B-1----:R-:W1:Y:S10]  /*e290*/  SHFL.IDX PT, R2, R4, 0x2, 0x181f ;  /* 0x00581f0004027f89 */ /* 0x002e7400000e0000 */
[----:B0-----:R-:W-:-:S05]  /*e2a0*/  @!P2 LEA R14, P4, R8, R14, 0x1 ;  /* 0x0000000e080ea211 */ /* 0x001fca00078808ff */
[----:B-1----:R-:W-:Y:S01]  /*e2b0*/  @!P2 IMAD.X R7, RZ, RZ, R2, P4 ;  /* 0x000000ffff07a224 */ /* 0x002fe200020e0602 */
[----:B------:R-:W-:Y:S02]  /*e2c0*/  @!P2 MOV R2, R14 ;  /* 0x0000000e0002a202 */ /* 0x000fe40000000f00 */
[----:B------:R-:W0:Y:S01]  /*e2d0*/  SHFL.IDX PT, R14, R0, 0x3, 0x181f ;  /* 0x00781f00000e7f89 */ /* 0x000e2200000e0000 */
        /* <DEDUP_REMOVED lines=8> */
[----:B-1----:R-:W-:Y:S02]  /*e360*/  @!P2 IMAD.X R7, RZ, RZ, R2, P4 ;  /* 0x000000ffff07a224 */ /* 0x002fe400020e0602 */
[----:B------:R-:W-:Y:S02]  /*e370*/  @!P2 IMAD.MOV.U32 R2, RZ, RZ, R14 ;  /* 0x000000ffff02a224 */ /* 0x000fe400078e000e */
[----:B------:R-:W0:Y:S01]  /*e380*/  SHFL.IDX PT, R14, R0, 0x4, 0x181f ;  /* 0x00981f00000e7f89 */ /* 0x000e2200000e0000 */
[----:B------:R-:W-:-:S05]  /*e390*/  @!P2 MOV R3, R7 ;  /* 0x000000070003a202 */ /* 0x000fca0000000f00 */
[----:B------:R-:W-:Y:S04]  /*e3a0*/  @!P2 LDGSTS.E.BYPASS.LTC128B.128 [R34+0xdc00], desc[UR36][R2.64], !P3 ;  /* 0x0dc000000222afae */ /* 0x000fe8000d901d64 */
[----:B------:R-:W-:Y:S04]  /*e3b0*/  @!P2 LDGSTS.E.BYPASS.LTC128B.128 [R34+0x11c00], desc[UR36][R2.64+0x80], !P0 ;  /* 0x11c000800222afae */ /* 0x000fe8000c101d64 */
[----:B------:R1:W-:Y:S01]  /*e3c0*/  @!P2 LDGSTS.E.BYPASS.LTC128B.128 [R34+0x15c00], desc[UR36][R2.64+0x100], !P1 ;  /* 0x15c001000222afae */ /* 0x0003e2000c901d64 */
[----:B------:R-:W-:Y:S02]  /*e3d0*/  ISETP.GE.AND P2, PT, R6, R5, PT ;  /* 0x000000050600720c */ /* 0x000fe40003f46270 */
[----:B------:R-:W-:Y:S01]  /*e3e0*/  IADD3 R6, R17, 0x50, RZ ;  /* 0x0000005011067810 */ /* 0x000fe20007ffe0ff */
[----:B-1----:R-:W1:Y:S10]  /*e3f0*/  SHFL.IDX PT, R2, R4, 0x4, 0x181f ;  /* 0x00981f0004027f89 */ /* 0x002e7400000e0000 */
[----:B0-----:R-:W-:-:S05]  /*e400*/  @!P2 LEA R14, P4, R8, R14, 0x1 ;  /* 0x0000000e080ea211 */ /* 0x001fca00078808ff */
[----:B-1----:R-:W-:Y:S02]  /*e410*/  @!P2 IMAD.X R7, RZ, RZ, R2, P4 ;  /* 0x000000ffff07a224 */ /* 0x002fe400020e0602 */
[----:B------:R-:W-:Y:S02]  /*e420*/  @!P2 IMAD.MOV.U32 R2, RZ, RZ, R14 ;  /* 0x000000ffff02a224 */ /* 0x000fe400078e000e */
[----:B------:R-:W-:Y:S01]  /*e430*/  @!P2 IMAD.MOV.U32 R3, RZ, RZ, R7 ;  /* 0x000000ffff03a224 */ /* 0x000fe200078e0007 */
[----:B------:R-:W0:Y:S04]  /*e440*/  SHFL.IDX PT, R14, R0, 0x5, 0x181f ;  /* 0x00b81f00000e7f89 */ /* 0x000e2800000e0000 */
        /* <DEDUP_REMOVED lines=14> */
[----:B------:R-:W-:-:S03]  /*e530*/  ISETP.GE.AND P2, PT, R6, R5, PT ;  /* 0x000000050600720c */ /* 0x000fc60003f46270 */
[----:B-1----:R-:W1:Y:S10]  /*e540*/  SHFL.IDX PT, R2, R4, 0x6, 0x181f ;  /* 0x00d81f0004027f89 */ /* 0x002e7400000e0000 */
[----:B0-----:R-:W-:Y:S01]  /*e550*/  @!P2 LEA R14, P4, R8, R14, 0x1 ;  /* 0x0000000e080ea211 */ /* 0x001fe200078808ff */
[----:B------:R-:W0:Y:S03]  /*e560*/  SHFL.IDX PT, R4, R4, 0x7, 0x181f ;  /* 0x00f81f0004047f89 */ /* 0x000e2600000e0000 */
[----:B-1----:R-:W-:Y:S01]  /*e570*/  @!P2 IADD3.X R7, RZ, R2, RZ, P4, !PT ;  /* 0x00000002ff07a210 */ /* 0x002fe200027fe4ff */
[----:B------:R-:W-:-:S02]  /*e580*/  @!P2 IMAD.MOV.U32 R2, RZ, RZ, R14 ;  /* 0x000000ffff02a224 */ /* 0x000fc400078e000e */
[----:B------:R1:W2:Y:S02]  /*e590*/  SHFL.IDX PT, R14, R0, 0x7, 0x181f ;  /* 0x00f81f00000e7f89 */ /* 0x0002a400000e0000 */
[----:B------:R-:W-:-:S05]  /*e5a0*/  @!P2 IMAD.MOV.U32 R3, RZ, RZ, R7 ;  /* 0x000000ffff03a224 */ /* 0x000fca00078e0007 */
[----:B------:R1:W-:Y:S04]  /*e5b0*/  @!P2 LDGSTS.E.BYPASS.LTC128B.128 [R34+0xf400], desc[UR36][R2.64], !P3 ;  /* 0x0f4000000222afae */ /* 0x0003e8000d901d64 */
[----:B------:R1:W-:Y:S04]  /*e5c0*/  @!P2 LDGSTS.E.BYPASS.LTC128B.128 [R34+0x13400], desc[UR36][R2.64+0x80], !P0 ;  /* 0x134000800222afae */ /* 0x0003e8000c101d64 */
[----:B0-----:R1:W-:Y:S02]  /*e5d0*/  @!P2 LDGSTS.E.BYPASS.LTC128B.128 [R34+0x17400], desc[UR36][R2.64+0x100], !P1 ;  /* 0x174001000222afae */ /* 0x0013e4000c901d64 */
.L_x_2595:
[----:B-1----:R-:W-:Y:S01]  /*e5e0*/  VIADD R0, R17, 0x70 ;  /* 0x0000007011007836 */ /* 0x002fe20000000000 */
[----:B------:R-:W-:Y:S04]  /*e5f0*/  BSSY B0, `(.L_x_2505) ;  /* 0x000000b000007945 */ /* 0x000fe80003800000 */
[----:B------:R-:W-:-:S13]  /*e600*/  ISETP.GE.AND P2, PT, R0, R5, PT ;  /* 0x000000050000720c */ /* 0x000fda0003f46270 */
[----:B------:R-:W-:Y:S05]  /*e610*/  @P2 BRA `(.L_x_2506) ;  /* 0x0000000000202947 */ /* 0x000fea0003800000 */
[----:B--2---:R-:W-:-:S05]  /*e620*/  LEA R2, P2, R8, R14, 0x1 ;  /* 0x0000000e08027211 */ /* 0x004fca00078408ff */
[----:B------:R-:W-:-:S05]  /*e630*/  IMAD.X R3, RZ, RZ, R4, P2 ;  /* 0x000000ffff037224 */ /* 0x000fca00010e0604 */
[----:B------:R-:W-:Y:S01]  /*e640*/  @!PT LDS RZ, [RZ] ;  /* 0x00000000fffff984 */ /* 0x000fe20000000800 */
[----:B------:R-:W-:Y:S01]  /*e650*/  @!PT LDS RZ, [RZ] ;  /* 0x00000000fffff984 */ /* 0x000fe20000000800 */
[----:B------:R-:W-:Y:S01]  /*e660*/  @!PT LDS RZ, [RZ] ;  /* 0x00000000fffff984 */ /* 0x000fe20000000800 */
[----:B------:R0:W-:Y:S04]  /*e670*/  LDGSTS.E.BYPASS.LTC128B.128 [R34+0xfc00], desc[UR36][R2.64], !P3 ;  /* 0x0fc0000002227fae */ /* 0x0001e8000d901d64 */
[----:B------:R0:W-:Y:S04]  /*e680*/  LDGSTS.E.BYPASS.LTC128B.128 [R34+0x13c00], desc[UR36][R2.64+0x80], !P0 ;  /* 0x13c0008002227fae */ /* 0x0001e8000c101d64 */
[----:B------:R0:W-:Y:S02]  /*e690*/  LDGSTS.E.BYPASS.LTC128B.128 [R34+0x17c00], desc[UR36][R2.64+0x100], !P1 ;  /* 0x17c0010002227fae */ /* 0x0001e4000c901d64 */
.L_x_2506:
[----:B------:R-:W-:Y:S05]  /*e6a0*/  BSYNC B0 ;  /* 0x0000000000007941 */ /* 0x000fea0003800000 */
.L_x_2505:
[----:B------:R-:W-:Y:S01]  /*e6b0*/  NOP ;  /* 0x0000000000007918 */ /* 0x000fe20000000000 */
[----:B------:R-:W-:-:S13]  /*e6c0*/  PLOP3.LUT P0, PT, PT, PT, PT, 0x80, 0x0 ;  /* 0x000000000000781c */ /* 0x000fda0003f0f070 */
.L_x_2507:
[----:B------:R-:W-:Y:S02]  /*e6d0*/  PLOP3.LUT P1, PT, P1, P0, PT, 0xa2, 0x0 ;  /* 0x000000000000781c */ /* 0x000fe40000f21472 */
[----:B------:R-:W-:-:S08]  /*e6e0*/  @P0 R2UR P1, UR4, R22 ;  /* 0x00000000160402ca */ /* 0x000fd00000020000 */
[----:B------:R-:W-:-:S05]  /*e6f0*/  @P0 PLOP3.LUT P0, PT, P1, PT, PT, 0x80, 0x0 ;  /* 0x000000000000081c */ /* 0x000fca0000f0f070 */
[----:B------:R-:W-:Y:S01]  /*e700*/  @!P1 SYNCS.ARRIVE.TRANS64.RED.A0T1 RZ, [UR4+0x2a800], RZ ;  /* 0x02a800ffffff99a7 */ /* 0x000fe20008200404 */
[----:B------:R-:W-:Y:S07]  /*e710*/  @!P1 ARRIVES.LDGSTSBAR.64.TRANSCNT [UR4+0x2a800] ;  /* 0x02a80000ff0099b0 */ /* 0x000fee0008000a84 */
[----:B------:R-:W-:Y:S05]  /*e720*/  @P0 BRA.U.ANY `(.L_x_2507) ;  /* 0xfffffffd00e80947 */ /* 0x000fea000393ffff */
[----:B0-----:R-:W3:Y:S02]  /*e730*/  LDL.LU R2, [R1+0x18] ;  /* 0x0000180001027983 */ /* 0x001ee40000300800 */
[----:B---3--:R-:W-:-:S04]  /*e740*/  IADD3 R2, R2, 0x1, RZ ;  /* 0x0000000102027810 */ /* 0x008fc80007ffe0ff */
        /* <DEDUP_REMOVED lines=10> */
.L_x_2596:
[----:B------:R-:W-:Y:S05]  /*e7f0*/  BSYNC B0 ;  /* 0x0000000000007941 */ /* 0x000fea0003800000 */
.L_x_2508:
[----:B------:R-:W3:Y:S01]  /*e800*/  LDL R0, [R1+0x8] ;  /* 0x0000080001007983 */ /* 0x000ee20000100800 */
[----:B------:R-:W-:Y:S01]  /*e810*/  BSSY B0, `(.L_x_2510) ;  /* 0x00000ff000007945 */ /* 0x000fe20003800000 */
[----:B---3--:R-:W-:-:S13]  /*e820*/  ISETP.GE.AND P0, PT, R0, 0x2, PT ;  /* 0x000000020000780c */ /* 0x008fda0003f06270 */
[----:B------:R-:W-:Y:S05]  /*e830*/  @!P0 BRA `(.L_x_2511) ;  /* 0x0000000c00f08947 */ /* 0x000fea0003800000 */
[----:B------:R-:W-:Y:S01]  /*e840*/  VIADD R0, R0, 0xfffffffe ;  /* 0xfffffffe00007836 */ /* 0x000fe20000000000 */
[----:B------:R-:W-:Y:S01]  /*e850*/  MOV R30, R26 ;  /* 0x0000001a001e7202 */ /* 0x000fe20000000f00 */
[----:B------:R-:W-:Y:S02]  /*e860*/  IMAD.MOV.U32 R17, RZ, RZ, R28 ;  /* 0x000000ffff117224 */ /* 0x000fe400078e001c */
[----:B------:R-:W-:-:S07]  /*e870*/  IMAD.MOV.U32 R10, RZ, RZ, R27 ;  /* 0x000000ffff0a7224 */ /* 0x000fce00078e001b */
.L_x_2524:
[----:B------:R-:W3:Y:S01]  /*e880*/  LDL R8, [R1] ;  /* 0x0000000001087983 */ /* 0x000ee20000100800 */
[----:B------:R-:W1:Y:S01]  /*e890*/  S2R R2, SR_TID.X ;  /* 0x0000000000027919 */ /* 0x000e620000002100 */
[----:B0-----:R-:W0:Y:S01]  /*e8a0*/  S2R R3, SR_TID.X ;  /* 0x0000000000037919 */ /* 0x001e220000002100 */
[----:B-1----:R-:W-:-:S04]  /*e8b0*/  LOP3.LUT R2, R2, 0x7f, RZ, 0xc0, !PT ;  /* 0x0000007f02027812 */ /* 0x002fc800078ec0ff */
[----:B------:R-:W-:Y:S01]  /*e8c0*/  SHF.R.U32.HI R4, RZ, 0x3, R2 ;  /* 0x00000003ff047819 */ /* 0x000fe20000011602 */
[----:B0-----:R-:W-:Y:S01]  /*e8d0*/  IMAD.SHL.U32 R3, R3, 0x10, RZ ;  /* 0x0000001003037824 */ /* 0x001fe200078e00ff */
[----:B------:R-:W0:Y:S04]  /*e8e0*/  LDC R2, c[0x0][0x430] ;  /* 0x00010c00ff027b82 */ /* 0x000e280000000800 */
[----:B------:R-:W-:-:S04]  /*e8f0*/  LOP3.LUT R3, R4, 0x70, R3, 0xf8, !PT ;  /* 0x0000007004037812 */ /* 0x000fc800078ef803 */
[----:B------:R-:W-:Y:S01]  /*e900*/  ISETP.GT.U32.AND P1, PT, R3, 0x5f, PT ;  /* 0x0000005f0300780c */ /* 0x000fe20003f24070 */
[----:B------:R-:W-:-:S12]  /*e910*/  IMAD R7, R0, 0x60, R37 ;  /* 0x0000006000077824 */ /* 0x000fd800078e0225 */
[----:B------:R-:W1:Y:S01]  /*e920*/  @!P1 LDC.64 R4, c[0x0][0x428] ;  /* 0x00010a00ff049b82 */ /* 0x000e620000000a00 */
[----:B0-----:R-:W-:-:S13]  /*e930*/  ISETP.NE.AND P0, PT, R2, 0x1, PT ;  /* 0x000000010200780c */ /* 0x001fda0003f05270 */
[----:B------:R-:W0:Y:S08]  /*e940*/  @P0 LDC R6, c[0x0][0x434] ;  /* 0x00010d00ff060b82 */ /* 0x000e300000000800 */
[----:B------:R-:W4:Y:S01]  /*e950*/  @P0 LDC R2, c[0x0][0x438] ;  /* 0x00010e00ff020b82 */ /* 0x000f220000000800 */
[----:B------:R-:W-:-:S04]  /*e960*/  IMAD.IADD R7, R3, 0x1, R7 ;  /* 0x0000000103077824 */ /* 0x000fc800078e0207 */
[----:B0-----:R-:W-:-:S04]  /*e970*/  @P0 IMAD.HI.U32 R3, R7, R6, RZ ;  /* 0x0000000607030227 */ /* 0x001fc800078e00ff */
[----:B------:R-:W-:Y:S01]  /*e980*/  IMAD.MOV.U32 R6, RZ, RZ, R7 ;  /* 0x000000ffff067224 */ /* 0x000fe200078e0007 */
[----:B----4-:R-:W-:-:S04]  /*e990*/  @P0 SHF.R.U32.HI R6, RZ, R2, R3 ;  /* 0x00000002ff060219 */ /* 0x010fc80000011603 */
[--C-:B------:R-:W-:Y:S01]  /*e9a0*/  @!P1 SHF.R.S32.HI R3, RZ, 0x1f, R6.reuse ;  /* 0x0000001fff039819 */ /* 0x100fe20000011406 */
[----:B------:R-:W-:-:S04]  /*e9b0*/  @!P1 IMAD.MOV.U32 R2, RZ, RZ, R6 ;  /* 0x000000ffff029224 */ /* 0x000fc800078e0006 */
[----:B-1----:R-:W-:-:S04]  /*e9c0*/  @!P1 IMAD.WIDE.U32 R2, R31, R4, R2 ;  /* 0x000000041f029225 */ /* 0x002fc800078e0002 */
[----:B------:R-:W-:Y:S02]  /*e9d0*/  IMAD.U32 R9, RZ, RZ, UR38 ;  /* 0x00000026ff097e24 */ /* 0x000fe4000f8e00ff */
[----:B------:R-:W-:Y:S01]  /*e9e0*/  VIADD R27, R10, 0x1 ;  /* 0x000000010a1b7836 */ /* 0x000fe20000000000 */
[----:B------:R-:W-:Y:S05]  /*e9f0*/  YIELD ;  /* 0x0000000000007946 */ /* 0x000fea0003800000 */
[----:B------:R-:W-:Y:S01]  /*ea00*/  ULDC UR4, c[0x0][0x430] ;  /* 0x00010c0000047ab9 */ /* 0x000fe20000000800 */
[----:B------:R-:W-:Y:S01]  /*ea10*/  MOV R26, R0 ;  /* 0x00000000001a7202 */ /* 0x000fe20000000f00 */
[----:B---3--:R-:W-:-:S04]  /*ea20*/  @!P1 IMAD R8, R8, R4, RZ ;  /* 0x0000000408089224 */ /* 0x008fc800078e02ff */
[----:B------:R-:W-:Y:S02]  /*ea30*/  @!P1 IMAD R8, R31, R5, R8 ;  /* 0x000000051f089224 */ /* 0x000fe400078e0208 */
[----:B------:R-:W0:Y:S03]  /*ea40*/  @!P1 LDC.64 R4, c[0x0][0x418] ;  /* 0x00010600ff049b82 */ /* 0x000e260000000a00 */
[----:B------:R-:W-:Y:S02]  /*ea50*/  @!P1 IADD3 R8, R8, R3, RZ ;  /* 0x0000000308089210 */ /* 0x000fe40007ffe0ff */
[----:B0-----:R-:W-:-:S04]  /*ea60*/  @!P1 LEA R4, P0, R2, R4, 0x2 ;  /* 0x0000000402049211 */ /* 0x001fc800078010ff */
[----:B------:R-:W-:Y:S01]  /*ea70*/  @!P1 LEA.HI.X R5, R2, R5, R8, 0x2, P0 ;  /* 0x0000000502059211 */ /* 0x000fe200000f1408 */
[----:B------:R-:W-:-:S06]  /*ea80*/  IMAD.MOV.U32 R8, RZ, RZ, RZ ;  /* 0x000000ffff087224 */ /* 0x000fcc00078e00ff */
[----:B------:R0:W5:Y:S01]  /*ea90*/  @!P1 LDG.E R8, desc[UR36][R4.64] ;  /* 0x0000002404089981 */ /* 0x000162000c1e1900 */
[----:B------:R-:W-:Y:S01]  /*eaa0*/  ISETP.NE.AND P1, PT, R9, 0x3, PT ;  /* 0x000000030900780c */ /* 0x000fe20003f25270 */
[----:B------:R-:W-:Y:S01]  /*eab0*/  IMAD.MOV R2, RZ, RZ, -R6 ;  /* 0x000000ffff027224 */ /* 0x000fe200078e0a06 */
[----:B------:R-:W-:-:S03]  /*eac0*/  ISETP.NE.AND P0, PT, R27, 0x2, PT ;  /* 0x000000021b00780c */ /* 0x000fc60003f05270 */
[----:B------:R-:W-:Y:S01]  /*ead0*/  IMAD R7, R2, UR4, R7 ;  /* 0x0000000402077c24 */ /* 0x000fe2000f8e0207 */
[----:B------:R-:W-:Y:S02]  /*eae0*/  SEL R28, RZ, 0x1, P0 ;  /* 0x00000001ff1c7807 */ /* 0x000fe40000000000 */
[----:B------:R-:W-:Y:S02]  /*eaf0*/  SEL R27, R27, RZ, P0 ;  /* 0x000000ff1b1b7207 */ /* 0x000fe40000000000 */
[----:B------:R-:W-:-:S03]  /*eb00*/  LOP3.LUT R28, R17, R28, RZ, 0x3c, !PT ;  /* 0x0000001c111c7212 */ /* 0x000fc600078e3cff */
[----:B0-----:R-:W-:Y:S05]  /*eb10*/  @!P1 BRA `(.L_x_2512) ;  /* 0x0000000000049947 */ /* 0x001fea0003800000 */
[----:B------:R-:W-:Y:S01]  /*eb20*/  BPT.TRAP 0x1 ;  /* 0x000000040000795c */ /* 0x000fe20000300000 */
.L_x_2512:
[----:B------:R-:W-:Y:S01]  /*eb30*/  IMAD R6, R27, 0x8, R22 ;  /* 0x000000081b067824 */ /* 0x000fe200078e0216 */
[----:B------:R-:W-:Y:S01]  /*eb40*/  SHF.L.U32 R3, R28, 0x1f, RZ ;  /* 0x0000001f1c037819 */ /* 0x000fe200000006ff */
[----:B------:R-:W-:Y:S03]  /*eb50*/  BSSY B1, `(.L_x_2513) ;  /* 0x0000003000017945 */ /* 0x000fe60003800000 */
[----:B------:R-:W0:Y:S02]  /*eb60*/  SYNCS.PHASECHK.TRANS64.TRYWAIT P0, [R6+URZ+0x2a840], R3 ;  /* 0x02a84003060075a7 */ /* 0x000e24000800017f */
[----:B0-----:R-:W-:Y:S05]  /*eb70*/  @!P0 BRA `(.L_x_2514) ;  /* 0x0000003800a08947 */ /* 0x001fea0003800000 */
.L_x_2597:
[----:B------:R-:W-:Y:S05]  /*eb80*/  BSYNC B1 ;  /* 0x0000000000017941 */ /* 0x000fea0003800000 */
.L_x_2513:
        /* <DEDUP_REMOVED lines=30> */
[----:B0-----:R-:W-:-:S03]  /*ed70*/  SHF.L.U32 R11, R3, 0x3, RZ ;  /* 0x00000003030b7819 */ /* 0x001fc600000006ff */
[----:B------:R-:W0:Y:S01]  /*ed80*/  SHFL.IDX PT, R3, R5, RZ, 0x181f ;  /* 0x00181fff05037589 */ /* 0x000e2200000e0000 */
        /* <DEDUP_REMOVED lines=35> */
[----:B-1-3--:R0:W3:Y:S02]  /*efc0*/  SHFL.IDX PT, R2, R9, 0x5, 0x181f ;  /* 0x00b81f0009027f89 */ /* 0x00a0e400000e0000 */
.L_x_2611:
[----:B---3--:R-:W-:-:S05]  /*efd0*/  IADD3 R2, P0, R2, R0, RZ ;  /* 0x0000000002027210 */ /* 0x008fca0007f1e0ff */
        /* <DEDUP_REMOVED lines=9> */
.L_x_2516:
[----:B------:R-:W-:Y:S02]  /*f070*/  PLOP3.LUT P1, PT, P1, P0, PT, 0xa2, 0x0 ;  /* 0x000000000000781c */ /* 0x000fe40000f21472 */
[----:B------:R-:W-:-:S08]  /*f080*/  @P0 R2UR P1, UR4, R6 ;  /* 0x00000000060402ca */ /* 0x000fd00000020000 */
[----:B------:R-:W-:-:S05]  /*f090*/  @P0 PLOP3.LUT P0, PT, P1, PT, PT, 0x80, 0x0 ;  /* 0x000000000000081c */ /* 0x000fca0000f0f070 */
[----:B------:R-:W-:Y:S01]  /*f0a0*/  @!P1 SYNCS.ARRIVE.TRANS64.RED.A0T1 RZ, [UR4+0x2a830], RZ ;  /* 0x02a830ffffff99a7 */ /* 0x000fe20008200404 */
[----:B------:R-:W-:Y:S07]  /*f0b0*/  @!P1 ARRIVES.LDGSTSBAR.64.TRANSCNT [UR4+0x2a830] ;  /* 0x02a83000ff0099b0 */ /* 0x000fee0008000a84 */
[----:B------:R-:W-:Y:S05]  /*f0c0*/  @P0 BRA.U.ANY `(.L_x_2516) ;  /* 0xfffffffd00e80947 */ /* 0x000fea000393ffff */
[----:B------:R-:W-:Y:S01]  /*f0d0*/  NOP ;  /* 0x0000000000007918 */ /* 0x000fe20000000000 */
[----:B-1----:R-:W-:-:S05]  /*f0e0*/  IMAD.U32 R2, RZ, RZ, UR38 ;  /* 0x00000026ff027e24 */ /* 0x002fca000f8e00ff */
[----:B------:R-:W-:-:S13]  /*f0f0*/  ISETP.NE.AND P2, PT, R2, 0x3, PT ;  /* 0x000000030200780c */ /* 0x000fda0003f45270 */
[----:B------:R-:W-:Y:S05]  /*f100*/  @!P2 BRA `(.L_x_2517) ;  /* 0x000000000004a947 */ /* 0x000fea0003800000 */
[----:B------:R-:W-:Y:S01]  /*f110*/  BPT.TRAP 0x1 ;  /* 0x000000040000795c */ /* 0x000fe20000300000 */
.L_x_2517:
[----:B------:R1:W-:Y:S01]  /*f120*/  SYNCS.ARRIVE.TRANS64.A1T0 RZ, [R6+URZ+0x2a830], RZ ;  /* 0x02a830ff06ff79a7 */ /* 0x0003e2000810003f */
[----:B------:R-:W-:Y:S05]  /*f130*/  @!P2 BRA `(.L_x_2518) ;  /* 0x000000000004a947 */ /* 0x000fea0003800000 */
[----:B------:R-:W-:Y:S01]  /*f140*/  BPT.TRAP 0x1 ;  /* 0x000000040000795c */ /* 0x000fe20000300000 */
.L_x_2518:
[----:B------:R-:W-:Y:S01]  /*f150*/  SHF.L.U32 R2, R17, 0x1f, RZ ;  /* 0x0000001f11027819 */ /* 0x000fe200000006ff */
[----:B------:R-:W-:Y:S01]  /*f160*/  BSSY B1, `(.L_x_2519) ;  /* 0x0000004000017945 */ /* 0x000fe20003800000 */
[----:B------:R-:W-:-:S04]  /*f170*/  LEA R4, R10, R22, 0x3 ;  /* 0x000000160a047211 */ /* 0x000fc800078e18ff */
[----:B------:R-:W3:Y:S02]  /*f180*/  SYNCS.PHASECHK.TRANS64.TRYWAIT P0, [R4+URZ+0x2a860], R2 ;  /* 0x02a86002040075a7 */ /* 0x000ee4000800017f */
[----:B---3--:R-:W-:Y:S05]  /*f190*/  @!P0 BRA `(.L_x_2520) ;  /* 0x0000003c00088947 */ /* 0x008fea0003800000 */
.L_x_2612:
[----:B------:R-:W-:Y:S05]  /*f1a0*/  BSYNC B1 ;  /* 0x0000000000017941 */ /* 0x000fea0003800000 */
.L_x_2519:
[----:B------:R-:W4:Y:S01]  /*f1b0*/  S2R R3, SR_TID.X ;  /* 0x0000000000037919 */ /* 0x000f220000002100 */
[----:B------:R-:W-:Y:S01]  /*f1c0*/  UMOV UR4, 0xffffffff ;  /* 0xffffffff00047882 */ /* 0x000fe20000000000 */
[----:B-1----:R-:W-:Y:S01]  /*f1d0*/  IMAD R6, R30, -0x60, R36 ;  /* 0xffffffa01e067824 */ /* 0x002fe200078e0224 */
[----:B------:R-:W-:Y:S01]  /*f1e0*/  LOP3.LUT P0, RZ, R29, 0x2, RZ, 0xc0, !PT ;  /* 0x000000021dff7812 */ /* 0x000fe2000780c0ff */
[----:B0-----:R-:W-:Y:S01]  /*f1f0*/  IMAD R5, R10, 0x3000, R33 ;  /* 0x000030000a057824 */ /* 0x001fe200078e0221 */
[----:B----4-:R-:W-:-:S04]  /*f200*/  LOP3.LUT R3, R3, 0x7f, RZ, 0xc0, !PT ;  /* 0x0000007f03037812 */ /* 0x010fc800078ec0ff */
[----:B------:R-:W-:-:S05]  /*f210*/  SHF.R.U32.HI R3, RZ, 0x3, R3 ;  /* 0x00000003ff037819 */ /* 0x000fca0000011603 */
[----:B------:R-:W-:Y:S01]  /*f220*/  IMAD.IADD R6, R6, 0x1, -R3 ;  /* 0x0000000106067824 */ /* 0x000fe200078e0a03 */
[----:B------:R-:W-:Y:S06]  /*f230*/  BRA.DIV UR4, `(.L_x_2521) ;  /* 0x0000003a04f47947 */ /* 0x000fec000b800000 */
[----:B---3--:R-:W0:Y:S01]  /*f240*/  SHFL.IDX PT, R2, R23, RZ, 0x181f ;  /* 0x00181fff17027589 */ /* 0x008e2200000e0000 */
[----:B------:R-:W-:-:S03]  /*f250*/  IMAD R5, R5, 0x2, R22 ;  /* 0x0000000205057824 */ /* 0x000fc600078e0216 */
[----:B------:R-:W1:Y:S04]  /*f260*/  SHFL.IDX PT, R3, R24, RZ, 0x181f ;  /* 0x00181fff18037589 */ /* 0x000e6800000e0000 */
[----:B--2---:R-:W-:Y:S01]  /*f270*/  SHFL.IDX PT, R14, R23, 0x5, 0x181f ;  /* 0x00b81f00170e7f89 */ /* 0x004fe200000e0000 */
[----:B0-----:R-:W-:-:S05]  /*f280*/  IADD3 R2, P1, R2, R0, RZ ;  /* 0x0000000002027210 */ /* 0x001fca0007f3e0ff */
[----:B-1----:R-:W-:Y:S01]  /*f290*/  IMAD.X R3, RZ, RZ, R3, P1 ;  /* 0x000000ffff037224 */ /* 0x002fe200008e0603 */
[----:B------:R-:W-:-:S04]  /*f2a0*/  LOP3.LUT P1, RZ, R29, 0x1, RZ, 0xc0, !PT ;  /* 0x000000011dff7812 */ /* 0x000fc8000782c0ff */
        /* <DEDUP_REMOVED lines=34> */
[----:B------:R0:W-:Y:S01]  /*f4d0*/  LDGSTS.E.BYPASS.LTC128B.128 [R5+0x2400], desc[UR36][R2.64], !P2 ;  /* 0x0240000002057fae */ /* 0x0001e2000d101d64 */
[----:B------:R-:W-:-:S13]  /*f4e0*/  ISETP.LT.OR P2, PT, R6, 0x41, !P0 ;  /* 0x000000410600780c */ /* 0x000fda0004741670 */
[----:B--2---:R0:W-:Y:S02]  /*f4f0*/  LDGSTS.E.BYPASS.LTC128B.128 [R5+0x5400], desc[UR36][R2.64+0x80], !P2 ;  /* 0x0540008002057fae */ /* 0x0041e4000d101d64 */
.L_x_2626:
[C---:B------:R-:W-:Y:S01]  /*f500*/  ISETP.LT.OR P1, PT, R6.reuse, 0x51, !P1 ;  /* 0x000000510600780c */ /* 0x040fe20004f21670 */
[----:B------:R-:W-:Y:S01]  /*f510*/  ULDC.64 UR4, c[0x0][0x328] ;  /* 0x0000ca0000047ab9 */ /* 0x000fe20000000a00 */
[----:B------:R-:W-:Y:S01]  /*f520*/  ISETP.LT.OR P0, PT, R6, 0x51, !P0 ;  /* 0x000000510600780c */ /* 0x000fe20004701670 */
[----:B------:R-:W-:Y:S01]  /*f530*/  IMAD R20, R20, UR4, RZ ;  /* 0x0000000414147c24 */ /* 0x000fe2000f8e02ff */
[----:B01----:R-:W-:-:S03]  /*f540*/  IADD3 R2, P2, R14, R0, RZ ;  /* 0x000000000e027210 */ /* 0x003fc60007f5e0ff */
        /* <DEDUP_REMOVED lines=16> */
.L_x_2522:
        /* <DEDUP_REMOVED lines=11> */
.L_x_2523:
        /* <DEDUP_REMOVED lines=16> */
.L_x_2511:
[----:B------:R-:W-:Y:S05]  /*f800*/  BSYNC B0 ;  /* 0x0000000000007941 */ /* 0x000fea0003800000 */
.L_x_2510:
        /* <DEDUP_REMOVED lines=11> */
[----:B0-----:R-:W3:Y:S01]  /*f8c0*/  @P0 ATOMG.E.ADD.STRONG.GPU PT, R3, desc[UR36][R2.64], R5 ;  /* 0x00000005020309a8 */ /* 0x001ee200081ee1e4 */
[----:B------:R-:W0:Y:S02]  /*f8d0*/  S2R R4, SR_LTMASK ;  /* 0x0000000000047919 */ /* 0x000e240000003900 */
[----:B0-----:R-:W-:-:S04]  /*f8e0*/  LOP3.LUT R4, R4, UR4, RZ, 0xc0, !PT ;  /* 0x0000000404047c12 */ /* 0x001fc8000f8ec0ff */
[----:B------:R-:W0:Y:S01]  /*f8f0*/  POPC R7, R4 ;  /* 0x0000000400077309 */ /* 0x000e220000000000 */
[----:B---3--:R-:W0:Y:S02]  /*f900*/  SHFL.IDX PT, R0, R3, R0, 0x1f ;  /* 0x00001f0003007589 */ /* 0x008e2400000e0000 */
[----:B0-----:R-:W-:-:S07]  /*f910*/  IADD3 R16, R0, UR39, R7 ;  /* 0x0000002700107c10 */ /* 0x001fce000fffe007 */
.L_x_2526:
[----:B------:R-:W-:Y:S05]  /*f920*/  BSYNC B0 ;  /* 0x0000000000007941 */ /* 0x000fea0003800000 */
.L_x_2525:
[----:B------:R-:W-:-:S05]  /*f930*/  IMAD.U32 R0, RZ, RZ, UR38 ;  /* 0x00000026ff007e24 */ /* 0x000fca000f8e00ff */
[----:B------:R-:W-:-:S13]  /*f940*/  ISETP.NE.AND P0, PT, R0, 0x3, PT ;  /* 0x000000030000780c */ /* 0x000fda0003f05270 */
[----:B------:R-:W-:Y:S05]  /*f950*/  @!P0 BRA `(.L_x_2527) ;  /* 0x0000000000048947 */ /* 0x000fea0003800000 */
[----:B------:R-:W-:Y:S01]  /*f960*/  BPT.TRAP 0x1 ;  /* 0x000000040000795c */ /* 0x000fe20000300000 */
.L_x_2527:
[----:B------:R-:W-:Y:S01]  /*f970*/  IMAD R0, R27, 0x8, R22 ;  /* 0x000000081b007824 */ /* 0x000fe200078e0216 */
[----:B0-----:R-:W-:Y:S01]  /*f980*/  SHF.L.U32 R3, R28, 0x1f, RZ ;  /* 0x0000001f1c037819 */ /* 0x001fe200000006ff */
[----:B------:R-:W-:Y:S01]  /*f990*/  BSSY B0, `(.L_x_2528) ;  /* 0x0000004000007945 */ /* 0x000fe20003800000 */
[----:B------:R-:W-:Y:S02]  /*f9a0*/  IMAD R6, R26, -0x60, R36 ;  /* 0xffffffa01a067824 */ /* 0x000fe400078e0224 */
[----:B------:R-:W0:Y:S02]  /*f9b0*/  SYNCS.PHASECHK.TRANS64.TRYWAIT P0, [R0+URZ+0x2a860], R3 ;  /* 0x02a86003000075a7 */ /* 0x000e24000800017f */
[----:B0-----:R-:W-:Y:S05]  /*f9c0*/  @!P0 BRA `(.L_x_2529) ;  /* 0x0000003800fc8947 */ /* 0x001fea0003800000 */
.L_x_2627:
[----:B------:R-:W-:Y:S05]  /*f9d0*/  BSYNC B0 ;  /* 0x0000000000007941 */ /* 0x000fea0003800000 */
.L_x_2528:
        /* <DEDUP_REMOVED lines=8> */
[----:B------:R-:W-:Y:S01]  /*fa60*/  LOP3.LUT P0, RZ, R29, 0x2, RZ, 0xc0, !PT ;  /* 0x000000021dff7812 */ /* 0x000fe2000780c0ff */
[----:B------:R-:W-:Y:S01]  /*fa70*/  IMAD R4, R7, 0x2, R22 ;  /* 0x0000000207047824 */ /* 0x000fe200078e0216 */
[----:B--2---:R-:W2:Y:S02]  /*fa80*/  SHFL.IDX PT, R14, R23, RZ, 0x181f ;  /* 0x00181fff170e7589 */ /* 0x004ea400000e0000 */
        /* <DEDUP_REMOVED lines=46> */
.L_x_2641:
        /* <DEDUP_REMOVED lines=11> */
.L_x_2531:
[----:B------:R-:W-:Y:S02]  /*fe20*/  PLOP3.LUT P1, PT, P1, P0, PT, 0xa2, 0x0 ;  /* 0x000000000000781c */ /* 0x000fe40000f21472 */
[----:B------:R-:W-:-:S08]  /*fe30*/  @P0 R2UR P1, UR4, R0 ;  /* 0x00000000000402ca */ /* 0x000fd00000020000 */
[----:B------:R-:W-:-:S05]  /*fe40*/  @P0 PLOP3.LUT P0, PT, P1, PT, PT, 0x80, 0x0 ;  /* 0x000000000000081c */ /* 0x000fca0000f0f070 */
[----:B------:R-:W-:Y:S01]  /*fe50*/  @!P1 SYNCS.ARRIVE.TRANS64.RED.A0T1 RZ, [UR4+0x2a850], RZ ;  /* 0x02a850ffffff99a7 */ /* 0x000fe20008200404 */
[----:B------:R-:W-:Y:S07]  /*fe60*/  @!P1 ARRIVES.LDGSTSBAR.64.TRANSCNT [UR4+0x2a850] ;  /* 0x02a85000ff0099b0 */ /* 0x000fee0008000a84 */
[----:B------:R-:W-:Y:S05]  /*fe70*/  @P0 BRA.U.ANY `(.L_x_2531) ;  /* 0xfffffffd00e80947 */ /* 0x000fea000393ffff */
[----:B------:R-:W-:Y:S01]  /*fe80*/  NOP ;  /* 0x0000000000007918 */ /* 0x000fe20000000000 */
[----:B0-----:R-:W-:-:S04]  /*fe90*/  MOV R2, UR38 ;  /* 0x0000002600027c02 */ /* 0x001fc80008000f00 */
[----:B------:R-:W-:-:S13]  /*fea0*/  ISETP.NE.AND P2, PT, R2, 0x3, PT ;  /* 0x000000030200780c */ /* 0x000fda0003f45270 */
[----:B------:R-:W-:Y:S05]  /*feb0*/  @!P2 BRA `(.L_x_2532) ;  /* 0x000000000004a947 */ /* 0x000fea0003800000 */
[----:B------:R-:W-:Y:S01]  /*fec0*/  BPT.TRAP 0x1 ;  /* 0x000000040000795c */ /* 0x000fe20000300000 */
.L_x_2532:
[----:B------:R0:W-:Y:S01]  /*fed0*/  SYNCS.ARRIVE.TRANS64.A1T0 RZ, [R0+URZ+0x2a850], RZ ;  /* 0x02a850ff00ff79a7 */ /* 0x0001e2000810003f */
[----:B------:R-:W-:-:S05]  /*fee0*/  VIADD R27, R27, 0x1 ;  /* 0x000000011b1b7836 */ /* 0x000fca0000000000 */
[----:B------:R-:W-:-:S04]  /*fef0*/  ISETP.NE.AND P0, PT, R27, 0x2, PT ;  /* 0x000000021b00780c */ /* 0x000fc80003f05270 */
[----:B------:R-:W-:Y:S02]  /*ff00*/  SEL R3, RZ, 0x1, P0 ;  /* 0x00000001ff037807 */ /* 0x000fe40000000000 */
[----:B------:R-:W-:Y:S02]  /*ff10*/  SEL R27, R27, RZ, P0 ;  /* 0x000000ff1b1b7207 */ /* 0x000fe40000000000 */
[----:B0-----:R-:W-:-:S07]  /*ff20*/  LOP3.LUT R28, R28, R3, RZ, 0x3c, !PT ;  /* 0x000000031c1c7212 */ /* 0x001fce00078e3cff */
.L_x_2489:
[----:B------:R-:W-:Y:S05]  /*ff30*/  BSYNC B7 ;  /* 0x0000000000077941 */ /* 0x000fea0003800000 */
.L_x_2487:
        /* <DEDUP_REMOVED lines=8> */
[----:B------:R0:W1:Y:S01]  /*ffc0*/  LDS.128 R16, [R22+0x2a8d0] ;  /* 0x02a8d00016107984 */ /* 0x0000620000000c00 */
[----:B------:R-:W-:Y:S06]  /*ffd0*/  BAR.ARV 0x4, 0x180 ;  /* 0x0106000000007b1d */ /* 0x000fec0000002000 */
[----:B------:R-:W-:Y:S05]  /*ffe0*/  BRA `(.L_x_2534) ;  /* 0x0000000800cc7947 */ /* 0x000fea0003800000 */
.L_x_2533:
[----:B------:R-:W0:Y:S01]  /*fff0*/  S2R R0, SR_TID.X ;  /* 0x0000000000007919 */ /* 0x000e220000002100 */
[----:B------:R-:W-:Y:S01]  /*10000*/  UMOV UR4, 0xffffffff ;  /* 0xffffffff00047882 */ /* 0x000fe20000000000 */
[----:B0-----:R-:W-:-:S04]  /*10010*/  LOP3.LUT R8, R0, 0x1f, RZ, 0xc0, !PT ;  /* 0x0000001f00087812 */ /* 0x001fc800078ec0ff */
[----:B------:R-:W-:Y:S01]  /*10020*/  ISETP.NE.AND P0, PT, R8, 0x1f, PT ;  /* 0x0000001f0800780c */ /* 0x000fe20003f05270 */
[----:B------:R-:W-:-:S12]  /*10030*/  BRA.DIV UR4, `(.L_x_2535) ;  /* 0x0000003e04607947 */ /* 0x000fd8000b800000 */
[----:B------:R-:W-:Y:S01]  /*10040*/  IMAD.IADD R5, R19, 0x1, R8 ;  /* 0x0000000113057824 */ /* 0x000fe200078e0208 */
[----:B------:R-:W-:-:S04]  /*10050*/  ULDC UR4, c[0x0][0xc3c] ;  /* 0x00030f0000047ab9 */ /* 0x000fc80000000800 */
[----:B------:R-:W-:-:S13]  /*10060*/  ISETP.GE.OR P1, PT, R5, UR4, !P0 ;  /* 0x0000000405007c0c */ /* 0x000fda000c726670 */
[----:B------:R-:W0:Y:S02]  /*10070*/  @!P1 LDC.64 R2, c[0x0][0xc80] ;  /* 0x00032000ff029b82 */ /* 0x000e240000000a00 */
[----:B0-----:R-:W-:-:S06]  /*10080*/  @!P1 IMAD.WIDE R2, R5, 0x4, R2 ;  /* 0x0000000405029825 */ /* 0x001fcc00078e0202 */
[----:B------:R-:W2:Y:S01]  /*10090*/  @!P1 LDG.E R2, desc[UR36][R2.64] ;  /* 0x0000002402029981 */ /* 0x000ea2000c1e1900 */
[----:B------:R-:W-:Y:S01]  /*100a0*/  IMAD.MOV.U32 R4, RZ, RZ, RZ ;  /* 0x000000ffff047224 */ /* 0x000fe200078e00ff */
[C---:B------:R-:W-:Y:S02]  /*100b0*/  ISETP.GE.U32.AND P2, PT, R8.reuse, 0x2, PT ;  /* 0x000000020800780c */ /* 0x040fe40003f46070 */
[C---:B------:R-:W-:Y:S01]  /*100c0*/  ISETP.GE.U32.AND P3, PT, R8.reuse, 0x4, PT ;  /* 0x000000040800780c */ /* 0x040fe20003f66070 */
[----:B------:R-:W-:Y:S01]  /*100d0*/  SHFL.IDX PT, R0, R16, 0x1, 0x1f ;  /* 0x00201f0010007f89 */ /* 0x000fe200000e0000 */
[C---:B------:R-:W-:Y:S02]  /*100e0*/  ISETP.GE.U32.AND P4, PT, R8.reuse, 0x8, PT ;  /* 0x000000080800780c */ /* 0x040fe40003f86070 */
[----:B------:R-:W-:Y:S02]  /*100f0*/  ISETP.GE.U32.AND P5, PT, R8, 0x10, PT ;  /* 0x000000100800780c */ /* 0x000fe40003fa6070 */
[----:B--2---:R-:W-:-:S02]  /*10100*/  @!P1 MOV R4, R2 ;  /* 0x0000000200049202 */ /* 0x004fc40000000f00 */
[----:B------:R-:W-:-:S03]  /*10110*/  ISETP.NE.AND P1, PT, R8, RZ, PT ;  /* 0x000000ff0800720c */ /* 0x000fc60003f25270 */
[----:B------:R-:W0:Y:S02]  /*10120*/  SHFL.UP PT, R14, R4, 0x1, RZ ;  /* 0x04200000040e7989 */ /* 0x000e2400000e00ff */
[----:B0-----:R-:W-:-:S05]  /*10130*/  SEL R5, R14, RZ, P1 ;  /* 0x000000ff0e057207 */ /* 0x001fca0000800000 */
[----:B------:R-:W-:Y:S02]  /*10140*/  IMAD.IADD R6, R4, 0x1, R5 ;  /* 0x0000000104067824 */ /* 0x000fe400078e0205 */
[----:B------:R-:W-:Y:S04]  /*10150*/  SHFL.IDX PT, R5, R16, RZ, 0x1f ;  /* 0x00001fff10057589 */ /* 0x000fe800000e0000 */
        /* <DEDUP_REMOVED lines=12> */
[----:B------:R0:W1:Y:S02]  /*10220*/  SHFL.IDX PT, R14, R6, 0x1f, 0x1f ;  /* 0x03e01f00060e7f89 */ /* 0x00006400000e0000 */
.L_x_2651:
[----:B------:R-:W-:Y:S02]  /*10230*/  ULDC UR4, c[0x0][0xc38] ;  /* 0x00030e0000047ab9 */ /* 0x000fe40000000800 */
[----:B------:R-:W-:-:S04]  /*10240*/  IMAD.U32 R7, RZ, RZ, UR4 ;  /* 0x00000004ff077e24 */ /* 0x000fc8000f8e00ff */
[----:B-1----:R-:W-:-:S04]  /*10250*/  IMAD R3, R14, R7, RZ ;  /* 0x000000070e037224 */ /* 0x002fc800078e02ff */
[----:B------:R-:W-:-:S05]  /*10260*/  IMAD.IADD R8, R0, 0x1, R3 ;  /* 0x0000000100087824 */ /* 0x000fca00078e0203 */
[----:B------:R-:W-:-:S13]  /*10270*/  ISETP.GT.AND P6, PT, R8, R5, PT ;  /* 0x000000050800720c */ /* 0x000fda0003fc4270 */
[----:B------:R-:W-:Y:S05]  /*10280*/  @P6 BRA `(.L_x_2536) ;  /* 0x00000000009c6947 */ /* 0x000fea0003800000 */
.L_x_2541:
[----:B------:R-:W1:Y:S01]  /*10290*/  LDC R0, c[0x0][0xc3c] ;  /* 0x00030f00ff007b82 */ /* 0x000e620000000800 */
[----:B------:R-:W-:-:S05]  /*102a0*/  VIADD R19, R19, 0x1f ;  /* 0x0000001f13137836 */ /* 0x000fca0000000000 */
[----:B-1----:R-:W-:-:S13]  /*102b0*/  ISETP.GE.AND P6, PT, R19, R0, PT ;  /* 0x000000001300720c */ /* 0x002fda0003fc6270 */
[----:B------:R-:W-:Y:S05]  /*102c0*/  @P6 BRA `(.L_x_2537) ;  /* 0x0000000400d06947 */ /* 0x000fea0003800000 */
[----:B------:R-:W1:Y:S01]  /*102d0*/  S2R R2, SR_TID.X ;  /* 0x0000000000027919 */ /* 0x000e620000002100 */
[----:B------:R-:W-:Y:S01]  /*102e0*/  BSSY B0, `(.L_x_2538) ;  /* 0x0000009000007945 */ /* 0x000fe20003800000 */
[----:B------:R-:W-:Y:S02]  /*102f0*/  MOV R4, RZ ;  /* 0x000000ff00047202 */ /* 0x000fe40000000f00 */
[----:B-1----:R-:W-:-:S05]  /*10300*/  LOP3.LUT R2, R2, 0x1f, RZ, 0xc0, !PT ;  /* 0x0000001f02027812 */ /* 0x002fca00078ec0ff */
[----:B------:R-:W-:-:S05]  /*10310*/  IMAD.IADD R7, R19, 0x1, R2 ;  /* 0x0000000113077824 */ /* 0x000fca00078e0202 */
[----:B------:R-:W-:-:S13]  /*10320*/  ISETP.GE.OR P6, PT, R7, R0, !P0 ;  /* 0x000000000700720c */ /* 0x000fda00047c6670 */
[----:B------:R-:W-:Y:S05]  /*10330*/  @P6 BRA `(.L_x_2539) ;  /* 0x00000000000c6947 */ /* 0x000fea0003800000 */
[----:B------:R-:W1:Y:S02]  /*10340*/  LDC.64 R2, c[0x0][0xc80] ;  /* 0x00032000ff027b82 */ /* 0x000e640000000a00 */
[----:B-1----:R-:W-:-:S05]  /*10350*/  IMAD.WIDE R2, R7, 0x4, R2 ;  /* 0x0000000407027825 */ /* 0x002fca00078e0202 */
[----:B------:R1:W5:Y:S02]  /*10360*/  LDG.E R4, desc[UR36][R2.64] ;  /* 0x0000002402047981 */ /* 0x000364000c1e1900 */
.L_x_2539:
[----:B------:R-:W-:Y:S05]  /*10370*/  BSYNC B0 ;  /* 0x0000000000007941 */ /* 0x000fea0003800000 */
.L_x_2538:
[----:B------:R-:W-:-:S03]  /*10380*/  UMOV UR4, 0xffffffff ;  /* 0xffffffff00047882 */ /* 0x000fc60000000000 */
[----:B------:R-:W-:Y:S05]  /*10390*/  BRA.DIV UR4, `(.L_x_2540) ;  /* 0x0000003e04ac7947 */ /* 0x000fea000b800000 */
[----:B-----5:R-:W2:Y:S02]  /*103a0*/  SHFL.UP PT, R14, R4, 0x1, RZ ;  /* 0x04200000040e7989 */ /* 0x020ea400000e00ff */
[----:B--2---:R-:W-:-:S05]  /*103b0*/  SEL R13, R14, RZ, P1 ;  /* 0x000000ff0e0d7207 */ /* 0x004fca0000800000 */
[----:B------:R-:W-:-:S05]  /*103c0*/  IMAD.IADD R13, R4, 0x1, R13 ;  /* 0x00000001040d7824 */ /* 0x000fca00078e020d */
[----:B------:R-:W2:Y:S02]  /*103d0*/  SHFL.UP PT, R14, R13, 0x2, RZ ;  /* 0x044000000d0e7989 */ /* 0x000ea400000e00ff */
[----:B--2---:R-:W-:-:S05]  /*103e0*/  SEL R0, R14, RZ, P2 ;  /* 0x000000ff0e007207 */ /* 0x004fca0001000000 */
[----:B------:R-:W-:-:S05]  /*103f0*/  IMAD.IADD R0, R13, 0x1, R0 ;  /* 0x000000010d007824 */ /* 0x000fca00078e0200 */
[----:B------:R-:W1:Y:S02]  /*10400*/  SHFL.UP PT, R14, R0, 0x4, RZ ;  /* 0x04800000000e7989 */ /* 0x000e6400000e00ff */
[----:B-1----:R-:W-:-:S05]  /*10410*/  SEL R3, R14, RZ, P3 ;  /* 0x000000ff0e037207 */ /* 0x002fca0001800000 */
[----:B------:R-:W-:-:S05]  /*10420*/  IMAD.IADD R2, R0, 0x1, R3 ;  /* 0x0000000100027824 */ /* 0x000fca00078e0203 */
[----:B------:R-:W1:Y:S02]  /*10430*/  SHFL.UP PT, R14, R2, 0x8, RZ ;  /* 0x05000000020e7989 */ /* 0x000e6400000e00ff */
[----:B-1----:R-:W-:-:S05]  /*10440*/  SEL R3, R14, RZ, P4 ;  /* 0x000000ff0e037207 */ /* 0x002fca0002000000 */
[----:B------:R-:W-:-:S05]  /*10450*/  IMAD.IADD R3, R2, 0x1, R3 ;  /* 0x0000000102037824 */ /* 0x000fca00078e0203 */
[----:B------:R-:W0:Y:S02]  /*10460*/  SHFL.UP PT, R14, R3, 0x10, RZ ;  /* 0x06000000030e7989 */ /* 0x000e2400000e00ff */
[----:B0-----:R-:W-:-:S04]  /*10470*/  SEL R6, R14, RZ, P5 ;  /* 0x000000ff0e067207 */ /* 0x001fc80002800000 */
[----:B------:R-:W-:-:S05]  /*10480*/  IADD3 R6, R3, R6, RZ ;  /* 0x0000000603067210 */ /* 0x000fca0007ffe0ff */
[----:B------:R0:W1:Y:S02]  /*10490*/  SHFL.IDX PT, R14, R6, 0x1f, 0x1f ;  /* 0x03e01f00060e7f89 */ /* 0x00006400000e0000 */
.L_x_2659:
[----:B------:R-:W-:Y:S02]  /*104a0*/  ULDC UR4, c[0x0][0xc38] ;  /* 0x00030e0000047ab9 */ /* 0x000fe40000000800 */
[----:B------:R-:W-:-:S04]  /*104b0*/  IMAD.U32 R7, RZ, RZ, UR4 ;  /* 0x00000004ff077e24 */ /* 0x000fc8000f8e00ff */
[----:B-1----:R-:W-:-:S04]  /*104c0*/  IMAD R3, R14, R7, RZ ;  /* 0x000000070e037224 */ /* 0x002fc800078e02ff */
[----:B------:R-:W-:-:S05]  /*104d0*/  IMAD.IADD R8, R3, 0x1, R8 ;  /* 0x0000000103087824 */ /* 0x000fca00078e0208 */
[----:B------:R-:W-:-:S13]  /*104e0*/  ISETP.GT.AND P6, PT, R8, R5, PT ;  /* 0x000000050800720c */ /* 0x000fda0003fc4270 */
[----:B------:R-:W-:Y:S05]  /*104f0*/  @!P6 BRA `(.L_x_2541) ;  /* 0xfffffffc0064e947 */ /* 0x000fea000383ffff */
.L_x_2536:
        /* <DEDUP_REMOVED lines=8> */
.L_x_2663:
[----:B------:R-:W-:Y:S01]  /*10580*/  ISETP.NE.AND P0, PT, R0, RZ, PT ;  /* 0x000000ff0000720c */ /* 0x000fe20003f05270 */
[----:B------:R-:W-:-:S12]  /*10590*/  IMAD.MOV.U32 R14, RZ, RZ, RZ ;  /* 0x000000ffff0e7224 */ /* 0x000fd800078e00ff */
[----:B------:R-:W-:Y:S05]  /*105a0*/  @!P0 BRA `(.L_x_2543) ;  /* 0x0000000000108947 */ /* 0x000fea0003800000 */
[----:B------:R-:W-:Y:S01]  /*105b0*/  UMOV UR4, 0xffffffff ;  /* 0xffffffff00047882 */ /* 0x000fe20000000000 */
[----:B------:R-:W-:Y:S02]  /*105c0*/  IADD3 R12, R8, -0x1, RZ ;  /* 0xffffffff080c7810 */ /* 0x000fe40007ffe0ff */
[----:B------:R-:W-:Y:S05]  /*105d0*/  BRA.DIV UR4, `(.L_x_2544) ;  /* 0x0000004204207947 */ /* 0x000fea000b800000 */
[----:B------:R3:W4:Y:S02]  /*105e0*/  SHFL.IDX PT, R14, R6, R12, 0x1f ;  /* 0x00001f0c060e7589 */ /* 0x00072400000e0000 */
.L_x_2543:
[----:B------:R-:W5:Y:S01]  /*105f0*/  LDC.64 R2, c[0x0][0xc90] ;  /* 0x00032400ff027b82 */ /* 0x000f620000000a00 */
[----:B------:R-:W-:-:S04]  /*10600*/  IMAD.IADD R19, R8, 0x1, R19 ;  /* 0x0000000108137824 */ /* 0x000fc800078e0213 */
[----:B-----5:R-:W-:-:S05]  /*10610*/  IMAD.WIDE R2, R19, 0x4, R2 ;  /* 0x0000000413027825 */ /* 0x020fca00078e0202 */
[----:B0--3--:R0:W2:Y:S01]  /*10620*/  LDG.E R6, desc[UR36][R2.64] ;  /* 0x0000002402067981 */ /* 0x0090a2000c1e1900 */
[----:B----4-:R-:W-:-:S05]  /*10630*/  IMAD R16, R14, R7, R16 ;  /* 0x000000070e107224 */ /* 0x010fca00078e0210 */
[----:B------:R-:W-:Y:S01]  /*10640*/  IADD3 R5, R5, -R16, RZ ;  /* 0x8000001005057210 */ /* 0x000fe20007ffe0ff */
[----:B0-----:R-:W-:Y:S02]  /*10650*/  IMAD.MOV.U32 R2, RZ, RZ, RZ ;  /* 0x000000ffff027224 */ /* 0x001fe400078e00ff */
[----:B--2---:R-:W-:-:S05]  /*10660*/  IMAD R0, R4, R6, RZ ;  /* 0x0000000604007224 */ /* 0x004fca00078e02ff */
[----:B-1----:R-:W-:-:S04]  /*10670*/  IABS R8, R0 ;  /* 0x0000000000087213 */ /* 0x002fc80000000000 */
[----:B------:R-:W0:Y:S08]  /*10680*/  I2F.RP R9, R8 ;  /* 0x0000000800097306 */ /* 0x000e300000209400 */
[----:B0-----:R-:W0:Y:S02]  /*10690*/  MUFU.RCP R9, R9 ;  /* 0x0000000900097308 */ /* 0x001e240000001000 */
[----:B0-----:R-:W-:Y:S01]  /*106a0*/  VIADD R10, R9, 0xffffffe ;  /* 0x0ffffffe090a7836 */ /* 0x001fe20000000000 */
[----:B------:R-:W-:-:S05]  /*106b0*/  IABS R9, R0 ;  /* 0x0000000000097213 */ /* 0x000fca0000000000 */
[----:B------:R-:W0:Y:S01]  /*106c0*/  F2I.FTZ.U32.TRUNC.NTZ R3, R10 ;  /* 0x0000000a00037305 */ /* 0x000e22000021f000 */
[----:B------:R-:W-:Y:S02]  /*106d0*/  IMAD.MOV R9, RZ, RZ, -R9 ;  /* 0x000000ffff097224 */ /* 0x000fe400078e0a09 */
[----:B0-----:R-:W-:-:S04]  /*106e0*/  IMAD.MOV R11, RZ, RZ, -R3 ;  /* 0x000000ffff0b7224 */ /* 0x001fc800078e0a03 */
[----:B------:R-:W-:-:S04]  /*106f0*/  IMAD R11, R11, R8, RZ ;  /* 0x000000080b0b7224 */ /* 0x000fc800078e02ff */
[----:B------:R-:W-:Y:S01]  /*10700*/  IMAD.HI.U32 R2, R3, R11, R2 ;  /* 0x0000000b03027227 */ /* 0x000fe200078e0002 */
[----:B------:R-:W-:-:S05]  /*10710*/  IABS R3, R5 ;  /* 0x0000000500037213 */ /* 0x000fca0000000000 */
        /* <DEDUP_REMOVED lines=15> */
[----:B------:R-:W-:Y:S01]  /*10810*/  IMAD R11, R0, R2, R5 ;  /* 0x00000002000b7224 */ /* 0x000fe200078e0205 */
[----:B------:R-:W-:Y:S02]  /*10820*/  MOV R2, RZ ;  /* 0x000000ff00027202 */ /* 0x000fe40000000f00 */
[----:B------:R-:W-:-:S04]  /*10830*/  VIADDMNMX R6, R3, R7, R6, PT ;  /* 0x0000000703067246 */ /* 0x000fc80003800106 */
[----:B------:R-:W-:-:S04]  /*10840*/  IABS R7, R6 ;  /* 0x0000000600077213 */ /* 0x000fc80000000000 */
[----:B------:R-:W0:Y:S08]  /*10850*/  I2F.RP R9, R7 ;  /* 0x0000000700097306 */ /* 0x000e300000209400 */
[----:B0-----:R-:W0:Y:S02]  /*10860*/  MUFU.RCP R9, R9 ;  /* 0x0000000900097308 */ /* 0x001e240000001000 */
[----:B0-----:R-:W-:-:S06]  /*10870*/  VIADD R3, R9, 0xffffffe ;  /* 0x0ffffffe09037836 */ /* 0x001fcc0000000000 */
[----:B------:R-:W0:Y:S02]  /*10880*/  F2I.FTZ.U32.TRUNC.NTZ R3, R3 ;  /* 0x0000000300037305 */ /* 0x000e24000021f000 */
[----:B0-----:R-:W-:-:S04]  /*10890*/  IMAD.MOV R0, RZ, RZ, -R3 ;  /* 0x000000ffff007224 */ /* 0x001fc800078e0a03 */
[----:B------:R-:W-:Y:S01]  /*108a0*/  IMAD R5, R0, R7, RZ ;  /* 0x0000000700057224 */ /* 0x000fe200078e02ff */
[----:B------:R-:W-:-:S03]  /*108b0*/  IABS R0, R6 ;  /* 0x0000000600007213 */ /* 0x000fc60000000000 */
[----:B------:R-:W-:Y:S01]  /*108c0*/  IMAD.HI.U32 R2, R3, R5, R2 ;  /* 0x0000000503027227 */ /* 0x000fe200078e0002 */
[----:B------:R-:W-:-:S03]  /*108d0*/  IABS R5, R11 ;  /* 0x0000000b00057213 */ /* 0x000fc60000000000 */
[----:B------:R-:W-:Y:S02]  /*108e0*/  IMAD.MOV R0, RZ, RZ, -R0 ;  /* 0x000000ffff007224 */ /* 0x000fe400078e0a00 */
[----:B------:R-:W-:-:S04]  /*108f0*/  IMAD.HI.U32 R2, R2, R5, RZ ;  /* 0x0000000502027227 */ /* 0x000fc800078e00ff */
[----:B------:R-:W-:Y:S02]  /*10900*/  IMAD R0, R2, R0, R5 ;  /* 0x0000000002007224 */ /* 0x000fe400078e0205 */
[----:B------:R-:W-:-:S03]  /*10910*/  IMAD.IADD R3, R11, 0x1, R8 ;  /* 0x000000010b037824 */ /* 0x000fc600078e0208 */
        /* <DEDUP_REMOVED lines=9> */
[----:B------:R-:W-:Y:S01]  /*109b0*/  @!P1 LOP3.LUT R2, RZ, R6, RZ, 0x33, !PT ;  /* 0x00000006ff029212 */ /* 0x000fe200078e33ff */
[----:B------:R-:W-:-:S03]  /*109c0*/  IMAD.MOV R6, RZ, RZ, -R6 ;  /* 0x000000ffff067224 */ /* 0x000fc600078e0a06 */
[----:B------:R-:W-:Y:S01]  /*109d0*/  LOP3.LUT R17, RZ, R2, RZ, 0x33, !PT ;  /* 0x00000002ff117212 */ /* 0x000fe200078e33ff */
[----:B------:R-:W-:-:S04]  /*109e0*/  IMAD R18, R2, R6, R3 ;  /* 0x0000000602127224 */ /* 0x000fc800078e0203 */
[----:B------:R-:W-:Y:S01]  /*109f0*/  IMAD.IADD R17, R4, 0x1, R17 ;  /* 0x0000000104117824 */ /* 0x000fe200078e0211 */
[----:B------:R-:W-:Y:S06]  /*10a00*/  BRA `(.L_x_2545) ;  /* 0x00000000001c7947 */ /* 0x000fec0003800000 */
.L_x_2537:
[----:B------:R-:W-:Y:S01]  /*10a10*/  UMOV UR4, URZ ;  /* 0x0000003f00047c82 */ /* 0x000fe20008000000 */
[----:B------:R-:W-:Y:S01]  /*10a20*/  UMOV UR5, URZ ;  /* 0x0000003f00057c82 */ /* 0x000fe20008000000 */
[----:B------:R-:W-:Y:S01]  /*10a30*/  ULDC UR6, c[0x0][0xc3c] ;  /* 0x00030f0000067ab9 */ /* 0x000fe20000000800 */
[----:B------:R-:W-:Y:S01]  /*10a40*/  IMAD.MOV.U32 R16, RZ, RZ, R5 ;  /* 0x000000ffff107224 */ /* 0x000fe200078e0005 */
[----:B------:R-:W-:Y:S01]  /*10a50*/  MOV R17, UR4 ;  /* 0x0000000400117c02 */ /* 0x000fe20008000f00 */
[----:B------:R-:W-:Y:S02]  /*10a60*/  IMAD.U32 R18, RZ, RZ, UR5 ;  /* 0x00000005ff127e24 */ /* 0x000fe4000f8e00ff */
[----:B------:R-:W-:-:S07]  /*10a70*/  IMAD.U32 R19, RZ, RZ, UR6 ;  /* 0x00000006ff137e24 */ /* 0x000fce000f8e00ff */
.L_x_2545:
[----:B------:R-:W1:Y:S01]  /*10a80*/  S2R R0, SR_TID.X ;  /* 0x0000000000007919 */ /* 0x000e620000002100 */
        /* <DEDUP_REMOVED lines=9> */
.L_x_2534:
[----:B------:R-:W-:Y:S02]  /*10b20*/  ULDC UR4, c[0x0][0xc3c] ;  /* 0x00030f0000047ab9 */ /* 0x000fe40000000800 */
[----:B-1----:R-:W-:-:S13]  /*10b30*/  ISETP.GE.AND P0, PT, R19, UR4, PT ;  /* 0x0000000413007c0c */ /* 0x002fda000bf06270 */
[----:B------:R-:W-:Y:S05]  /*10b40*/  @!P0 BRA `(.L_x_2546) ;  /* 0xffffffb400d88947 */ /* 0x000fea000383ffff */
[----:B------:R-:W-:Y:S05]  /*10b50*/  BSYNC B8 ;  /* 0x0000000000087941 */ /* 0x000fea0003800000 */
.L_x_2483:
[----:B-1----:R-:W3:Y:S01]  /*10b60*/  LDL.LU R0, [R1+0x18] ;  /* 0x0000180001007983 */ /* 0x002ee20000300800 */
[----:B------:R-:W-:Y:S01]  /*10b70*/  BSSY B0, `(.L_x_2547) ;  /* 0x000000b000007945 */ /* 0x000fe20003800000 */
[----:B------:R-:W1:Y:S01]  /*10b80*/  S2R R5, SR_CgaCtaId ;  /* 0x0000000000057919 */ /* 0x000e620000008800 */
[----:B---3--:R-:W-:-:S05]  /*10b90*/  VIADD R0, R0, 0x1 ;  /* 0x0000000100007836 */ /* 0x008fca0000000000 */
        /* <DEDUP_REMOVED lines=8> */
.L_x_2666:
[----:B------:R-:W-:Y:S05]  /*10c20*/  BSYNC B0 ;  /* 0x0000000000007941 */ /* 0x000fea0003800000 */
.L_x_2547:
[----:B------:R-:W-:-:S03]  /*10c30*/  UMOV UR4, 0xffffffff ;  /* 0xffffffff00047882 */ /* 0x000fc60000000000 */
[----:B------:R-:W-:Y:S05]  /*10c40*/  BRA.DIV UR4, `(.L_x_2549) ;  /* 0x0000003a04bc7947 */ /* 0x000fea000b800000 */
[----:B-1----:R-:W1:Y:S02]  /*10c50*/  S2R R0, SR_TID.X ;  /* 0x0000000000007919 */ /* 0x002e640000002100 */
[----:B-1----:R-:W-:-:S04]  /*10c60*/  SHF.R.U32.HI R0, RZ, 0x5, R0 ;  /* 0x00000005ff007819 */ /* 0x002fc80000011600 */
[----:B------:R-:W-:-:S05]  /*10c70*/  LOP3.LUT R0, R0, 0x3, RZ, 0xc0, !PT ;  /* 0x0000000300007812 */ /* 0x000fca00078ec0ff */
[----:B------:R1:W3:Y:S02]  /*10c80*/  SHFL.IDX PT, R14, R0, RZ, 0x1f ;  /* 0x00001fff000e7589 */ /* 0x0002e400000e0000 */
.L_x_2669:
[----:B---3--:R-:W-:Y:S01]  /*10c90*/  ISETP.NE.AND P0, PT, R14, RZ, PT ;  /* 0x000000ff0e00720c */ /* 0x008fe20003f05270 */
[----:B------:R-:W-:-:S12]  /*10ca0*/  BSSY B0, `(.L_x_2550) ;  /* 0x0000024000007945 */ /* 0x000fd80003800000 */
[----:B------:R-:W-:Y:S05]  /*10cb0*/  @P0 BRA `(.L_x_2551) ;  /* 0x0000000000880947 */ /* 0x000fea0003800000 */
[----:B------:R-:W-:-:S03]  /*10cc0*/  UMOV UR4, 0xffffffff ;  /* 0xffffffff00047882 */ /* 0x000fc60000000000 */
[----:B------:R-:W-:Y:S05]  /*10cd0*/  BRA.DIV UR4, `(.L_x_2552) ;  /* 0x0000003a04cc7947 */ /* 0x000fea000b800000 */
[----:B------:R-:W-:-:S13]  /*10ce0*/  ELECT P6, URZ, PT ;  /* 0x00000000003f782f */ /* 0x000fda00038c0000 */
.L_x_2672:
[----:B------:R-:W-:Y:S05]  /*10cf0*/  @!P6 BRA `(.L_x_2551) ;  /* 0x000000000078e947 */ /* 0x000fea0003800000 */
[----:B------:R-:W-:-:S06]  /*10d00*/  ULOP3.LUT UR4, UR60, 0x2, URZ, 0xfc, !UPT ;  /* 0x000000023c047892 */ /* 0x000fcc000f8efc3f */
[----:B-1----:R-:W-:-:S04]  /*10d10*/  MOV R0, UR4 ;  /* 0x0000000400007c02 */ /* 0x002fc80008000f00 */
[----:B------:R-:W-:-:S13]  /*10d20*/  ISETP.NE.AND P0, PT, R0, 0x3, PT ;  /* 0x000000030000780c */ /* 0x000fda0003f05270 */
[----:B------:R-:W-:Y:S05]  /*10d30*/  @!P0 BRA `(.L_x_2553) ;  /* 0x0000000000048947 */ /* 0x000fea0003800000 */
[----:B------:R-:W-:Y:S01]  /*10d40*/  BPT.TRAP 0x1 ;  /* 0x000000040000795c */ /* 0x000fe20000300000 */
.L_x_2553:
[C---:B------:R-:W-:Y:S01]  /*10d50*/  IMAD R5, R27.reuse, 0x8, R4 ;  /* 0x000000081b057824 */ /* 0x040fe200078e0204 */
[----:B------:R-:W-:Y:S01]  /*10d60*/  SHF.L.U32 R0, R28, 0x1f, RZ ;  /* 0x0000001f1c007819 */ /* 0x000fe200000006ff */
[----:B------:R-:W-:-:S03]  /*10d70*/  VIADD R27, R27, 0x1 ;  /* 0x000000011b1b7836 */ /* 0x000fc60000000000 */
[----:B------:R-:W1:Y:S02]  /*10d80*/  SYNCS.PHASECHK.TRANS64.TRYWAIT P1, [R5+URZ+0x2a840], R0 ;  /* 0x02a84000050075a7 */ /* 0x000e64000802017f */
[----:B------:R-:W-:-:S04]  /*10d90*/  ISETP.NE.AND P2, PT, R27, 0x2, PT ;  /* 0x000000021b00780c */ /* 0x000fc80003f45270 */
[----:B------:R-:W-:Y:S01]  /*10da0*/  SEL R3, RZ, 0x1, P2 ;  /* 0x00000001ff037807 */ /* 0x000fe20001000000 */
[----:B-1----:R-:W-:Y:S08]  /*10db0*/  @!P1 BRA `(.L_x_2554) ;  /* 0x0000003800b49947 */ /* 0x002ff00003800000 */
.L_x_2673:
[----:B------:R-:W-:Y:S02]  /*10dc0*/  SEL R27, R27, RZ, P2 ;  /* 0x000000ff1b1b7207 */ /* 0x000fe40001000000 */
[----:B------:R-:W-:Y:S01]  /*10dd0*/  LOP3.LUT R2, R28, R3, RZ, 0x3c, !PT ;  /* 0x000000031c027212 */ /* 0x000fe200078e3cff */
[----:B------:R-:W-:Y:S06]  /*10de0*/  @!P0 BRA `(.L_x_2555) ;  /* 0x0000000000048947 */ /* 0x000fec0003800000 */
[----:B------:R-:W-:Y:S01]  /*10df0*/  BPT.TRAP 0x1 ;  /* 0x000000040000795c */ /* 0x000fe20000300000 */
.L_x_2555:
[----:B------:R-:W-:Y:S01]  /*10e00*/  IMAD R27, R27, 0x8, R4 ;  /* 0x000000081b1b7824 */ /* 0x000fe200078e0204 */
[----:B------:R-:W-:-:S04]  /*10e10*/  SHF.L.U32 R2, R2, 0x1f, RZ ;  /* 0x0000001f02027819 */ /* 0x000fc800000006ff */
[----:B------:R-:W3:Y:S02]  /*10e20*/  SYNCS.PHASECHK.TRANS64.TRYWAIT P1, [R27+URZ+0x2a840], R2 ;  /* 0x02a840021b0075a7 */ /* 0x000ee4000802017f */
[----:B---3--:R-:W-:Y:S05]  /*10e30*/  @!P1 BRA `(.L_x_2556) ;  /* 0x0000003800a89947 */ /* 0x008fea0003800000 */
.L_x_2674:
[----:B------:R-:W-:Y:S05]  /*10e40*/  @!P0 BRA `(.L_x_2557) ;  /* 0x0000000000048947 */ /* 0x000fea0003800000 */
[----:B------:R-:W-:Y:S01]  /*10e50*/  BPT.TRAP 0x1 ;  /* 0x000000040000795c */ /* 0x000fe20000300000 */
.L_x_2557:
[----:B------:R-:W4:Y:S02]  /*10e60*/  SYNCS.PHASECHK.TRANS64.TRYWAIT P1, [R5+URZ+0x2a860], R0 ;  /* 0x02a86000050075a7 */ /* 0x000f24000802017f */
[----:B----4-:R-:W-:Y:S05]  /*10e70*/  @!P1 BRA `(.L_x_2558) ;  /* 0x0000003800ac9947 */ /* 0x010fea0003800000 */
.L_x_2675:
[----:B------:R-:W-:Y:S05]  /*10e80*/  @!P0 BRA `(.L_x_2559) ;  /* 0x0000000000048947 */ /* 0x000fea0003800000 */
[----:B------:R-:W-:Y:S01]  /*10e90*/  BPT.TRAP 0x1 ;  /* 0x000000040000795c */ /* 0x000fe20000300000 */
.L_x_2559:
[----:B------:R0:W0:Y:S02]  /*10ea0*/  SYNCS.PHASECHK.TRANS64.TRYWAIT P0, [R27+URZ+0x2a860], R2 ;  /* 0x02a860021b0075a7 */ /* 0x000024000800017f */
[----:B0-----:R-:W-:Y:S05]  /*10eb0*/  @!P0 NANOSLEEP.SYNCS 0x989680 ;  /* 0x009896800000895d */ /* 0x001fea0003900000 */
[----:B------:R-:W0:Y:S02]  /*10ec0*/  @!P0 SYNCS.PHASECHK.TRANS64 P0, [R27+URZ+0x2a860], R2 ;  /* 0x02a860021b0085a7 */ /* 0x000e24000800007f */
[----:B0-----:R-:W-:Y:S05]  /*10ed0*/  @!P0 BRA `(.L_x_2559) ;  /* 0xfffffffc00f08947 */ /* 0x001fea000383ffff */
.L_x_2551:
[----:B------:R-:W-:Y:S05]  /*10ee0*/  BSYNC B0 ;  /* 0x0000000000007941 */ /* 0x000fea0003800000 */
.L_x_2550:
[----:B------:R-:W-:Y:S05]  /*10ef0*/  EXIT ;  /* 0x000000000000794d */ /* 0x000fea0003800000 */
.L_x_2419:
[----:B0-----:R-:W-:-:S04]  /*10f00*/  IMAD.U32 R3, RZ, RZ, UR40 ;  /* 0x00000028ff037e24 */ /* 0x001fc8000f8e00ff */
[----:B------:R0:W1:Y:S03]  /*10f10*/  SYNCS.PHASECHK.TRANS64.TRYWAIT P1, [R3+URZ+0x2a800], R0 ;  /* 0x02a80000030075a7 */ /* 0x000066000802017f */
[----:B-1----:R-:W-:Y:S05]  /*10f20*/  @!P1 NANOSLEEP.SYNCS 0x989680 ;  /* 0x009896800000995d */ /* 0x002fea0003900000 */
[----:B------:R-:W1:Y:S02]  /*10f30*/  @!P1 SYNCS.PHASECHK.TRANS64 P1, [R3+URZ+0x2a800], R0 ;  /* 0x02a80000030095a7 */ /* 0x000e64000802007f */
[----:B-1----:R-:W-:Y:S05]  /*10f40*/  @!P1 BRA `(.L_x_2419) ;  /* 0xfffffffc00ec9947 */ /* 0x002fea000383ffff */
[----:B------:R-:W-:Y:S05]  /*10f50*/  BRA `(.L_x_2560) ;  /* 0xffffff0400bc7947 */ /* 0x000fea000383ffff */
.L_x_2423:
[----:B-1----:R1:W2:Y:S02]  /*10f60*/  SYNCS.PHASECHK.TRANS64.TRYWAIT P1, [R0+URZ+0x2a830], R3 ;  /* 0x02a83003000075a7 */ /* 0x0022a4000802017f */
[----:B--2---:R-:W-:Y:S05]  /*10f70*/  @!P1 NANOSLEEP.SYNCS 0x989680 ;  /* 0x009896800000995d */ /* 0x004fea0003900000 */
[----:B------:R-:W2:Y:S02]  /*10f80*/  @!P1 SYNCS.PHASECHK.TRANS64 P1, [R0+URZ+0x2a830], R3 ;  /* 0x02a83003000095a7 */ /* 0x000ea4000802007f */
[----:B--2---:R-:W-:Y:S05]  /*10f90*/  @!P1 BRA `(.L_x_2423) ;  /* 0xfffffffc00f09947 */ /* 0x004fea000383ffff */
[----:B------:R-:W-:Y:S05]  /*10fa0*/  BRA `(.L_x_2422) ;  /* 0xffffff0400d87947 */ /* 0x000fea000383ffff */
.L_x_2429:
[----:B-1----:R-:W-:-:S04]  /*10fb0*/  MOV R10, UR7 ;  /* 0x00000007000a7c02 */ /* 0x002fc80008000f00 */
[----:B------:R1:W2:Y:S03]  /*10fc0*/  SYNCS.PHASECHK.TRANS64.TRYWAIT P1, [R10+URZ+0x2a830], R9 ;  /* 0x02a830090a0075a7 */ /* 0x0002a6000802017f */
[----:B--2---:R-:W-:Y:S05]  /*10fd0*/  @!P1 NANOSLEEP.SYNCS 0x989680 ;  /* 0x009896800000995d */ /* 0x004fea0003900000 */
[----:B------:R-:W2:Y:S02]  /*10fe0*/  @!P1 SYNCS.PHASECHK.TRANS64 P1, [R10+URZ+0x2a830], R9 ;  /* 0x02a830090a0095a7 */ /* 0x000ea4000802007f */
[----:B--2---:R-:W-:Y:S05]  /*10ff0*/  @!P1 BRA `(.L_x_2429) ;  /* 0xfffffffc00ec9947 */ /* 0x004fea000383ffff */
[----:B------:R-:W-:Y:S05]  /*11000*/  BRA `(.L_x_2428) ;  /* 0xffffff2c00507947 */ /* 0x000fea000383ffff */
.L_x_2433:
[----:B01----:R-:W-:-:S04]  /*11010*/  IMAD.U32 R9, RZ, RZ, UR10 ;  /* 0x0000000aff097e24 */ /* 0x003fc8000f8e00ff */
[----:B------:R0:W1:Y:S03]  /*11020*/  SYNCS.PHASECHK.TRANS64.TRYWAIT P1, [R9+URZ+0x2a850], R0 ;  /* 0x02a85000090075a7 */ /* 0x000066000802017f */
[----:B-1----:R-:W-:Y:S05]  /*11030*/  @!P1 NANOSLEEP.SYNCS 0x989680 ;  /* 0x009896800000995d */ /* 0x002fea0003900000 */
[----:B------:R-:W1:Y:S02]  /*11040*/  @!P1 SYNCS.PHASECHK.TRANS64 P1, [R9+URZ+0x2a850], R0 ;  /* 0x02a85000090095a7 */ /* 0x000e64000802007f */
[----:B-1----:R-:W-:Y:S05]  /*11050*/  @!P1 BRA `(.L_x_2433) ;  /* 0xfffffffc00ec9947 */ /* 0x002fea000383ffff */
[----:B------:R-:W-:Y:S05]  /*11060*/  BRA `(.L_x_2432) ;  /* 0xffffff3400987947 */ /* 0x000fea000383ffff */
.L_x_2441:
[----:B-1----:R-:W-:-:S04]  /*11070*/  IMAD.U32 R10, RZ, RZ, UR7 ;  /* 0x00000007ff0a7e24 */ /* 0x002fc8000f8e00ff */
[----:B------:R1:W2:Y:S03]  /*11080*/  SYNCS.PHASECHK.TRANS64.TRYWAIT P1, [R10+URZ+0x2a830], R9 ;  /* 0x02a830090a0075a7 */ /* 0x0002a6000802017f */
[----:B--2---:R-:W-:Y:S05]  /*11090*/  @!P1 NANOSLEEP.SYNCS 0x989680 ;  /* 0x009896800000995d */ /* 0x004fea0003900000 */
[----:B------:R-:W2:Y:S02]  /*110a0*/  @!P1 SYNCS.PHASECHK.TRANS64 P1, [R10+URZ+0x2a830], R9 ;  /* 0x02a830090a0095a7 */ /* 0x000ea4000802007f */
[----:B--2---:R-:W-:Y:S05]  /*110b0*/  @!P1 BRA `(.L_x_2441) ;  /* 0xfffffffc00ec9947 */ /* 0x004fea000383ffff */
[----:B------:R-:W-:Y:S05]  /*110c0*/  BRA `(.L_x_2440) ;  /* 0xffffff5400a87947 */ /* 0x000fea000383ffff */
.L_x_2445:
[----:B01----:R-:W-:-:S04]  /*110d0*/  IMAD.U32 R9, RZ, RZ, UR7 ;  /* 0x00000007ff097e24 */ /* 0x003fc8000f8e00ff */
[----:B------:R0:W1:Y:S03]  /*110e0*/  SYNCS.PHASECHK.TRANS64.TRYWAIT P1, [R9+URZ+0x2a850], R0 ;  /* 0x02a85000090075a7 */ /* 0x000066000802017f */
[----:B-1----:R-:W-:Y:S05]  /*110f0*/  @!P1 NANOSLEEP.SYNCS 0x989680 ;  /* 0x009896800000995d */ /* 0x002fea0003900000 */
[----:B------:R-:W1:Y:S02]  /*11100*/  @!P1 SYNCS.PHASECHK.TRANS64 P1, [R9+URZ+0x2a850], R0 ;  /* 0x02a85000090095a7 */ /* 0x000e64000802007f */
[----:B-1----:R-:W-:Y:S05]  /*11110*/  @!P1 BRA `(.L_x_2445) ;  /* 0xfffffffc00ec9947 */ /* 0x002fea000383ffff */
[----:B------:R-:W-:Y:S05]  /*11120*/  BRA `(.L_x_2444) ;  /* 0xffffff5c00f07947 */ /* 0x000fea000383ffff */
.L_x_2452:
[----:B-1----:R-:W-:-:S04]  /*11130*/  IMAD.U32 R3, RZ, RZ, UR5 ;  /* 0x00000005ff037e24 */ /* 0x002fc8000f8e00ff */
[----:B------:R1:W2:Y:S03]  /*11140*/  SYNCS.PHASECHK.TRANS64.TRYWAIT P1, [R3+URZ+0x2a850], R0 ;  /* 0x02a85000030075a7 */ /* 0x0002a6000802017f */
[----:B--2---:R-:W-:Y:S05]  /*11150*/  @!P1 NANOSLEEP.SYNCS 0x989680 ;  /* 0x009896800000995d */ /* 0x004fea0003900000 */
[----:B------:R-:W2:Y:S02]  /*11160*/  @!P1 SYNCS.PHASECHK.TRANS64 P1, [R3+URZ+0x2a850], R0 ;  /* 0x02a85000030095a7 */ /* 0x000ea4000802007f */
[----:B--2---:R-:W-:Y:S05]  /*11170*/  @!P1 BRA `(.L_x_2452) ;  /* 0xfffffffc00ec9947 */ /* 0x004fea000383ffff */
[----:B------:R-:W-:Y:S05]  /*11180*/  BRA `(.L_x_2451) ;  /* 0xffffff7c00047947 */ /* 0x000fea000383ffff */
.L_x_2495:
[----:B------:R-:W-:Y:S01]  /*11190*/  SHF.R.U32.HI R9, RZ, 0x5, R21 ;  /* 0x00000005ff097819 */ /* 0x000fe20000011615 */
[----:B------:R-:W-:Y:S01]  /*111a0*/  BSSY B0, `(.L_x_2561) ;  /* 0x0000009000007945 */ /* 0x000fe20003800000 */
[----:B------:R-:W-:Y:S02]  /*111b0*/  IMAD.MOV.U32 R12, RZ, RZ, RZ ;  /* 0x000000ffff0c7224 */ /* 0x000fe400078e00ff */
[----:B------:R-:W-:Y:S01]  /*111c0*/  LOP3.LUT R9, R9, 0x3, RZ, 0xc0, !PT ;  /* 0x0000000309097812 */ /* 0x000fe200078ec0ff */
[----:B------:R-:W-:Y:S02]  /*111d0*/  IMAD.MOV.U32 R11, RZ, RZ, 0x1f ;  /* 0x0000001fff0b7424 */ /* 0x000fe400078e00ff */
[----:B------:R-:W-:Y:S01]  /*111e0*/  IMAD.MOV.U32 R15, RZ, RZ, -0x1 ;  /* 0xffffffffff0f7424 */ /* 0x000fe200078e00ff */
[----:B------:R-:W-:-:S07]  /*111f0*/  MOV R13, R9 ;  /* 0x00000009000d7202 */ /* 0x000fce0000000f00 */
[----:B-----5:R-:W-:Y:S05]  /*11200*/  WARPSYNC.COLLECTIVE R15, `(.L_x_2562) ;  /* 0x000000000f087348 */ /* 0x020fea0003c00000 */
[----:B------:R0:W1:Y:S02]  /*11210*/  SHFL.IDX P6, R14, R13, R12, R11 ;  /* 0x0000000c0d0e7389 */ /* 0x00006400000c000b */
[----:B01---5:R-:W-:Y:S01]  /*11220*/  ENDCOLLECTIVE ;  /* 0x000000000000791b */ /* 0x023fe20003800000 */
.L_x_2562:
[----:B------:R-:W-:Y:S05]  /*11230*/  BSYNC B0 ;  /* 0x0000000000007941 */ /* 0x000fea0003800000 */
.L_x_2561:
[----:B------:R-:W-:Y:S05]  /*11240*/  BRA `(.L_x_2563) ;  /* 0xffffffbc00b87947 */ /* 0x000fea000383ffff */
.L_x_2498:
[----:B0-----:R0:W1:Y:S02]  /*11250*/  SYNCS.PHASECHK.TRANS64.TRYWAIT P0, [R7+URZ+0x2a840], R2 ;  /* 0x02a84002070075a7 */ /* 0x001064000800017f */
[----:B-1----:R-:W-:Y:S05]  /*11260*/  @!P0 NANOSLEEP.SYNCS 0x989680 ;  /* 0x009896800000895d */ /* 0x002fea0003900000 */
[----:B------:R-:W1:Y:S02]  /*11270*/  @!P0 SYNCS.PHASECHK.TRANS64 P0, [R7+URZ+0x2a840], R2 ;  /* 0x02a84002070085a7 */ /* 0x000e64000800007f */
[----:B-1----:R-:W-:Y:S05]  /*11280*/  @!P0 BRA `(.L_x_2498) ;  /* 0xfffffffc00f08947 */ /* 0x002fea000383ffff */
[----:B------:R-:W-:Y:S05]  /*11290*/  BRA `(.L_x_2564) ;  /* 0xffffffc0002c7947 */ /* 0x000fea000383ffff */
.L_x_2499:
        /* <DEDUP_REMOVED lines=8> */
.L_x_2566:
[----:B------:R-:W-:Y:S05]  /*11320*/  BSYNC B0 ;  /* 0x0000000000007941 */ /* 0x000fea0003800000 */
.L_x_2565:
[----:B------:R-:W-:Y:S01]  /*11330*/  IMAD.MOV.U32 R13, RZ, RZ, R4 ;  /* 0x000000ffff0d7224 */ /* 0x000fe200078e0004 */
[----:B------:R-:W-:Y:S01]  /*11340*/  MOV R12, RZ ;  /* 0x000000ff000c7202 */ /* 0x000fe20000000f00 */
[----:B------:R-:W-:Y:S01]  /*11350*/  IMAD.MOV.U32 R11, RZ, RZ, 0x181f ;  /* 0x0000181fff0b7424 */ /* 0x000fe200078e00ff */
[----:B------:R-:W-:Y:S01]  /*11360*/  @P0 LEA R8, R5, R22, 0x1 ;  /* 0x0000001605080211 */ /* 0x000fe200078e08ff */
[----:B------:R-:W-:Y:S02]  /*11370*/  IMAD.MOV.U32 R15, RZ, RZ, -0x1 ;  /* 0xffffffffff0f7424 */ /* 0x000fe400078e00ff */
[----:B------:R-:W-:-:S07]  /*11380*/  IMAD.MOV.U32 R2, RZ, RZ, R14 ;  /* 0x000000ffff027224 */ /* 0x000fce00078e000e */
[----:B------:R-:W-:Y:S05]  /*11390*/  WARPSYNC.COLLECTIVE R15, `(.L_x_2567) ;  /* 0x000000000f087348 */ /* 0x000fea0003c00000 */
[----:B------:R0:W1:Y:S02]  /*113a0*/  SHFL.IDX P6, R14, R13, R12, R11 ;  /* 0x0000000c0d0e7389 */ /* 0x00006400000c000b */
[----:B01----:R-:W-:Y:S01]  /*113b0*/  ENDCOLLECTIVE ;  /* 0x000000000000791b */ /* 0x003fe20003800000 */
.L_x_2567:
[----:B------:R-:W-:Y:S02]  /*113c0*/  IMAD.MOV.U32 R13, RZ, RZ, R0 ;  /* 0x000000ffff0d7224 */ /* 0x000fe400078e0000 */
[----:B------:R-:W-:Y:S02]  /*113d0*/  IMAD.MOV.U32 R12, RZ, RZ, 0x1 ;  /* 0x00000001ff0c7424 */ /* 0x000fe400078e00ff */
[----:B------:R-:W-:-:S07]  /*113e0*/  IMAD.MOV.U32 R3, RZ, RZ, R14 ;  /* 0x000000ffff037224 */ /* 0x000fce00078e000e */
[----:B------:R-:W-:Y:S05]  /*113f0*/  WARPSYNC.COLLECTIVE R15, `(.L_x_2568) ;  /* 0x000000000f087348 */ /* 0x000fea0003c00000 */
[----:B------:R0:W1:Y:S02]  /*11400*/  SHFL.IDX P6, R14, R13, R12, R11 ;  /* 0x0000000c0d0e7389 */ /* 0x00006400000c000b */
[----:B01----:R-:W-:Y:S01]  /*11410*/  ENDCOLLECTIVE ;  /* 0x000000000000791b */ /* 0x003fe20003800000 */
.L_x_2568:
        /* <DEDUP_REMOVED lines=17> */
.L_x_2569:
[----:B------:R-:W-:Y:S02]  /*11530*/  @P1 IMAD R8, R5, 0x2, R22 ;  /* 0x0000000205081824 */ /* 0x000fe400078e0216 */
[----:B------:R-:W-:Y:S02]  /*11540*/  IMAD.MOV.U32 R13, RZ, RZ, R0 ;  /* 0x000000ffff0d7224 */ /* 0x000fe400078e0000 */
[----:B------:R-:W-:Y:S01]  /*11550*/  IMAD.MOV.U32 R12, RZ, RZ, 0x2 ;  /* 0x00000002ff0c7424 */ /* 0x000fe200078e00ff */
[----:B------:R-:W-:-:S07]  /*11560*/  MOV R3, R14 ;  /* 0x0000000e00037202 */ /* 0x000fce0000000f00 */
[----:B------:R-:W-:Y:S05]  /*11570*/  WARPSYNC.COLLECTIVE R15, `(.L_x_2570) ;  /* 0x000000000f087348 */ /* 0x000fea0003c00000 */
[----:B------:R0:W1:Y:S02]  /*11580*/  SHFL.IDX P6, R14, R13, R12, R11 ;  /* 0x0000000c0d0e7389 */ /* 0x00006400000c000b */
[----:B01----:R-:W-:Y:S01]  /*11590*/  ENDCOLLECTIVE ;  /* 0x000000000000791b */ /* 0x003fe20003800000 */
.L_x_2570:
        /* <DEDUP_REMOVED lines=17> */
.L_x_2571:
[----:B------:R-:W-:Y:S01]  /*116b0*/  @P1 IMAD R8, R5, 0x2, R22 ;  /* 0x0000000205081824 */ /* 0x000fe200078e0216 */
[----:B------:R-:W-:Y:S01]  /*116c0*/  MOV R13, R0 ;  /* 0x00000000000d7202 */ /* 0x000fe20000000f00 */
[----:B------:R-:W-:Y:S02]  /*116d0*/  IMAD.MOV.U32 R12, RZ, RZ, 0x3 ;  /* 0x00000003ff0c7424 */ /* 0x000fe400078e00ff */
[----:B------:R-:W-:-:S07]  /*116e0*/  IMAD.MOV.U32 R3, RZ, RZ, R14 ;  /* 0x000000ffff037224 */ /* 0x000fce00078e000e */
[----:B------:R-:W-:Y:S05]  /*116f0*/  WARPSYNC.COLLECTIVE R15, `(.L_x_2572) ;  /* 0x000000000f087348 */ /* 0x000fea0003c00000 */
[----:B------:R0:W1:Y:S02]  /*11700*/  SHFL.IDX P6, R14, R13, R12, R11 ;  /* 0x0000000c0d0e7389 */ /* 0x00006400000c000b */
[----:B01----:R-:W-:Y:S01]  /*11710*/  ENDCOLLECTIVE ;  /* 0x000000000000791b */ /* 0x003fe20003800000 */
.L_x_2572:
        /* <DEDUP_REMOVED lines=17> */
.L_x_2573:
[----:B------:R-:W-:Y:S02]  /*11830*/  @P1 IMAD R8, R5, 0x2, R22 ;  /* 0x0000000205081824 */ /* 0x000fe400078e0216 */
[----:B------:R-:W-:Y:S02]  /*11840*/  IMAD.MOV.U32 R13, RZ, RZ, R0 ;  /* 0x000000ffff0d7224 */ /* 0x000fe400078e0000 */
[----:B------:R-:W-:Y:S02]  /*11850*/  IMAD.MOV.U32 R12, RZ, RZ, 0x4 ;  /* 0x00000004ff0c7424 */ /* 0x000fe400078e00ff */
[----:B------:R-:W-:-:S07]  /*11860*/  IMAD.MOV.U32 R3, RZ, RZ, R14 ;  /* 0x000000ffff037224 */ /* 0x000fce00078e000e */
[----:B------:R-:W-:Y:S05]  /*11870*/  WARPSYNC.COLLECTIVE R15, `(.L_x_2574) ;  /* 0x000000000f087348 */ /* 0x000fea0003c00000 */
[----:B------:R0:W1:Y:S02]  /*11880*/  SHFL.IDX P6, R14, R13, R12, R11 ;  /* 0x0000000c0d0e7389 */ /* 0x00006400000c000b */
[----:B01----:R-:W-:Y:S01]  /*11890*/  ENDCOLLECTIVE ;  /* 0x000000000000791b */ /* 0x003fe20003800000 */
.L_x_2574:
[----:B------:R-:W-:-:S04]  /*118a0*/  @P1 LEA R3, P0, R9, R3, 0x1 ;  /* 0x0000000309031211 */ /* 0x000fc800078008ff */
[----:B------:R-:W-:-:S04]  /*118b0*/  @P1 IADD3.X R2, RZ, R2, RZ, P0, !PT ;  /* 0x00000002ff021210 */ /* 0x000fc800007fe4ff */
        /* <DEDUP_REMOVED lines=15> */
.L_x_2575:
[----:B------:R-:W-:Y:S01]  /*119b0*/  @P1 IMAD R8, R5, 0x2, R22 ;  /* 0x0000000205081824 */ /* 0x000fe200078e0216 */
[----:B------:R-:W-:Y:S01]  /*119c0*/  MOV R13, R0 ;  /* 0x00000000000d7202 */ /* 0x000fe20000000f00 */
[----:B------:R-:W-:Y:S02]  /*119d0*/  IMAD.MOV.U32 R12, RZ, RZ, 0x5 ;  /* 0x00000005ff0c7424 */ /* 0x000fe400078e00ff */
[----:B------:R-:W-:-:S07]  /*119e0*/  IMAD.MOV.U32 R3, RZ, RZ, R14 ;  /* 0x000000ffff037224 */ /* 0x000fce00078e000e */
[----:B------:R-:W-:Y:S05]  /*119f0*/  WARPSYNC.COLLECTIVE R15, `(.L_x_2576) ;  /* 0x000000000f087348 */ /* 0x000fea0003c00000 */
[----:B------:R0:W1:Y:S02]  /*11a00*/  SHFL.IDX P6, R14, R13, R12, R11 ;  /* 0x0000000c0d0e7389 */ /* 0x00006400000c000b */
[----:B01----:R-:W-:Y:S01]  /*11a10*/  ENDCOLLECTIVE ;  /* 0x000000000000791b */ /* 0x003fe20003800000 */
.L_x_2576:
        /* <DEDUP_REMOVED lines=10> */
.L_x_2577:
        /* <DEDUP_REMOVED lines=8> */
.L_x_2504:
[----:B------:R-:W-:Y:S01]  /*11b40*/  IMAD.MOV.U32 R13, RZ, RZ, R4 ;  /* 0x000000ffff0d7224 */ /* 0x000fe200078e0004 */
[----:B------:R-:W-:Y:S01]  /*11b50*/  MOV R15, 0xffffffff ;  /* 0xffffffff000f7802 */ /* 0x000fe20000000f00 */
[----:B------:R-:W-:Y:S02]  /*11b60*/  IMAD.MOV.U32 R12, RZ, RZ, RZ ;  /* 0x000000ffff0c7224 */ /* 0x000fe400078e00ff */
[----:B------:R-:W-:Y:S02]  /*11b70*/  IMAD.MOV.U32 R11, RZ, RZ, 0x181f ;  /* 0x0000181fff0b7424 */ /* 0x000fe400078e00ff */
[----:B-----5:R-:W-:Y:S02]  /*11b80*/  IMAD R5, R10, R6, RZ ;  /* 0x000000060a057224 */ /* 0x020fe400078e02ff */
[----:B------:R-:W-:-:S07]  /*11b90*/  IMAD R17, R17, 0x80, R9 ;  /* 0x0000008011117824 */ /* 0x000fce00078e0209 */
[----:B------:R-:W-:Y:S05]  /*11ba0*/  WARPSYNC.COLLECTIVE R15, `(.L_x_2579) ;  /* 0x000000000f087348 */ /* 0x000fea0003c00000 */
[----:B------:R0:W1:Y:S02]  /*11bb0*/  SHFL.IDX P6, R14, R13, R12, R11 ;  /* 0x0000000c0d0e7389 */ /* 0x00006400000c000b */
[----:B01----:R-:W-:Y:S01]  /*11bc0*/  ENDCOLLECTIVE ;  /* 0x000000000000791b */ /* 0x003fe20003800000 */
.L_x_2579:
[C---:B------:R-:W-:Y:S01]  /*11bd0*/  VIADD R6, R17.reuse, 0x10 ;  /* 0x0000001011067836 */ /* 0x040fe20000000000 */
[----:B------:R-:W-:Y:S01]  /*11be0*/  ISETP.GE.AND P2, PT, R17, R5, PT ;  /* 0x000000051100720c */ /* 0x000fe20003f46270 */
[----:B------:R-:W-:Y:S02]  /*11bf0*/  IMAD.MOV.U32 R13, RZ, RZ, R0 ;  /* 0x000000ffff0d7224 */ /* 0x000fe400078e0000 */
[----:B------:R-:W-:-:S10]  /*11c00*/  IMAD.MOV.U32 R2, RZ, RZ, R14 ;  /* 0x000000ffff027224 */ /* 0x000fd400078e000e */
[----:B------:R-:W-:Y:S05]  /*11c10*/  WARPSYNC.COLLECTIVE R15, `(.L_x_2580) ;  /* 0x000000000f087348 */ /* 0x000fea0003c00000 */
[----:B------:R0:W1:Y:S02]  /*11c20*/  SHFL.IDX P6, R14, R13, R12, R11 ;  /* 0x0000000c0d0e7389 */ /* 0x00006400000c000b */
[----:B01----:R-:W-:Y:S01]  /*11c30*/  ENDCOLLECTIVE ;  /* 0x000000000000791b */ /* 0x003fe20003800000 */
.L_x_2580:
[----:B------:R-:W-:Y:S01]  /*11c40*/  IMAD.MOV.U32 R13, RZ, RZ, R4 ;  /* 0x000000ffff0d7224 */ /* 0x000fe200078e0004 */
[----:B------:R-:W-:Y:S02]  /*11c50*/  MOV R12, 0x1 ;  /* 0x00000001000c7802 */ /* 0x000fe40000000f00 */
[----:B------:R-:W-:-:S04]  /*11c60*/  @!P2 LEA R14, P4, R8, R14, 0x1 ;  /* 0x0000000e080ea211 */ /* 0x000fc800078808ff */
[----:B------:R-:W-:Y:S01]  /*11c70*/  @!P2 IADD3.X R3, RZ, R2, RZ, P4, !PT ;  /* 0x00000002ff03a210 */ /* 0x000fe200027fe4ff */
[----:B------:R-:W-:-:S08]  /*11c80*/  @!P2 IMAD.MOV.U32 R2, RZ, RZ, R14 ;  /* 0x000000ffff02a224 */ /* 0x000fd000078e000e */
[----:B------:R-:W-:Y:S05]  /*11c90*/  WARPSYNC.COLLECTIVE R15, `(.L_x_2581) ;  /* 0x000000000f087348 */ /* 0x000fea0003c00000 */
[----:B------:R0:W1:Y:S02]  /*11ca0*/  SHFL.IDX P6, R14, R13, R12, R11 ;  /* 0x0000000c0d0e7389 */ /* 0x00006400000c000b */
[----:B01----:R-:W-:Y:S01]  /*11cb0*/  ENDCOLLECTIVE ;  /* 0x000000000000791b */ /* 0x003fe20003800000 */
.L_x_2581:
[----:B------:R-:W-:Y:S01]  /*11cc0*/  @!PT LDS RZ, [RZ] ;  /* 0x00000000fffff984 */ /* 0x000fe20000000800 */
[----:B------:R-:W-:Y:S01]  /*11cd0*/  @!PT LDS RZ, [RZ] ;  /* 0x00000000fffff984 */ /* 0x000fe20000000800 */
[----:B------:R-:W-:Y:S01]  /*11ce0*/  @!PT LDS RZ, [RZ] ;  /* 0x00000000fffff984 */ /* 0x000fe20000000800 */
[----:B------:R-:W-:Y:S04]  /*11cf0*/  @!P2 LDGSTS.E.BYPASS.LTC128B.128 [R34+0xc400], desc[UR36][R2.64], !P3 ;  /* 0x0c4000000222afae */ /* 0x000fe8000d901d64 */
[----:B------:R-:W-:Y:S04]  /*11d00*/  @!P2 LDGSTS.E.BYPASS.LTC128B.128 [R34+0x10400], desc[UR36][R2.64+0x80], !P0 ;  /* 0x104000800222afae */ /* 0x000fe8000c101d64 */
[----:B------:R0:W-:Y:S01]  /*11d10*/  @!P2 LDGSTS.E.BYPASS.LTC128B.128 [R34+0x14400], desc[UR36][R2.64+0x100], !P1 ;  /* 0x144001000222afae */ /* 0x0001e2000c901d64 */
[----:B------:R-:W-:Y:S01]  /*11d20*/  ISETP.GE.AND P2, PT, R6, R5, PT ;  /* 0x000000050600720c */ /* 0x000fe20003f46270 */
[----:B------:R-:W-:-:S02]  /*11d30*/  IMAD.MOV.U32 R13, RZ, RZ, R0 ;  /* 0x000000ffff0d7224 */ /* 0x000fc400078e0000 */
[----:B------:R-:W-:Y:S02]  /*11d40*/  VIADD R6, R17, 0x20 ;  /* 0x0000002011067836 */ /* 0x000fe40000000000 */
[----:B0-----:R-:W-:-:S08]  /*11d50*/  IMAD.MOV.U32 R2, RZ, RZ, R14 ;  /* 0x000000ffff027224 */ /* 0x001fd000078e000e */
[----:B------:R-:W-:Y:S05]  /*11d60*/  WARPSYNC.COLLECTIVE R15, `(.L_x_2582) ;  /* 0x000000000f087348 */ /* 0x000fea0003c00000 */
[----:B------:R0:W1:Y:S02]  /*11d70*/  SHFL.IDX P6, R14, R13, R12, R11 ;  /* 0x0000000c0d0e7389 */ /* 0x00006400000c000b */
[----:B01----:R-:W-:Y:S01]  /*11d80*/  ENDCOLLECTIVE ;  /* 0x000000000000791b */ /* 0x003fe20003800000 */
.L_x_2582:
[----:B------:R-:W-:Y:S01]  /*11d90*/  IMAD.MOV.U32 R13, RZ, RZ, R4 ;  /* 0x000000ffff0d7224 */ /* 0x000fe200078e0004 */
[----:B------:R-:W-:Y:S02]  /*11da0*/  MOV R12, 0x2 ;  /* 0x00000002000c7802 */ /* 0x000fe40000000f00 */
[----:B------:R-:W-:-:S05]  /*11db0*/  @!P2 LEA R14, P4, R8, R14, 0x1 ;  /* 0x0000000e080ea211 */ /* 0x000fca00078808ff */
[----:B------:R-:W-:Y:S01]  /*11dc0*/  @!P2 IMAD.X R7, RZ, RZ, R2, P4 ;  /* 0x000000ffff07a224 */ /* 0x000fe200020e0602 */
[----:B------:R-:W-:-:S07]  /*11dd0*/  @!P2 MOV R2, R14 ;  /* 0x0000000e0002a202 */ /* 0x000fce0000000f00 */
[----:B------:R-:W-:Y:S05]  /*11de0*/  WARPSYNC.COLLECTIVE R15, `(.L_x_2583) ;  /* 0x000000000f087348 */ /* 0x000fea0003c00000 */
[----:B------:R0:W1:Y:S02]  /*11df0*/  SHFL.IDX P6, R14, R13, R12, R11 ;  /* 0x0000000c0d0e7389 */ /* 0x00006400000c000b */
[----:B01----:R-:W-:Y:S01]  /*11e00*/  ENDCOLLECTIVE ;  /* 0x000000000000791b */ /* 0x003fe20003800000 */
.L_x_2583:
[----:B------:R-:W-:-:S05]  /*11e10*/  @!P2 IMAD.MOV.U32 R3, RZ, RZ, R7 ;  /* 0x000000ffff03a224 */ /* 0x000fca00078e0007 */
[----:B------:R-:W-:Y:S01]  /*11e20*/  @!PT LDS RZ, [RZ] ;  /* 0x00000000fffff984 */ /* 0x000fe20000000800 */
[----:B------:R-:W-:Y:S01]  /*11e30*/  @!PT LDS RZ, [RZ] ;  /* 0x00000000fffff984 */ /* 0x000fe20000000800 */
[----:B------:R-:W-:Y:S01]  /*11e40*/  @!PT LDS RZ, [RZ] ;  /* 0x00000000fffff984 */ /* 0x000fe20000000800 */
[----:B------:R-:W-:Y:S04]  /*11e50*/  @!P2 LDGSTS.E.BYPASS.LTC128B.128 [R34+0xcc00], desc[UR36][R2.64], !P3 ;  /* 0x0cc000000222afae */ /* 0x000fe8000d901d64 */
[----:B------:R-:W-:Y:S01]  /*11e60*/  @!P2 LDGSTS.E.BYPASS.LTC128B.128 [R34+0x10c00], desc[UR36][R2.64+0x80], !P0 ;  /* 0x10c000800222afae */ /* 0x000fe2000c101d64 */
[----:B------:R-:W-:-:S03]  /*11e70*/  IMAD.MOV.U32 R13, RZ, RZ, R0 ;  /* 0x000000ffff0d7224 */ /* 0x000fc600078e0000 */
[----:B------:R0:W-:Y:S01]  /*11e80*/  @!P2 LDGSTS.E.BYPASS.LTC128B.128 [R34+0x14c00], desc[UR36][R2.64+0x100], !P1 ;  /* 0x14c001000222afae */ /* 0x0001e2000c901d64 */
[----:B------:R-:W-:Y:S01]  /*11e90*/  ISETP.GE.AND P2, PT, R6, R5, PT ;  /* 0x000000050600720c */ /* 0x000fe20003f46270 */
[----:B------:R-:W-:Y:S02]  /*11ea0*/  VIADD R6, R17, 0x30 ;  /* 0x0000003011067836 */ /* 0x000fe40000000000 */
[----:B0-----:R-:W-:-:S10]  /*11eb0*/  IMAD.MOV.U32 R2, RZ, RZ, R14 ;  /* 0x000000ffff027224 */ /* 0x001fd400078e000e */
[----:B------:R-:W-:Y:S05]  /*11ec0*/  WARPSYNC.COLLECTIVE R15, `(.L_x_2584) ;  /* 0x000000000f087348 */ /* 0x000fea0003c00000 */
[----:B------:R0:W1:Y:S02]  /*11ed0*/  SHFL.IDX P6, R14, R13, R12, R11 ;  /* 0x0000000c0d0e7389 */ /* 0x00006400000c000b */
[----:B01----:R-:W-:Y:S01]  /*11ee0*/  ENDCOLLECTIVE ;  /* 0x000000000000791b */ /* 0x003fe20003800000 */
.L_x_2584:
        /* <DEDUP_REMOVED lines=8> */
.L_x_2585:
        /* <DEDUP_REMOVED lines=14> */
.L_x_2586:
        /* <DEDUP_REMOVED lines=8> */
.L_x_2587:
        /* <DEDUP_REMOVED lines=14> */
.L_x_2588:
        /* <DEDUP_REMOVED lines=8> */
.L_x_2589:
        /* <DEDUP_REMOVED lines=14> */
.L_x_2590:
        /* <DEDUP_REMOVED lines=8> */
.L_x_2591:
        /* <DEDUP_REMOVED lines=9> */
[----:B0-----:R-:W-:-:S12]  /*12420*/  IMAD.MOV.U32 R2, RZ, RZ, R14 ;  /* 0x000000ffff027224 */ /* 0x001fd800078e000e */
[----:B------:R-:W-:Y:S05]  /*12430*/  WARPSYNC.COLLECTIVE R15, `(.L_x_2592) ;  /* 0x000000000f087348 */ /* 0x000fea0003c00000 */
[----:B------:R0:W1:Y:S02]  /*12440*/  SHFL.IDX P6, R14, R13, R12, R11 ;  /* 0x0000000c0d0e7389 */ /* 0x00006400000c000b */
[----:B01----:R-:W-:Y:S01]  /*12450*/  ENDCOLLECTIVE ;  /* 0x000000000000791b */ /* 0x003fe20003800000 */
.L_x_2592:
[----:B------:R-:W-:Y:S02]  /*12460*/  IMAD.MOV.U32 R13, RZ, RZ, R4 ;  /* 0x000000ffff0d7224 */ /* 0x000fe400078e0004 */
[----:B------:R-:W-:Y:S01]  /*12470*/  IMAD.MOV.U32 R12, RZ, RZ, 0x7 ;  /* 0x00000007ff0c7424 */ /* 0x000fe200078e00ff */
[----:B------:R-:W-:-:S05]  /*12480*/  @!P2 LEA R14, P4, R8, R14, 0x1 ;  /* 0x0000000e080ea211 */ /* 0x000fca00078808ff */
[----:B------:R-:W-:Y:S01]  /*12490*/  @!P2 IMAD.X R7, RZ, RZ, R2, P4 ;  /* 0x000000ffff07a224 */ /* 0x000fe200020e0602 */
[----:B------:R-:W-:-:S07]  /*124a0*/  @!P2 MOV R2, R14 ;  /* 0x0000000e0002a202 */ /* 0x000fce0000000f00 */
[----:B------:R-:W-:Y:S05]  /*124b0*/  WARPSYNC.COLLECTIVE R15, `(.L_x_2593) ;  /* 0x000000000f087348 */ /* 0x000fea0003c00000 */
[----:B------:R0:W1:Y:S02]  /*124c0*/  SHFL.IDX P6, R14, R13, R12, R11 ;  /* 0x0000000c0d0e7389 */ /* 0x00006400000c000b */
[----:B01----:R-:W-:Y:S01]  /*124d0*/  ENDCOLLECTIVE ;  /* 0x000000000000791b */ /* 0x003fe20003800000 */
.L_x_2593:
        /* <DEDUP_REMOVED lines=8> */
[----:B------:R-:W-:-:S07]  /*12560*/  MOV R4, R14 ;  /* 0x0000000e00047202 */ /* 0x000fce0000000f00 */
[----:B0-----:R-:W-:Y:S05]  /*12570*/  WARPSYNC.COLLECTIVE R15, `(.L_x_2594) ;  /* 0x000000000f087348 */ /* 0x001fea0003c00000 */
[----:B------:R1:W2:Y:S02]  /*12580*/  SHFL.IDX P6, R14, R13, R12, R11 ;  /* 0x0000000c0d0e7389 */ /* 0x0002a400000c000b */
[----:B012---:R-:W-:Y:S01]  /*12590*/  ENDCOLLECTIVE ;  /* 0x000000000000791b */ /* 0x007fe20003800000 */
.L_x_2594:
[----:B------:R-:W-:Y:S05]  /*125a0*/  BRA `(.L_x_2595) ;  /* 0xffffffc0000c7947 */ /* 0x000fea000383ffff */
.L_x_2509:
[----:B0-----:R0:W1:Y:S02]  /*125b0*/  SYNCS.PHASECHK.TRANS64.TRYWAIT P0, [R22+URZ+0x2a820], R3 ;  /* 0x02a82003160075a7 */ /* 0x001064000800017f */
[----:B-1----:R-:W-:Y:S05]  /*125c0*/  @!P0 NANOSLEEP.SYNCS 0x989680 ;  /* 0x009896800000895d */ /* 0x002fea0003900000 */
[----:B------:R-:W1:Y:S02]  /*125d0*/  @!P0 SYNCS.PHASECHK.TRANS64 P0, [R22+URZ+0x2a820], R3 ;  /* 0x02a82003160085a7 */ /* 0x000e64000800007f */
[----:B-1----:R-:W-:Y:S05]  /*125e0*/  @!P0 BRA `(.L_x_2509) ;  /* 0xfffffffc00f08947 */ /* 0x002fea000383ffff */
[----:B------:R-:W-:Y:S05]  /*125f0*/  BRA `(.L_x_2596) ;  /* 0xffffffc0007c7947 */ /* 0x000fea000383ffff */
.L_x_2514:
[----:B0-----:R0:W1:Y:S02]  /*12600*/  SYNCS.PHASECHK.TRANS64.TRYWAIT P0, [R6+URZ+0x2a840], R3 ;  /* 0x02a84003060075a7 */ /* 0x001064000800017f */
[----:B-1----:R-:W-:Y:S05]  /*12610*/  @!P0 NANOSLEEP.SYNCS 0x989680 ;  /* 0x009896800000895d */ /* 0x002fea0003900000 */
[----:B------:R-:W1:Y:S02]  /*12620*/  @!P0 SYNCS.PHASECHK.TRANS64 P0, [R6+URZ+0x2a840], R3 ;  /* 0x02a84003060085a7 */ /* 0x000e64000800007f */
[----:B-1----:R-:W-:Y:S05]  /*12630*/  @!P0 BRA `(.L_x_2514) ;  /* 0xfffffffc00f08947 */ /* 0x002fea000383ffff */
[----:B------:R-:W-:Y:S05]  /*12640*/  BRA `(.L_x_2597) ;  /* 0xffffffc4004c7947 */ /* 0x000fea000383ffff */
.L_x_2515:
[----:B------:R-:W-:Y:S01]  /*12650*/  BSSY B1, `(.L_x_2598) ;  /* 0x0000008000017945 */ /* 0x000fe20003800000 */
[----:B------:R-:W-:Y:S01]  /*12660*/  IMAD.MOV.U32 R13, RZ, RZ, R5 ;  /* 0x000000ffff0d7224 */ /* 0x000fe200078e0005 */
[----:B------:R-:W-:Y:S01]  /*12670*/  MOV R11, 0x181f ;  /* 0x0000181f000b7802 */ /* 0x000fe20000000f00 */
[----:B------:R-:W-:Y:S02]  /*12680*/  IMAD.MOV.U32 R12, RZ, RZ, RZ ;  /* 0x000000ffff0c7224 */ /* 0x000fe400078e00ff */
[----:B------:R-:W-:-:S07]  /*12690*/  IMAD.MOV.U32 R15, RZ, RZ, -0x1 ;  /* 0xffffffffff0f7424 */ /* 0x000fce00078e00ff */
[----:B--2---:R-:W-:Y:S05]  /*126a0*/  WARPSYNC.COLLECTIVE R15, `(.L_x_2599) ;  /* 0x000000000f087348 */ /* 0x004fea0003c00000 */
[----:B--2---:R0:W1:Y:S02]  /*126b0*/  SHFL.IDX P6, R14, R13, R12, R11 ;  /* 0x0000000c0d0e7389 */ /* 0x00406400000c000b */
[----:B01----:R-:W-:Y:S01]  /*126c0*/  ENDCOLLECTIVE ;  /* 0x000000000000791b */ /* 0x003fe20003800000 */
.L_x_2599:
[----:B------:R-:W-:Y:S05]  /*126d0*/  BSYNC B1 ;  /* 0x0000000000017941 */ /* 0x000fea0003800000 */
.L_x_2598:
[----:B------:R-:W0:Y:S01]  /*126e0*/  S2R R35, SR_TID.X ;  /* 0x0000000000237919 */ /* 0x000e220000002100 */
[----:B------:R-:W-:Y:S01]  /*126f0*/  IMAD.MOV.U32 R13, RZ, RZ, R9 ;  /* 0x000000ffff0d7224 */ /* 0x000fe200078e0009 */
[----:B------:R-:W-:Y:S01]  /*12700*/  MOV R12, RZ ;  /* 0x000000ff000c7202 */ /* 0x000fe20000000f00 */
[----:B------:R-:W-:Y:S02]  /*12710*/  IMAD.MOV.U32 R11, RZ, RZ, 0x181f ;  /* 0x0000181fff0b7424 */ /* 0x000fe400078e00ff */
[----:B------:R-:W-:Y:S02]  /*12720*/  IMAD.MOV.U32 R15, RZ, RZ, -0x1 ;  /* 0xffffffffff0f7424 */ /* 0x000fe400078e00ff */
[----:B------:R-:W-:Y:S02]  /*12730*/  IMAD.MOV.U32 R3, RZ, RZ, R14 ;  /* 0x000000ffff037224 */ /* 0x000fe400078e000e */
[----:B------:R-:W-:-:S07]  /*12740*/  IMAD R4, R4, 0x2, R22 ;  /* 0x0000000204047824 */ /* 0x000fce00078e0216 */
[----:B0-----:R-:W-:Y:S05]  /*12750*/  WARPSYNC.COLLECTIVE R15, `(.L_x_2600) ;  /* 0x000000000f087348 */ /* 0x001fea0003c00000 */
[----:B------:R1:W2:Y:S02]  /*12760*/  SHFL.IDX P6, R14, R13, R12, R11 ;  /* 0x0000000c0d0e7389 */ /* 0x0002a400000c000b */
[----:B012---:R-:W-:Y:S01]  /*12770*/  ENDCOLLECTIVE ;  /* 0x000000000000791b */ /* 0x007fe20003800000 */
.L_x_2600:
[----:B------:R-:W-:Y:S01]  /*12780*/  MOV R13, R5 ;  /* 0x00000005000d7202 */ /* 0x000fe20000000f00 */
[----:B------:R-:W-:Y:S02]  /*12790*/  IMAD.MOV.U32 R12, RZ, RZ, 0x1 ;  /* 0x00000001ff0c7424 */ /* 0x000fe400078e00ff */
[----:B------:R-:W-:Y:S01]  /*127a0*/  IMAD.SHL.U32 R35, R35, 0x8, RZ ;  /* 0x0000000823237824 */ /* 0x000fe200078e00ff */
[----:B------:R-:W-:-:S07]  /*127b0*/  MOV R2, R14 ;  /* 0x0000000e00027202 */ /* 0x000fce0000000f00 */
[----:B------:R-:W-:Y:S05]  /*127c0*/  WARPSYNC.COLLECTIVE R15, `(.L_x_2601) ;  /* 0x000000000f087348 */ /* 0x000fea0003c00000 */
[----:B------:R0:W1:Y:S02]  /*127d0*/  SHFL.IDX P6, R14, R13, R12, R11 ;  /* 0x0000000c0d0e7389 */ /* 0x00006400000c000b */
[----:B01----:R-:W-:Y:S01]  /*127e0*/  ENDCOLLECTIVE ;  /* 0x000000000000791b */ /* 0x003fe20003800000 */
.L_x_2601:
[----:B------:R-:W-:-:S05]  /*127f0*/  LOP3.LUT R35, R35, 0x38, RZ, 0xc0, !PT ;  /* 0x0000003823237812 */ /* 0x000fca00078ec0ff */
[----:B------:R-:W-:-:S05]  /*12800*/  IMAD.SHL.U32 R0, R35, 0x2, RZ ;  /* 0x0000000223007824 */ /* 0x000fca00078e00ff */
[----:B------:R-:W-:Y:S01]  /*12810*/  IADD3 R2, P0, R2, R0, RZ ;  /* 0x0000000002027210 */ /* 0x000fe20007f1e0ff */
[----:B------:R-:W-:-:S04]  /*12820*/  IMAD.MOV.U32 R13, RZ, RZ, R9 ;  /* 0x000000ffff0d7224 */ /* 0x000fc800078e0009 */
[----:B------:R-:W-:-:S05]  /*12830*/  IMAD.X R3, RZ, RZ, R3, P0 ;  /* 0x000000ffff037224 */ /* 0x000fca00000e0603 */
        /* <DEDUP_REMOVED lines=10> */
.L_x_2602:
[----:B------:R-:W-:Y:S02]  /*128e0*/  IMAD.MOV.U32 R13, RZ, RZ, R5 ;  /* 0x000000ffff0d7224 */ /* 0x000fe400078e0005 */
[----:B------:R-:W-:Y:S01]  /*128f0*/  IMAD.MOV.U32 R12, RZ, RZ, 0x2 ;  /* 0x00000002ff0c7424 */ /* 0x000fe200078e00ff */
[----:B------:R-:W-:-:S07]  /*12900*/  MOV R2, R14 ;  /* 0x0000000e00027202 */ /* 0x000fce0000000f00 */
[----:B------:R-:W-:Y:S05]  /*12910*/  WARPSYNC.COLLECTIVE R15, `(.L_x_2603) ;  /* 0x000000000f087348 */ /* 0x000fea0003c00000 */
[----:B------:R0:W1:Y:S02]  /*12920*/  SHFL.IDX P6, R14, R13, R12, R11 ;  /* 0x0000000c0d0e7389 */ /* 0x00006400000c000b */
[----:B01----:R-:W-:Y:S01]  /*12930*/  ENDCOLLECTIVE ;  /* 0x000000000000791b */ /* 0x003fe20003800000 */
.L_x_2603:
        /* <DEDUP_REMOVED lines=9> */
[----:B------:R-:W-:-:S07]  /*129d0*/  MOV R35, R14 ;  /* 0x0000000e00237202 */ /* 0x000fce0000000f00 */
[----:B0-----:R-:W-:Y:S05]  /*129e0*/  WARPSYNC.COLLECTIVE R15, `(.L_x_2604) ;  /* 0x000000000f087348 */ /* 0x001fea0003c00000 */
[----:B------:R1:W2:Y:S02]  /*129f0*/  SHFL.IDX P6, R14, R13, R12, R11 ;  /* 0x0000000c0d0e7389 */ /* 0x0002a400000c000b */
[----:B012---:R-:W-:Y:S01]  /*12a00*/  ENDCOLLECTIVE ;  /* 0x000000000000791b */ /* 0x007fe20003800000 */
.L_x_2604:
[----:B------:R-:W-:Y:S01]  /*12a10*/  MOV R13, R5 ;  /* 0x00000005000d7202 */ /* 0x000fe20000000f00 */
[----:B------:R-:W-:Y:S02]  /*12a20*/  IMAD.MOV.U32 R12, RZ, RZ, 0x3 ;  /* 0x00000003ff0c7424 */ /* 0x000fe400078e00ff */
[----:B------:R-:W-:-:S07]  /*12a30*/  IMAD.MOV.U32 R2, RZ, RZ, R14 ;  /* 0x000000ffff027224 */ /* 0x000fce00078e000e */
[----:B------:R-:W-:Y:S05]  /*12a40*/  WARPSYNC.COLLECTIVE R15, `(.L_x_2605) ;  /* 0x000000000f087348 */ /* 0x000fea0003c00000 */
[----:B------:R0:W1:Y:S02]  /*12a50*/  SHFL.IDX P6, R14, R13, R12, R11 ;  /* 0x0000000c0d0e7389 */ /* 0x00006400000c000b */
[----:B01----:R-:W-:Y:S01]  /*12a60*/  ENDCOLLECTIVE ;  /* 0x000000000000791b */ /* 0x003fe20003800000 */
.L_x_2605:
        /* <DEDUP_REMOVED lines=13> */
.L_x_2606:
[----:B------:R-:W-:Y:S02]  /*12b40*/  IMAD.MOV.U32 R13, RZ, RZ, R5 ;  /* 0x000000ffff0d7224 */ /* 0x000fe400078e0005 */
[----:B------:R-:W-:Y:S01]  /*12b50*/  IMAD.MOV.U32 R12, RZ, RZ, 0x4 ;  /* 0x00000004ff0c7424 */ /* 0x000fe200078e00ff */
[----:B------:R-:W-:-:S07]  /*12b60*/  MOV R2, R14 ;  /* 0x0000000e00027202 */ /* 0x000fce0000000f00 */
[----:B------:R-:W-:Y:S05]  /*12b70*/  WARPSYNC.COLLECTIVE R15, `(.L_x_2607) ;  /* 0x000000000f087348 */ /* 0x000fea0003c00000 */
[----:B------:R0:W1:Y:S02]  /*12b80*/  SHFL.IDX P6, R14, R13, R12, R11 ;  /* 0x0000000c0d0e7389 */ /* 0x00006400000c000b */
[----:B01----:R-:W-:Y:S01]  /*12b90*/  ENDCOLLECTIVE ;  /* 0x000000000000791b */ /* 0x003fe20003800000 */
.L_x_2607:
        /* <DEDUP_REMOVED lines=13> */
.L_x_2608:
[----:B------:R-:W-:Y:S01]  /*12c70*/  MOV R13, R5 ;  /* 0x00000005000d7202 */ /* 0x000fe20000000f00 */
[----:B------:R-:W-:Y:S02]  /*12c80*/  IMAD.MOV.U32 R12, RZ, RZ, 0x5 ;  /* 0x00000005ff0c7424 */ /* 0x000fe400078e00ff */
[----:B------:R-:W-:-:S07]  /*12c90*/  IMAD.MOV.U32 R2, RZ, RZ, R14 ;  /* 0x000000ffff027224 */ /* 0x000fce00078e000e */
[----:B------:R-:W-:Y:S05]  /*12ca0*/  WARPSYNC.COLLECTIVE R15, `(.L_x_2609) ;  /* 0x000000000f087348 */ /* 0x000fea0003c00000 */
[----:B------:R0:W1:Y:S02]  /*12cb0*/  SHFL.IDX P6, R14, R13, R12, R11 ;  /* 0x0000000c0d0e7389 */ /* 0x00006400000c000b */
[----:B01----:R-:W-:Y:S01]  /*12cc0*/  ENDCOLLECTIVE ;  /* 0x000000000000791b */ /* 0x003fe20003800000 */
.L_x_2609:
        /* <DEDUP_REMOVED lines=13> */
.L_x_2610:
[----:B------:R-:W-:Y:S01]  /*12da0*/  MOV R2, R14 ;  /* 0x0000000e00027202 */ /* 0x000fe20000000f00 */
[----:B------:R-:W-:Y:S06]  /*12db0*/  BRA `(.L_x_2611) ;  /* 0xffffffc000847947 */ /* 0x000fec000383ffff */
.L_x_2520:
[----:B---3--:R3:W4:Y:S02]  /*12dc0*/  SYNCS.PHASECHK.TRANS64.TRYWAIT P0, [R4+URZ+0x2a860], R2 ;  /* 0x02a86002040075a7 */ /* 0x008724000800017f */
[----:B----4-:R-:W-:Y:S05]  /*12dd0*/  @!P0 NANOSLEEP.SYNCS 0x989680 ;  /* 0x009896800000895d */ /* 0x010fea0003900000 */
[----:B------:R-:W4:Y:S02]  /*12de0*/  @!P0 SYNCS.PHASECHK.TRANS64 P0, [R4+URZ+0x2a860], R2 ;  /* 0x02a86002040085a7 */ /* 0x000f24000800007f */
[----:B----4-:R-:W-:Y:S05]  /*12df0*/  @!P0 BRA `(.L_x_2520) ;  /* 0xfffffffc00f08947 */ /* 0x010fea000383ffff */
[----:B------:R-:W-:Y:S05]  /*12e00*/  BRA `(.L_x_2612) ;  /* 0xffffffc000e47947 */ /* 0x000fea000383ffff */
.L_x_2521:
[----:B------:R-:W-:Y:S01]  /*12e10*/  BSSY B1, `(.L_x_2613) ;  /* 0x0000008000017945 */ /* 0x000fe20003800000 */
[----:B------:R-:W-:Y:S01]  /*12e20*/  IMAD.MOV.U32 R13, RZ, RZ, R24 ;  /* 0x000000ffff0d7224 */ /* 0x000fe200078e0018 */
[----:B------:R-:W-:Y:S01]  /*12e30*/  MOV R15, 0xffffffff ;  /* 0xffffffff000f7802 */ /* 0x000fe20000000f00 */
[----:B------:R-:W-:Y:S02]  /*12e40*/  IMAD.MOV.U32 R12, RZ, RZ, RZ ;  /* 0x000000ffff0c7224 */ /* 0x000fe400078e00ff */
[----:B------:R-:W-:-:S07]  /*12e50*/  IMAD.MOV.U32 R11, RZ, RZ, 0x181f ;  /* 0x0000181fff0b7424 */ /* 0x000fce00078e00ff */
[----:B--23--:R-:W-:Y:S05]  /*12e60*/  WARPSYNC.COLLECTIVE R15, `(.L_x_2614) ;  /* 0x000000000f087348 */ /* 0x00cfea0003c00000 */
[----:B--2---:R0:W1:Y:S02]  /*12e70*/  SHFL.IDX P6, R14, R13, R12, R11 ;  /* 0x0000000c0d0e7389 */ /* 0x00406400000c000b */
[----:B01-3--:R-:W-:Y:S01]  /*12e80*/  ENDCOLLECTIVE ;  /* 0x000000000000791b */ /* 0x00bfe20003800000 */
.L_x_2614:
[----:B------:R-:W-:Y:S05]  /*12e90*/  BSYNC B1 ;  /* 0x0000000000017941 */ /* 0x000fea0003800000 */
.L_x_2613:
[----:B------:R-:W-:Y:S01]  /*12ea0*/  IMAD.MOV.U32 R13, RZ, RZ, R23 ;  /* 0x000000ffff0d7224 */ /* 0x000fe200078e0017 */
[----:B------:R-:W-:Y:S01]  /*12eb0*/  MOV R11, 0x181f ;  /* 0x0000181f000b7802 */ /* 0x000fe20000000f00 */
[----:B------:R-:W-:Y:S01]  /*12ec0*/  IMAD.MOV.U32 R12, RZ, RZ, RZ ;  /* 0x000000ffff0c7224 */ /* 0x000fe200078e00ff */
[----:B------:R-:W-:Y:S01]  /*12ed0*/  LEA R5, R5, R22, 0x1 ;  /* 0x0000001605057211 */ /* 0x000fe200078e08ff */
[----:B------:R-:W-:Y:S02]  /*12ee0*/  IMAD.MOV.U32 R15, RZ, RZ, -0x1 ;  /* 0xffffffffff0f7424 */ /* 0x000fe400078e00ff */
[----:B------:R-:W-:-:S07]  /*12ef0*/  IMAD.MOV.U32 R3, RZ, RZ, R14 ;  /* 0x000000ffff037224 */ /* 0x000fce00078e000e */
[----:B------:R-:W-:Y:S05]  /*12f00*/  WARPSYNC.COLLECTIVE R15, `(.L_x_2615) ;  /* 0x000000000f087348 */ /* 0x000fea0003c00000 */
[----:B------:R0:W1:Y:S02]  /*12f10*/  SHFL.IDX P6, R14, R13, R12, R11 ;  /* 0x0000000c0d0e7389 */ /* 0x00006400000c000b */
[----:B01----:R-:W-:Y:S01]  /*12f20*/  ENDCOLLECTIVE ;  /* 0x000000000000791b */ /* 0x003fe20003800000 */
.L_x_2615:
[----:B------:R-:W-:Y:S02]  /*12f30*/  IMAD.MOV.U32 R13, RZ, RZ, R24 ;  /* 0x000000ffff0d7224 */ /* 0x000fe400078e0018 */
[----:B------:R-:W-:Y:S02]  /*12f40*/  IMAD.MOV.U32 R12, RZ, RZ, 0x1 ;  /* 0x00000001ff0c7424 */ /* 0x000fe400078e00ff */
[----:B------:R-:W-:-:S07]  /*12f50*/  IMAD.MOV.U32 R2, RZ, RZ, R14 ;  /* 0x000000ffff027224 */ /* 0x000fce00078e000e */
[----:B------:R-:W-:Y:S05]  /*12f60*/  WARPSYNC.COLLECTIVE R15, `(.L_x_2616) ;  /* 0x000000000f087348 */ /* 0x000fea0003c00000 */
[----:B------:R0:W1:Y:S02]  /*12f70*/  SHFL.IDX P6, R14, R13, R12, R11 ;  /* 0x0000000c0d0e7389 */ /* 0x00006400000c000b */
[----:B01----:R-:W-:Y:S01]  /*12f80*/  ENDCOLLECTIVE ;  /* 0x000000000000791b */ /* 0x003fe20003800000 */
.L_x_2616:
[----:B------:R-:W-:-:S05]  /*12f90*/  IADD3 R2, P1, R2, R0, RZ ;  /* 0x0000000002027210 */ /* 0x000fca0007f3e0ff */
[----:B------:R-:W-:Y:S01]  /*12fa0*/  IMAD.X R3, RZ, RZ, R3, P1 ;  /* 0x000000ffff037224 */ /* 0x000fe200008e0603 */
[----:B------:R-:W-:-:S04]  /*12fb0*/  LOP3.LUT P1, RZ, R29, 0x1, RZ, 0xc0, !PT ;  /* 0x000000011dff7812 */ /* 0x000fc8000782c0ff */
[----:B------:R-:W-:Y:S02]  /*12fc0*/  ISETP.LT.OR P2, PT, R6, 0x1, !P1 ;  /* 0x000000010600780c */ /* 0x000fe40004f41670 */
[----:B------:R-:W-:-:S11]  /*12fd0*/  MOV R13, R23 ;  /* 0x00000017000d7202 */ /* 0x000fd60000000f00 */
        /* <DEDUP_REMOVED lines=10> */
.L_x_2617:
[----:B------:R-:W-:Y:S01]  /*13080*/  IMAD.MOV.U32 R13, RZ, RZ, R24 ;  /* 0x000000ffff0d7224 */ /* 0x000fe200078e0018 */
[----:B------:R-:W-:Y:S01]  /*13090*/  MOV R12, 0x2 ;  /* 0x00000002000c7802 */ /* 0x000fe20000000f00 */
[----:B------:R-:W-:-:S07]  /*130a0*/  IMAD.MOV.U32 R2, RZ, RZ, R14 ;  /* 0x000000ffff027224 */ /* 0x000fce00078e000e */
[----:B------:R-:W-:Y:S05]  /*130b0*/  WARPSYNC.COLLECTIVE R15, `(.L_x_2618) ;  /* 0x000000000f087348 */ /* 0x000fea0003c00000 */
[----:B------:R0:W1:Y:S02]  /*130c0*/  SHFL.IDX P6, R14, R13, R12, R11 ;  /* 0x0000000c0d0e7389 */ /* 0x00006400000c000b */
[----:B01----:R-:W-:Y:S01]  /*130d0*/  ENDCOLLECTIVE ;  /* 0x000000000000791b */ /* 0x003fe20003800000 */
.L_x_2618:
        /* <DEDUP_REMOVED lines=14> */
.L_x_2619:
[----:B------:R-:W-:Y:S02]  /*131c0*/  IMAD.MOV.U32 R13, RZ, RZ, R24 ;  /* 0x000000ffff0d7224 */ /* 0x000fe400078e0018 */
[----:B------:R-:W-:Y:S02]  /*131d0*/  IMAD.MOV.U32 R12, RZ, RZ, 0x3 ;  /* 0x00000003ff0c7424 */ /* 0x000fe400078e00ff */
[----:B------:R-:W-:-:S07]  /*131e0*/  IMAD.MOV.U32 R2, RZ, RZ, R14 ;  /* 0x000000ffff027224 */ /* 0x000fce00078e000e */
[----:B------:R-:W-:Y:S05]  /*131f0*/  WARPSYNC.COLLECTIVE R15, `(.L_x_2620) ;  /* 0x000000000f087348 */ /* 0x000fea0003c00000 */
[----:B------:R0:W1:Y:S02]  /*13200*/  SHFL.IDX P6, R14, R13, R12, R11 ;  /* 0x0000000c0d0e7389 */ /* 0x00006400000c000b */
[----:B01----:R-:W-:Y:S01]  /*13210*/  ENDCOLLECTIVE ;  /* 0x000000000000791b */ /* 0x003fe20003800000 */
.L_x_2620:
[----:B------:R-:W-:-:S04]  /*13220*/  IADD3 R2, P2, R2, R0, RZ ;  /* 0x0000000002027210 */ /* 0x000fc80007f5e0ff */
[----:B------:R-:W-:Y:S02]  /*13230*/  IADD3.X R3, RZ, R3, RZ, P2, !PT ;  /* 0x00000003ff037210 */ /* 0x000fe400017fe4ff */
        /* <DEDUP_REMOVED lines=12> */
.L_x_2621:
[----:B------:R-:W-:Y:S01]  /*13300*/  IMAD.MOV.U32 R13, RZ, RZ, R24 ;  /* 0x000000ffff0d7224 */ /* 0x000fe200078e0018 */
[----:B------:R-:W-:Y:S01]  /*13310*/  MOV R12, 0x4 ;  /* 0x00000004000c7802 */ /* 0x000fe20000000f00 */
[----:B------:R-:W-:-:S07]  /*13320*/  IMAD.MOV.U32 R2, RZ, RZ, R14 ;  /* 0x000000ffff027224 */ /* 0x000fce00078e000e */
[----:B------:R-:W-:Y:S05]  /*13330*/  WARPSYNC.COLLECTIVE R15, `(.L_x_2622) ;  /* 0x000000000f087348 */ /* 0x000fea0003c00000 */
[----:B------:R0:W1:Y:S02]  /*13340*/  SHFL.IDX P6, R14, R13, R12, R11 ;  /* 0x0000000c0d0e7389 */ /* 0x00006400000c000b */
[----:B01----:R-:W-:Y:S01]  /*13350*/  ENDCOLLECTIVE ;  /* 0x000000000000791b */ /* 0x003fe20003800000 */
.L_x_2622:
        /* <DEDUP_REMOVED lines=14> */
.L_x_2623:
[----:B------:R-:W-:Y:S02]  /*13440*/  IMAD.MOV.U32 R13, RZ, RZ, R24 ;  /* 0x000000ffff0d7224 */ /* 0x000fe400078e0018 */
[----:B------:R-:W-:Y:S02]  /*13450*/  IMAD.MOV.U32 R12, RZ, RZ, 0x5 ;  /* 0x00000005ff0c7424 */ /* 0x000fe400078e00ff */
[----:B------:R-:W-:-:S07]  /*13460*/  IMAD.MOV.U32 R2, RZ, RZ, R14 ;  /* 0x000000ffff027224 */ /* 0x000fce00078e000e */
[----:B------:R-:W-:Y:S05]  /*13470*/  WARPSYNC.COLLECTIVE R15, `(.L_x_2624) ;  /* 0x000000000f087348 */ /* 0x000fea0003c00000 */
[----:B------:R0:W1:Y:S02]  /*13480*/  SHFL.IDX P6, R14, R13, R12, R11 ;  /* 0x0000000c0d0e7389 */ /* 0x00006400000c000b */
[----:B01----:R-:W-:Y:S01]  /*13490*/  ENDCOLLECTIVE ;  /* 0x000000000000791b */ /* 0x003fe20003800000 */
.L_x_2624:
[----:B------:R-:W-:-:S04]  /*134a0*/  IADD3 R2, P2, R2, R0, RZ ;  /* 0x0000000002027210 */ /* 0x000fc80007f5e0ff */
[----:B------:R-:W-:Y:S02]  /*134b0*/  IADD3.X R3, RZ, R3, RZ, P2, !PT ;  /* 0x00000003ff037210 */ /* 0x000fe400017fe4ff */
[----:B------:R-:W-:Y:S02]  /*134c0*/  ISETP.LT.OR P2, PT, R6, 0x41, !P1 ;  /* 0x000000410600780c */ /* 0x000fe40004f41670 */
[----:B------:R-:W-:-:S11]  /*134d0*/  MOV R13, R23 ;  /* 0x00000017000d7202 */ /* 0x000fd60000000f00 */
        /* <DEDUP_REMOVED lines=9> */
.L_x_2625:
[----:B------:R-:W-:Y:S01]  /*13570*/  @!PT LDS RZ, [RZ] ;  /* 0x00000000fffff984 */ /* 0x000fe20000000800 */
[----:B------:R-:W-:Y:S01]  /*13580*/  @!PT LDS RZ, [RZ] ;  /* 0x00000000fffff984 */ /* 0x000fe20000000800 */
[----:B------:R-:W-:Y:S01]  /*13590*/  @!PT LDS RZ, [RZ] ;  /* 0x00000000fffff984 */ /* 0x000fe20000000800 */
[----:B------:R1:W-:Y:S01]  /*135a0*/  LDGSTS.E.BYPASS.LTC128B.128 [R5+0x5400], desc[UR36][R2.64+0x80], !P2 ;  /* 0x0540008002057fae */ /* 0x0003e2000d101d64 */
[----:B------:R-:W-:Y:S05]  /*135b0*/  BRA `(.L_x_2626) ;  /* 0xffffffbc00d07947 */ /* 0x000fea000383ffff */
.L_x_2529:
[----:B0-----:R0:W1:Y:S02]  /*135c0*/  SYNCS.PHASECHK.TRANS64.TRYWAIT P0, [R0+URZ+0x2a860], R3 ;  /* 0x02a86003000075a7 */ /* 0x001064000800017f */
[----:B-1----:R-:W-:Y:S05]  /*135d0*/  @!P0 NANOSLEEP.SYNCS 0x989680 ;  /* 0x009896800000895d */ /* 0x002fea0003900000 */
[----:B------:R-:W1:Y:S02]  /*135e0*/  @!P0 SYNCS.PHASECHK.TRANS64 P0, [R0+URZ+0x2a860], R3 ;  /* 0x02a86003000085a7 */ /* 0x000e64000800007f */
[----:B-1----:R-:W-:Y:S05]  /*135f0*/  @!P0 BRA `(.L_x_2529) ;  /* 0xfffffffc00f08947 */ /* 0x002fea000383ffff */
[----:B------:R-:W-:Y:S05]  /*13600*/  BRA `(.L_x_2627) ;  /* 0xffffffc000f07947 */ /* 0x000fea000383ffff */
.L_x_2530:
[----:B------:R-:W-:Y:S01]  /*13610*/  BSSY B0, `(.L_x_2628) ;  /* 0x0000008000007945 */ /* 0x000fe20003800000 */
[----:B------:R-:W-:Y:S01]  /*13620*/  IMAD.MOV.U32 R13, RZ, RZ, R24 ;  /* 0x000000ffff0d7224 */ /* 0x000fe200078e0018 */
[----:B------:R-:W-:Y:S01]  /*13630*/  MOV R15, 0xffffffff ;  /* 0xffffffff000f7802 */ /* 0x000fe20000000f00 */
[----:B------:R-:W-:Y:S02]  /*13640*/  IMAD.MOV.U32 R12, RZ, RZ, RZ ;  /* 0x000000ffff0c7224 */ /* 0x000fe400078e00ff */
[----:B------:R-:W-:-:S07]  /*13650*/  IMAD.MOV.U32 R11, RZ, RZ, 0x181f ;  /* 0x0000181fff0b7424 */ /* 0x000fce00078e00ff */
[----:B0-2---:R-:W-:Y:S05]  /*13660*/  WARPSYNC.COLLECTIVE R15, `(.L_x_2629) ;  /* 0x000000000f087348 */ /* 0x005fea0003c00000 */
[----:B--2---:R1:W2:Y:S02]  /*13670*/  SHFL.IDX P6, R14, R13, R12, R11 ;  /* 0x0000000c0d0e7389 */ /* 0x0042a400000c000b */
[----:B012---:R-:W-:Y:S01]  /*13680*/  ENDCOLLECTIVE ;  /* 0x000000000000791b */ /* 0x007fe20003800000 */
.L_x_2629:
[----:B------:R-:W-:Y:S05]  /*13690*/  BSYNC B0 ;  /* 0x0000000000007941 */ /* 0x000fea0003800000 */
.L_x_2628:
        /* <DEDUP_REMOVED lines=12> */
.L_x_2630:
        /* <DEDUP_REMOVED lines=12> */
.L_x_2631:
        /* <DEDUP_REMOVED lines=13> */
.L_x_2632:
[----:B------:R-:W-:Y:S01]  /*138f0*/  IMAD.MOV.U32 R13, RZ, RZ, R24 ;  /* 0x000000ffff0d7224 */ /* 0x000fe200078e0018 */
[----:B------:R-:W-:Y:S02]  /*13900*/  MOV R12, 0x2 ;  /* 0x00000002000c7802 */ /* 0x000fe40000000f00 */
[----:B------:R-:W-:-:S13]  /*13910*/  IADD3 R2, P2, R14, R5, RZ ;  /* 0x000000050e027210 */ /* 0x000fda0007f5e0ff */
[----:B------:R-:W-:Y:S05]  /*13920*/  WARPSYNC.COLLECTIVE R15, `(.L_x_2633) ;  /* 0x000000000f087348 */ /* 0x000fea0003c00000 */
[----:B------:R0:W1:Y:S02]  /*13930*/  SHFL.IDX P6, R14, R13, R12, R11 ;  /* 0x0000000c0d0e7389 */ /* 0x00006400000c000b */
[----:B01----:R-:W-:Y:S01]  /*13940*/  ENDCOLLECTIVE ;  /* 0x000000000000791b */ /* 0x003fe20003800000 */
.L_x_2633:
        /* <DEDUP_REMOVED lines=13> */
.L_x_2634:
[----:B------:R-:W-:Y:S02]  /*13a20*/  IMAD.MOV.U32 R13, RZ, RZ, R24 ;  /* 0x000000ffff0d7224 */ /* 0x000fe400078e0018 */
[----:B------:R-:W-:Y:S02]  /*13a30*/  IMAD.MOV.U32 R12, RZ, RZ, 0x3 ;  /* 0x00000003ff0c7424 */ /* 0x000fe400078e00ff */
[----:B------:R-:W-:-:S07]  /*13a40*/  IMAD.MOV.U32 R10, RZ, RZ, R14 ;  /* 0x000000ffff0a7224 */ /* 0x000fce00078e000e */
[----:B------:R-:W-:Y:S05]  /*13a50*/  WARPSYNC.COLLECTIVE R15, `(.L_x_2635) ;  /* 0x000000000f087348 */ /* 0x000fea0003c00000 */
[----:B------:R0:W1:Y:S02]  /*13a60*/  SHFL.IDX P6, R14, R13, R12, R11 ;  /* 0x0000000c0d0e7389 */ /* 0x00006400000c000b */
[----:B01----:R-:W-:Y:S01]  /*13a70*/  ENDCOLLECTIVE ;  /* 0x000000000000791b */ /* 0x003fe20003800000 */
.L_x_2635:
        /* <DEDUP_REMOVED lines=14> */
.L_x_2636:
[----:B------:R-:W-:Y:S02]  /*13b60*/  IMAD.MOV.U32 R13, RZ, RZ, R24 ;  /* 0x000000ffff0d7224 */ /* 0x000fe400078e0018 */
[----:B------:R-:W-:Y:S01]  /*13b70*/  IMAD.MOV.U32 R12, RZ, RZ, 0x4 ;  /* 0x00000004ff0c7424 */ /* 0x000fe200078e00ff */
[----:B------:R-:W-:-:S13]  /*13b80*/  IADD3 R2, P2, R14, R5, RZ ;  /* 0x000000050e027210 */ /* 0x000fda0007f5e0ff */
[----:B------:R-:W-:Y:S05]  /*13b90*/  WARPSYNC.COLLECTIVE R15, `(.L_x_2637) ;  /* 0x000000000f087348 */ /* 0x000fea0003c00000 */
[----:B------:R0:W1:Y:S02]  /*13ba0*/  SHFL.IDX P6, R14, R13, R12, R11 ;  /* 0x0000000c0d0e7389 */ /* 0x00006400000c000b */
[----:B01----:R-:W-:Y:S01]  /*13bb0*/  ENDCOLLECTIVE ;  /* 0x000000000000791b */ /* 0x003fe20003800000 */
.L_x_2637:
        /* <DEDUP_REMOVED lines=13> */
.L_x_2638:
[----:B------:R-:W-:Y:S01]  /*13c90*/  MOV R13, R24 ;  /* 0x00000018000d7202 */ /* 0x000fe20000000f00 */
[----:B------:R-:W-:Y:S02]  /*13ca0*/  IMAD.MOV.U32 R12, RZ, RZ, 0x5 ;  /* 0x00000005ff0c7424 */ /* 0x000fe400078e00ff */
[----:B------:R-:W-:-:S07]  /*13cb0*/  IMAD.MOV.U32 R10, RZ, RZ, R14 ;  /* 0x000000ffff0a7224 */ /* 0x000fce00078e000e */
[----:B------:R-:W-:Y:S05]  /*13cc0*/  WARPSYNC.COLLECTIVE R15, `(.L_x_2639) ;  /* 0x000000000f087348 */ /* 0x000fea0003c00000 */
[----:B------:R0:W1:Y:S02]  /*13cd0*/  SHFL.IDX P6, R14, R13, R12, R11 ;  /* 0x0000000c0d0e7389 */ /* 0x00006400000c000b */
[----:B01----:R-:W-:Y:S01]  /*13ce0*/  ENDCOLLECTIVE ;  /* 0x000000000000791b */ /* 0x003fe20003800000 */
.L_x_2639:
        /* <DEDUP_REMOVED lines=12> */
.L_x_2640:
[----:B------:R-:W-:Y:S05]  /*13db0*/  BRA `(.L_x_2641) ;  /* 0xffffffbc00ec7947 */ /* 0x000fea000383ffff */
.L_x_2535:
        /* <DEDUP_REMOVED lines=8> */
.L_x_2643:
[----:B------:R-:W-:Y:S05]  /*13e40*/  BSYNC B0 ;  /* 0x0000000000007941 */ /* 0x000fea0003800000 */
.L_x_2642:
        /* <DEDUP_REMOVED lines=9> */
.L_x_2644:
        /* <DEDUP_REMOVED lines=18> */
.L_x_2645:
[----:B------:R-:W-:Y:S01]  /*14000*/  IMAD.MOV.U32 R12, RZ, RZ, 0x2 ;  /* 0x00000002ff0c7424 */ /* 0x000fe200078e00ff */
[----:B------:R-:W-:-:S05]  /*14010*/  SEL R7, R14, RZ, P1 ;  /* 0x000000ff0e077207 */ /* 0x000fca0000800000 */
[----:B------:R-:W-:-:S05]  /*14020*/  IMAD.IADD R6, R4, 0x1, R7 ;  /* 0x0000000104067824 */ /* 0x000fca00078e0207 */
[----:B------:R-:W-:-:S07]  /*14030*/  MOV R13, R6 ;  /* 0x00000006000d7202 */ /* 0x000fce0000000f00 */
[----:B------:R-:W-:Y:S05]  /*14040*/  WARPSYNC.COLLECTIVE R15, `(.L_x_2646) ;  /* 0x000000000f087348 */ /* 0x000fea0003c00000 */
[----:B------:R0:W1:Y:S02]  /*14050*/  SHFL.UP P6, R14, R13, R12, R11 ;  /* 0x0400000c0d0e7389 */ /* 0x00006400000c000b */
[----:B01----:R-:W-:Y:S01]  /*14060*/  ENDCOLLECTIVE ;  /* 0x000000000000791b */ /* 0x003fe20003800000 */
.L_x_2646:
[----:B------:R-:W-:Y:S02]  /*14070*/  MOV R12, 0x4 ;  /* 0x00000004000c7802 */ /* 0x000fe40000000f00 */
[----:B------:R-:W-:-:S05]  /*14080*/  SEL R7, R14, RZ, P2 ;  /* 0x000000ff0e077207 */ /* 0x000fca0001000000 */
[----:B------:R-:W-:-:S04]  /*14090*/  IMAD.IADD R7, R6, 0x1, R7 ;  /* 0x0000000106077824 */ /* 0x000fc800078e0207 */
[----:B------:R-:W-:-:S07]  /*140a0*/  IMAD.MOV.U32 R13, RZ, RZ, R7 ;  /* 0x000000ffff0d7224 */ /* 0x000fce00078e0007 */
[----:B------:R-:W-:Y:S05]  /*140b0*/  WARPSYNC.COLLECTIVE R15, `(.L_x_2647) ;  /* 0x000000000f087348 */ /* 0x000fea0003c00000 */
[----:B------:R0:W1:Y:S02]  /*140c0*/  SHFL.UP P6, R14, R13, R12, R11 ;  /* 0x0400000c0d0e7389 */ /* 0x00006400000c000b */
[----:B01----:R-:W-:Y:S01]  /*140d0*/  ENDCOLLECTIVE ;  /* 0x000000000000791b */ /* 0x003fe20003800000 */
.L_x_2647:
[----:B------:R-:W-:Y:S01]  /*140e0*/  IMAD.MOV.U32 R12, RZ, RZ, 0x8 ;  /* 0x00000008ff0c7424 */ /* 0x000fe200078e00ff */
[----:B------:R-:W-:-:S05]  /*140f0*/  SEL R2, R14, RZ, P3 ;  /* 0x000000ff0e027207 */ /* 0x000fca0001800000 */
[----:B------:R-:W-:-:S04]  /*14100*/  IMAD.IADD R2, R7, 0x1, R2 ;  /* 0x0000000107027824 */ /* 0x000fc800078e0202 */
[----:B------:R-:W-:-:S07]  /*14110*/  IMAD.MOV.U32 R13, RZ, RZ, R2 ;  /* 0x000000ffff0d7224 */ /* 0x000fce00078e0002 */
[----:B------:R-:W-:Y:S05]  /*14120*/  WARPSYNC.COLLECTIVE R15, `(.L_x_2648) ;  /* 0x000000000f087348 */ /* 0x000fea0003c00000 */
[----:B------:R0:W1:Y:S02]  /*14130*/  SHFL.UP P6, R14, R13, R12, R11 ;  /* 0x0400000c0d0e7389 */ /* 0x00006400000c000b */
[----:B01----:R-:W-:Y:S01]  /*14140*/  ENDCOLLECTIVE ;  /* 0x000000000000791b */ /* 0x003fe20003800000 */
.L_x_2648:
[----:B------:R-:W-:Y:S01]  /*14150*/  IMAD.MOV.U32 R12, RZ, RZ, 0x10 ;  /* 0x00000010ff0c7424 */ /* 0x000fe200078e00ff */
[----:B------:R-:W-:-:S04]  /*14160*/  SEL R3, R14, RZ, P4 ;  /* 0x000000ff0e037207 */ /* 0x000fc80002000000 */
[----:B------:R-:W-:-:S05]  /*14170*/  IADD3 R3, R2, R3, RZ ;  /* 0x0000000302037210 */ /* 0x000fca0007ffe0ff */
[----:B------:R-:W-:-:S07]  /*14180*/  IMAD.MOV.U32 R13, RZ, RZ, R3 ;  /* 0x000000ffff0d7224 */ /* 0x000fce00078e0003 */
[----:B------:R-:W-:Y:S05]  /*14190*/  WARPSYNC.COLLECTIVE R15, `(.L_x_2649) ;  /* 0x000000000f087348 */ /* 0x000fea0003c00000 */
[----:B------:R0:W1:Y:S02]  /*141a0*/  SHFL.UP P6, R14, R13, R12, R11 ;  /* 0x0400000c0d0e7389 */ /* 0x00006400000c000b */
[----:B01----:R-:W-:Y:S01]  /*141b0*/  ENDCOLLECTIVE ;  /* 0x000000000000791b */ /* 0x003fe20003800000 */
.L_x_2649:
        /* <DEDUP_REMOVED lines=8> */
.L_x_2650:
[----:B------:R-:W-:Y:S05]  /*14240*/  BRA `(.L_x_2651) ;  /* 0xffffffbc00f87947 */ /* 0x000fea000383ffff */
.L_x_2540:
        /* <DEDUP_REMOVED lines=8> */
.L_x_2653:
[----:B------:R-:W-:Y:S05]  /*142d0*/  BSYNC B0 ;  /* 0x0000000000007941 */ /* 0x000fea0003800000 */
.L_x_2652:
        /* <DEDUP_REMOVED lines=8> */
.L_x_2654:
[----:B------:R-:W-:Y:S01]  /*14360*/  IMAD.MOV.U32 R12, RZ, RZ, 0x4 ;  /* 0x00000004ff0c7424 */ /* 0x000fe200078e00ff */
[----:B------:R-:W-:-:S05]  /*14370*/  SEL R0, R14, RZ, P2 ;  /* 0x000000ff0e007207 */ /* 0x000fca0001000000 */
[----:B------:R-:W-:-:S05]  /*14380*/  IMAD.IADD R0, R13, 0x1, R0 ;  /* 0x000000010d007824 */ /* 0x000fca00078e0200 */
[----:B------:R-:W-:-:S07]  /*14390*/  MOV R13, R0 ;  /* 0x00000000000d7202 */ /* 0x000fce0000000f00 */
[----:B------:R-:W-:Y:S05]  /*143a0*/  WARPSYNC.COLLECTIVE R15, `(.L_x_2655) ;  /* 0x000000000f087348 */ /* 0x000fea0003c00000 */
[----:B------:R0:W1:Y:S02]  /*143b0*/  SHFL.UP P6, R14, R13, R12, R11 ;  /* 0x0400000c0d0e7389 */ /* 0x00006400000c000b */
[----:B01----:R-:W-:Y:S01]  /*143c0*/  ENDCOLLECTIVE ;  /* 0x000000000000791b */ /* 0x003fe20003800000 */
.L_x_2655:
[----:B------:R-:W-:Y:S02]  /*143d0*/  MOV R12, 0x8 ;  /* 0x00000008000c7802 */ /* 0x000fe40000000f00 */
[----:B------:R-:W-:-:S05]  /*143e0*/  SEL R3, R14, RZ, P3 ;  /* 0x000000ff0e037207 */ /* 0x000fca0001800000 */
[----:B------:R-:W-:-:S04]  /*143f0*/  IMAD.IADD R2, R0, 0x1, R3 ;  /* 0x0000000100027824 */ /* 0x000fc800078e0203 */
[----:B------:R-:W-:-:S07]  /*14400*/  IMAD.MOV.U32 R13, RZ, RZ, R2 ;  /* 0x000000ffff0d7224 */ /* 0x000fce00078e0002 */
[----:B------:R-:W-:Y:S05]  /*14410*/  WARPSYNC.COLLECTIVE R15, `(.L_x_2656) ;  /* 0x000000000f087348 */ /* 0x000fea0003c00000 */
[----:B------:R0:W1:Y:S02]  /*14420*/  SHFL.UP P6, R14, R13, R12, R11 ;  /* 0x0400000c0d0e7389 */ /* 0x00006400000c000b */
[----:B01----:R-:W-:Y:S01]  /*14430*/  ENDCOLLECTIVE ;  /* 0x000000000000791b */ /* 0x003fe20003800000 */
.L_x_2656:
[----:B------:R-:W-:Y:S01]  /*14440*/  IMAD.MOV.U32 R12, RZ, RZ, 0x10 ;  /* 0x00000010ff0c7424 */ /* 0x000fe200078e00ff */
[----:B------:R-:W-:-:S05]  /*14450*/  SEL R3, R14, RZ, P4 ;  /* 0x000000ff0e037207 */ /* 0x000fca0002000000 */
[----:B------:R-:W-:-:S04]  /*14460*/  IMAD.IADD R3, R2, 0x1, R3 ;  /* 0x0000000102037824 */ /* 0x000fc800078e0203 */
[----:B------:R-:W-:-:S07]  /*14470*/  IMAD.MOV.U32 R13, RZ, RZ, R3 ;  /* 0x000000ffff0d7224 */ /* 0x000fce00078e0003 */
[----:B------:R-:W-:Y:S05]  /*14480*/  WARPSYNC.COLLECTIVE R15, `(.L_x_2657) ;  /* 0x000000000f087348 */ /* 0x000fea0003c00000 */
[----:B------:R0:W1:Y:S02]  /*14490*/  SHFL.UP P6, R14, R13, R12, R11 ;  /* 0x0400000c0d0e7389 */ /* 0x00006400000c000b */
[----:B01----:R-:W-:Y:S01]  /*144a0*/  ENDCOLLECTIVE ;  /* 0x000000000000791b */ /* 0x003fe20003800000 */
.L_x_2657:
        /* <DEDUP_REMOVED lines=8> */
.L_x_2658:
[----:B------:R-:W-:Y:S05]  /*14530*/  BRA `(.L_x_2659) ;  /* 0xffffffbc00d87947 */ /* 0x000fea000383ffff */
.L_x_2542:
[----:B------:R-:W-:Y:S01]  /*14540*/  BSSY B0, `(.L_x_2660) ;  /* 0x0000006000007945 */ /* 0x000fe20003800000 */
[----:B------:R-:W-:Y:S02]  /*14550*/  PLOP3.LUT P6, PT, P6, PT, PT, 0x8, 0x0 ;  /* 0x000000000000781c */ /* 0x000fe400037ce170 */
[----:B------:R-:W-:-:S11]  /*14560*/  MOV R15, 0xffffffff ;  /* 0xffffffff000f7802 */ /* 0x000fd60000000f00 */
[----:B0-----:R-:W-:Y:S05]  /*14570*/  WARPSYNC.COLLECTIVE R15, `(.L_x_2661) ;  /* 0x000000000f087348 */ /* 0x001fea0003c00000 */
[----:B------:R-:W-:Y:S01]  /*14580*/  VOTE.ANY R14, PT, P6 ;  /* 0x00000000000e7806 */ /* 0x000fe200030e0100 */
[----:B0-----:R-:W-:Y:S06]  /*14590*/  ENDCOLLECTIVE ;  /* 0x000000000000791b */ /* 0x001fec0003800000 */
.L_x_2661:
[----:B------:R-:W-:Y:S05]  /*145a0*/  BSYNC B0 ;  /* 0x0000000000007941 */ /* 0x000fea0003800000 */
.L_x_2660:
        /* <DEDUP_REMOVED lines=9> */
.L_x_2662:
[----:B------:R-:W-:Y:S01]  /*14640*/  IMAD.MOV.U32 R4, RZ, RZ, R14 ;  /* 0x000000ffff047224 */ /* 0x000fe200078e000e */
[----:B------:R-:W-:Y:S06]  /*14650*/  BRA `(.L_x_2663) ;  /* 0xffffffbc00c87947 */ /* 0x000fec000383ffff */
.L_x_2544:
[----:B------:R-:W-:Y:S01]  /*14660*/  BSSY B0, `(.L_x_2664) ;  /* 0x0000007000007945 */ /* 0x000fe20003800000 */
[----:B------:R-:W-:Y:S01]  /*14670*/  IMAD.MOV.U32 R13, RZ, RZ, R6 ;  /* 0x000000ffff0d7224 */ /* 0x000fe200078e0006 */
[----:B------:R-:W-:Y:S01]  /*14680*/  MOV R11, 0x1f ;  /* 0x0000001f000b7802 */ /* 0x000fe20000000f00 */
[----:B------:R-:W-:-:S07]  /*14690*/  IMAD.MOV.U32 R15, RZ, RZ, -0x1 ;  /* 0xffffffffff0f7424 */ /* 0x000fce00078e00ff */
[----:B012---:R-:W-:Y:S05]  /*146a0*/  WARPSYNC.COLLECTIVE R15, `(.L_x_2665) ;  /* 0x000000000f087348 */ /* 0x007fea0003c00000 */
[----:B------:R3:W4:Y:S02]  /*146b0*/  SHFL.IDX P6, R14, R13, R12, R11 ;  /* 0x0000000c0d0e7389 */ /* 0x00072400000c000b */
[----:B01234-:R-:W-:Y:S01]  /*146c0*/  ENDCOLLECTIVE ;  /* 0x000000000000791b */ /* 0x01ffe20003800000 */
.L_x_2665:
[----:B------:R-:W-:Y:S05]  /*146d0*/  BSYNC B0 ;  /* 0x0000000000007941 */ /* 0x000fea0003800000 */
.L_x_2664:
[----:B------:R-:W-:Y:S05]  /*146e0*/  BRA `(.L_x_2543) ;  /* 0xffffffbc00c07947 */ /* 0x000fea000383ffff */
.L_x_2548:
[----:B-1----:R1:W3:Y:S02]  /*146f0*/  SYNCS.PHASECHK.TRANS64.TRYWAIT P0, [R4+URZ+0x2a820], R0 ;  /* 0x02a82000040075a7 */ /* 0x0022e4000800017f */
[----:B---3--:R-:W-:Y:S05]  /*14700*/  @!P0 NANOSLEEP.SYNCS 0x989680 ;  /* 0x009896800000895d */ /* 0x008fea0003900000 */
[----:B------:R-:W3:Y:S02]  /*14710*/  @!P0 SYNCS.PHASECHK.TRANS64 P0, [R4+URZ+0x2a820], R0 ;  /* 0x02a82000040085a7 */ /* 0x000ee4000800007f */
[----:B---3--:R-:W-:Y:S05]  /*14720*/  @!P0 BRA `(.L_x_2548) ;  /* 0xfffffffc00f08947 */ /* 0x008fea000383ffff */
[----:B------:R-:W-:Y:S05]  /*14730*/  BRA `(.L_x_2666) ;  /* 0xffffffc400387947 */ /* 0x000fea000383ffff */
.L_x_2549:
        /* <DEDUP_REMOVED lines=11> */
.L_x_2668:
[----:B------:R-:W-:Y:S05]  /*147f0*/  BSYNC B0 ;  /* 0x0000000000007941 */ /* 0x000fea0003800000 */
.L_x_2667:
[----:B------:R-:W-:Y:S05]  /*14800*/  BRA `(.L_x_2669) ;  /* 0xffffffc400207947 */ /* 0x000fea000383ffff */
.L_x_2552:
[----:B------:R-:W-:Y:S01]  /*14810*/  BSSY B1, `(.L_x_2670) ;  /* 0x0000006000017945 */ /* 0x000fe20003800000 */
[----:B------:R-:W-:-:S07]  /*14820*/  IMAD.MOV.U32 R15, RZ, RZ, -0x1 ;  /* 0xffffffffff0f7424 */ /* 0x000fce00078e00ff */
[----:B012---:R-:W-:Y:S05]  /*14830*/  WARPSYNC.COLLECTIVE R15, `(.L_x_2671) ;  /* 0x000000000f0c7348 */ /* 0x007fea0003c00000 */
[----:B------:R-:W-:Y:S02]  /*14840*/  ELECT P6, UR62, PT ;  /* 0x00000000003e782f */ /* 0x000fe400038c0000 */
[----:B------:R-:W-:Y:S01]  /*14850*/  MOV R14, UR62 ;  /* 0x0000003e000e7c02 */ /* 0x000fe20008000f00 */
[----:B012---:R-:W-:Y:S10]  /*14860*/  ENDCOLLECTIVE ;  /* 0x000000000000791b */ /* 0x007ff40003800000 */
.L_x_2671:
[----:B------:R-:W-:Y:S05]  /*14870*/  BSYNC B1 ;  /* 0x0000000000017941 */ /* 0x000fea0003800000 */
.L_x_2670:
[----:B------:R-:W-:Y:S05]  /*14880*/  BRA `(.L_x_2672) ;  /* 0xffffffc400187947 */ /* 0x000fea000383ffff */
.L_x_2554:
[----:B-1----:R1:W3:Y:S02]  /*14890*/  SYNCS.PHASECHK.TRANS64.TRYWAIT P1, [R5+URZ+0x2a840], R0 ;  /* 0x02a84000050075a7 */ /* 0x0022e4000802017f */
[----:B---3--:R-:W-:Y:S05]  /*148a0*/  @!P1 NANOSLEEP.SYNCS 0x989680 ;  /* 0x009896800000995d */ /* 0x008fea0003900000 */
[----:B------:R-:W3:Y:S02]  /*148b0*/  @!P1 SYNCS.PHASECHK.TRANS64 P1, [R5+URZ+0x2a840], R0 ;  /* 0x02a84000050095a7 */ /* 0x000ee4000802007f */
[----:B---3--:R-:W-:Y:S05]  /*148c0*/  @!P1 BRA `(.L_x_2554) ;  /* 0xfffffffc00f09947 */ /* 0x008fea000383ffff */
[----:B------:R-:W-:Y:S05]  /*148d0*/  BRA `(.L_x_2673) ;  /* 0xffffffc400387947 */ /* 0x000fea000383ffff */
.L_x_2556:
[----:B---3--:R3:W4:Y:S02]  /*148e0*/  SYNCS.PHASECHK.TRANS64.TRYWAIT P1, [R27+URZ+0x2a840], R2 ;  /* 0x02a840021b0075a7 */ /* 0x008724000802017f */
[----:B----4-:R-:W-:Y:S05]  /*148f0*/  @!P1 NANOSLEEP.SYNCS 0x989680 ;  /* 0x009896800000995d */ /* 0x010fea0003900000 */
[----:B------:R-:W4:Y:S02]  /*14900*/  @!P1 SYNCS.PHASECHK.TRANS64 P1, [R27+URZ+0x2a840], R2 ;  /* 0x02a840021b0095a7 */ /* 0x000f24000802007f */
[----:B----4-:R-:W-:Y:S05]  /*14910*/  @!P1 BRA `(.L_x_2556) ;  /* 0xfffffffc00f09947 */ /* 0x010fea000383ffff */
[----:B------:R-:W-:Y:S05]  /*14920*/  BRA `(.L_x_2674) ;  /* 0xffffffc400447947 */ /* 0x000fea000383ffff */
.L_x_2558:
[----:B----4-:R4:W0:Y:S02]  /*14930*/  SYNCS.PHASECHK.TRANS64.TRYWAIT P1, [R5+URZ+0x2a860], R0 ;  /* 0x02a86000050075a7 */ /* 0x010824000802017f */
[----:B0-----:R-:W-:Y:S05]  /*14940*/  @!P1 NANOSLEEP.SYNCS 0x989680 ;  /* 0x009896800000995d */ /* 0x001fea0003900000 */
[----:B------:R-:W0:Y:S02]  /*14950*/  @!P1 SYNCS.PHASECHK.TRANS64 P1, [R5+URZ+0x2a860], R0 ;  /* 0x02a86000050095a7 */ /* 0x000e24000802007f */
[----:B0-----:R-:W-:Y:S05]  /*14960*/  @!P1 BRA `(.L_x_2558) ;  /* 0xfffffffc00f09947 */ /* 0x001fea000383ffff */
[----:B------:R-:W-:Y:S05]  /*14970*/  BRA `(.L_x_2675) ;  /* 0xffffffc400407947 */ /* 0x000fea000383ffff */
.L_x_2676:
        /* <DEDUP_REMOVED lines=16> */
.L_x_3233:


//--------------------- .text._ZN7cutlass13device_kernelIN5flash11enable_sm90INS1_16FlashAttnFwdSm90INS1_25CollectiveMainloopFwdSm90ILi2EN4cute5tupleIJNS5_1CILi1EEES8_S8_EEENS6_IJNS7_ILi128EEENS7_ILi96EEENS7_ILi192EEEEEELi128ENS_6half_tEfNS_4arch4Sm90ELb1ELb0ELb1ELb1ELb1ELb1ELb0ELb1ELb1ELb1ELb0ELb0EEENS1_21CollectiveEpilogueFwdINS6_IJSA_SA_SB_EEES9_SE_SG_Li256ELb1ELb1ELb0ELb0EEENS1_36VarlenDynamicPersistentTileSchedulerILi128ELi96ELi256ELi128ELb0ELb1ELb1ELb1ELb1ELb1EEEEEEEEEvNT_6ParamsE --------------------------
	.section	.text._ZN7cutlass13device_kernelIN5flash11enable_sm90INS1_16FlashAttnFwdSm90INS1_25CollectiveMainloopFwdSm90ILi2EN4cute5tupleIJNS5_1CILi1EEES8_S8_EEENS6_IJNS7_ILi128EEENS7_ILi96EEENS7_ILi192EEEEEELi128ENS_6half_tEfNS_4arch4Sm90ELb1ELb0ELb1ELb1ELb1ELb1ELb0ELb1ELb1ELb1ELb0ELb0EEENS1_21CollectiveEpilogueFwdINS6_IJSA_SA_SB_EEES9_SE_SG_Li256ELb1ELb1ELb0ELb0EEENS1_36VarlenDynamicPersistentTileSchedulerILi128ELi96ELi256ELi128ELb0ELb1ELb1ELb1ELb1ELb1EEEEEEEEEvNT_6ParamsE,"ax",@progbits
	.align	128
.text._ZN7cutlass13device_kernelIN5flash11enable_sm90INS1_16FlashAttnFwdSm90INS1_25CollectiveMainloopFwdSm90ILi2EN4cute5tupleIJNS5_1CILi1EEES8_S8_EEENS6_IJNS7_ILi128EEENS7_ILi96EEENS7_ILi192EEEEEELi128ENS_6half_tEfNS_4arch4Sm90ELb1ELb0ELb1ELb1ELb1ELb1ELb0ELb1ELb1ELb1ELb0ELb0EEENS1_21CollectiveEpilogueFwdINS6_IJSA_SA_SB_EEES9_SE_SG_Li256ELb1ELb1ELb0ELb0EEENS1_36VarlenDynamicPersistentTileSchedulerILi128ELi96ELi256ELi128ELb0ELb1ELb1ELb1ELb1ELb1EEEEEEEEEvNT_6ParamsE:
        .type           _ZN7cutlass13device_kernelIN5flash11enable_sm90INS1_16FlashAttnFwdSm90INS1_25CollectiveMainloopFwdSm90ILi2EN4cute5tupleIJNS5_1CILi1EEES8_S8_EEENS6_IJNS7_ILi128EEENS7_ILi96EEENS7_ILi192EEEEEELi128ENS_6half_tEfNS_4arch4Sm90ELb1ELb0ELb1ELb1ELb1ELb1ELb0ELb1ELb1ELb1ELb0ELb0EEENS1_21CollectiveEpilogueFwdINS6_IJSA_SA_SB_EEES9_SE_SG_Li256ELb1ELb1ELb0ELb0EEENS1_36VarlenDynamicPersistentTileSchedulerILi128ELi96ELi256ELi128ELb0ELb1ELb1ELb1ELb1ELb1EEEEEEEEEvNT_6ParamsE,@function
        .size           _ZN7cutlass13device_kernelIN5flash11enable_sm90INS1_16FlashAttnFwdSm90INS1_25CollectiveMainloopFwdSm90ILi2EN4cute5tupleIJNS5_1CILi1EEES8_S8_EEENS6_IJNS7_ILi128EEENS7_ILi96EEENS7_ILi192EEEEEELi128ENS_6half_tEfNS_4arch4Sm90ELb1ELb0ELb1ELb1ELb1ELb1ELb0ELb1ELb1ELb1ELb0ELb0EEENS1_21CollectiveEpilogueFwdINS6_IJSA_SA_SB_EEES9_SE_SG_Li256ELb1ELb1ELb0ELb0EEENS1_36VarlenDynamicPersistentTileSchedulerILi128ELi96ELi256ELi128ELb0ELb1ELb1ELb1ELb1ELb1EEEEEEEEEvNT_6ParamsE,(.L_x_3234 - _ZN7cutlass13device_kernelIN5flash11enable_sm90INS1_16FlashAttnFwdSm90INS1_25CollectiveMainloopFwdSm90ILi2EN4cute5tupleIJNS5_1CILi1EEES8_S8_EEENS6_IJNS7_ILi128EEENS7_ILi96EEENS7_ILi192EEEEEELi128ENS_6half_tEfNS_4arch4Sm90ELb1ELb0ELb1ELb1ELb1ELb1ELb0ELb1ELb1ELb1ELb0ELb0EEENS1_21CollectiveEpilogueFwdINS6_IJSA_SA_SB_EEES9_SE_SG_Li256ELb1ELb1ELb0ELb0EEENS1_36VarlenDynamicPersistentTileSchedulerILi128ELi96ELi256ELi128ELb0ELb1ELb1ELb1ELb1ELb1EEEEEEEEEvNT_6ParamsE)
        .other          _ZN7cutlass13device_kernelIN5flash11enable_sm90INS1_16FlashAttnFwdSm90INS1_25CollectiveMainloopFwdSm90ILi2EN4cute5tupleIJNS5_1CILi1EEES8_S8_EEENS6_IJNS7_ILi128EEENS7_ILi96EEENS7_ILi192EEEEEELi128ENS_6half_tEfNS_4arch4Sm90ELb1ELb0ELb1ELb1ELb1ELb1ELb0ELb1ELb1ELb1ELb0ELb0EEENS1_21CollectiveEpilogueFwdINS6_IJSA_SA_SB_EEES9_SE_SG_Li256ELb1ELb1ELb0ELb0EEENS1_36VarlenDynamicPersistentTileSchedulerILi128ELi96ELi256ELi128ELb0ELb1ELb1ELb1ELb1ELb1EEEEEEEEEvNT_6ParamsE,@"STO_CUDA_ENTRY STV_DEFAULT"
_ZN7cutlass13device_kernelIN5flash11enable_sm90INS1_16FlashAttnFwdSm90INS1_25CollectiveMainloopFwdSm90ILi2EN4cute5tupleIJNS5_1CILi1EEES8_S8_EEENS6_IJNS7_ILi128EEENS7_ILi96EEENS7_ILi192EEEEEELi128ENS_6half_tEfNS_4arch4Sm90ELb1ELb0ELb1ELb1ELb1ELb1ELb0ELb1ELb1ELb1ELb0ELb0EEENS1_21CollectiveEpilogueFwdINS6_IJSA_SA_SB_EEES9_SE_SG_Li256ELb1ELb1ELb0ELb0EEENS1_36VarlenDynamicPersistentTileSchedulerILi128ELi96ELi256ELi128ELb0ELb1ELb1ELb1ELb1ELb1EEEEEEEEEvNT_6ParamsE:
        /* <DEDUP_REMOVED lines=18> */
.L_x_2678:
[----:B------:R-:W-:Y:S05]  /*0120*/  BSYNC B0 ;  /* 0x0000000000007941 */ /* 0x000fea0003800000 */
.L_x_2677:
        /* <DEDUP_REMOVED lines=41> */
.L_x_2679:
        /* <DEDUP_REMOVED lines=22> */
.L_x_2680:
        /* <DEDUP_REMOVED lines=18> */
.L_x_2681:
        /* <DEDUP_REMOVED lines=22> */
.L_x_2682:
        /* <DEDUP_REMOVED lines=22> */
.L_x_2683:
        /* <DEDUP_REMOVED lines=10> */
.L_x_2686:
        /* <DEDUP_REMOVED lines=18> */
[----:B------:R-:W-:Y:S01]  /*0ac0*/  IMAD.MOV.U32 R196, RZ, RZ, RZ ;  /* 0x000000ffffc47224 */ /* 0x000fe200078e00ff */
[----:B------:R-:W-:Y:S01]  /*0ad0*/  MOV R18, RZ ;  /* 0x000000ff00127202 */ /* 0x000fe20000000f00 */
[----:B------:R-:W-:Y:S01]  /*0ae0*/  IMAD.MOV.U32 R170, RZ, RZ, RZ ;  /* 0x000000ffffaa7224 */ /* 0x000fe200078e00ff */
[----:B------:R-:W-:Y:S01]  /*0af0*/  MOV R167, RZ ;  /* 0x000000ff00a77202 */ /* 0x000fe20000000f00 */
[----:B------:R-:W-:-:S08]  /*0b00*/  IMAD.MOV.U32 R162, RZ, RZ, RZ ;  /* 0x000000ffffa27224 */ /* 0x000fd000078e00ff */
[----:B------:R-:W-:Y:S01]  /*0b10*/  UIADD3 UR4, UR4, 0xc400, URZ ;  /* 0x0000c40004047890 */ /* 0x000fe2000fffe03f */
[----:B--2---:R-:W-:Y:S02]  /*0b20*/  R2UR UR5, R3 ;  /* 0x00000000030572ca */ /* 0x004fe400000e0000 */
[----:B------:R-:W-:-:S04]  /*0b30*/  SHF.R.S32.HI R3, RZ, 0x1f, R0 ;  /* 0x0000001fff037819 */ /* 0x000fc80000011400 */
[CC--:B------:R-:W-:Y:S02]  /*0b40*/  LEA.HI R5, R3.reuse, R0.reuse, RZ, 0x7 ;  /* 0x0000000003057211 */ /* 0x0c0fe400078f38ff */
[-C--:B------:R-:W-:Y:S02]  /*0b50*/  LEA.HI R4, R3, R0.reuse, RZ, 0x4 ;  /* 0x0000000003047211 */ /* 0x080fe400078f20ff */
[----:B------:R-:W-:Y:S02]  /*0b60*/  LOP3.LUT R7, R5, 0xffffff80, RZ, 0xc0, !PT ;  /* 0xffffff8005077812 */ /* 0x000fe400078ec0ff */
[----:B------:R-:W-:Y:S01]  /*0b70*/  LEA.HI R198, R3, R0, RZ, 0x3 ;  /* 0x0000000003c67211 */ /* 0x000fe200078f18ff */
[----:B------:R-:W-:Y:S01]  /*0b80*/  ULOP3.LUT UR5, UR5, 0x1, URZ, 0xfc, !UPT ;  /* 0x0000000105057892 */ /* 0x000fe2000f8efc3f */
[----:B------:R-:W-:Y:S01]  /*0b90*/  SHF.R.S32.HI R222, RZ, 0x7, R5 ;  /* 0x00000007ffde7819 */ /* 0x000fe20000011405 */
[----:B------:R-:W-:Y:S01]  /*0ba0*/  IMAD.IADD R214, R0, 0x1, -R7 ;  /* 0x0000000100d67824 */ /* 0x000fe200078e0a07 */
[----:B------:R-:W-:-:S02]  /*0bb0*/  SHF.R.S32.HI R7, RZ, 0x4, R4 ;  /* 0x00000004ff077819 */ /* 0x000fc40000011404 */
[----:B------:R-:W-:Y:S02]  /*0bc0*/  LOP3.LUT R191, R198, 0xfffffff8, RZ, 0xc0, !PT ;  /* 0xfffffff8c6bf7812 */ /* 0x000fe400078ec0ff */
[----:B------:R-:W-:Y:S02]  /*0bd0*/  SHF.R.S32.HI R9, RZ, 0x1f, R214 ;  /* 0x0000001fff097819 */ /* 0x000fe400000114d6 */
        /* <DEDUP_REMOVED lines=9> */
[----:B------:R-:W-:Y:S01]  /*0c70*/  IADD3 R191, R0, -R191, RZ ;  /* 0x800000bf00bf7210 */ /* 0x000fe20007ffe0ff */
[----:B------:R-:W-:Y:S01]  /*0c80*/  IMAD.IADD R7, R7, 0x1, -R6 ;  /* 0x0000000107077824 */ /* 0x000fe200078e0a06 */
[----:B------:R-:W-:-:S02]  /*0c90*/  IADD3 R10, R10, -R11, RZ ;  /* 0x8000000b0a0a7210 */ /* 0x000fc40007ffe0ff */
[----:B------:R-:W-:Y:S01]  /*0ca0*/  LEA.HI R6, R3, R0, RZ, 0x5 ;  /* 0x0000000003067211 */ /* 0x000fe200078f28ff */
[----:B------:R-:W-:Y:S01]  /*0cb0*/  IMAD.SHL.U32 R187, R191, 0x8, RZ ;  /* 0x00000008bfbb7824 */ /* 0x000fe200078e00ff */
[----:B------:R-:W-:Y:S01]  /*0cc0*/  LEA.HI R5, R5, R222, RZ, 0x1 ;  /* 0x000000de05057211 */ /* 0x000fe200078f08ff */
[----:B------:R-:W-:Y:S01]  /*0cd0*/  IMAD R10, R9, 0x10, R10 ;  /* 0x00000010090a7824 */ /* 0x000fe200078e020a */
[----:B------:R-:W-:Y:S02]  /*0ce0*/  LEA.HI R9, R3, R0, RZ, 0x2 ;  /* 0x0000000003097211 */ /* 0x000fe400078f10ff */
[----:B------:R-:W-:Y:S02]  /*0cf0*/  LOP3.LUT R3, R4, 0x3fffff0, RZ, 0xc0, !PT ;  /* 0x03fffff004037812 */ /* 0x000fe400078ec0ff */
[----:B------:R-:W-:Y:S02]  /*0d00*/  LOP3.LUT R197, R9, 0xfffffffc, RZ, 0xc0, !PT ;  /* 0xfffffffc09c57812 */ /* 0x000fe400078ec0ff */
[----:B------:R-:W-:-:S02]  /*0d10*/  SHF.R.S32.HI R169, RZ, 0x2, R9 ;  /* 0x00000002ffa97819 */ /* 0x000fc40000011409 */
[----:B------:R-:W-:Y:S01]  /*0d20*/  SHF.R.S32.HI R4, RZ, 0x1f, R9 ;  /* 0x0000001fff047819 */ /* 0x000fe20000011409 */
[C---:B------:R-:W-:Y:S01]  /*0d30*/  IMAD.IADD R197, R0.reuse, 0x1, -R197 ;  /* 0x0000000100c57824 */ /* 0x040fe200078e0ac5 */
[----:B------:R-:W-:Y:S01]  /*0d40*/  IADD3 R3, R0, -R3, RZ ;  /* 0x8000000300037210 */ /* 0x000fe20007ffe0ff */
[----:B------:R-:W-:Y:S01]  /*0d50*/  VIADD R221, R169, 0x40 ;  /* 0x00000040a9dd7836 */ /* 0x000fe20000000000 */
[----:B------:R-:W-:Y:S01]  /*0d60*/  LEA.HI R4, R4, R169, RZ, 0x3 ;  /* 0x000000a904047211 */ /* 0x000fe200078f18ff */
[C---:B------:R-:W-:Y:S01]  /*0d70*/  IMAD.SHL.U32 R16, R197.reuse, 0x8, RZ ;  /* 0x00000008c5107824 */ /* 0x040fe200078e00ff */
[----:B------:R-:W-:Y:S01]  /*0d80*/  SHF.L.U32 R160, R197, 0x2, RZ ;  /* 0x00000002c5a07819 */ /* 0x000fe200000006ff */
[----:B------:R-:W-:Y:S01]  /*0d90*/  IMAD.SHL.U32 R176, R221, 0x40, RZ ;  /* 0x00000040ddb07824 */ /* 0x000fe200078e00ff */
[----:B------:R-:W-:Y:S01]  /*0da0*/  SHF.R.S32.HI R0, RZ, 0x1f, R221 ;  /* 0x0000001fff007819 */ /* 0x000fe200000114dd */
[----:B------:R-:W-:Y:S01]  /*0db0*/  VIADD R19, R16, 0x60 ;  /* 0x0000006010137836 */ /* 0x000fe20000000000 */
[----:B------:R-:W-:Y:S01]  /*0dc0*/  LOP3.LUT R4, R4, 0xfffffff8, RZ, 0xc0, !PT ;  /* 0xfffffff804047812 */ /* 0x000fe200078ec0ff */
[C---:B------:R-:W-:Y:S01]  /*0dd0*/  VIADD R171, R160.reuse, 0x40 ;  /* 0x00000040a0ab7836 */ /* 0x040fe20000000000 */
[----:B------:R-:W-:Y:S01]  /*0de0*/  IADD3 R172, R160, 0x20, RZ ;  /* 0x00000020a0ac7810 */ /* 0x000fe20007ffe0ff */
[----:B------:R-:W-:Y:S01]  /*0df0*/  VIADD R23, R16, 0xa0 ;  /* 0x000000a010177836 */ /* 0x000fe20000000000 */
[----:B------:R-:W-:Y:S01]  /*0e00*/  LOP3.LUT R5, R5, 0x3fffffe, RZ, 0xc0, !PT ;  /* 0x03fffffe05057812 */ /* 0x000fe200078ec0ff */
[----:B------:R-:W-:Y:S01]  /*0e10*/  IMAD.IADD R164, R160, 0x1, R171 ;  /* 0x00000001a0a47824 */ /* 0x000fe200078e02ab */
[----:B------:R-:W-:Y:S01]  /*0e20*/  LEA.HI R0, R0, R221, RZ, 0x3 ;  /* 0x000000dd00007211 */ /* 0x000fe200078f18ff */
[----:B------:R-:W-:Y:S01]  /*0e30*/  IMAD.IADD R205, R169, 0x1, -R4 ;  /* 0x00000001a9cd7824 */ /* 0x000fe200078e0a04 */
[----:B------:R-:W-:Y:S01]  /*0e40*/  SHF.R.S32.HI R6, RZ, 0x5, R6 ;  /* 0x00000005ff067819 */ /* 0x000fe20000011406 */
[----:B------:R-:W-:Y:S01]  /*0e50*/  IMAD.IADD R5, R222, 0x1, -R5 ;  /* 0x00000001de057824 */ /* 0x000fe200078e0a05 */
[----:B------:R-:W-:Y:S01]  /*0e60*/  IADD3 R163, R160, R172, RZ ;  /* 0x000000aca0a37210 */ /* 0x000fe20007ffe0ff */
[----:B------:R-:W-:Y:S01]  /*0e70*/  IMAD.SHL.U32 R183, R0, 0x40, RZ ;  /* 0x0000004000b77824 */ /* 0x000fe200078e00ff */
[----:B------:R-:W-:Y:S01]  /*0e80*/  LOP3.LUT R176, R176, 0x1c0, RZ, 0xc0, !PT ;  /* 0x000001c0b0b07812 */ /* 0x000fe200078ec0ff */
[----:B------:R-:W-:Y:S01]  /*0e90*/  IMAD R12, R6, 0x10, R3 ;  /* 0x00000010060c7824 */ /* 0x000fe200078e0203 */
[----:B------:R-:W-:Y:S01]  /*0ea0*/  SHF.R.S32.HI R0, RZ, 0x1f, R163 ;  /* 0x0000001fff007819 */ /* 0x000fe200000114a3 */
[----:B------:R-:W-:Y:S01]  /*0eb0*/  IMAD.SHL.U32 R180, R205, 0x40, RZ ;  /* 0x00000040cdb47824 */ /* 0x000fe200078e00ff */
[----:B------:R-:W-:Y:S01]  /*0ec0*/  SHF.R.S32.HI R3, RZ, 0x1f, R164 ;  /* 0x0000001fff037819 */ /* 0x000fe200000114a4 */
[----:B------:R-:W-:Y:S01]  /*0ed0*/  IMAD R12, R12, 0x8, R7 ;  /* 0x000000080c0c7824 */ /* 0x000fe200078e0207 */
[----:B------:R-:W-:Y:S01]  /*0ee0*/  LEA R224, R5, R10, 0x6 ;  /* 0x0000000a05e07211 */ /* 0x000fe200078e30ff */
[----:B------:R-:W-:Y:S01]  /*0ef0*/  IMAD.SHL.U32 R182, R6, 0x200, RZ ;  /* 0x0000020006b67824 */ /* 0x000fe200078e00ff */
[-C--:B------:R-:W-:Y:S01]  /*0f00*/  LEA.HI R165, R0, R163.reuse, RZ, 0x3 ;  /* 0x000000a300a57211 */ /* 0x080fe200078f18ff */
[----:B------:R-:W-:Y:S01]  /*0f10*/  VIADD R174, R160, 0x10 ;  /* 0x00000010a0ae7836 */ /* 0x000fe20000000000 */
[----:B------:R-:W-:Y:S01]  /*0f20*/  LEA.HI R0, R0, R163, RZ, 0x6 ;  /* 0x000000a300007211 */ /* 0x000fe200078f30ff */
[C---:B------:R-:W-:Y:S01]  /*0f30*/  VIADD R173, R160.reuse, 0x30 ;  /* 0x00000030a0ad7836 */ /* 0x040fe20000000000 */
[CC--:B------:R-:W-:Y:S01]  /*0f40*/  LEA.HI R5, R3.reuse, R164.reuse, RZ, 0x6 ;  /* 0x000000a403057211 */ /* 0x0c0fe200078f30ff */
[----:B------:R-:W-:Y:S01]  /*0f50*/  VIADD R175, R160, 0x50 ;  /* 0x00000050a0af7836 */ /* 0x000fe20000000000 */
[----:B------:R-:W-:Y:S01]  /*0f60*/  LOP3.LUT R180, R180, 0x1c0, RZ, 0xc0, !PT ;  /* 0x000001c0b4b47812 */ /* 0x000fe200078ec0ff */
[----:B------:R-:W-:Y:S01]  /*0f70*/  IMAD.SHL.U32 R225, R12, 0x8, RZ ;  /* 0x000000080ce17824 */ /* 0x000fe200078e00ff */
[----:B------:R-:W-:Y:S01]  /*0f80*/  LEA.HI R3, R3, R164, RZ, 0x3 ;  /* 0x000000a403037211 */ /* 0x000fe200078f18ff */
[----:B------:R-:W-:Y:S01]  /*0f90*/  IMAD.SHL.U32 R7, R5, 0x80, RZ ;  /* 0x0000008005077824 */ /* 0x000fe200078e00ff */
[----:B------:R-:W-:-:S02]  /*0fa0*/  SHF.L.U32 R4, R0, 0x7, RZ ;  /* 0x0000000700047819 */ /* 0x000fc400000006ff */
[----:B------:R-:W-:Y:S02]  /*0fb0*/  SHF.R.U32.HI R181, RZ, 0x3, R180 ;  /* 0x00000003ffb57819 */ /* 0x000fe400000116b4 */
[----:B------:R-:W-:Y:S02]  /*0fc0*/  LOP3.LUT R0, R180, 0x38, R165, 0xf8, !PT ;  /* 0x00000038b4007812 */ /* 0x000fe400078ef8a5 */
[----:B------:R-:W-:Y:S02]  /*0fd0*/  SHF.R.U32.HI R220, RZ, 0x3, R176 ;  /* 0x00000003ffdc7819 */ /* 0x000fe400000116b0 */
[C---:B------:R-:W-:Y:S02]  /*0fe0*/  LOP3.LUT R11, R176.reuse, 0x38, R3, 0xf8, !PT ;  /* 0x00000038b00b7812 */ /* 0x040fe400078ef803 */
[----:B------:R-:W-:Y:S02]  /*0ff0*/  LOP3.LUT R9, R176, 0x38, R165, 0xf8, !PT ;  /* 0x00000038b0097812 */ /* 0x000fe400078ef8a5 */
[----:B------:R-:W-:-:S02]  /*1000*/  LOP3.LUT R5, R0, R181, RZ, 0x3c, !PT ;  /* 0x000000b500057212 */ /* 0x000fc400078e3cff */
[----:B------:R-:W-:Y:S02]  /*1010*/  LOP3.LUT R183, R183, 0xfffffe00, RZ, 0xc0, !PT ;  /* 0xfffffe00b7b77812 */ /* 0x000fe400078ec0ff */
[----:B------:R-:W-:Y:S02]  /*1020*/  LOP3.LUT R7, R7, 0xffffe000, RZ, 0xc0, !PT ;  /* 0xffffe00007077812 */ /* 0x000fe400078ec0ff */
[-C--:B------:R-:W-:Y:S02]  /*1030*/  LOP3.LUT R0, R11, R220.reuse, RZ, 0x3c, !PT ;  /* 0x000000dc0b007212 */ /* 0x080fe400078e3cff */
[----:B------:R-:W-:Y:S02]  /*1040*/  LOP3.LUT R4, R4, 0xffffe000, RZ, 0xc0, !PT ;  /* 0xffffe00004047812 */ /* 0x000fe400078ec0ff */
[----:B------:R-:W-:Y:S02]  /*1050*/  LOP3.LUT R9, R9, R220, RZ, 0x3c, !PT ;  /* 0x000000dc09097212 */ /* 0x000fe400078e3cff */
[----:B------:R-:W-:Y:S01]  /*1060*/  IADD3 R215, R0, R7, R183 ;  /* 0x0000000700d77210 */ /* 0x000fe20007ffe0b7 */
[----:B------:R-:W-:Y:S01]  /*1070*/  IMAD.U32 R0, RZ, RZ, UR5 ;  /* 0x00000005ff007e24 */ /* 0x000fe2000f8e00ff */
[----:B------:R-:W-:-:S02]  /*1080*/  IADD3 R219, R5, R4, R182 ;  /* 0x0000000405db7210 */ /* 0x000fc40007ffe0b6 */
[----:B------:R-:W-:Y:S02]  /*1090*/  IADD3 R9, R9, R4, R183 ;  /* 0x0000000409097210 */ /* 0x000fe40007ffe0b7 */
[----:B------:R-:W-:Y:S01]  /*10a0*/  MOV R4, UR4 ;  /* 0x0000000400047c02 */ /* 0x000fe20008000f00 */
[----:B------:R0:W-:Y:S01]  /*10b0*/  STL [R1+0x30], R0 ;  /* 0x0000300001007387 */ /* 0x0001e20000100800 */
[----:B------:R-:W-:Y:S02]  /*10c0*/  LOP3.LUT R6, R180, 0x38, R3, 0xf8, !PT ;  /* 0x00000038b4067812 */ /* 0x000fe400078ef803 */
[----:B------:R-:W-:Y:S01]  /*10d0*/  LOP3.LUT R5, R8, 0x7ffffffc, RZ, 0xc0, !PT ;  /* 0x7ffffffc08057812 */ /* 0x000fe200078ec0ff */
[----:B------:R1:W-:Y:S01]  /*10e0*/  STL [R1+0x34], R4 ;  /* 0x0000340401007387 */ /* 0x0003e20000100800 */
[----:B------:R-:W-:Y:S02]  /*10f0*/  LOP3.LUT R6, R6, R181, RZ, 0x3c, !PT ;  /* 0x000000b506067212 */ /* 0x000fe400078e3cff */
[----:B------:R-:W-:Y:S01]  /*1100*/  IADD3 R22, R16, 0x80, RZ ;  /* 0x0000008010167810 */ /* 0x000fe20007ffe0ff */
[----:B------:R-:W-:Y:S01]  /*1110*/  IMAD.IADD R188, R214, 0x1, -R5 ;  /* 0x00000001d6bc7824 */ /* 0x000fe200078e0a05 */
[----:B------:R-:W-:-:S02]  /*1120*/  IADD3 R6, R6, R7, R182 ;  /* 0x0000000706067210 */ /* 0x000fc40007ffe0b6 */
[----:B0-----:R-:W-:Y:S02]  /*1130*/  LEA.HI R0, R197, R197, RZ, 0x1 ;  /* 0x000000c5c5007211 */ /* 0x001fe400078f08ff */
[----:B------:R-:W-:Y:S02]  /*1140*/  IADD3 R190, R187, 0x40, RZ ;  /* 0x00000040bbbe7810 */ /* 0x000fe40007ffe0ff */
[----:B------:R-:W-:Y:S02]  /*1150*/  LOP3.LUT R0, R0, 0x1ffffffe, RZ, 0xc0, !PT ;  /* 0x1ffffffe00007812 */ /* 0x000fe400078ec0ff */
[----:B------:R-:W-:Y:S02]  /*1160*/  SHF.R.S32.HI R198, RZ, 0x3, R198 ;  /* 0x00000003ffc67819 */ /* 0x000fe400000114c6 */
[----:B------:R-:W-:Y:S02]  /*1170*/  IADD3 R189, R197, -R0, RZ ;  /* 0x80000000c5bd7210 */ /* 0x000fe40007ffe0ff */
[----:B------:R-:W-:-:S02]  /*1180*/  LOP3.LUT R0, R176, 0x38, R16, 0xf8, !PT ;  /* 0x00000038b0007812 */ /* 0x000fc400078ef810 */
[----:B------:R-:W-:Y:S02]  /*1190*/  SHF.R.S32.HI R17, RZ, 0x1f, R16 ;  /* 0x0000001fff117819 */ /* 0x000fe40000011410 */
[----:B------:R-:W-:Y:S02]  /*11a0*/  LOP3.LUT R0, R183, R0, R220, 0xf6, !PT ;  /* 0x00000000b7007212 */ /* 0x000fe400078ef6dc */
[----:B------:R-:W-:Y:S02]  /*11b0*/  SHF.R.S32.HI R227, RZ, 0x1f, R187 ;  /* 0x0000001fffe37819 */ /* 0x000fe400000114bb */
[----:B------:R-:W-:Y:S02]  /*11c0*/  SHF.R.S32.HI R168, RZ, 0x1f, R19 ;  /* 0x0000001fffa87819 */ /* 0x000fe40000011413 */
[----:B------:R-:W-:Y:S02]  /*11d0*/  SHF.R.S32.HI R179, RZ, 0x1f, R22 ;  /* 0x0000001fffb37819 */ /* 0x000fe40000011416 */
        /* <DEDUP_REMOVED lines=9> */
[----:B------:R-:W-:Y:S02]  /*1270*/  LEA R218, R0, UR4, 0x1 ;  /* 0x0000000400da7c11 */ /* 0x000fe4000f8e08ff */
[----:B------:R-:W-:Y:S02]  /*1280*/  LEA R219, R219, UR4, 0x1 ;  /* 0x00000004dbdb7c11 */ /* 0x000fe4000f8e08ff */
[----:B------:R-:W-:Y:S02]  /*1290*/  LEA R216, R9, UR4, 0x1 ;  /* 0x0000000409d87c11 */ /* 0x000fe4000f8e08ff */
[----:B------:R-:W-:-:S02]  /*12a0*/  LEA R217, R6, UR4, 0x1 ;  /* 0x0000000406d97c11 */ /* 0x000fc4000f8e08ff */
[----:B------:R-:W-:Y:S02]  /*12b0*/  LEA R215, R215, UR4, 0x1 ;  /* 0x00000004d7d77c11 */ /* 0x000fe4000f8e08ff */
[----:B-1----:R-:W-:-:S07]  /*12c0*/  LEA R189, R189, R224, 0x3 ;  /* 0x000000e0bdbd7211 */ /* 0x002fce00078e18ff */
.L_x_2923:
[----:B0--34-:R-:W0:Y:S01]  /*12d0*/  LDC.64 R4, c[0x0][0xc88] ;  /* 0x00032200ff047b82 */ /* 0x019e220000000a00 */
        /* <DEDUP_REMOVED lines=40> */
[----:B0-----:R-:W-:Y:S06]  /*1560*/  @P1 BRA `(.L_x_2688) ;  /* 0x0000000000241947 */ /* 0x001fec0003800000 */
        /* <DEDUP_REMOVED lines=9> */
.L_x_2688:
[----:B------:R-:W-:Y:S01]  /*1600*/  IMAD.U32 R24, RZ, RZ, UR5 ;  /* 0x00000005ff187e24 */ /* 0x000fe2000f8e00ff */
[----:B------:R-:W-:Y:S01]  /*1610*/  MOV R27, UR4 ;  /* 0x00000004001b7c02 */ /* 0x000fe20008000f00 */
[----:B------:R-:W-:Y:S06]  /*1620*/  @!P2 BRA `(.L_x_2689) ;  /* 0x000000000010a947 */ /* 0x000fec0003800000 */
[----:B------:R-:W-:-:S04]  /*1630*/  IADD3 R4, P0, R193, UR8, RZ ;  /* 0x00000008c1047c10 */ /* 0x000fc8000ff1e0ff */
[----:B------:R-:W-:-:S05]  /*1640*/  IADD3.X R5, R194, UR9, RZ, P0, !PT ;  /* 0x00000009c2057c10 */ /* 0x000fca00087fe4ff */
[----:B------:R0:W5:Y:S01]  /*1650*/  LDG.E R27, desc[UR60][R4.64] ;  /* 0x0000003c041b7981 */ /* 0x000162000c1e1900 */
[----:B------:R-:W-:Y:S05]  /*1660*/  BRA `(.L_x_2690) ;  /* 0x0000000000107947 */ /* 0x000fea0003800000 */
.L_x_2689:
[----:B------:R-:W-:Y:S05]  /*1670*/  @!P0 BRA `(.L_x_2690) ;  /* 0x00000000000c8947 */ /* 0x000fea0003800000 */
[----:B------:R-:W2:Y:S04]  /*1680*/  LDG.E R4, desc[UR60][R8.64] ;  /* 0x0000003c08047981 */ /* 0x000ea8000c1e1900 */
[----:B------:R-:W2:Y:S02]  /*1690*/  LDG.E R27, desc[UR60][R8.64+0x4] ;  /* 0x0000043c081b7981 */ /* 0x000ea4000c1e1900 */
[----:B--2---:R-:W-:-:S07]  /*16a0*/  IMAD.IADD R27, R27, 0x1, -R4 ;  /* 0x000000011b1b7824 */ /* 0x004fce00078e0a04 */
.L_x_2690:
[----:B------:R-:W-:Y:S01]  /*16b0*/  ULDC.64 UR4, c[0x0][0xa10] ;  /* 0x0002840000047ab9 */ /* 0x000fe20000000a00 */
[----:B------:R-:W1:Y:S01]  /*16c0*/  LDC R9, c[0x0][0x448] ;  /* 0x00011200ff097b82 */ /* 0x000e620000000800 */
[----:B------:R-:W-:-:S04]  /*16d0*/  ISETP.NE.U32.AND P0, PT, RZ, UR4, PT ;  /* 0x00000004ff007c0c */ /* 0x000fc8000bf05070 */
[----:B------:R-:W-:Y:S01]  /*16e0*/  ISETP.NE.AND.EX P0, PT, RZ, UR5, PT, P0 ;  /* 0x00000005ff007c0c */ /* 0x000fe2000bf05300 */
[----:B------:R-:W-:-:S12]  /*16f0*/  ULDC.64 UR4, c[0x0][0xa30] ;  /* 0x00028c0000047ab9 */ /* 0x000fd80000000a00 */
[----:B0-----:R-:W0:Y:S02]  /*1700*/  @P0 LDC.64 R4, c[0x0][0xa10] ;  /* 0x00028400ff040b82 */ /* 0x001e240000000a00 */
[----:B0-----:R-:W-:-:S05]  /*1710*/  @P0 IMAD.WIDE R4, R25, 0x4, R4 ;  /* 0x0000000419040825 */ /* 0x001fca00078e0204 */
[----:B------:R-:W2:Y:S04]  /*1720*/  @P0 LDG.E R3, desc[UR60][R4.64] ;  /* 0x0000003c04030981 */ /* 0x000ea8000c1e1900 */
[----:B------:R0:W2:Y:S01]  /*1730*/  @P0 LDG.E R8, desc[UR60][R4.64+0x4] ;  /* 0x0000043c04080981 */ /* 0x0000a2000c1e1900 */
[----:B------:R-:W-:Y:S01]  /*1740*/  ISETP.NE.U32.AND P1, PT, RZ, UR4, PT ;  /* 0x00000004ff007c0c */ /* 0x000fe2000bf25070 */
[----:B-----5:R-:W-:-:S03]  /*1750*/  IMAD.MOV.U32 R142, RZ, RZ, R27 ;  /* 0x000000ffff8e7224 */ /* 0x020fc600078e001b */
[----:B------:R-:W-:-:S13]  /*1760*/  ISETP.NE.AND.EX P1, PT, RZ, UR5, PT, P1 ;  /* 0x00000005ff007c0c */ /* 0x000fda000bf25310 */
[----:B------:R-:W-:-:S04]  /*1770*/  @P1 IADD3 R6, P2, R193, UR4, RZ ;  /* 0x00000004c1061c10 */ /* 0x000fc8000ff5e0ff */
[----:B------:R-:W-:-:S05]  /*1780*/  @P1 IADD3.X R7, R194, UR5, RZ, P2, !PT ;  /* 0x00000005c2071c10 */ /* 0x000fca00097fe4ff */
[----:B------:R3:W5:Y:S01]  /*1790*/  @P1 LDG.E R142, desc[UR60][R6.64] ;  /* 0x0000003c068e1981 */ /* 0x000762000c1e1900 */
[----:B-1----:R-:W-:Y:S02]  /*17a0*/  ISETP.NE.AND P1, PT, R9, 0x1, PT ;  /* 0x000000010900780c */ /* 0x002fe40003f25270 */
[----:B------:R-:W-:-:S05]  /*17b0*/  SHF.L.U32 R184, R29, 0x7, RZ ;  /* 0x000000071db87819 */ /* 0x000fca00000006ff */
[----:B0-----:R-:W-:-:S06]  /*17c0*/  VIADD R4, R184, 0x7f ;  /* 0x0000007fb8047836 */ /* 0x001fcc0000000000 */
[----:B------:R-:W0:Y:S08]  /*17d0*/  @P1 LDC R9, c[0x0][0x44c] ;  /* 0x00011300ff091b82 */ /* 0x000e300000000800 */
[----:B------:R-:W1:Y:S01]  /*17e0*/  @P1 LDC R5, c[0x0][0x450] ;  /* 0x00011400ff051b82 */ /* 0x000e620000000800 */
[----:B--2---:R-:W-:Y:S01]  /*17f0*/  @P0 IMAD.IADD R24, R8, 0x1, -R3 ;  /* 0x0000000108180824 */ /* 0x004fe200078e0a03 */
[----:B------:R-:W-:Y:S01]  /*1800*/  IADD3 R8, R27, -R0, RZ ;  /* 0x800000001b087210 */ /* 0x000fe20007ffe0ff */
[----:B0-----:R-:W-:-:S04]  /*1810*/  @P1 IMAD.HI.U32 R0, R4, R9, RZ ;  /* 0x0000000904001227 */ /* 0x001fc800078e00ff */
[----:B------:R-:W-:Y:S01]  /*1820*/  IMAD.IADD R186, R8, 0x1, R24 ;  /* 0x0000000108ba7824 */ /* 0x000fe200078e0218 */
[----:B-1----:R-:W-:-:S03]  /*1830*/  @P1 SHF.R.U32.HI R4, RZ, R5, R0 ;  /* 0x00000005ff041219 */ /* 0x002fc60000011600 */
[C---:B------:R-:W-:Y:S01]  /*1840*/  VIADD R0, R186.reuse, 0x5f ;  /* 0x0000005fba007836 */ /* 0x040fe20000000000 */
[----:B------:R-:W-:-:S03]  /*1850*/  IADD3 R143, R186, 0x60, -R185 ;  /* 0x00000060ba8f7810 */ /* 0x000fc60007ffe8b9 */
[----:B------:R-:W-:Y:S01]  /*1860*/  IMAD.HI R0, R0, 0x2aaaaaab, RZ ;  /* 0x2aaaaaab00007827 */ /* 0x000fe200078e02ff */
[----:B------:R-:W-:-:S04]  /*1870*/  IADD3 R4, R143, R4, RZ ;  /* 0x000000048f047210 */ /* 0x000fc80007ffe0ff */
[----:B------:R-:W-:Y:S01]  /*1880*/  SHF.R.U32.HI R3, RZ, 0x1f, R0 ;  /* 0x0000001fff037819 */ /* 0x000fe20000011600 */
[----:B------:R-:W-:-:S03]  /*1890*/  IMAD.HI R4, R4, 0x2aaaaaab, RZ ;  /* 0x2aaaaaab04047827 */ /* 0x000fc600078e02ff */
[----:B------:R-:W-:Y:S02]  /*18a0*/  LEA.HI.SX32 R144, R0, R3, 0x1c ;  /* 0x0000000300907211 */ /* 0x000fe400078fe2ff */
[----:B------:R-:W-:-:S04]  /*18b0*/  SHF.R.U32.HI R5, RZ, 0x1f, R4 ;  /* 0x0000001fff057819 */ /* 0x000fc80000011604 */
[----:B------:R-:W-:Y:S01]  /*18c0*/  LEA.HI.SX32 R5, R4, R5, 0x1c ;  /* 0x0000000504057211 */ /* 0x000fe200078fe2ff */
[----:B------:R-:W-:-:S03]  /*18d0*/  IMAD.MOV R4, RZ, RZ, -R8 ;  /* 0x000000ffff047224 */ /* 0x000fc600078e0a08 */
[----:B------:R-:W-:Y:S02]  /*18e0*/  VIMNMX R5, R144, R5, PT ;  /* 0x0000000590057248 */ /* 0x000fe40003fe0100 */
[----:B------:R-:W-:-:S03]  /*18f0*/  VIMNMX R4, RZ, R4, !PT ;  /* 0x00000004ff047248 */ /* 0x000fc60007fe0100 */
[----:B------:R-:W-:-:S05]  /*1900*/  IMAD R5, R5, 0x60, -R8 ;  /* 0x0000006005057824 */ /* 0x000fca00078e0a08 */
[----:B------:R-:W-:-:S04]  /*1910*/  VIMNMX R3, R5, R24, PT ;  /* 0x0000001805037248 */ /* 0x000fc80003fe0100 */
[----:B------:R-:W-:Y:S01]  /*1920*/  ISETP.GT.AND P0, PT, R3, R4, PT ;  /* 0x000000040300720c */ /* 0x000fe20003f04270 */
[----:B------:R-:W-:-:S05]  /*1930*/  IMAD.WIDE.U32 R4, R4, -0x55555555, RZ ;  /* 0xaaaaaaab04047825 */ /* 0x000fca00078e00ff */
[----:B------:R-:W-:-:S04]  /*1940*/  SHF.R.U32.HI R127, RZ, 0x6, R5 ;  /* 0x00000006ff7f7819 */ /* 0x000fc80000011605 */
[----:B------:R-:W-:-:S03]  /*1950*/  MOV R26, R127 ;  /* 0x0000007f001a7202 */ /* 0x000fc60000000f00 */
[----:B------:R-:W-:-:S04]  /*1960*/  @P0 VIADD R0, R3, 0x5f ;  /* 0x0000005f03000836 */ /* 0x000fc80000000000 */
[----:B------:R-:W-:-:S05]  /*1970*/  @P0 IMAD.HI R0, R0, 0x2aaaaaab, RZ ;  /* 0x2aaaaaab00000827 */ /* 0x000fca00078e02ff */
[----:B------:R-:W-:-:S04]  /*1980*/  @P0 SHF.R.U32.HI R3, RZ, 0x1f, R0 ;  /* 0x0000001fff030819 */ /* 0x000fc80000011600 */
[----:B------:R-:W-:Y:S02]  /*1990*/  @P0 LEA.HI.SX32 R26, R0, R3, 0x1c ;  /* 0x00000003001a0211 */ /* 0x000fe400078fe2ff */
[----:B------:R-:W-:Y:S02]  /*19a0*/  PLOP3.LUT P0, PT, PT, PT, PT, 0x80, 0x0 ;  /* 0x000000000000781c */ /* 0x000fe40003f0f070 */
[----:B------:R-:W-:-:S13]  /*19b0*/  ISETP.GT.AND P1, PT, R26, R127, PT ;  /* 0x0000007f1a00720c */ /* 0x000fda0003f24270 */
[----:B---3--:R-:W-:Y:S05]  /*19c0*/  @!P1 BRA `(.L_x_2691) ;  /* 0x0000008c00d49947 */ /* 0x008fea0003800000 */
        /* <DEDUP_REMOVED lines=11> */
[----:B------:R-:W-:Y:S01]  /*1a80*/  MOV R10, UR6 ;  /* 0x00000006000a7c02 */ /* 0x000fe20008000f00 */
[----:B------:R-:W-:Y:S01]  /*1a90*/  IMAD.U32 R6, RZ, RZ, UR4 ;  /* 0x00000004ff067e24 */ /* 0x000fe2000f8e00ff */
[----:B------:R-:W-:Y:S01]  /*1aa0*/  MOV R12, 0x1 ;  /* 0x00000001000c7802 */ /* 0x000fe20000000f00 */
[----:B------:R-:W-:-:S02]  /*1ab0*/  IMAD.U32 R7, RZ, RZ, UR5 ;  /* 0x00000005ff077e24 */ /* 0x000fc4000f8e00ff */
[----:B------:R-:W-:Y:S02]  /*1ac0*/  IMAD.U32 R11, RZ, RZ, UR7 ;  /* 0x00000007ff0b7e24 */ /* 0x000fe4000f8e00ff */
[----:B------:R-:W-:Y:S02]  /*1ad0*/  IMAD.MOV.U32 R8, RZ, RZ, 0x70 ;  /* 0x00000070ff087424 */ /* 0x000fe400078e00ff */
[----:B0-----:R-:W-:-:S07]  /*1ae0*/  IMAD.MOV.U32 R13, RZ, RZ, RZ ;  /* 0x000000ffff0d7224 */ /* 0x001fce00078e00ff */
[----:B------:R-:W-:-:S07]  /*1af0*/  LEPC R20, `(.L_x_2693) ;  /* 0x000000001014794e */ /* 0x000fce0000000000 */
[----:B-1---5:R-:W-:Y:S05]  /*1b00*/  CALL.ABS.NOINC R14 ;  /* 0x000000000e007343 */ /* 0x022fea0003c00000 */
.L_x_2693:
[----:B------:R-:W-:Y:S05]  /*1b10*/  BSYNC B6 ;  /* 0x0000000000067941 */ /* 0x000fea0003800000 */
.L_x_2692:
        /* <DEDUP_REMOVED lines=20> */
.L_x_2695:
[----:B------:R-:W-:Y:S05]  /*1c60*/  BSYNC B6 ;  /* 0x0000000000067941 */ /* 0x000fea0003800000 */
.L_x_2694:
[----:B------:R-:W-:Y:S01]  /*1c70*/  ULDC.64 UR4, c[0x0][0x9f8] ;  /* 0x00027e0000047ab9 */ /* 0x000fe20000000a00 */
[----:B------:R-:W0:Y:S01]  /*1c80*/  LDC.64 R94, c[0x0][0x3f8] ;  /* 0x0000fe00ff5e7b82 */ /* 0x000e220000000a00 */
[----:B------:R-:W-:-:S04]  /*1c90*/  ISETP.NE.U32.AND P0, PT, RZ, UR4, PT ;  /* 0x00000004ff007c0c */ /* 0x000fc8000bf05070 */
[----:B------:R-:W-:-:S03]  /*1ca0*/  ISETP.NE.AND.EX P0, PT, RZ, UR5, PT, P0 ;  /* 0x00000005ff007c0c */ /* 0x000fc6000bf05300 */
[----:B------:R-:W1:Y:S08]  /*1cb0*/  LDC R29, c[0x0][0x3f4] ;  /* 0x0000fd00ff1d7b82 */ /* 0x000e700000000800 */
[----:B------:R-:W2:Y:S02]  /*1cc0*/  LDC.64 R88, c[0x0][0x408] ;  /* 0x00010200ff587b82 */ /* 0x000ea40000000a00 */
[----:B------:R-:W-:Y:S01]  /*1cd0*/  @P0 IADD3 R4, P1, R193, UR4, RZ ;  /* 0x00000004c1040c10 */ /* 0x000fe2000ff3e0ff */
[----:B------:R-:W-:-:S03]  /*1ce0*/  ULDC UR4, c[0x0][0x2f4] ;  /* 0x0000bd0000047ab9 */ /* 0x000fc60000000800 */
        /* <DEDUP_REMOVED lines=8> */
[----:B------:R-:W-:Y:S01]  /*1d70*/  IMAD R131, R95, 0x60, RZ ;  /* 0x000000605f837824 */ /* 0x000fe200078e02ff */
[----:B------:R-:W-:Y:S01]  /*1d80*/  SEL R0, RZ, 0x1, P0 ;  /* 0x00000001ff007807 */ /* 0x000fe20000000000 */
[----:B------:R-:W-:Y:S01]  /*1d90*/  IMAD.SHL.U32 R108, R94, 0x40, RZ ;  /* 0x000000405e6c7824 */ /* 0x000fe200078e00ff */
[----:B------:R-:W-:Y:S01]  /*1da0*/  SHF.L.U32 R3, R3, 0x1, RZ ;  /* 0x0000000103037819 */ /* 0x000fe200000006ff */
[----:B------:R-:W-:Y:S01]  /*1db0*/  IMAD R114, R197, 0x40, R169 ;  /* 0x00000040c5727824 */ /* 0x000fe200078e02a9 */
[----:B------:R-:W-:Y:S01]  /*1dc0*/  ISETP.GE.AND P0, PT, R163, UR5, PT ;  /* 0x00000005a3007c0c */ /* 0x000fe2000bf06270 */
[----:B-1----:R-:W-:Y:S01]  /*1dd0*/  IMAD.SHL.U32 R126, R29, 0x2, RZ ;  /* 0x000000021d7e7824 */ /* 0x002fe200078e00ff */
[----:B------:R-:W-:Y:S01]  /*1de0*/  LOP3.LUT R0, R3, 0x2, R0, 0xe2, !PT ;  /* 0x0000000203007812 */ /* 0x000fe200078ee200 */
[----:B--2---:R-:W-:Y:S01]  /*1df0*/  IMAD.WIDE.U32 R90, R169, R88, R16 ;  /* 0x00000058a95a7225 */ /* 0x004fe200078e0010 */
[----:B------:R-:W-:-:S02]  /*1e00*/  SEL R3, RZ, 0xffffffff, P0 ;  /* 0xffffffffff037807 */ /* 0x000fc40000000000 */
[----:B------:R-:W-:Y:S01]  /*1e10*/  ISETP.GE.AND P0, PT, R164, UR4, PT ;  /* 0x00000004a4007c0c */ /* 0x000fe2000bf06270 */
[----:B------:R-:W-:Y:S01]  /*1e20*/  IMAD R133, R89, 0x60, RZ ;  /* 0x0000006059857824 */ /* 0x000fe200078e02ff */
[----:B------:R-:W-:Y:S01]  /*1e30*/  ISETP.GE.AND P1, PT, R19, UR4, PT ;  /* 0x0000000413007c0c */ /* 0x000fe2000bf26270 */
[----:B------:R-:W-:Y:S01]  /*1e40*/  IMAD.SHL.U32 R6, R3, 0x2, RZ ;  /* 0x0000000203067824 */ /* 0x000fe200078e00ff */
[----:B------:R-:W-:Y:S01]  /*1e50*/  SHF.R.S32.HI R7, RZ, 0x1f, R169 ;  /* 0x0000001fff077819 */ /* 0x000fe200000114a9 */
[----:B------:R-:W-:Y:S01]  /*1e60*/  IMAD.SHL.U32 R110, R88, 0x40, RZ ;  /* 0x00000040586e7824 */ /* 0x000fe200078e00ff */
[----:B------:R-:W-:Y:S02]  /*1e70*/  SEL R3, RZ, 0x4, P0 ;  /* 0x00000004ff037807 */ /* 0x000fe40000000000 */
[----:B---3--:R-:W-:Y:S02]  /*1e80*/  SEL R4, RZ, 0x8, P1 ;  /* 0x00000008ff047807 */ /* 0x008fe40000800000 */
[----:B------:R-:W-:-:S02]  /*1e90*/  SHF.R.S32.HI R161, RZ, 0x1f, R160 ;  /* 0x0000001fffa17819 */ /* 0x000fc400000114a0 */
[----:B------:R-:W-:Y:S01]  /*1ea0*/  LOP3.LUT R0, R4, R0, R3, 0xfe, !PT ;  /* 0x0000000004007212 */ /* 0x000fe200078efe03 */
[-C--:B------:R-:W-:Y:S01]  /*1eb0*/  IMAD R4, R7, R94.reuse, RZ ;  /* 0x0000005e07047224 */ /* 0x080fe200078e02ff */
[----:B------:R-:W-:Y:S01]  /*1ec0*/  ISETP.GE.AND P0, PT, R22, UR4, PT ;  /* 0x0000000416007c0c */ /* 0x000fe2000bf06270 */
[C---:B------:R-:W-:Y:S01]  /*1ed0*/  IMAD.WIDE.U32 R98, R169.reuse, R94, R160 ;  /* 0x0000005ea9627225 */ /* 0x040fe200078e00a0 */
[C---:B------:R-:W-:Y:S02]  /*1ee0*/  ISETP.GE.AND P2, PT, R16.reuse, UR5, PT ;  /* 0x0000000510007c0c */ /* 0x040fe4000bf46270 */
[----:B------:R-:W-:Y:S01]  /*1ef0*/  SEL R3, RZ, 0x10, P0 ;  /* 0x00000010ff037807 */ /* 0x000fe20000000000 */
[C---:B------:R-:W-:Y:S01]  /*1f00*/  IMAD R9, R169.reuse, R95, R4 ;  /* 0x0000005fa9097224 */ /* 0x040fe200078e0204 */
[----:B------:R-:W-:Y:S01]  /*1f10*/  SEL R5, RZ, 0x1, P2 ;  /* 0x00000001ff057807 */ /* 0x000fe20001000000 */
[----:B------:R-:W-:Y:S01]  /*1f20*/  IMAD.WIDE.U32 R92, R169, R88, R160 ;  /* 0x00000058a95c7225 */ /* 0x000fe200078e00a0 */
[----:B------:R-:W-:-:S02]  /*1f30*/  ISETP.GE.AND P3, PT, R16, R29, PT ;  /* 0x0000001d1000720c */ /* 0x000fc40003f66270 */
        /* <DEDUP_REMOVED lines=8> */
[----:B------:R-:W-:Y:S02]  /*1fc0*/  LOP3.LUT R5, R6, 0x2, R5, 0xe2, !PT ;  /* 0x0000000206057812 */ /* 0x000fe400078ee205 */
[----:B------:R-:W-:Y:S01]  /*1fd0*/  SEL R4, RZ, 0x4, P1 ;  /* 0x00000004ff047807 */ /* 0x000fe20000800000 */
[----:B------:R-:W-:Y:S01]  /*1fe0*/  IMAD R11, R169, R89, R0 ;  /* 0x00000059a90b7224 */ /* 0x000fe200078e0200 */
[----:B------:R-:W-:Y:S01]  /*1ff0*/  SEL R0, R29, RZ, P2 ;  /* 0x000000ff1d007207 */ /* 0x000fe20001000000 */
[----:B------:R-:W-:Y:S01]  /*2000*/  IMAD.IADD R3, R16, 0x1, R3 ;  /* 0x0000000110037824 */ /* 0x000fe200078e0203 */
[----:B------:R-:W-:Y:S01]  /*2010*/  LOP3.LUT R5, R5, R4, RZ, 0xfc, !PT ;  /* 0x0000000405057212 */ /* 0x000fe200078efcff */
[----:B------:R-:W-:Y:S01]  /*2020*/  IMAD.IADD R93, R93, 0x1, R11 ;  /* 0x000000015d5d7824 */ /* 0x000fe200078e020b */
[----:B------:R-:W-:Y:S01]  /*2030*/  ISETP.GE.AND P1, PT, R164, R29, PT ;  /* 0x0000001da400720c */ /* 0x000fe20003f26270 */
[----:B------:R-:W-:Y:S01]  /*2040*/  IMAD.IADD R4, R163, 0x1, R0 ;  /* 0x00000001a3047824 */ /* 0x000fe200078e0200 */
[----:B------:R-:W-:Y:S01]  /*2050*/  IADD3 R91, R11, R91, RZ ;  /* 0x0000005b0b5b7210 */ /* 0x000fe20007ffe0ff */
[----:B------:R-:W-:Y:S01]  /*2060*/  IMAD.WIDE.U32 R96, R142, R94, R96 ;  /* 0x0000005e8e607225 */ /* 0x000fe200078e0060 */
[----:B------:R-:W-:-:S02]  /*2070*/  SEL R7, R29, RZ, P1 ;  /* 0x000000ff1d077207 */ /* 0x000fc40000800000 */
[----:B------:R-:W-:Y:S01]  /*2080*/  SHF.R.S32.HI R0, RZ, 0x1f, R3 ;  /* 0x0000001fff007819 */ /* 0x000fe20000011403 */
[-C--:B------:R-:W-:Y:S01]  /*2090*/  IMAD.WIDE.U32 R92, R142, R88.reuse, R92 ;  /* 0x000000588e5c7225 */ /* 0x080fe200078e005c */
[----:B------:R-:W-:Y:S02]  /*20a0*/  SHF.R.S32.HI R11, RZ, 0x1f, R4 ;  /* 0x0000001fff0b7819 */ /* 0x000fe40000011404 */
[----:B------:R-:W-:Y:S01]  /*20b0*/  IADD3 R10, R164, R7, RZ ;  /* 0x00000007a40a7210 */ /* 0x000fe20007ffe0ff */
[----:B------:R-:W-:Y:S01]  /*20c0*/  IMAD.WIDE.U32 R90, R142, R88, R90 ;  /* 0x000000588e5a7225 */ /* 0x000fe200078e005a */
[CC--:B------:R-:W-:Y:S02]  /*20d0*/  LEA.HI R7, R0.reuse, R3.reuse, RZ, 0x3 ;  /* 0x0000000300077211 */ /* 0x0c0fe400078f18ff */
[----:B------:R-:W-:Y:S02]  /*20e0*/  LEA.HI R0, R0, R3, RZ, 0x6 ;  /* 0x0000000300007211 */ /* 0x000fe400078f30ff */
[----:B------:R-:W-:-:S02]  /*20f0*/  LEA.HI R6, R11, R4, RZ, 0x6 ;  /* 0x000000040b067211 */ /* 0x000fc400078f30ff */
[----:B------:R-:W-:Y:S02]  /*2100*/  LEA.HI R11, R11, R4, RZ, 0x3 ;  /* 0x000000040b0b7211 */ /* 0x000fe400078f18ff */
[----:B------:R-:W-:Y:S02]  /*2110*/  SHF.R.S32.HI R3, RZ, 0x6, R0 ;  /* 0x00000006ff037819 */ /* 0x000fe40000011400 */
[----:B------:R-:W-:Y:S02]  /*2120*/  SHF.R.S32.HI R6, RZ, 0x6, R6 ;  /* 0x00000006ff067819 */ /* 0x000fe40000011406 */
[C---:B------:R-:W-:Y:S01]  /*2130*/  LOP3.LUT R4, R180.reuse, 0x38, R11, 0xf8, !PT ;  /* 0x00000038b4047812 */ /* 0x040fe200078ef80b */
[C-C-:B------:R-:W-:Y:S01]  /*2140*/  IMAD R141, R3.reuse, 0x1800, R182.reuse ;  /* 0x00001800038d7824 */ /* 0x140fe200078e02b6 */
[----:B------:R-:W-:Y:S01]  /*2150*/  LOP3.LUT R0, R180, 0x38, R7, 0xf8, !PT ;  /* 0x00000038b4007812 */ /* 0x000fe200078ef807 */
[--C-:B------:R-:W-:Y:S01]  /*2160*/  IMAD R139, R3, 0x1800, R183.reuse ;  /* 0x00001800038b7824 */ /* 0x100fe200078e02b7 */
[-C--:B------:R-:W-:Y:S01]  /*2170*/  LOP3.LUT R3, R4, R181.reuse, RZ, 0x3c, !PT ;  /* 0x000000b504037212 */ /* 0x080fe200078e3cff */
[C---:B------:R-:W-:Y:S01]  /*2180*/  IMAD R140, R6.reuse, 0x1800, R182 ;  /* 0x00001800068c7824 */ /* 0x040fe200078e02b6 */
[----:B------:R-:W-:Y:S01]  /*2190*/  SHF.R.S32.HI R15, RZ, 0x1f, R10 ;  /* 0x0000001fff0f7819 */ /* 0x000fe2000001140a */
[----:B------:R-:W-:Y:S01]  /*21a0*/  IMAD R137, R6, 0x1800, R183 ;  /* 0x0000180006897824 */ /* 0x000fe200078e02b7 */
[----:B------:R-:W-:-:S02]  /*21b0*/  LOP3.LUT R0, R0, R181, RZ, 0x3c, !PT ;  /* 0x000000b500007212 */ /* 0x000fc400078e3cff */
[----:B------:R-:W-:Y:S02]  /*21c0*/  IADD3 R140, R140, R3, RZ ;  /* 0x000000038c8c7210 */ /* 0x000fe40007ffe0ff */
[C---:B------:R-:W-:Y:S01]  /*21d0*/  LOP3.LUT R3, R176.reuse, 0x38, R11, 0xf8, !PT ;  /* 0x00000038b0037812 */ /* 0x040fe200078ef80b */
[----:B------:R-:W-:Y:S01]  /*21e0*/  IMAD.IADD R141, R141, 0x1, R0 ;  /* 0x000000018d8d7824 */ /* 0x000fe200078e0200 */
[CC--:B------:R-:W-:Y:S02]  /*21f0*/  LEA.HI R21, R15.reuse, R10.reuse, RZ, 0x3 ;  /* 0x0000000a0f157211 */ /* 0x0c0fe400078f18ff */
[----:B------:R-:W-:Y:S02]  /*2200*/  LOP3.LUT R13, R176, 0x38, R7, 0xf8, !PT ;  /* 0x00000038b00d7812 */ /* 0x000fe400078ef807 */
[----:B------:R-:W-:Y:S02]  /*2210*/  LEA.HI R10, R15, R10, RZ, 0x6 ;  /* 0x0000000a0f0a7211 */ /* 0x000fe400078f30ff */
[----:B------:R-:W-:-:S02]  /*2220*/  LOP3.LUT R4, R3, R220, RZ, 0x3c, !PT ;  /* 0x000000dc03047212 */ /* 0x000fc400078e3cff */
[----:B------:R-:W-:Y:S02]  /*2230*/  SHF.R.S32.HI R15, RZ, 0x1f, R142 ;  /* 0x0000001fff0f7819 */ /* 0x000fe4000001148e */
[----:B------:R-:W-:Y:S01]  /*2240*/  LOP3.LUT R8, R13, R220, RZ, 0x3c, !PT ;  /* 0x000000dc0d087212 */ /* 0x000fe200078e3cff */
[----:B------:R-:W-:Y:S01]  /*2250*/  IMAD.IADD R137, R137, 0x1, R4 ;  /* 0x0000000189897824 */ /* 0x000fe200078e0204 */
[--C-:B------:R-:W-:Y:S01]  /*2260*/  LOP3.LUT R0, R180, 0x38, R21.reuse, 0xf8, !PT ;  /* 0x00000038b4007812 */ /* 0x100fe200078ef815 */
[----:B------:R-:W-:Y:S01]  /*2270*/  IMAD R4, R15, R94, RZ ;  /* 0x0000005e0f047224 */ /* 0x000fe200078e02ff */
[----:B------:R-:W-:Y:S01]  /*2280*/  SHF.R.S32.HI R10, RZ, 0x6, R10 ;  /* 0x00000006ff0a7819 */ /* 0x000fe2000001140a */
[----:B------:R-:W-:Y:S01]  /*2290*/  IMAD.IADD R139, R139, 0x1, R8 ;  /* 0x000000018b8b7824 */ /* 0x000fe200078e0208 */
[----:B------:R-:W-:Y:S01]  /*22a0*/  LOP3.LUT R13, R176, 0x38, R21, 0xf8, !PT ;  /* 0x00000038b00d7812 */ /* 0x000fe200078ef815 */
[----:B------:R-:W-:Y:S01]  /*22b0*/  IMAD R15, R15, R88, RZ ;  /* 0x000000580f0f7224 */ /* 0x000fe200078e02ff */
[----:B------:R-:W-:Y:S01]  /*22c0*/  LOP3.LUT R3, R0, R181, RZ, 0x3c, !PT ;  /* 0x000000b500037212 */ /* 0x000fe200078e3cff */
[----:B------:R-:W-:Y:S01]  /*22d0*/  IMAD R138, R10, 0x1800, R182 ;  /* 0x000018000a8a7824 */ /* 0x000fe200078e02b6 */
[----:B------:R-:W-:Y:S01]  /*22e0*/  LOP3.LUT R0, R13, R220, RZ, 0x3c, !PT ;  /* 0x000000dc0d007212 */ /* 0x000fe200078e3cff */
[----:B------:R-:W-:Y:S01]  /*22f0*/  IMAD R13, R142, R95, R4 ;  /* 0x0000005f8e0d7224 */ /* 0x000fe200078e0204 */
[----:B------:R-:W-:Y:S01]  /*2300*/  LOP3.LUT R4, R180, 0x18, R16, 0xf8, !PT ;  /* 0x00000018b4047812 */ /* 0x000fe200078ef810 */
[----:B------:R-:W-:Y:S01]  /*2310*/  IMAD.IADD R138, R138, 0x1, R3 ;  /* 0x000000018a8a7824 */ /* 0x000fe200078e0203 */
[----:B------:R-:W-:Y:S01]  /*2320*/  ISETP.GE.AND P4, PT, R19, UR5, PT ;  /* 0x0000000513007c0c */ /* 0x000fe2000bf86270 */
[----:B------:R-:W-:Y:S01]  /*2330*/  IMAD R135, R10, 0x1800, R183 ;  /* 0x000018000a877824 */ /* 0x000fe200078e02b7 */
[----:B------:R-:W-:Y:S01]  /*2340*/  ISETP.GE.AND P0, PT, R23, UR4, PT ;  /* 0x0000000417007c0c */ /* 0x000fe2000bf06270 */
[----:B------:R-:W-:Y:S01]  /*2350*/  IMAD R15, R142, R89, R15 ;  /* 0x000000598e0f7224 */ /* 0x000fe200078e020f */
[----:B------:R-:W-:Y:S01]  /*2360*/  LOP3.LUT R3, R4, R181, RZ, 0x3c, !PT ;  /* 0x000000b504037212 */ /* 0x000fe200078e3cff */
[----:B------:R-:W-:Y:S01]  /*2370*/  IMAD.IADD R106, R99, 0x1, R13 ;  /* 0x00000001636a7824 */ /* 0x000fe200078e020d */
[----:B------:R-:W-:Y:S01]  /*2380*/  SEL R4, RZ, 0x8, P4 ;  /* 0x00000008ff047807 */ /* 0x000fe20002000000 */
[----:B------:R-:W-:Y:S01]  /*2390*/  IMAD.IADD R104, R13, 0x1, R97 ;  /* 0x000000010d687824 */ /* 0x000fe200078e0261 */
[----:B------:R-:W-:Y:S01]  /*23a0*/  SEL R8, RZ, 0x20, P0 ;  /* 0x00000020ff087807 */ /* 0x000fe20000000000 */
[----:B------:R-:W-:Y:S01]  /*23b0*/  IMAD.IADD R103, R15, 0x1, R91 ;  /* 0x000000010f677824 */ /* 0x000fe200078e025b */
[----:B------:R-:W-:-:S02]  /*23c0*/  LOP3.LUT P5, RZ, R205, 0x4, RZ, 0xc0, !PT ;  /* 0x00000004cdff7812 */ /* 0x000fc400078ac0ff */
[----:B------:R-:W-:Y:S02]  /*23d0*/  MOV R128, 0x20 ;  /* 0x0000002000807802 */ /* 0x000fe40000000f00 */
[C---:B------:R-:W-:Y:S02]  /*23e0*/  LOP3.LUT R20, R5.reuse, R4, RZ, 0xfc, !PT ;  /* 0x0000000405147212 */ /* 0x040fe400078efcff */
[----:B------:R-:W-:Y:S02]  /*23f0*/  LOP3.LUT R4, R5, 0x1, RZ, 0xc0, !PT ;  /* 0x0000000105047812 */ /* 0x000fe400078ec0ff */
[C---:B------:R-:W-:Y:S01]  /*2400*/  SHF.L.U64.HI R107, R94.reuse, 0x6, R95 ;  /* 0x000000065e6b7819 */ /* 0x040fe2000001025f */
[----:B------:R-:W-:Y:S01]  /*2410*/  IMAD.WIDE.U32 R94, R94, 0x60, RZ ;  /* 0x000000605e5e7825 */ /* 0x000fe200078e00ff */
[C---:B------:R-:W-:Y:S02]  /*2420*/  SHF.L.U64.HI R109, R88.reuse, 0x6, R89 ;  /* 0x00000006586d7819 */ /* 0x040fe40000010259 */
[----:B------:R-:W-:Y:S01]  /*2430*/  SHF.R.S32.HI R119, RZ, 0x3, R7 ;  /* 0x00000003ff777819 */ /* 0x000fe20000011407 */
[----:B------:R-:W-:Y:S01]  /*2440*/  IMAD.WIDE.U32 R88, R88, 0x60, RZ ;  /* 0x0000006058587825 */ /* 0x000fe200078e00ff */
[----:B------:R-:W-:-:S02]  /*2450*/  LOP3.LUT R5, R7, 0xfffffff8, RZ, 0xc0, !PT ;  /* 0xfffffff807057812 */ /* 0x000fc400078ec0ff */
[----:B------:R-:W-:Y:S01]  /*2460*/  LOP3.LUT R100, R9, R8, RZ, 0xfc, !PT ;  /* 0x0000000809647212 */ /* 0x000fe200078efcff */
[----:B------:R-:W-:Y:S01]  /*2470*/  IMAD.IADD R131, R95, 0x1, R131 ;  /* 0x000000015f837824 */ /* 0x000fe200078e0283 */
[----:B------:R-:W-:Y:S01]  /*2480*/  SEL R128, R128, 0xffffffe0, !P5 ;  /* 0xffffffe080807807 */ /* 0x000fe20006800000 */
[----:B------:R-:W-:Y:S01]  /*2490*/  IMAD.IADD R133, R89, 0x1, R133 ;  /* 0x0000000159857824 */ /* 0x000fe200078e0285 */
[----:B------:R-:W-:Y:S02]  /*24a0*/  IADD3 R3, R182, R3, RZ ;  /* 0x00000003b6037210 */ /* 0x000fe40007ffe0ff */
[----:B------:R-:W-:Y:S02]  /*24b0*/  LOP3.LUT R6, R11, 0xfffffff8, RZ, 0xc0, !PT ;  /* 0xfffffff80b067812 */ /* 0x000fe400078ec0ff */
[----:B------:R-:W-:Y:S02]  /*24c0*/  LOP3.LUT R7, R21, 0xfffffff8, RZ, 0xc0, !PT ;  /* 0xfffffff815077812 */ /* 0x000fe400078ec0ff */
[----:B------:R-:W-:-:S02]  /*24d0*/  IADD3 R130, R130, R27, RZ ;  /* 0x0000001b82827210 */ /* 0x000fc40007ffe0ff */
[----:B------:R-:W-:Y:S02]  /*24e0*/  SHF.R.S32.HI R115, RZ, 0x3, R21 ;  /* 0x00000003ff737819 */ /* 0x000fe40000011415 */
[----:B------:R-:W-:Y:S02]  /*24f0*/  LOP3.LUT R8, R9, 0x1, RZ, 0xc0, !PT ;  /* 0x0000000109087812 */ /* 0x000fe400078ec0ff */
[----:B------:R-:W-:Y:S02]  /*2500*/  IADD3 R135, R135, R0, RZ ;  /* 0x0000000087877210 */ /* 0x000fe40007ffe0ff */
        /* <DEDUP_REMOVED lines=9> */
[----:B------:R-:W-:Y:S02]  /*25a0*/  IADD3 R105, R93, R15, RZ ;  /* 0x0000000f5d697210 */ /* 0x000fe40007ffe0ff */
[----:B------:R-:W-:Y:S02]  /*25b0*/  SHF.R.S32.HI R116, RZ, 0x3, R11 ;  /* 0x00000003ff747819 */ /* 0x000fe4000001140b */
[----:B------:R-:W-:Y:S02]  /*25c0*/  LOP3.LUT R20, R20, 0x8, RZ, 0xc0, !PT ;  /* 0x0000000814147812 */ /* 0x000fe400078ec0ff */
[----:B------:R-:W-:Y:S02]  /*25d0*/  SHF.R.S32.HI R113, RZ, 0x1f, R5 ;  /* 0x0000001fff717819 */ /* 0x000fe40000011405 */
[----:B------:R-:W-:Y:S02]  /*25e0*/  SHF.R.S32.HI R112, RZ, 0x1f, R6 ;  /* 0x0000001fff707819 */ /* 0x000fe40000011406 */
[----:B------:R-:W-:-:S02]  /*25f0*/  SHF.R.S32.HI R111, RZ, 0x1f, R7 ;  /* 0x0000001fff6f7819 */ /* 0x000fc40000011407 */
[----:B------:R-:W-:Y:S02]  /*2600*/  LOP3.LUT R100, R100, 0x20, RZ, 0xc0, !PT ;  /* 0x0000002064647812 */ /* 0x000fe400078ec0ff */
[----:B----4-:R-:W-:-:S07]  /*2610*/  SHF.R.S32.HI R129, RZ, 0x1f, R25 ;  /* 0x0000001fff817819 */ /* 0x010fce0000011419 */
.L_x_2801:
        /* <DEDUP_REMOVED lines=9> */
[----:B--2---:R-:W0:Y:S08]  /*26b0*/  @!P0 LDC.64 R14, c[0x0][0x428] ;  /* 0x00010a00ff0e8b82 */ /* 0x004e300000000a00 */
        /* <DEDUP_REMOVED lines=9> */
[----:B------:R-:W-:-:S04]  /*2750*/  @!P0 IMAD.WIDE.U32 R14, R25, R14, R28 ;  /* 0x0000000e190e8225 */ /* 0x000fc800078e001c */
[----:B------:R-:W-:Y:S01]  /*2760*/  IMAD.MOV.U32 R28, RZ, RZ, RZ ;  /* 0x000000ffff1c7224 */ /* 0x000fe200078e00ff */
[----:B------:R-:W-:Y:S02]  /*2770*/  @!P0 IADD3 R15, R15, R31, RZ ;  /* 0x0000001f0f0f8210 */ /* 0x000fe40007ffe0ff */
        /* <DEDUP_REMOVED lines=11> */
[----:B------:R-:W-:-:S02]  /*2830*/  P2R R124, PR, RZ, 0x10 ;  /* 0x00000010ff7c7803 */ /* 0x000fc40000000000 */
[----:B------:R-:W-:Y:S01]  /*2840*/  LEA R33, R14, R121, 0x1 ;  /* 0x000000790e217211 */ /* 0x000fe200078e08ff */
        /* <DEDUP_REMOVED lines=13> */
[----:B------:R-:W-:Y:S02]  /*2920*/  IMAD R15, R84, UR4, RZ ;  /* 0x00000004540f7c24 */ /* 0x000fe4000f8e02ff */
[----:B------:R-:W-:Y:S01]  /*2930*/  IMAD.IADD R13, R13, 0x1, R11 ;  /* 0x000000010d0d7824 */ /* 0x000fe200078e020b */
[----:B------:R-:W-:Y:S01]  /*2940*/  SHF.R.S32.HI R11, RZ, 0x1f, R26 ;  /* 0x0000001fff0b7819 */ /* 0x000fe2000001141a */
[C---:B------:R-:W-:Y:S02]  /*2950*/  IMAD R15, R28.reuse, UR5, R15 ;  /* 0x000000051c0f7c24 */ /* 0x040fe4000f8e020f */
[----:B------:R-:W-:Y:S01]  /*2960*/  IMAD.WIDE.U32 R12, R28, UR4, R12 ;  /* 0x000000041c0c7c25 */ /* 0x000fe2000f8e000c */
[----:B------:R-:W-:-:S03]  /*2970*/  ULDC.64 UR4, c[0x0][0x308] ;  /* 0x0000c20000047ab9 */ /* 0x000fc60000000a00 */
[----:B------:R-:W-:Y:S01]  /*2980*/  IMAD R39, R11, R88, R34 ;  /* 0x000000580b277224 */ /* 0x000fe200078e0222 */
[----:B------:R-:W-:Y:S01]  /*2990*/  IADD3 R13, R13, R15, RZ ;  /* 0x0000000f0d0d7210 */ /* 0x000fe20007ffe0ff */
[----:B------:R-:W-:Y:S02]  /*29a0*/  IMAD R15, R0, UR4, RZ ;  /* 0x00000004000f7c24 */ /* 0x000fe4000f8e02ff */
[----:B------:R-:W-:Y:S02]  /*29b0*/  IMAD R37, R11, R94, R14 ;  /* 0x0000005e0b257224 */ /* 0x000fe400078e020e */
[C---:B------:R-:W-:Y:S02]  /*29c0*/  IMAD R117, R30.reuse, UR5, R15 ;  /* 0x000000051e757c24 */ /* 0x040fe4000f8e020f */
[----:B------:R-:W-:Y:S01]  /*29d0*/  IMAD.WIDE.U32 R34, R30, UR4, R12 ;  /* 0x000000041e227c25 */ /* 0x000fe2000f8e000c */
[----:B------:R-:W-:-:S03]  /*29e0*/  ULDC.64 UR4, c[0x0][0x2e8] ;  /* 0x0000ba0000047ab9 */ /* 0x000fc60000000a00 */
[----:B------:R-:W-:Y:S01]  /*29f0*/  IMAD.IADD R117, R35, 0x1, R117 ;  /* 0x0000000123757824 */ /* 0x000fe200078e0275 */
[----:B------:R-:W-:Y:S01]  /*2a00*/  LEA R118, P4, R34, UR4, 0x1 ;  /* 0x0000000422767c11 */ /* 0x000fe2000f8808ff */
[----:B------:R-:W-:Y:S02]  /*2a10*/  IMAD R85, R26, -0x60, R24 ;  /* 0xffffffa01a557824 */ /* 0x000fe400078e0218 */
[-C--:B------:R-:W-:Y:S01]  /*2a20*/  IMAD.WIDE.U32 R12, R88, R26.reuse, RZ ;  /* 0x0000001a580c7225 */ /* 0x080fe200078e00ff */
[----:B------:R-:W-:Y:S02]  /*2a30*/  LEA.HI.X R117, R34, UR5, R117, 0x1, P4 ;  /* 0x0000000522757c11 */ /* 0x000fe4000a0f0c75 */
[----:B------:R-:W-:Y:S01]  /*2a40*/  VIMNMX R85, R85, 0x60, PT ;  /* 0x0000006055557848 */ /* 0x000fe20003fe0100 */
        /* <DEDUP_REMOVED lines=60> */
.L_x_2700:
[----:B------:R-:W-:Y:S05]  /*2e10*/  BSYNC B1 ;  /* 0x0000000000017941 */ /* 0x000fea0003800000 */
.L_x_2699:
        /* <DEDUP_REMOVED lines=56> */
.L_x_2702:
[----:B------:R-:W-:Y:S05]  /*31a0*/  BSYNC B1 ;  /* 0x0000000000017941 */ /* 0x000fea0003800000 */
.L_x_2701:
[----:B------:R-:W2:Y:S01]  /*31b0*/  LDL R11, [R1+0x30] ;  /* 0x00003000010b7983 */ /* 0x000ea20000100800 */
[----:B0-----:R-:W-:Y:S01]  /*31c0*/  MOV R12, R63 ;  /* 0x0000003f000c7202 */ /* 0x001fe20000000f00 */
[----:B------:R-:W-:Y:S01]  /*31d0*/  IMAD.MOV.U32 R14, RZ, RZ, R71 ;  /* 0x000000ffff0e7224 */ /* 0x000fe200078e0047 */
[----:B------:R-:W-:Y:S02]  /*31e0*/  MOV R13, R70 ;  /* 0x00000046000d7202 */ /* 0x000fe40000000f00 */
[----:B------:R-:W-:Y:S02]  /*31f0*/  PRMT R156, R83, 0x5410, R86 ;  /* 0x00005410539c7816 */ /* 0x000fe40000000056 */
[----:B------:R-:W-:Y:S01]  /*3200*/  PRMT R208, R13, 0x5410, R14 ;  /* 0x000054100dd07816 */ /* 0x000fe2000000000e */
[----:B------:R-:W-:Y:S02]  /*3210*/  IMAD.MOV.U32 R13, RZ, RZ, R78 ;  /* 0x000000ffff0d7224 */ /* 0x000fe400078e004e */
[----:B------:R-:W-:-:S03]  /*3220*/  IMAD.MOV.U32 R14, RZ, RZ, R79 ;  /* 0x000000ffff0e7224 */ /* 0x000fc600078e004f */
[----:B------:R-:W-:Y:S01]  /*3230*/  PRMT R153, R13, 0x7610, R153 ;  /* 0x000076100d997816 */ /* 0x000fe20000000099 */
[----:B------:R-:W-:Y:S01]  /*3240*/  IMAD.MOV.U32 R13, RZ, RZ, R64 ;  /* 0x000000ffff0d7224 */ /* 0x000fe200078e0040 */
[----:B------:R-:W-:Y:S02]  /*3250*/  PRMT R210, R14, 0x7610, R210 ;  /* 0x000076100ed27816 */ /* 0x000fe400000000d2 */
[----:B------:R-:W-:-:S04]  /*3260*/  MOV R14, R65 ;  /* 0x00000041000e7202 */ /* 0x000fc80000000f00 */
[----:B------:R-:W-:Y:S01]  /*3270*/  PRMT R159, R14, 0x5410, R13 ;  /* 0x000054100e9f7816 */ /* 0x000fe2000000000d */
[----:B------:R-:W-:Y:S01]  /*3280*/  IMAD.MOV.U32 R13, RZ, RZ, R69 ;  /* 0x000000ffff0d7224 */ /* 0x000fe200078e0045 */
[----:B------:R-:W-:-:S04]  /*3290*/  MOV R14, R72 ;  /* 0x00000048000e7202 */ /* 0x000fc80000000f00 */
[----:B------:R-:W-:Y:S01]  /*32a0*/  PRMT R210, R210, 0x5410, R14 ;  /* 0x00005410d2d27816 */ /* 0x000fe2000000000e */
[----:B------:R-:W-:Y:S01]  /*32b0*/  IMAD.MOV.U32 R14, RZ, RZ, R81 ;  /* 0x000000ffff0e7224 */ /* 0x000fe200078e0051 */
        /* <DEDUP_REMOVED lines=8> */
[----:B------:R-:W-:Y:S01]  /*3340*/  UISETP.NE.AND UP0, UPT, UR4, 0x3, UPT ;  /* 0x000000030400788c */ /* 0x000fe2000bf05270 */
[----:B------:R-:W-:Y:S02]  /*3350*/  MOV R12, R75 ;  /* 0x0000004b000c7202 */ /* 0x000fe40000000f00 */
[----:B------:R-:W-:Y:S01]  /*3360*/  PRMT R206, R206, 0x5410, R13 ;  /* 0x00005410cece7816 */ /* 0x000fe2000000000d */
[----:B------:R-:W-:Y:S01]  /*3370*/  IMAD.MOV.U32 R13, RZ, RZ, R80 ;  /* 0x000000ffff0d7224 */ /* 0x000fe200078e0050 */
[----:B------:R-:W-:Y:S01]  /*3380*/  PRMT R209, R11, 0x5410, R12 ;  /* 0x000054100bd17816 */ /* 0x000fe2000000000c */
[----:B------:R-:W-:Y:S01]  /*3390*/  IMAD.MOV.U32 R12, RZ, RZ, R61 ;  /* 0x000000ffff0c7224 */ /* 0x000fe200078e003d */
[----:B------:R-:W-:-:S02]  /*33a0*/  MOV R11, R60 ;  /* 0x0000003c000b7202 */ /* 0x000fc40000000f00 */
[----:B------:R-:W-:Y:S01]  /*33b0*/  PRMT R153, R153, 0x5410, R13 ;  /* 0x0000541099997816 */ /* 0x000fe2000000000d */
[----:B-----5:R-:W-:Y:S01]  /*33c0*/  IMAD.MOV.U32 R13, RZ, RZ, R35 ;  /* 0x000000ffff0d7224 */ /* 0x020fe200078e0023 */
[----:B------:R-:W-:Y:S01]  /*33d0*/  PRMT R157, R11, 0x5410, R12 ;  /* 0x000054100b9d7816 */ /* 0x000fe2000000000c */
[----:B------:R-:W-:Y:S01]  /*33e0*/  IMAD.MOV.U32 R12, RZ, RZ, R68 ;  /* 0x000000ffff0c7224 */ /* 0x000fe200078e0044 */
[----:B------:R-:W-:Y:S01]  /*33f0*/  PLOP3.LUT P0, PT, PT, PT, UP0, 0x80, 0x0 ;  /* 0x000000000000781c */ /* 0x000fe20003f0f008 */
[----:B------:R-:W-:-:S03]  /*3400*/  IMAD.MOV.U32 R11, RZ, RZ, R73 ;  /* 0x000000ffff0b7224 */ /* 0x000fc600078e0049 */
[----:B------:R-:W-:Y:S02]  /*3410*/  PRMT R207, R12, 0x7610, R207 ;  /* 0x000076100ccf7816 */ /* 0x000fe400000000cf */
[----:B------:R-:W-:Y:S01]  /*3420*/  PRMT R211, R11, 0x7610, R211 ;  /* 0x000076100bd37816 */ /* 0x000fe200000000d3 */
[----:B------:R-:W-:Y:S01]  /*3430*/  IMAD.MOV.U32 R11, RZ, RZ, R76 ;  /* 0x000000ffff0b7224 */ /* 0x000fe200078e004c */
[----:B------:R-:W-:-:S04]  /*3440*/  MOV R12, R77 ;  /* 0x0000004d000c7202 */ /* 0x000fc80000000f00 */
[----:B------:R-:W-:Y:S01]  /*3450*/  PRMT R212, R12, 0x5410, R14 ;  /* 0x000054100cd47816 */ /* 0x000fe2000000000e */
[----:B------:R-:W-:Y:S01]  /*3460*/  IMAD.MOV.U32 R12, RZ, RZ, R38 ;  /* 0x000000ffff0c7224 */ /* 0x000fe200078e0026 */
[----:B------:R-:W-:Y:S02]  /*3470*/  PRMT R211, R211, 0x5410, R11 ;  /* 0x00005410d3d37816 */ /* 0x000fe4000000000b */
[----:B------:R-:W-:Y:S02]  /*3480*/  MOV R11, R39 ;  /* 0x00000027000b7202 */ /* 0x000fe40000000f00 */
[----:B------:R-:W-:Y:S02]  /*3490*/  MOV R14, R34 ;  /* 0x00000022000e7202 */ /* 0x000fe40000000f00 */
[----:B------:R-:W-:Y:S01]  /*34a0*/  PRMT R123, R12, 0x5410, R11 ;  /* 0x000054100c7b7816 */ /* 0x000fe2000000000b */
[----:B------:R-:W-:Y:S01]  /*34b0*/  IMAD.MOV.U32 R11, RZ, RZ, R47 ;  /* 0x000000ffff0b7224 */ /* 0x000fe200078e002f */
[----:B------:R-:W-:-:S02]  /*34c0*/  MOV R12, R46 ;  /* 0x0000002e000c7202 */ /* 0x000fc40000000f00 */
[----:B------:R-:W-:Y:S01]  /*34d0*/  PRMT R83, R14, 0x5410, R13 ;  /* 0x000054100e537816 */ /* 0x000fe2000000000d */
[----:B------:R-:W-:Y:S01]  /*34e0*/  IMAD.MOV.U32 R14, RZ, RZ, R42 ;  /* 0x000000ffff0e7224 */ /* 0x000fe200078e002a */
[----:B------:R-:W-:Y:S01]  /*34f0*/  PRMT R147, R12, 0x5410, R11 ;  /* 0x000054100c937816 */ /* 0x000fe2000000000b */
[----:B------:R-:W-:Y:S02]  /*3500*/  IMAD.MOV.U32 R12, RZ, RZ, R54 ;  /* 0x000000ffff0c7224 */ /* 0x000fe400078e0036 */
[----:B------:R-:W-:Y:S02]  /*3510*/  IMAD.MOV.U32 R11, RZ, RZ, R55 ;  /* 0x000000ffff0b7224 */ /* 0x000fe400078e0037 */
[----:B------:R-:W-:-:S03]  /*3520*/  IMAD.MOV.U32 R13, RZ, RZ, R43 ;  /* 0x000000ffff0d7224 */ /* 0x000fc600078e002b */
        /* <DEDUP_REMOVED lines=13> */
[----:B------:R-:W-:Y:S02]  /*3600*/  MOV R12, R48 ;  /* 0x00000030000c7202 */ /* 0x000fe40000000f00 */
[----:B------:R-:W-:Y:S02]  /*3610*/  MOV R14, R36 ;  /* 0x00000024000e7202 */ /* 0x000fe40000000f00 */
[----:B------:R-:W-:Y:S01]  /*3620*/  PRMT R148, R12, 0x5410, R11 ;  /* 0x000054100c947816 */ /* 0x000fe2000000000b */
[----:B------:R-:W-:Y:S01]  /*3630*/  IMAD.MOV.U32 R12, RZ, RZ, R52 ;  /* 0x000000ffff0c7224 */ /* 0x000fe200078e0034 */
[----:B------:R-:W-:-:S02]  /*3640*/  MOV R11, R53 ;  /* 0x00000035000b7202 */ /* 0x000fc40000000f00 */
[----:B------:R-:W-:Y:S02]  /*3650*/  PRMT R122, R14, 0x5410, R13 ;  /* 0x000054100e7a7816 */ /* 0x000fe4000000000d */
[----:B------:R-:W-:Y:S01]  /*3660*/  PRMT R152, R12, 0x5410, R11 ;  /* 0x000054100c987816 */ /* 0x000fe2000000000b */
[----:B------:R-:W-:Y:S02]  /*3670*/  IMAD.MOV.U32 R12, RZ, RZ, R56 ;  /* 0x000000ffff0c7224 */ /* 0x000fe400078e0038 */
[----:B------:R-:W-:-:S05]  /*3680*/  IMAD.MOV.U32 R11, RZ, RZ, R57 ;  /* 0x000000ffff0b7224 */ /* 0x000fca00078e0039 */
[----:B------:R-:W-:Y:S01]  /*3690*/  PRMT R155, R12, 0x5410, R11 ;  /* 0x000054100c9b7816 */ /* 0x000fe2000000000b */
[----:B------:R-:W-:Y:S06]  /*36a0*/  @!P0 BRA `(.L_x_2703) ;  /* 0x0000000000048947 */ /* 0x000fec0003800000 */
[----:B------:R-:W-:Y:S01]  /*36b0*/  BPT.TRAP 0x1 ;  /* 0x000000040000795c */ /* 0x000fe20000300000 */
.L_x_2703:
[----:B------:R-:W-:Y:S01]  /*36c0*/  LEA R86, R18, R2, 0x3 ;  /* 0x0000000212567211 */ /* 0x000fe200078e18ff */
[----:B------:R-:W-:Y:S01]  /*36d0*/  BSSY B1, `(.L_x_2704) ;  /* 0x0000004000017945 */ /* 0x000fe20003800000 */
[----:B------:R-:W-:-:S04]  /*36e0*/  SHF.L.U32 R87, R170, 0x1f, RZ ;  /* 0x0000001faa577819 */ /* 0x000fc800000006ff */
[----:B------:R-:W0:Y:S02]  /*36f0*/  SYNCS.PHASECHK.TRANS64.TRYWAIT P6, [R86+URZ+0x2a890], R87 ;  /* 0x02a89057560075a7 */ /* 0x000e2400080c017f */
[----:B0-----:R-:W-:Y:S05]  /*3700*/  @!P6 BRA `(.L_x_2705) ;  /* 0x000001fc002ce947 */ /* 0x001fea0003800000 */
.L_x_3046:
[----:B------:R-:W-:Y:S05]  /*3710*/  BSYNC B1 ;  /* 0x0000000000017941 */ /* 0x000fea0003800000 */
.L_x_2704:
[----:B------:R-:W-:-:S03]  /*3720*/  UMOV UR4, 0xffffffff ;  /* 0xffffffff00047882 */ /* 0x000fc60000000000 */
[----:B------:R-:W-:Y:S05]  /*3730*/  BRA.DIV UR4, `(.L_x_2706) ;  /* 0x000001fe04347947 */ /* 0x000fea000b800000 */
[----:B------:R1:W2:Y:S04]  /*3740*/  SHFL.IDX PT, R82, R117, RZ, 0x1c1f ;  /* 0x001c1fff75527589 */ /* 0x0002a800000e0000 */
[----:B------:R1:W3:Y:S02]  /*3750*/  SHFL.IDX PT, R11, R118, RZ, 0x1c1f ;  /* 0x001c1fff760b7589 */ /* 0x0002e400000e0000 */
.L_x_3050:
        /* <DEDUP_REMOVED lines=9> */
[----:B------:R-:W-:Y:S01]  /*37f0*/  SHF.R.U64 R150, R80, 0x10, R81 ;  /* 0x0000001050967819 */ /* 0x000fe20000001251 */
[----:B0-----:R-:W-:Y:S01]  /*3800*/  IMAD.MOV.U32 R80, RZ, RZ, R13 ;  /* 0x000000ffff507224 */ /* 0x001fe200078e000d */
        /* <DEDUP_REMOVED lines=12> */
[----:B------:R-:W-:Y:S01]  /*38d0*/  IMAD.MOV.U32 R78, RZ, RZ, R12 ;  /* 0x000000ffff4e7224 */ /* 0x000fe200078e000c */
[----:B------:R-:W-:Y:S01]  /*38e0*/  MOV R12, R15 ;  /* 0x0000000f000c7202 */ /* 0x000fe20000000f00 */
[----:B------:R-:W-:-:S02]  /*38f0*/  HADD2.F32 R15, -RZ, R80.H0_H0 ;  /* 0x20000050ff0f7230 */ /* 0x000fc40000004100 */
[----:B------:R-:W-:Y:S02]  /*3900*/  F2FP.F16.F32.PACK_AB R150, R150, R151 ;  /* 0x000000979696723e */ /* 0x000fe400000000ff */
        /* <DEDUP_REMOVED lines=16> */
[--C-:B------:R-:W-:Y:S02]  /*3a10*/  HADD2.F32 R78, -RZ, R79.reuse.H1_H1 ;  /* 0x3000004fff4e7230 */ /* 0x100fe40000004100 */
[----:B------:R-:W-:Y:S02]  /*3a20*/  HADD2.F32 R80, -RZ, R79.H0_H0 ;  /* 0x2000004fff507230 */ /* 0x000fe40000004100 */
[----:B------:R-:W-:Y:S02]  /*3a30*/  HADD2.F32 R79, -RZ, R210.H0_H0 ;  /* 0x200000d2ff4f7230 */ /* 0x000fe40000004100 */
[----:B------:R-:W-:Y:S01]  /*3a40*/  FMUL.FTZ R81, R78, R153 ;  /* 0x000000994e517220 */ /* 0x000fe20000410000 */
[----:B------:R-:W-:Y:S01]  /*3a50*/  F2FP.F16.F32.PACK_AB R14, R14, R15 ;  /* 0x0000000f0e0e723e */ /* 0x000fe200000000ff */
[C---:B------:R-:W-:Y:S02]  /*3a60*/  FMUL.FTZ R153, R80.reuse, R153 ;  /* 0x0000009950997220 */ /* 0x040fe40000410000 */
[----:B------:R-:W-:-:S02]  /*3a70*/  FFMA.FTZ R81, R80, R79, -R81 ;  /* 0x0000004f50517223 */ /* 0x000fc40000010851 */
[----:B------:R-:W-:Y:S01]  /*3a80*/  FFMA.FTZ R153, R78, R79, R153 ;  /* 0x0000004f4e997223 */ /* 0x000fe20000010099 */
[----:B------:R-:W-:Y:S01]  /*3a90*/  F2FP.F16.F32.PACK_AB R78, R13, R12 ;  /* 0x0000000c0d4e723e */ /* 0x000fe200000000ff */
[----:B------:R-:W-:Y:S01]  /*3aa0*/  IMAD.MOV.U32 R12, RZ, RZ, R14 ;  /* 0x000000ffff0c7224 */ /* 0x000fe200078e000e */
[----:B------:R-:W-:Y:S02]  /*3ab0*/  MOV R13, R150 ;  /* 0x00000096000d7202 */ /* 0x000fe40000000f00 */
[----:B------:R-:W-:Y:S01]  /*3ac0*/  F2FP.F16.F32.PACK_AB R81, R153, R81 ;  /* 0x000000519951723e */ /* 0x000fe200000000ff */
[----:B------:R-:W-:-:S04]  /*3ad0*/  IMAD.MOV.U32 R15, RZ, RZ, R78 ;  /* 0x000000ffff0f7224 */ /* 0x000fc800078e004e */
[----:B------:R-:W-:-:S07]  /*3ae0*/  IMAD.MOV.U32 R14, RZ, RZ, R81 ;  /* 0x000000ffff0e7224 */ /* 0x000fce00078e0051 */
.L_x_2712:
[----:B------:R-:W-:Y:S05]  /*3af0*/  BSYNC B3 ;  /* 0x0000000000037941 */ /* 0x000fea0003800000 */
.L_x_2711:
[----:B---3--:R-:W-:-:S04]  /*3b00*/  LEA R78, P4, R16, R11, 0x1 ;  /* 0x0000000b104e7211 */ /* 0x008fc800078808ff */
[----:B--2---:R-:W-:-:S05]  /*3b10*/  LEA.HI.X R79, R16, R82, R17, 0x1, P4 ;  /* 0x00000052104f7211 */ /* 0x004fca00020f0c11 */
[----:B0-----:R4:W-:Y:S04]  /*3b20*/  ST.E.128 desc[UR60][R78.64], R12 ;  /* 0x0000000c4e007985 */ /* 0x0019e8000c101d3c */
.L_x_2710:
[----:B------:R-:W-:Y:S05]  /*3b30*/  BSYNC B2 ;  /* 0x0000000000027941 */ /* 0x000fea0003800000 */
.L_x_2709:
        /* <DEDUP_REMOVED lines=50> */
[----:B------:R-:W-:Y:S02]  /*3e60*/  IMAD.MOV.U32 R12, RZ, RZ, R14 ;  /* 0x000000ffff0c7224 */ /* 0x000fe400078e000e */
[----:B------:R-:W-:Y:S01]  /*3e70*/  IMAD.MOV.U32 R13, RZ, RZ, R78 ;  /* 0x000000ffff0d7224 */ /* 0x000fe200078e004e */
[----:B------:R-:W-:Y:S01]  /*3e80*/  F2FP.F16.F32.PACK_AB R77, R80, R77 ;  /* 0x0000004d504d723e */ /* 0x000fe200000000ff */
[----:B------:R-:W-:-:S03]  /*3e90*/  IMAD.MOV.U32 R15, RZ, RZ, R74 ;  /* 0x000000ffff0f7224 */ /* 0x000fc600078e004a */
[----:B------:R-:W-:-:S07]  /*3ea0*/  MOV R14, R77 ;  /* 0x0000004d000e7202 */ /* 0x000fce0000000f00 */
.L_x_2716:
[----:B------:R-:W-:Y:S05]  /*3eb0*/  BSYNC B3 ;  /* 0x0000000000037941 */ /* 0x000fea0003800000 */
.L_x_2715:
[----:B---3--:R-:W-:Y:S01]  /*3ec0*/  MOV R74, R11 ;  /* 0x0000000b004a7202 */ /* 0x008fe20000000f00 */
[----:B------:R-:W-:Y:S02]  /*3ed0*/  IMAD.SHL.U32 R76, R165, 0x8, RZ ;  /* 0x00000008a54c7824 */ /* 0x000fe400078e00ff */
[----:B--2---:R-:W-:Y:S02]  /*3ee0*/  IMAD.MOV.U32 R75, RZ, RZ, R82 ;  /* 0x000000ffff4b7224 */ /* 0x004fe400078e0052 */
[----:B------:R-:W-:-:S05]  /*3ef0*/  IMAD.WIDE R74, R76, 0x2, R74 ;  /* 0x000000024c4a7825 */ /* 0x000fca00078e024a */
[----:B0-----:R0:W-:Y:S02]  /*3f00*/  ST.E.128 desc[UR60][R74.64], R12 ;  /* 0x0000000c4a007985 */ /* 0x0011e4000c101d3c */
.L_x_2714:
[----:B------:R-:W-:Y:S05]  /*3f10*/  BSYNC B2 ;  /* 0x0000000000027941 */ /* 0x000fea0003800000 */
.L_x_2713:
        /* <DEDUP_REMOVED lines=28> */
[----:B------:R-:W-:Y:S01]  /*40e0*/  F2FP.F16.F32.PACK_AB R76, R77, R76 ;  /* 0x0000004c4d4c723e */ /* 0x000fe200000000ff */
[--C-:B------:R-:W-:Y:S02]  /*40f0*/  HADD2.F32 R12, -RZ, R13.reuse.H1_H1 ;  /* 0x3000000dff0c7230 */ /* 0x100fe40000004100 */
[----:B------:R-:W-:-:S03]  /*4100*/  HADD2.F32 R13, -RZ, R13.H0_H0 ;  /* 0x2000000dff0d7230 */ /* 0x000fc60000004100 */
[CC--:B------:R-:W-:Y:S02]  /*4110*/  FMUL.FTZ R72, R12.reuse, R15.reuse ;  /* 0x0000000f0c487220 */ /* 0x0c0fe40000410000 */
[C---:B------:R-:W-:Y:S02]  /*4120*/  FMUL.FTZ R15, R13.reuse, R15 ;  /* 0x0000000f0d0f7220 */ /* 0x040fe40000410000 */
[-C--:B------:R-:W-:Y:S01]  /*4130*/  FFMA.FTZ R13, R13, R71.reuse, -R72 ;  /* 0x000000470d0d7223 */ /* 0x080fe20000010848 */
[----:B------:R-:W-:Y:S02]  /*4140*/  HADD2.F32 R72, -RZ, R70.H0_H0 ;  /* 0x20000046ff487230 */ /* 0x000fe40000004100 */
        /* <DEDUP_REMOVED lines=8> */
[----:B------:R-:W-:Y:S02]  /*41d0*/  HADD2.F32 R72, -RZ, R211.H0_H0 ;  /* 0x200000d3ff487230 */ /* 0x000fe40000004100 */
[--C-:B------:R-:W-:Y:S02]  /*41e0*/  HADD2.F32 R71, -RZ, R14.reuse.H1_H1 ;  /* 0x3000000eff477230 */ /* 0x100fe40000004100 */
[----:B------:R-:W-:Y:S01]  /*41f0*/  HADD2.F32 R73, -RZ, R14.H0_H0 ;  /* 0x2000000eff497230 */ /* 0x000fe20000004100 */
[----:B------:R-:W-:Y:S01]  /*4200*/  F2FP.F16.F32.PACK_AB R15, R70, R15 ;  /* 0x0000000f460f723e */ /* 0x000fe200000000ff */
[----:B------:R-:W-:Y:S02]  /*4210*/  HADD2.F32 R14, -RZ, R208.H1_H1 ;  /* 0x300000d0ff0e7230 */ /* 0x000fe40000004100 */
        /* <DEDUP_REMOVED lines=10> */
.L_x_2720:
[----:B------:R-:W-:Y:S05]  /*42c0*/  BSYNC B3 ;  /* 0x0000000000037941 */ /* 0x000fea0003800000 */
.L_x_2719:
[----:B----4-:R0:W-:Y:S02]  /*42d0*/  ST.E.128 desc[UR60][R74.64], R12 ;  /* 0x0000000c4a007985 */ /* 0x0101e4000c101d3c */
.L_x_2718:
[----:B------:R-:W-:Y:S05]  /*42e0*/  BSYNC B2 ;  /* 0x0000000000027941 */ /* 0x000fea0003800000 */
.L_x_2717:
        /* <DEDUP_REMOVED lines=29> */
[-C--:B------:R-:W-:Y:S01]  /*44c0*/  FFMA.FTZ R68, R68, R67.reuse, R75 ;  /* 0x0000004344447223 */ /* 0x080fe2000001004b */
[----:B------:R-:W-:Y:S01]  /*44d0*/  FFMA.FTZ R66, R73, R67, -R66 ;  /* 0x0000004349427223 */ /* 0x000fe20000010842 */
[----:B------:R-:W-:-:S02]  /*44e0*/  HADD2.F32 R69, -RZ, R207.H0_H0 ;  /* 0x200000cfff457230 */ /* 0x000fc40000004100 */
[--C-:B------:R-:W-:Y:S01]  /*44f0*/  HADD2.F32 R73, -RZ, R12.reuse.H1_H1 ;  /* 0x3000000cff497230 */ /* 0x100fe20000004100 */
[----:B------:R-:W-:Y:S01]  /*4500*/  F2FP.F16.F32.PACK_AB R14, R15, R14 ;  /* 0x0000000e0f0e723e */ /* 0x000fe200000000ff */
[----:B------:R-:W-:Y:S01]  /*4510*/  HADD2.F32 R74, -RZ, R12.H0_H0 ;  /* 0x2000000cff4a7230 */ /* 0x000fe20000004100 */
[----:B------:R-:W-:Y:S01]  /*4520*/  F2FP.F16.F32.PACK_AB R66, R68, R66 ;  /* 0x000000424442723e */ /* 0x000fe200000000ff */
[----:B------:R-:W-:Y:S02]  /*4530*/  HADD2.F32 R67, -RZ, R206.H1_H1 ;  /* 0x300000ceff437230 */ /* 0x000fe40000004100 */
[--C-:B------:R-:W-:Y:S02]  /*4540*/  HADD2.F32 R12, -RZ, R13.reuse.H1_H1 ;  /* 0x3000000dff0c7230 */ /* 0x100fe40000004100 */
[-C--:B------:R-:W-:Y:S01]  /*4550*/  FMUL.FTZ R77, R74, R69.reuse ;  /* 0x000000454a4d7220 */ /* 0x080fe20000410000 */
[----:B------:R-:W-:Y:S02]  /*4560*/  HADD2.F32 R76, -RZ, R13.H0_H0 ;  /* 0x2000000dff4c7230 */ /* 0x000fe40000004100 */
[----:B------:R-:W-:Y:S01]  /*4570*/  FMUL.FTZ R13, R73, R69 ;  /* 0x00000045490d7220 */ /* 0x000fe20000410000 */
[----:B------:R-:W-:-:S02]  /*4580*/  HADD2.F32 R72, -RZ, R207.H1_H1 ;  /* 0x300000cfff487230 */ /* 0x000fc40000004100 */
[-C--:B------:R-:W-:Y:S01]  /*4590*/  FMUL.FTZ R69, R12, R67.reuse ;  /* 0x000000430c457220 */ /* 0x080fe20000410000 */
[----:B------:R-:W-:Y:S02]  /*45a0*/  HADD2.F32 R75, -RZ, R206.H0_H0 ;  /* 0x200000ceff4b7230 */ /* 0x000fe40000004100 */
[----:B------:R-:W-:Y:S01]  /*45b0*/  FMUL.FTZ R67, R76, R67 ;  /* 0x000000434c437220 */ /* 0x000fe20000410000 */
[----:B------:R-:W-:Y:S02]  /*45c0*/  IMAD.MOV.U32 R15, RZ, RZ, R66 ;  /* 0x000000ffff0f7224 */ /* 0x000fe400078e0042 */
[-C--:B------:R-:W-:Y:S01]  /*45d0*/  FFMA.FTZ R13, R74, R72.reuse, -R13 ;  /* 0x000000484a0d7223 */ /* 0x080fe2000001080d */
[----:B------:R-:W-:Y:S01]  /*45e0*/  FFMA.FTZ R77, R73, R72, R77 ;  /* 0x00000048494d7223 */ /* 0x000fe2000001004d */
[-C--:B------:R-:W-:Y:S01]  /*45f0*/  FFMA.FTZ R69, R76, R75.reuse, -R69 ;  /* 0x0000004b4c457223 */ /* 0x080fe20000010845 */
[----:B------:R-:W-:-:S03]  /*4600*/  FFMA.FTZ R67, R12, R75, R67 ;  /* 0x0000004b0c437223 */ /* 0x000fc60000010043 */
[----:B------:R-:W-:Y:S02]  /*4610*/  F2FP.F16.F32.PACK_AB R13, R77, R13 ;  /* 0x0000000d4d0d723e */ /* 0x000fe400000000ff */
[----:B------:R-:W-:-:S03]  /*4620*/  F2FP.F16.F32.PACK_AB R67, R67, R69 ;  /* 0x000000454343723e */ /* 0x000fc600000000ff */
[----:B------:R-:W-:Y:S01]  /*4630*/  IMAD.MOV.U32 R12, RZ, RZ, R13 ;  /* 0x000000ffff0c7224 */ /* 0x000fe200078e000d */
[----:B------:R-:W-:Y:S01]  /*4640*/  MOV R13, R14 ;  /* 0x0000000e000d7202 */ /* 0x000fe20000000f00 */
[----:B------:R-:W-:-:S07]  /*4650*/  IMAD.MOV.U32 R14, RZ, RZ, R67 ;  /* 0x000000ffff0e7224 */ /* 0x000fce00078e0043 */
.L_x_2724:
[----:B------:R-:W-:Y:S05]  /*4660*/  BSYNC B3 ;  /* 0x0000000000037941 */ /* 0x000fea0003800000 */
.L_x_2723:
[----:B----4-:R0:W-:Y:S02]  /*4670*/  ST.E.128 desc[UR60][R70.64], R12 ;  /* 0x0000000c46007985 */ /* 0x0101e4000c101d3c */
.L_x_2722:
[----:B------:R-:W-:Y:S05]  /*4680*/  BSYNC B2 ;  /* 0x0000000000027941 */ /* 0x000fea0003800000 */
.L_x_2721:
        /* <DEDUP_REMOVED lines=49> */
[----:B------:R-:W-:-:S07]  /*49a0*/  MOV R15, R64 ;  /* 0x00000040000f7202 */ /* 0x000fce0000000f00 */
.L_x_2728:
[----:B------:R-:W-:Y:S05]  /*49b0*/  BSYNC B3 ;  /* 0x0000000000037941 */ /* 0x000fea0003800000 */
.L_x_2727:
[----:B----4-:R0:W-:Y:S02]  /*49c0*/  ST.E.128 desc[UR60][R66.64], R12 ;  /* 0x0000000c42007985 */ /* 0x0101e4000c101d3c */
.L_x_2726:
[----:B------:R-:W-:Y:S05]  /*49d0*/  BSYNC B2 ;  /* 0x0000000000027941 */ /* 0x000fea0003800000 */
.L_x_2725:
        /* <DEDUP_REMOVED lines=8> */
[----:B------:R-:W-:Y:S02]  /*4a60*/  SHF.R.U64 R11, R58, 0x10, R59 ;  /* 0x000000103a0b7819 */ /* 0x000fe4000000123b */
[----:B------:R-:W-:Y:S02]  /*4a70*/  SHF.R.U64 R64, R60, 0x10, R61 ;  /* 0x000000103c407819 */ /* 0x000fe4000000123d */
[----:B------:R-:W-:Y:S01]  /*4a80*/  SHF.R.U32.HI R58, RZ, 0x10, R59 ;  /* 0x00000010ff3a7819 */ /* 0x000fe2000001163b */
[----:B----4-:R-:W-:Y:S01]  /*4a90*/  IMAD.MOV.U32 R59, RZ, RZ, R13 ;  /* 0x000000ffff3b7224 */ /* 0x010fe200078e000d */
[----:B------:R-:W-:Y:S01]  /*4aa0*/  SHF.R.U32.HI R61, RZ, 0x10, R61 ;  /* 0x00000010ff3d7819 */ /* 0x000fe2000001163d */
[----:B------:R-:W-:Y:S02]  /*4ab0*/  HADD2.F32 R66, -RZ, R64.H0_H0 ;  /* 0x20000040ff427230 */ /* 0x000fe40000004100 */
[----:B------:R-:W-:Y:S02]  /*4ac0*/  HADD2.F32 R60, -RZ, R11.H0_H0 ;  /* 0x2000000bff3c7230 */ /* 0x000fe40000004100 */
[----:B------:R-:W-:-:S02]  /*4ad0*/  HADD2.F32 R64, -RZ, R61.H0_H0 ;  /* 0x2000003dff407230 */ /* 0x000fc40000004100 */
[--C-:B------:R-:W-:Y:S02]  /*4ae0*/  HADD2.F32 R13, -RZ, R59.reuse.H1_H1 ;  /* 0x3000003bff0d7230 */ /* 0x100fe40000004100 */
[----:B------:R-:W-:Y:S02]  /*4af0*/  HADD2.F32 R61, -RZ, R59.H0_H0 ;  /* 0x2000003bff3d7230 */ /* 0x000fe40000004100 */
[--C-:B------:R-:W-:Y:S02]  /*4b00*/  HADD2.F32 R11, -RZ, R15.reuse.H1_H1 ;  /* 0x3000000fff0b7230 */ /* 0x100fe40000004100 */
[-C--:B------:R-:W-:Y:S01]  /*4b10*/  FMUL.FTZ R68, R13, R66.reuse ;  /* 0x000000420d447220 */ /* 0x080fe20000410000 */
[----:B------:R-:W-:Y:S02]  /*4b20*/  HADD2.F32 R59, -RZ, R15.H0_H0 ;  /* 0x2000000fff3b7230 */ /* 0x000fe40000004100 */
[----:B------:R-:W-:Y:S01]  /*4b30*/  FMUL.FTZ R70, R61, R66 ;  /* 0x000000423d467220 */ /* 0x000fe20000410000 */
[----:B------:R-:W-:-:S02]  /*4b40*/  HADD2.F32 R58, -RZ, R58.H0_H0 ;  /* 0x2000003aff3a7230 */ /* 0x000fc40000004100 */
[----:B------:R-:W-:Y:S01]  /*4b50*/  FMUL.FTZ R66, R11, R64 ;  /* 0x000000400b427220 */ /* 0x000fe20000410000 */
[----:B------:R-:W-:Y:S01]  /*4b60*/  FFMA.FTZ R15, R61, R60, -R68 ;  /* 0x0000003c3d0f7223 */ /* 0x000fe20000010844 */
[C---:B------:R-:W-:Y:S01]  /*4b70*/  FMUL.FTZ R64, R59.reuse, R64 ;  /* 0x000000403b407220 */ /* 0x040fe20000410000 */
[--C-:B------:R-:W-:Y:S02]  /*4b80*/  HADD2.F32 R61, -RZ, R157.reuse.H0_H0 ;  /* 0x2000009dff3d7230 */ /* 0x100fe40000004100 */
[-C--:B------:R-:W-:Y:S01]  /*4b90*/  FFMA.FTZ R59, R59, R58.reuse, -R66 ;  /* 0x0000003a3b3b7223 */ /* 0x080fe20000010842 */
[--C-:B------:R-:W-:Y:S02]  /*4ba0*/  HADD2.F32 R66, -RZ, R12.reuse.H0_H0 ;  /* 0x2000000cff427230 */ /* 0x100fe40000004100 */
[----:B------:R-:W-:Y:S01]  /*4bb0*/  FFMA.FTZ R58, R11, R58, R64 ;  /* 0x0000003a0b3a7223 */ /* 0x000fe20000010040 */
[----:B------:R-:W-:Y:S02]  /*4bc0*/  HADD2.F32 R64, -RZ, R12.H1_H1 ;  /* 0x3000000cff407230 */ /* 0x000fe40000004100 */
[----:B------:R-:W-:Y:S01]  /*4bd0*/  FFMA.FTZ R60, R13, R60, R70 ;  /* 0x0000003c0d3c7223 */ /* 0x000fe20000010046 */
[----:B------:R-:W-:-:S02]  /*4be0*/  HADD2.F32 R157, -RZ, R157.H1_H1 ;  /* 0x3000009dff9d7230 */ /* 0x000fc40000004100 */
[----:B------:R-:W-:Y:S02]  /*4bf0*/  HADD2.F32 R12, -RZ, R14.H1_H1 ;  /* 0x3000000eff0c7230 */ /* 0x000fe40000004100 */
[-C--:B------:R-:W-:Y:S01]  /*4c00*/  FMUL.FTZ R65, R64, R61.reuse ;  /* 0x0000003d40417220 */ /* 0x080fe20000410000 */
[----:B------:R-:W-:Y:S02]  /*4c10*/  HADD2.F32 R11, -RZ, R156.H0_H0 ;  /* 0x2000009cff0b7230 */ /* 0x000fe40000004100 */
[----:B------:R-:W-:Y:S01]  /*4c20*/  FMUL.FTZ R61, R66, R61 ;  /* 0x0000003d423d7220 */ /* 0x000fe20000410000 */
[----:B------:R-:W-:Y:S02]  /*4c30*/  HADD2.F32 R14, -RZ, R14.H0_H0 ;  /* 0x2000000eff0e7230 */ /* 0x000fe40000004100 */
[----:B------:R-:W-:Y:S01]  /*4c40*/  FMUL.FTZ R67, R12, R157 ;  /* 0x0000009d0c437220 */ /* 0x000fe20000410000 */
[----:B------:R-:W-:Y:S02]  /*4c50*/  HADD2.F32 R13, -RZ, R156.H1_H1 ;  /* 0x3000009cff0d7230 */ /* 0x000fe40000004100 */
[-C--:B------:R-:W-:Y:S01]  /*4c60*/  FFMA.FTZ R65, R66, R11.reuse, -R65 ;  /* 0x0000000b42417223 */ /* 0x080fe20000010841 */
[----:B------:R-:W-:Y:S01]  /*4c70*/  FFMA.FTZ R64, R64, R11, R61 ;  /* 0x0000000b40407223 */ /* 0x000fe2000001003d */
[C---:B------:R-:W-:Y:S01]  /*4c80*/  FMUL.FTZ R157, R14.reuse, R157 ;  /* 0x0000009d0e9d7220 */ /* 0x040fe20000410000 */
[----:B------:R-:W-:-:S03]  /*4c90*/  FFMA.FTZ R67, R14, R13, -R67 ;  /* 0x0000000d0e437223 */ /* 0x000fc60000010843 */
[----:B------:R-:W-:Y:S01]  /*4ca0*/  FFMA.FTZ R12, R12, R13, R157 ;  /* 0x0000000d0c0c7223 */ /* 0x000fe2000001009d */
[----:B------:R-:W-:Y:S02]  /*4cb0*/  F2FP.F16.F32.PACK_AB R64, R64, R65 ;  /* 0x000000414040723e */ /* 0x000fe400000000ff */
[----:B------:R-:W-:Y:S02]  /*4cc0*/  F2FP.F16.F32.PACK_AB R13, R60, R15 ;  /* 0x0000000f3c0d723e */ /* 0x000fe400000000ff */
[----:B------:R-:W-:Y:S01]  /*4cd0*/  F2FP.F16.F32.PACK_AB R14, R12, R67 ;  /* 0x000000430c0e723e */ /* 0x000fe200000000ff */
[----:B------:R-:W-:Y:S01]  /*4ce0*/  IMAD.MOV.U32 R12, RZ, RZ, R64 ;  /* 0x000000ffff0c7224 */ /* 0x000fe200078e0040 */
[----:B------:R-:W-:-:S07]  /*4cf0*/  F2FP.F16.F32.PACK_AB R15, R58, R59 ;  /* 0x0000003b3a0f723e */ /* 0x000fce00000000ff */
.L_x_2730:
[----:B------:R-:W-:Y:S05]  /*4d00*/  BSYNC B2 ;  /* 0x0000000000027941 */ /* 0x000fea0003800000 */
.L_x_2729:
[----:B----4-:R0:W-:Y:S02]  /*4d10*/  ST.E.128 desc[UR60][R62.64], R12 ;  /* 0x0000000c3e007985 */ /* 0x0101e4000c101d3c */
.L_x_2708:
[----:B------:R-:W-:Y:S05]  /*4d20*/  BSYNC B1 ;  /* 0x0000000000017941 */ /* 0x000fea0003800000 */
.L_x_2707:
[----:B------:R-:W-:-:S03]  /*4d30*/  UMOV UR4, 0xffffffff ;  /* 0xffffffff00047882 */ /* 0x000fc60000000000 */
[----:B------:R-:W-:Y:S05]  /*4d40*/  BRA.DIV UR4, `(.L_x_2731) ;  /* 0x000001e604fc7947 */ /* 0x000fea000b800000 */
[----:B-1----:R-:W1:Y:S04]  /*4d50*/  SHFL.IDX PT, R117, R117, 0x1, 0x1c1f ;  /* 0x003c1f0075757f89 */ /* 0x002e6800000e0000 */
[----:B------:R-:W0:Y:S02]  /*4d60*/  SHFL.IDX PT, R118, R118, 0x1, 0x1c1f ;  /* 0x003c1f0076767f89 */ /* 0x000e2400000e0000 */
.L_x_3054:
        /* <DEDUP_REMOVED lines=10> */
[----:B------:R-:W-:Y:S02]  /*4e10*/  SHF.R.U64 R54, R54, 0x10, R55 ;  /* 0x0000001036367819 */ /* 0x000fe40000001237 */
[--C-:B---3--:R-:W-:Y:S01]  /*4e20*/  SHF.R.U64 R11, R56, 0x10, R57.reuse ;  /* 0x00000010380b7819 */ /* 0x108fe20000001239 */
[----:B----4-:R-:W-:Y:S01]  /*4e30*/  HADD2.F32 R56, -RZ, R15.H1_H1 ;  /* 0x3000000fff387230 */ /* 0x010fe20000004100 */
[----:B------:R-:W-:Y:S02]  /*4e40*/  SHF.R.U32.HI R60, RZ, 0x10, R57 ;  /* 0x00000010ff3c7819 */ /* 0x000fe40000011639 */
[----:B------:R-:W-:Y:S01]  /*4e50*/  SHF.R.U32.HI R61, RZ, 0x10, R55 ;  /* 0x00000010ff3d7819 */ /* 0x000fe20000011637 */
[----:B------:R-:W-:Y:S02]  /*4e60*/  HADD2.F32 R55, -RZ, R54.H0_H0 ;  /* 0x20000036ff377230 */ /* 0x000fe40000004100 */
[----:B------:R-:W-:Y:S02]  /*4e70*/  HADD2.F32 R57, -RZ, R11.H0_H0 ;  /* 0x2000000bff397230 */ /* 0x000fe40000004100 */
[----:B------:R-:W-:-:S02]  /*4e80*/  HADD2.F32 R54, -RZ, R13.H1_H1 ;  /* 0x3000000dff367230 */ /* 0x000fc40000004100 */
[----:B------:R-:W-:Y:S02]  /*4e90*/  HADD2.F32 R11, -RZ, R13.H0_H0 ;  /* 0x2000000dff0b7230 */ /* 0x000fe40000004100 */
[----:B------:R-:W-:Y:S02]  /*4ea0*/  HADD2.F32 R60, -RZ, R60.H0_H0 ;  /* 0x2000003cff3c7230 */ /* 0x000fe40000004100 */
[-C--:B------:R-:W-:Y:S01]  /*4eb0*/  FMUL.FTZ R62, R54, R57.reuse ;  /* 0x00000039363e7220 */ /* 0x080fe20000410000 */
[----:B------:R-:W-:Y:S02]  /*4ec0*/  HADD2.F32 R13, -RZ, R15.H0_H0 ;  /* 0x2000000fff0d7230 */ /* 0x000fe40000004100 */
[C---:B------:R-:W-:Y:S01]  /*4ed0*/  FMUL.FTZ R57, R11.reuse, R57 ;  /* 0x000000390b397220 */ /* 0x040fe20000410000 */
[----:B------:R-:W-:Y:S02]  /*4ee0*/  HADD2.F32 R15, -RZ, R61.H0_H0 ;  /* 0x2000003dff0f7230 */ /* 0x000fe40000004100 */
[-C--:B------:R-:W-:Y:S01]  /*4ef0*/  FMUL.FTZ R64, R56, R60.reuse ;  /* 0x0000003c38407220 */ /* 0x080fe20000410000 */
[-C--:B------:R-:W-:Y:S01]  /*4f00*/  FFMA.FTZ R11, R11, R55.reuse, -R62 ;  /* 0x000000370b0b7223 */ /* 0x080fe2000001083e */
[C---:B------:R-:W-:Y:S01]  /*4f10*/  FMUL.FTZ R61, R13.reuse, R60 ;  /* 0x0000003c0d3d7220 */ /* 0x040fe20000410000 */
[----:B------:R-:W-:Y:S01]  /*4f20*/  FFMA.FTZ R54, R54, R55, R57 ;  /* 0x0000003736367223 */ /* 0x000fe20000010039 */
[----:B------:R-:W-:Y:S01]  /*4f30*/  FFMA.FTZ R13, R13, R15, -R64 ;  /* 0x0000000f0d0d7223 */ /* 0x000fe20000010840 */
[----:B------:R-:W-:-:S02]  /*4f40*/  HADD2.F32 R60, -RZ, R155.H0_H0 ;  /* 0x2000009bff3c7230 */ /* 0x000fc40000004100 */
[----:B------:R-:W-:Y:S01]  /*4f50*/  FFMA.FTZ R56, R56, R15, R61 ;  /* 0x0000000f38387223 */ /* 0x000fe2000001003d */
[----:B------:R-:W-:Y:S01]  /*4f60*/  HADD2.F32 R15, -RZ, R12.H1_H1 ;  /* 0x3000000cff0f7230 */ /* 0x000fe20000004100 */
[----:B------:R-:W-:Y:S01]  /*4f70*/  F2FP.F16.F32.PACK_AB R11, R54, R11 ;  /* 0x0000000b360b723e */ /* 0x000fe200000000ff */
        /* <DEDUP_REMOVED lines=18> */
.L_x_2736:
[----:B------:R-:W-:Y:S05]  /*50a0*/  BSYNC B2 ;  /* 0x0000000000027941 */ /* 0x000fea0003800000 */
.L_x_2735:
[----:B----4-:R0:W-:Y:S02]  /*50b0*/  ST.E.128 desc[UR60][R58.64], R12 ;  /* 0x0000000c3a007985 */ /* 0x0101e4000c101d3c */
.L_x_2734:
[----:B------:R-:W-:Y:S05]  /*50c0*/  BSYNC B1 ;  /* 0x0000000000017941 */ /* 0x000fea0003800000 */
.L_x_2733:
        /* <DEDUP_REMOVED lines=19> */
[----:B------:R-:W-:Y:S02]  /*5200*/  HADD2.F32 R53, -RZ, R53.H0_H0 ;  /* 0x20000035ff357230 */ /* 0x000fe40000004100 */
[----:B------:R-:W-:-:S02]  /*5210*/  HADD2.F32 R11, -RZ, R13.H1_H1 ;  /* 0x3000000dff0b7230 */ /* 0x000fc40000004100 */
[----:B------:R-:W-:Y:S02]  /*5220*/  HADD2.F32 R13, -RZ, R13.H0_H0 ;  /* 0x2000000dff0d7230 */ /* 0x000fe40000004100 */
[-C--:B------:R-:W-:Y:S01]  /*5230*/  FMUL.FTZ R57, R15, R53.reuse ;  /* 0x000000350f397220 */ /* 0x080fe20000410000 */
[----:B------:R-:W-:Y:S02]  /*5240*/  HADD2.F32 R51, -RZ, R51.H0_H0 ;  /* 0x20000033ff337230 */ /* 0x000fe40000004100 */
[-C--:B------:R-:W-:Y:S01]  /*5250*/  FMUL.FTZ R58, R11, R56.reuse ;  /* 0x000000380b3a7220 */ /* 0x080fe20000410000 */
[C---:B------:R-:W-:Y:S01]  /*5260*/  FMUL.FTZ R60, R50.reuse, R53 ;  /* 0x00000035323c7220 */ /* 0x040fe20000410000 */
[C---:B------:R-:W-:Y:S01]  /*5270*/  FMUL.FTZ R56, R13.reuse, R56 ;  /* 0x000000380d387220 */ /* 0x040fe20000410000 */
[----:B------:R-:W-:Y:S01]  /*5280*/  FFMA.FTZ R59, R50, R51, R57 ;  /* 0x00000033323b7223 */ /* 0x000fe20000010039 */
[-C--:B------:R-:W-:Y:S02]  /*5290*/  FFMA.FTZ R58, R13, R52.reuse, -R58 ;  /* 0x000000340d3a7223 */ /* 0x080fe4000001083a */
        /* <DEDUP_REMOVED lines=22> */
.L_x_2740:
[----:B------:R-:W-:Y:S05]  /*5400*/  BSYNC B2 ;  /* 0x0000000000027941 */ /* 0x000fea0003800000 */
.L_x_2739:
[----:B----4-:R0:W-:Y:S02]  /*5410*/  ST.E.128 desc[UR60][R54.64], R12 ;  /* 0x0000000c36007985 */ /* 0x0101e4000c101d3c */
.L_x_2738:
[----:B------:R-:W-:Y:S05]  /*5420*/  BSYNC B1 ;  /* 0x0000000000017941 */ /* 0x000fea0003800000 */
.L_x_2737:
        /* <DEDUP_REMOVED lines=51> */
.L_x_2744:
[----:B------:R-:W-:Y:S05]  /*5760*/  BSYNC B2 ;  /* 0x0000000000027941 */ /* 0x000fea0003800000 */
.L_x_2743:
[----:B----4-:R0:W-:Y:S02]  /*5770*/  ST.E.128 desc[UR60][R50.64], R12 ;  /* 0x0000000c32007985 */ /* 0x0101e4000c101d3c */
.L_x_2742:
[----:B------:R-:W-:Y:S05]  /*5780*/  BSYNC B1 ;  /* 0x0000000000017941 */ /* 0x000fea0003800000 */
.L_x_2741:
        /* <DEDUP_REMOVED lines=49> */
.L_x_2748:
[----:B------:R-:W-:Y:S05]  /*5aa0*/  BSYNC B2 ;  /* 0x0000000000027941 */ /* 0x000fea0003800000 */
.L_x_2747:
[----:B----4-:R0:W-:Y:S02]  /*5ab0*/  ST.E.128 desc[UR60][R46.64], R12 ;  /* 0x0000000c2e007985 */ /* 0x0101e4000c101d3c */
.L_x_2746:
[----:B------:R-:W-:Y:S05]  /*5ac0*/  BSYNC B1 ;  /* 0x0000000000017941 */ /* 0x000fea0003800000 */
.L_x_2745:
        /* <DEDUP_REMOVED lines=49> */
.L_x_2752:
[----:B------:R-:W-:Y:S05]  /*5de0*/  BSYNC B2 ;  /* 0x0000000000027941 */ /* 0x000fea0003800000 */
.L_x_2751:
[----:B----4-:R0:W-:Y:S02]  /*5df0*/  ST.E.128 desc[UR60][R42.64], R12 ;  /* 0x0000000c2a007985 */ /* 0x0101e4000c101d3c */
.L_x_2750:
[----:B------:R-:W-:Y:S05]  /*5e00*/  BSYNC B1 ;  /* 0x0000000000017941 */ /* 0x000fea0003800000 */
.L_x_2749:
        /* <DEDUP_REMOVED lines=48> */
.L_x_2754:
[----:B------:R-:W-:Y:S05]  /*6110*/  BSYNC B1 ;  /* 0x0000000000017941 */ /* 0x000fea0003800000 */
.L_x_2753:
[----:B----4-:R0:W-:Y:S01]  /*6120*/  ST.E.128 desc[UR60][R38.64], R12 ;  /* 0x0000000c26007985 */ /* 0x0101e2000c101d3c */
[----:B------:R-:W-:Y:S05]  /*6130*/  BRA `(.L_x_2732) ;  /* 0x0000004000287947 */ /* 0x000fea0003800000 */
.L_x_2698:
        /* <DEDUP_REMOVED lines=47> */
.L_x_2756:
[----:B------:R-:W-:Y:S05]  /*6430*/  BSYNC B1 ;  /* 0x0000000000017941 */ /* 0x000fea0003800000 */
.L_x_2755:
        /* <DEDUP_REMOVED lines=47> */
.L_x_2758:
[----:B------:R-:W-:Y:S05]  /*6730*/  BSYNC B1 ;  /* 0x0000000000017941 */ /* 0x000fea0003800000 */
.L_x_2757:
[----:B------:R-:W2:Y:S01]  /*6740*/  LDL R11, [R1+0x30] ;  /* 0x00003000010b7983 */ /* 0x000ea20000100800 */
[----:B0-----:R-:W-:Y:S01]  /*6750*/  MOV R12, R33 ;  /* 0x00000021000c7202 */ /* 0x001fe20000000f00 */
[----:B------:R-:W-:Y:S01]  /*6760*/  IMAD.MOV.U32 R14, RZ, RZ, R37 ;  /* 0x000000ffff0e7224 */ /* 0x000fe200078e0025 */
[----:B------:R-:W-:Y:S02]  /*6770*/  MOV R13, R36 ;  /* 0x00000024000d7202 */ /* 0x000fe40000000f00 */
[----:B------:R-:W-:Y:S02]  /*6780*/  PRMT R210, R80, 0x5410, R81 ;  /* 0x0000541050d27816 */ /* 0x000fe40000000051 */
        /* <DEDUP_REMOVED lines=11> */
[----:B------:R-:W-:Y:S01]  /*6840*/  MOV R12, R43 ;  /* 0x0000002b000c7202 */ /* 0x000fe20000000f00 */
[----:B------:R-:W-:Y:S01]  /*6850*/  UISETP.NE.AND UP0, UPT, UR4, 0x3, UPT ;  /* 0x000000030400788c */ /* 0x000fe2000bf05270 */
[----:B------:R0:W-:Y:S02]  /*6860*/  STL.S16 [R1+0x38], R11 ;  /* 0x0000380b01007387 */ /* 0x0001e40000100600 */
[----:B------:R-:W-:Y:S02]  /*6870*/  PRMT R157, R14, 0x7610, R157 ;  /* 0x000076100e9d7816 */ /* 0x000fe4000000009d */
[----:B------:R1:W-:Y:S01]  /*6880*/  STL.S16 [R1+0x3a], R12 ;  /* 0x00003a0c01007387 */ /* 0x0003e20000100600 */
[----:B------:R-:W-:-:S02]  /*6890*/  MOV R14, R45 ;  /* 0x0000002d000e7202 */ /* 0x000fc40000000f00 */
[----:B------:R-:W-:Y:S01]  /*68a0*/  PLOP3.LUT P0, PT, PT, PT, UP0, 0x80, 0x0 ;  /* 0x000000000000781c */ /* 0x000fe20003f0f008 */
[----:B------:R2:W-:Y:S01]  /*68b0*/  STL.S16 [R1+0x3c], R13 ;  /* 0x00003c0d01007387 */ /* 0x0005e20000100600 */
[----:B0-----:R-:W-:Y:S01]  /*68c0*/  MOV R11, R46 ;  /* 0x0000002e000b7202 */ /* 0x001fe20000000f00 */
[----:B-1----:R-:W-:Y:S02]  /*68d0*/  IMAD.MOV.U32 R12, RZ, RZ, R47 ;  /* 0x000000ffff0c7224 */ /* 0x002fe400078e002f */
[----:B--2---:R-:W-:-:S03]  /*68e0*/  IMAD.MOV.U32 R13, RZ, RZ, R44 ;  /* 0x000000ffff0d7224 */ /* 0x004fc600078e002c */
[----:B------:R-:W-:Y:S01]  /*68f0*/  PRMT R212, R11, 0x5410, R12 ;  /* 0x000054100bd47816 */ /* 0x000fe2000000000c */
[----:B------:R-:W-:Y:S02]  /*6900*/  IMAD.MOV.U32 R12, RZ, RZ, R51 ;  /* 0x000000ffff0c7224 */ /* 0x000fe400078e0033 */
[----:B------:R-:W-:Y:S01]  /*6910*/  IMAD.MOV.U32 R11, RZ, RZ, R50 ;  /* 0x000000ffff0b7224 */ /* 0x000fe200078e0032 */
[----:B------:R-:W-:Y:S01]  /*6920*/  PRMT R213, R13, 0x5410, R14 ;  /* 0x000054100dd57816 */ /* 0x000fe2000000000e */
[----:B------:R-:W-:Y:S01]  /*6930*/  IMAD.MOV.U32 R14, RZ, RZ, R49 ;  /* 0x000000ffff0e7224 */ /* 0x000fe200078e0031 */
[----:B------:R-:W-:Y:S01]  /*6940*/  MOV R13, R48 ;  /* 0x00000030000d7202 */ /* 0x000fe20000000f00 */
[----:B------:R0:W-:Y:S01]  /*6950*/  STL.S16 [R1+0x3e], R12 ;  /* 0x00003e0c01007387 */ /* 0x0001e20000100600 */
[----:B------:R-:W-:Y:S01]  /*6960*/  PRMT R223, R223, 0x5410, R11 ;  /* 0x00005410dfdf7816 */ /* 0x000fe2000000000b */
[----:B------:R-:W-:Y:S01]  /*6970*/  IMAD.MOV.U32 R11, RZ, RZ, R53 ;  /* 0x000000ffff0b7224 */ /* 0x000fe200078e0035 */
[----:B------:R-:W-:Y:S01]  /*6980*/  PRMT R228, R228, 0x5410, R13 ;  /* 0x00005410e4e47816 */ /* 0x000fe2000000000d */
[----:B------:R1:W-:Y:S01]  /*6990*/  STL.S16 [R1+0x44], R14 ;  /* 0x0000440e01007387 */ /* 0x0003e20000100600 */
[----:B------:R-:W-:-:S02]  /*69a0*/  MOV R13, R55 ;  /* 0x00000037000d7202 */ /* 0x000fc40000000f00 */
[----:B------:R-:W-:Y:S02]  /*69b0*/  PRMT R156, R11, 0x7610, R156 ;  /* 0x000076100b9c7816 */ /* 0x000fe4000000009c */
[----:B-----5:R-:W-:Y:S01]  /*69c0*/  MOV R11, R57 ;  /* 0x00000039000b7202 */ /* 0x020fe20000000f00 */
[----:B0-----:R-:W-:Y:S02]  /*69d0*/  IMAD.MOV.U32 R12, RZ, RZ, R52 ;  /* 0x000000ffff0c7224 */ /* 0x001fe400078e0034 */
[----:B-1----:R-:W-:-:S05]  /*69e0*/  IMAD.MOV.U32 R14, RZ, RZ, R54 ;  /* 0x000000ffff0e7224 */ /* 0x002fca00078e0036 */
[----:B------:R0:W-:Y:S04]  /*69f0*/  STL.S16 [R1+0x46], R14 ;  /* 0x0000460e01007387 */ /* 0x0001e80000100600 */
[----:B------:R1:W-:Y:S04]  /*6a00*/  STL.S16 [R1+0x48], R13 ;  /* 0x0000480d01007387 */ /* 0x0003e80000100600 */
[----:B------:R2:W-:Y:S01]  /*6a10*/  STL.S16 [R1+0x4a], R12 ;  /* 0x00004a0c01007387 */ /* 0x0005e20000100600 */
[----:B0-----:R-:W-:Y:S01]  /*6a20*/  MOV R14, R58 ;  /* 0x0000003a000e7202 */ /* 0x001fe20000000f00 */
[----:B-1----:R-:W-:-:S02]  /*6a30*/  IMAD.MOV.U32 R13, RZ, RZ, R59 ;  /* 0x000000ffff0d7224 */ /* 0x002fc400078e003b */
        /* <DEDUP_REMOVED lines=33> */
[----:B------:R-:W-:Y:S06]  /*6c50*/  @!P0 BRA `(.L_x_2759) ;  /* 0x0000000000048947 */ /* 0x000fec0003800000 */
[----:B------:R-:W-:Y:S01]  /*6c60*/  BPT.TRAP 0x1 ;  /* 0x000000040000795c */ /* 0x000fe20000300000 */
.L_x_2759:
[----:B------:R-:W-:Y:S01]  /*6c70*/  LEA R86, R18, R2, 0x3 ;  /* 0x0000000212567211 */ /* 0x000fe200078e18ff */
[----:B------:R-:W0:Y:S01]  /*6c80*/  LDC R132, c[0x0][0x2f4] ;  /* 0x0000bd00ff847b82 */ /* 0x000e220000000800 */
[----:B------:R-:W-:Y:S01]  /*6c90*/  SHF.L.U32 R87, R170, 0x1f, RZ ;  /* 0x0000001faa577819 */ /* 0x000fe200000006ff */
[----:B------:R-:W-:Y:S03]  /*6ca0*/  BSSY B1, `(.L_x_2760) ;  /* 0x0000003000017945 */ /* 0x000fe60003800000 */
[----:B------:R-:W1:Y:S02]  /*6cb0*/  SYNCS.PHASECHK.TRANS64.TRYWAIT P6, [R86+URZ+0x2a890], R87 ;  /* 0x02a89057560075a7 */ /* 0x000e6400080c017f */
[----:B-1----:R-:W-:Y:S05]  /*6cc0*/  @!P6 BRA `(.L_x_2761) ;  /* 0x000001c80068e947 */ /* 0x002fea0003800000 */
.L_x_3055:
[----:B------:R-:W-:Y:S05]  /*6cd0*/  BSYNC B1 ;  /* 0x0000000000017941 */ /* 0x000fea0003800000 */
.L_x_2760:
[----:B------:R-:W-:Y:S01]  /*6ce0*/  UMOV UR4, 0xffffffff ;  /* 0xffffffff00047882 */ /* 0x000fe20000000000 */
[----:B0-----:R-:W-:Y:S02]  /*6cf0*/  IMAD.IADD R136, R132, 0x1, -R126 ;  /* 0x0000000184887824 */ /* 0x001fe400078e0a7e */
[----:B------:R-:W-:Y:S05]  /*6d00*/  BRA.DIV UR4, `(.L_x_2762) ;  /* 0x000001ca046c7947 */ /* 0x000fea000b800000 */
[----:B------:R0:W2:Y:S04]  /*6d10*/  SHFL.IDX PT, R123, R117, RZ, 0x1c1f ;  /* 0x001c1fff757b7589 */ /* 0x0000a800000e0000 */
[----:B------:R0:W3:Y:S02]  /*6d20*/  SHFL.IDX PT, R11, R118, RZ, 0x1c1f ;  /* 0x001c1fff760b7589 */ /* 0x0000e400000e0000 */
.L_x_3059:
        /* <DEDUP_REMOVED lines=56> */
[C---:B------:R-:W-:Y:S01]  /*70b0*/  FFMA.FTZ R158, R156.reuse, R155, -R158 ;  /* 0x0000009b9c9e7223 */ /* 0x040fe2000001089e */
[----:B------:R-:W-:Y:S02]  /*70c0*/  FMUL.FTZ R156, R156, R157 ;  /* 0x0000009d9c9c7220 */ /* 0x000fe40000410000 */
[----:B------:R-:W3:Y:S02]  /*70d0*/  LDL.LU.S16 R157, [R1+0x4a] ;  /* 0x00004a00019d7983 */ /* 0x000ee40000300600 */
[----:B------:R-:W-:Y:S02]  /*70e0*/  FFMA.FTZ R156, R154, R155, R156 ;  /* 0x0000009b9a9c7223 */ /* 0x000fe4000001009c */
[----:B------:R-:W4:Y:S01]  /*70f0*/  LDL.S16 R155, [R1+0x3c] ;  /* 0x00003c00019b7983 */ /* 0x000f220000100600 */
        /* <DEDUP_REMOVED lines=28> */
[----:B------:R-:W4:Y:S01]  /*72c0*/  LDL.LU.S16 R54, [R1+0x38] ;  /* 0x0000380001367983 */ /* 0x000f220000300600 */
        /* <DEDUP_REMOVED lines=32> */
.L_x_2768:
[----:B------:R-:W-:Y:S05]  /*74d0*/  BSYNC B3 ;  /* 0x0000000000037941 */ /* 0x000fea0003800000 */
.L_x_2767:
[----:B------:R-:W-:-:S04]  /*74e0*/  LEA R40, P4, R5, R11, 0x1 ;  /* 0x0000000b05287211 */ /* 0x000fc800078808ff */
[----:B--2---:R-:W-:Y:S02]  /*74f0*/  LEA.HI.X R41, R5, R123, R113, 0x1, P4 ;  /* 0x0000007b05297211 */ /* 0x004fe400020f0c71 */
[----:B------:R-:W-:-:S03]  /*7500*/  ISETP.GE.AND P4, PT, R153, R132, PT ;  /* 0x000000849900720c */ /* 0x000fc60003f86270 */
[----:B----4-:R2:W-:Y:S10]  /*7510*/  ST.E.128 desc[UR60][R40.64], R12 ;  /* 0x0000000c28007985 */ /* 0x0105f4000c101d3c */
[----:B--2---:R-:W-:-:S05]  /*7520*/  @!P4 IMAD.WIDE R12, R153, 0x2, R122 ;  /* 0x00000002990cc825 */ /* 0x004fca00078e027a */
[----:B---3--:R3:W-:Y:S02]  /*7530*/  @!P4 ST.E.128 desc[UR60][R12.64], R80 ;  /* 0x000000500c00c985 */ /* 0x0087e4000c101d3c */
.L_x_2766:
[----:B------:R-:W-:Y:S05]  /*7540*/  BSYNC B2 ;  /* 0x0000000000027941 */ /* 0x000fea0003800000 */
.L_x_2765:
        /* <DEDUP_REMOVED lines=16> */
[----:B------:R-:W-:Y:S02]  /*7650*/  IMAD.IADD R13, R13, 0x1, R12 ;  /* 0x000000010d0d7824 */ /* 0x000fe400078e020c */
[C---:B------:R-:W-:Y:S02]  /*7660*/  IMAD R12, R18.reuse, 0x4800, R140 ;  /* 0x00004800120c7824 */ /* 0x040fe400078e028c */
[----:B------:R-:W-:-:S03]  /*7670*/  IMAD R40, R18, 0x4800, R13 ;  /* 0x0000480012287824 */ /* 0x000fc600078e020d */
[----:B------:R-:W-:Y:S01]  /*7680*/  LEA R12, R12, R2, 0x1 ;  /* 0x000000020c0c7211 */ /* 0x000fe200078e08ff */
[----:B------:R-:W-:-:S05]  /*7690*/  IMAD R40, R40, 0x2, R2 ;  /* 0x0000000228287824 */ /* 0x000fca00078e0202 */
[----:B------:R-:W3:Y:S04]  /*76a0*/  LDS.128 R12, [R12+0x18400] ;  /* 0x018400000c0c7984 */ /* 0x000ee80000000c00 */
[----:B------:R-:W4:Y:S01]  /*76b0*/  LDS.128 R40, [R40+0x18400] ;  /* 0x0184000028287984 */ /* 0x000f220000000c00 */
[----:B------:R-:W-:Y:S05]  /*76c0*/  @P4 BRA `(.L_x_2772) ;  /* 0x0000000400704947 */ /* 0x000fea0003800000 */
[----:B------:R-:W5:Y:S04]  /*76d0*/  LDL.LU.S16 R53, [R1+0x44] ;  /* 0x0000440001357983 */ /* 0x000f680000300600 */
[----:B------:R-:W2:Y:S01]  /*76e0*/  LDL.LU.S16 R82, [R1+0x3e] ;  /* 0x00003e0001527983 */ /* 0x000ea20000300600 */
[----:B----4-:R-:W-:Y:S01]  /*76f0*/  IMAD.MOV.U32 R55, RZ, RZ, R41 ;  /* 0x000000ffff377224 */ /* 0x010fe200078e0029 */
[----:B---3--:R-:W-:Y:S01]  /*7700*/  MOV R41, R13 ;  /* 0x0000000d00297202 */ /* 0x008fe20000000f00 */
[----:B------:R-:W-:Y:S01]  /*7710*/  HADD2.F32 R13, -RZ, R229.H1_H1 ;  /* 0x300000e5ff0d7230 */ /* 0x000fe20000004100 */
[----:B------:R-:W-:Y:S01]  /*7720*/  SHF.R.U64 R48, R48, 0x10, R49 ;  /* 0x0000001030307819 */ /* 0x000fe20000001231 */
[----:B------:R-:W-:Y:S01]  /*7730*/  HADD2.F32 R153, -RZ, R228.H1_H1 ;  /* 0x300000e4ff997230 */ /* 0x000fe20000004100 */
[----:B------:R-:W-:Y:S01]  /*7740*/  SHF.R.U64 R36, R36, 0x10, R37 ;  /* 0x0000001024247819 */ /* 0x000fe20000001225 */
[--C-:B------:R-:W-:Y:S01]  /*7750*/  HADD2.F32 R54, -RZ, R41.reuse.H0_H0 ;  /* 0x20000029ff367230 */ /* 0x100fe20000004100 */
[----:B------:R-:W-:Y:S01]  /*7760*/  SHF.R.U64 R50, R50, 0x10, R51 ;  /* 0x0000001032327819 */ /* 0x000fe20000001233 */
[----:B------:R-:W-:Y:S01]  /*7770*/  HADD2.F32 R41, -RZ, R41.H1_H1 ;  /* 0x30000029ff297230 */ /* 0x000fe20000004100 */
[----:B------:R-:W-:Y:S01]  /*7780*/  SHF.R.U64 R38, R38, 0x10, R39 ;  /* 0x0000001026267819 */ /* 0x000fe20000001227 */
[----:B------:R-:W-:-:S02]  /*7790*/  HADD2.F32 R48, -RZ, R48.H0_H0 ;  /* 0x20000030ff307230 */ /* 0x000fc40000004100 */
[----:B------:R-:W-:Y:S02]  /*77a0*/  HADD2.F32 R36, -RZ, R36.H0_H0 ;  /* 0x20000024ff247230 */ /* 0x000fe40000004100 */
[----:B------:R-:W-:Y:S02]  /*77b0*/  HADD2.F32 R50, -RZ, R50.H0_H0 ;  /* 0x20000032ff327230 */ /* 0x000fe40000004100 */
[----:B------:R-:W-:Y:S02]  /*77c0*/  HADD2.F32 R38, -RZ, R38.H0_H0 ;  /* 0x20000026ff267230 */ /* 0x000fe40000004100 */
[----:B-----5:R-:W-:Y:S02]  /*77d0*/  HADD2.F32 R80, -RZ, R53.H0_H0 ;  /* 0x20000035ff507230 */ /* 0x020fe40000004100 */
[----:B------:R-:W-:Y:S02]  /*77e0*/  HADD2.F32 R53, -RZ, R55.H0_H0 ;  /* 0x20000037ff357230 */ /* 0x000fe40000004100 */
[----:B--2---:R-:W-:-:S03]  /*77f0*/  HADD2.F32 R82, -RZ, R82.H0_H0 ;  /* 0x20000052ff527230 */ /* 0x004fc60000004100 */
        /* <DEDUP_REMOVED lines=69> */
[----:B------:R-:W-:Y:S01]  /*7c50*/  IMAD.MOV.U32 R40, RZ, RZ, R48 ;  /* 0x000000ffff287224 */ /* 0x000fe200078e0030 */
[----:B------:R-:W-:Y:S01]  /*7c60*/  MOV R15, R43 ;  /* 0x0000002b000f7202 */ /* 0x000fe20000000f00 */
[----:B------:R-:W-:Y:S02]  /*7c70*/  IMAD.MOV.U32 R43, RZ, RZ, R80 ;  /* 0x000000ffff2b7224 */ /* 0x000fe400078e0050 */
[----:B------:R-:W-:-:S07]  /*7c80*/  IMAD.MOV.U32 R42, RZ, RZ, R49 ;  /* 0x000000ffff2a7224 */ /* 0x000fce00078e0031 */
.L_x_2772:
[----:B------:R-:W-:Y:S05]  /*7c90*/  BSYNC B3 ;  /* 0x0000000000037941 */ /* 0x000fea0003800000 */
.L_x_2771:
[----:B------:R-:W-:-:S04]  /*7ca0*/  LEA R36, P4, R6, R11, 0x1 ;  /* 0x0000000b06247211 */ /* 0x000fc800078808ff */
[----:B--2---:R-:W-:Y:S02]  /*7cb0*/  LEA.HI.X R37, R6, R123, R112, 0x1, P4 ;  /* 0x0000007b06257211 */ /* 0x004fe400020f0c70 */
[----:B------:R-:W-:-:S03]  /*7cc0*/  ISETP.GE.AND P4, PT, R52, R132, PT ;  /* 0x000000843400720c */ /* 0x000fc60003f86270 */
[----:B---3--:R2:W-:Y:S10]  /*7cd0*/  ST.E.128 desc[UR60][R36.64], R12 ;  /* 0x0000000c24007985 */ /* 0x0085f4000c101d3c */
[----:B------:R-:W-:-:S05]  /*7ce0*/  @!P4 IMAD.WIDE R38, R52, 0x2, R122 ;  /* 0x000000023426c825 */ /* 0x000fca00078e027a */
[----:B----4-:R2:W-:Y:S02]  /*7cf0*/  @!P4 ST.E.128 desc[UR60][R38.64], R40 ;  /* 0x000000282600c985 */ /* 0x0105e4000c101d3c */
.L_x_2770:
[----:B------:R-:W-:Y:S05]  /*7d00*/  BSYNC B2 ;  /* 0x0000000000027941 */ /* 0x000fea0003800000 */
.L_x_2769:
[----:B------:R-:W-:-:S13]  /*7d10*/  ISETP.NE.AND P4, PT, R27, RZ, PT ;  /* 0x000000ff1b00720c */ /* 0x000fda0003f85270 */
[----:B------:R-:W-:Y:S05]  /*7d20*/  @!P4 BRA `(.L_x_2764) ;  /* 0x0000000400c0c947 */ /* 0x000fea0003800000 */
[----:B--23--:R-:W-:Y:S01]  /*7d30*/  SEL R12, R126, R136, !P1 ;  /* 0x000000887e0c7207 */ /* 0x00cfe20004800000 */
[----:B------:R-:W-:Y:S01]  /*7d40*/  BSSY B2, `(.L_x_2773) ;  /* 0x000006c000027945 */ /* 0x000fe20003800000 */
[C---:B------:R-:W-:Y:S02]  /*7d50*/  LEA R40, P4, R7.reuse, R11, 0x1 ;  /* 0x0000000b07287211 */ /* 0x040fe400078808ff */
[----:B------:R-:W-:Y:S02]  /*7d60*/  SHF.R.S32.HI R13, RZ, 0x1f, R12 ;  /* 0x0000001fff0d7819 */ /* 0x000fe4000001140c */
[----:B------:R-:W-:Y:S02]  /*7d70*/  LEA.HI.X R41, R7, R123, R111, 0x1, P4 ;  /* 0x0000007b07297211 */ /* 0x000fe400020f0c6f */
[----:B------:R-:W-:Y:S02]  /*7d80*/  LEA.HI R12, R13, R12, RZ, 0x4 ;  /* 0x0000000c0d0c7211 */ /* 0x000fe400078f20ff */
[----:B------:R-:W-:-:S02]  /*7d90*/  ISETP.GE.AND P6, PT, R164, R125, PT ;  /* 0x0000007da400720c */ /* 0x000fc40003fc6270 */
        /* <DEDUP_REMOVED lines=12> */
[----:B------:R-:W-:Y:S02]  /*7e60*/  IMAD R13, R13, 0x2, R2 ;  /* 0x000000020d0d7824 */ /* 0x000fe400078e0202 */
[----:B------:R-:W-:Y:S01]  /*7e70*/  @!P4 IMAD.WIDE R122, R12, 0x2, R122 ;  /* 0x000000020c7ac825 */ /* 0x000fe200078e027a */
[----:B------:R-:W-:-:S03]  /*7e80*/  LEA R36, R36, R2, 0x1 ;  /* 0x0000000224247211 */ /* 0x000fc600078e08ff */
[----:B------:R-:W2:Y:S04]  /*7e90*/  LDS.128 R12, [R13+0x18400] ;  /* 0x018400000d0c7984 */ /* 0x000ea80000000c00 */
[----:B------:R-:W3:Y:S01]  /*7ea0*/  LDS.128 R36, [R36+0x18400] ;  /* 0x0184000024247984 */ /* 0x000ee20000000c00 */
[----:B------:R-:W-:Y:S05]  /*7eb0*/  @P6 BRA `(.L_x_2774) ;  /* 0x0000000400506947 */ /* 0x000fea0003800000 */
[----:B------:R-:W-:Y:S01]  /*7ec0*/  SHF.R.U64 R11, R32, 0x10, R33 ;  /* 0x00000010200b7819 */ /* 0x000fe20000001221 */
[----:B---3--:R-:W-:Y:S01]  /*7ed0*/  HADD2.F32 R48, -RZ, R37.H1_H1 ;  /* 0x30000025ff307230 */ /* 0x008fe20000004100 */
        /* <DEDUP_REMOVED lines=27> */
[----:B------:R-:W-:Y:S01]  /*8090*/  HADD2.F32 R39, -RZ, R15.H0_H0 ;  /* 0x2000000fff277230 */ /* 0x000fe20000004100 */
[----:B------:R-:W-:Y:S01]  /*80a0*/  F2FP.F16.F32.PACK_AB R33, R45, R33 ;  /* 0x000000212d21723e */ /* 0x000fe200000000ff */
        /* <DEDUP_REMOVED lines=19> */
[-C--:B------:R-:W-:Y:S01]  /*81e0*/  FMUL.FTZ R11, R15, R213.reuse ;  /* 0x000000d50f0b7220 */ /* 0x080fe20000410000 */
[----:B------:R-:W-:Y:S02]  /*81f0*/  HADD2.F32 R12, -RZ, R12.H1_H1 ;  /* 0x3000000cff0c7230 */ /* 0x000fe40000004100 */
[----:B------:R-:W-:Y:S01]  /*8200*/  FMUL.FTZ R43, R36, R32 ;  /* 0x00000020242b7220 */ /* 0x000fe20000410000 */
[C---:B------:R-:W-:Y:S01]  /*8210*/  FMUL.FTZ R213, R13.reuse, R213 ;  /* 0x000000d50dd57220 */ /* 0x040fe20000410000 */
[----:B------:R-:W-:Y:S01]  /*8220*/  FFMA.FTZ R11, R13, R211, -R11 ;  /* 0x000000d30d0b7223 */ /* 0x000fe2000001080b */
[----:B------:R-:W-:-:S02]  /*8230*/  HADD2.F32 R13, -RZ, R38.H0_H0 ;  /* 0x20000026ff0d7230 */ /* 0x000fc40000004100 */
[C---:B------:R-:W-:Y:S01]  /*8240*/  FMUL.FTZ R32, R12.reuse, R32 ;  /* 0x000000200c207220 */ /* 0x040fe20000410000 */
[----:B------:R-:W-:Y:S01]  /*8250*/  FFMA.FTZ R43, R12, R39, -R43 ;  /* 0x000000270c2b7223 */ /* 0x000fe2000001082b */
        /* <DEDUP_REMOVED lines=23> */
[----:B------:R-:W-:Y:S01]  /*83d0*/  F2FP.F16.F32.PACK_AB R38, R42, R212 ;  /* 0x000000d42a26723e */ /* 0x000fe200000000ff */
[----:B------:R-:W-:Y:S01]  /*83e0*/  IMAD.MOV.U32 R39, RZ, RZ, R46 ;  /* 0x000000ffff277224 */ /* 0x000fe200078e002e */
[----:B------:R-:W-:-:S07]  /*83f0*/  MOV R15, R35 ;  /* 0x00000023000f7202 */ /* 0x000fce0000000f00 */
.L_x_2774:
[----:B------:R-:W-:Y:S05]  /*8400*/  BSYNC B2 ;  /* 0x0000000000027941 */ /* 0x000fea0003800000 */
.L_x_2773:
[----:B--2---:R4:W-:Y:S04]  /*8410*/  ST.E.128 desc[UR60][R40.64], R12 ;  /* 0x0000000c28007985 */ /* 0x0049e8000c101d3c */
[----:B---3--:R4:W-:Y:S02]  /*8420*/  @!P4 ST.E.128 desc[UR60][R122.64], R36 ;  /* 0x000000247a00c985 */ /* 0x0089e4000c101d3c */
.L_x_2764:
[----:B------:R-:W-:Y:S05]  /*8430*/  BSYNC B1 ;  /* 0x0000000000017941 */ /* 0x000fea0003800000 */
.L_x_2763:
[----:B------:R-:W-:-:S03]  /*8440*/  UMOV UR4, 0xffffffff ;  /* 0xffffffff00047882 */ /* 0x000fc60000000000 */
[----:B------:R-:W-:Y:S05]  /*8450*/  BRA.DIV UR4, `(.L_x_2775) ;  /* 0x000001b204e47947 */ /* 0x000fea000b800000 */
[----:B0-----:R-:W0:Y:S04]  /*8460*/  SHFL.IDX PT, R117, R117, 0x1, 0x1c1f ;  /* 0x003c1f0075757f89 */ /* 0x001e2800000e0000 */
[----:B------:R-:W0:Y:S02]  /*8470*/  SHFL.IDX PT, R118, R118, 0x1, 0x1c1f ;  /* 0x003c1f0076767f89 */ /* 0x000e2400000e0000 */
.L_x_3063:
[----:B------:R-:W-:Y:S05]  /*8480*/  @P5 BRA `(.L_x_2732) ;  /* 0x0000001c00545947 */ /* 0x000fea0003800000 */
[----:B------:R-:W-:Y:S01]  /*8490*/  ISETP.NE.AND P4, PT, R8, RZ, PT ;  /* 0x000000ff0800720c */ /* 0x000fe20003f85270 */
[----:B------:R-:W-:Y:S01]  /*84a0*/  BSSY B1, `(.L_x_2776) ;  /* 0x0000070000017945 */ /* 0x000fe20003800000 */
[----:B0-2-4-:R-:W-:Y:S01]  /*84b0*/  IMAD.MOV.U32 R36, RZ, RZ, R118 ;  /* 0x000000ffff247224 */ /* 0x015fe200078e0076 */
[----:B------:R-:W-:-:S10]  /*84c0*/  MOV R37, R117 ;  /* 0x0000007500257202 */ /* 0x000fd40000000f00 */
        /* <DEDUP_REMOVED lines=20> */
[----:B------:R-:W-:Y:S01]  /*8610*/  @!P4 IMAD.WIDE R40, R41, 0x2, R36 ;  /* 0x000000022928c825 */ /* 0x000fe200078e0224 */
[----:B------:R-:W-:-:S03]  /*8620*/  LEA R11, R11, R2, 0x1 ;  /* 0x000000020b0b7211 */ /* 0x000fc600078e08ff */
[----:B------:R-:W-:Y:S02]  /*8630*/  IMAD R32, R13, 0x2, R2 ;  /* 0x000000020d207824 */ /* 0x000fe400078e0202 */
[----:B------:R0:W2:Y:S04]  /*8640*/  LDS.128 R12, [R11+0x18400] ;  /* 0x018400000b0c7984 */ /* 0x0000a80000000c00 */
[----:B------:R-:W3:Y:S01]  /*8650*/  LDS.128 R32, [R32+0x18400] ;  /* 0x0184000020207984 */ /* 0x000ee20000000c00 */
[----:B------:R-:W-:Y:S05]  /*8660*/  @P5 BRA `(.L_x_2779) ;  /* 0x0000000400405947 */ /* 0x000fea0003800000 */
[--C-:B------:R-:W-:Y:S01]  /*8670*/  SHF.R.U64 R42, R76, 0x10, R77.reuse ;  /* 0x000000104c2a7819 */ /* 0x100fe2000000124d */
[----:B------:R-:W-:Y:S01]  /*8680*/  HADD2.F32 R51, -RZ, R209.H1_H1 ;  /* 0x300000d1ff337230 */ /* 0x000fe20000004100 */
[----:B------:R-:W-:Y:S01]  /*8690*/  SHF.R.U32.HI R76, RZ, 0x10, R77 ;  /* 0x00000010ff4c7819 */ /* 0x000fe2000001164d */
[----:B--2---:R-:W-:Y:S01]  /*86a0*/  HADD2.F32 R48, -RZ, R13.H0_H0 ;  /* 0x2000000dff307230 */ /* 0x004fe20000004100 */
[--C-:B0-----:R-:W-:Y:S01]  /*86b0*/  SHF.R.U64 R11, R64, 0x10, R65.reuse ;  /* 0x00000010400b7819 */ /* 0x101fe20000001241 */
[--C-:B---3--:R-:W-:Y:S01]  /*86c0*/  HADD2.F32 R46, -RZ, R33.reuse.H0_H0 ;  /* 0x20000021ff2e7230 */ /* 0x108fe20000004100 */
[----:B------:R-:W-:Y:S01]  /*86d0*/  SHF.R.U32.HI R64, RZ, 0x10, R65 ;  /* 0x00000010ff407819 */ /* 0x000fe20000011641 */
[----:B------:R-:W-:Y:S02]  /*86e0*/  HADD2.F32 R47, -RZ, R33.H1_H1 ;  /* 0x30000021ff2f7230 */ /* 0x000fe40000004100 */
[----:B------:R-:W-:Y:S01]  /*86f0*/  FMUL.FTZ R33, R48, R51 ;  /* 0x0000003330217220 */ /* 0x000fe20000410000 */
[----:B------:R-:W-:Y:S01]  /*8700*/  HADD2.F32 R76, -RZ, R76.H0_H0 ;  /* 0x2000004cff4c7230 */ /* 0x000fe20000004100 */
[--C-:B------:R-:W-:Y:S01]  /*8710*/  SHF.R.U64 R44, R78, 0x10, R79.reuse ;  /* 0x000000104e2c7819 */ /* 0x100fe2000000124f */
[----:B------:R-:W-:Y:S01]  /*8720*/  HADD2.F32 R45, -RZ, R207.H1_H1 ;  /* 0x300000cfff2d7230 */ /* 0x000fe20000004100 */
[----:B------:R-:W-:Y:S01]  /*8730*/  SHF.R.U32.HI R78, RZ, 0x10, R79 ;  /* 0x00000010ff4e7819 */ /* 0x000fe2000001164f */
[----:B------:R-:W-:-:S02]  /*8740*/  HADD2.F32 R49, -RZ, R13.H1_H1 ;  /* 0x3000000dff317230 */ /* 0x000fc40000004100 */
[C---:B------:R-:W-:Y:S01]  /*8750*/  FMUL.FTZ R13, R46.reuse, R51 ;  /* 0x000000332e0d7220 */ /* 0x040fe20000410000 */
[----:B------:R-:W-:Y:S02]  /*8760*/  HADD2.F32 R64, -RZ, R64.H0_H0 ;  /* 0x20000040ff407230 */ /* 0x000fe40000004100 */
[-C--:B------:R-:W-:Y:S01]  /*8770*/  FMUL.FTZ R50, R47, R76.reuse ;  /* 0x0000004c2f327220 */ /* 0x080fe20000410000 */
[-C--:B------:R-:W-:Y:S01]  /*8780*/  FFMA.FTZ R33, R46, R45.reuse, R33 ;  /* 0x0000002d2e217223 */ /* 0x080fe20000010021 */
[C---:B------:R-:W-:Y:S01]  /*8790*/  FMUL.FTZ R76, R49.reuse, R76 ;  /* 0x0000004c314c7220 */ /* 0x040fe20000410000 */
[----:B------:R-:W-:Y:S01]  /*87a0*/  FFMA.FTZ R13, R48, R45, -R13 ;  /* 0x0000002d300d7223 */ /* 0x000fe2000001080d */
[----:B------:R-:W-:Y:S01]  /*87b0*/  FFMA.FTZ R46, R49, R64, -R50 ;  /* 0x00000040312e7223 */ /* 0x000fe20000010832 */
[--C-:B------:R-:W-:Y:S01]  /*87c0*/  SHF.R.U64 R43, R66, 0x10, R67.reuse ;  /* 0x00000010422b7819 */ /* 0x100fe20000001243 */
[----:B------:R-:W-:Y:S01]  /*87d0*/  HADD2.F32 R49, -RZ, R208.H1_H1 ;  /* 0x300000d0ff317230 */ /* 0x000fe20000004100 */
[----:B------:R-:W-:Y:S01]  /*87e0*/  SHF.R.U32.HI R66, RZ, 0x10, R67 ;  /* 0x00000010ff427819 */ /* 0x000fe20000011643 */
[----:B------:R-:W-:-:S02]  /*87f0*/  HADD2.F32 R48, -RZ, R35.H0_H0 ;  /* 0x20000023ff307230 */ /* 0x000fc40000004100 */
[----:B------:R-:W-:Y:S01]  /*8800*/  FFMA.FTZ R64, R47, R64, R76 ;  /* 0x000000402f407223 */ /* 0x000fe2000001004c */
[----:B------:R-:W-:Y:S01]  /*8810*/  HADD2.F32 R50, -RZ, R35.H1_H1 ;  /* 0x30000023ff327230 */ /* 0x000fe20000004100 */
[----:B------:R-:W-:Y:S01]  /*8820*/  F2FP.F16.F32.PACK_AB R13, R46, R13 ;  /* 0x0000000d2e0d723e */ /* 0x000fe200000000ff */
[--C-:B------:R-:W-:Y:S02]  /*8830*/  HADD2.F32 R54, -RZ, R15.reuse.H0_H0 ;  /* 0x2000000fff367230 */ /* 0x100fe40000004100 */
[----:B------:R-:W-:Y:S01]  /*8840*/  HADD2.F32 R35, -RZ, R78.H0_H0 ;  /* 0x2000004eff237230 */ /* 0x000fe20000004100 */
[----:B------:R-:W-:Y:S01]  /*8850*/  F2FP.F16.F32.PACK_AB R33, R64, R33 ;  /* 0x000000214021723e */ /* 0x000fe200000000ff */
[----:B------:R-:W-:Y:S02]  /*8860*/  HADD2.F32 R52, -RZ, R15.H1_H1 ;  /* 0x3000000fff347230 */ /* 0x000fe40000004100 */
[----:B------:R-:W-:Y:S01]  /*8870*/  FMUL.FTZ R15, R48, R49 ;  /* 0x00000031300f7220 */ /* 0x000fe20000410000 */
[----:B------:R-:W-:-:S02]  /*8880*/  HADD2.F32 R45, -RZ, R206.H1_H1 ;  /* 0x300000ceff2d7230 */ /* 0x000fc40000004100 */
[----:B------:R-:W-:Y:S01]  /*8890*/  FMUL.FTZ R49, R54, R49 ;  /* 0x0000003136317220 */ /* 0x000fe20000410000 */
[----:B------:R-:W-:Y:S02]  /*88a0*/  HADD2.F32 R47, -RZ, R66.H0_H0 ;  /* 0x20000042ff2f7230 */ /* 0x000fe40000004100 */
[-C--:B------:R-:W-:Y:S01]  /*88b0*/  FMUL.FTZ R51, R50, R35.reuse ;  /* 0x0000002332337220 */ /* 0x080fe20000410000 */
[----:B------:R-:W-:Y:S01]  /*88c0*/  FMUL.FTZ R53, R52, R35 ;  /* 0x0000002334357220 */ /* 0x000fe20000410000 */
[----:B------:R-:W-:Y:S01]  /*88d0*/  FFMA.FTZ R35, R48, R45, R49 ;  /* 0x0000002d30237223 */ /* 0x000fe20000010031 */
[----:B------:R-:W-:Y:S02]  /*88e0*/  HADD2.F32 R209, -RZ, R209.H0_H0 ;  /* 0x200000d1ffd17230 */ /* 0x000fe40000004100 */
[-C--:B------:R-:W-:Y:S01]  /*88f0*/  FFMA.FTZ R48, R52, R47.reuse, -R51 ;  /* 0x0000002f34307223 */ /* 0x080fe20000010833 */
[----:B------:R-:W-:Y:S01]  /*8900*/  FFMA.FTZ R50, R50, R47, R53 ;  /* 0x0000002f32327223 */ /* 0x000fe20000010035 */
[----:B------:R-:W-:-:S02]  /*8910*/  HADD2.F32 R52, -RZ, R32.H0_H0 ;  /* 0x20000020ff347230 */ /* 0x000fc40000004100 */
[----:B------:R-:W-:Y:S01]  /*8920*/  FFMA.FTZ R15, R54, R45, -R15 ;  /* 0x0000002d360f7223 */ /* 0x000fe2000001080f */
[----:B------:R-:W-:Y:S02]  /*8930*/  HADD2.F32 R47, -RZ, R42.H0_H0 ;  /* 0x2000002aff2f7230 */ /* 0x000fe40000004100 */
[----:B------:R-:W-:Y:S01]  /*8940*/  HADD2.F32 R32, -RZ, R32.H1_H1 ;  /* 0x30000020ff207230 */ /* 0x000fe20000004100 */
[----:B------:R-:W-:Y:S01]  /*8950*/  F2FP.F16.F32.PACK_AB R35, R50, R35 ;  /* 0x000000233223723e */ /* 0x000fe200000000ff */
[--C-:B------:R-:W-:Y:S01]  /*8960*/  HADD2.F32 R42, -RZ, R12.reuse.H0_H0 ;  /* 0x2000000cff2a7230 */ /* 0x100fe20000004100 */
[----:B------:R-:W-:Y:S01]  /*8970*/  F2FP.F16.F32.PACK_AB R15, R48, R15 ;  /* 0x0000000f300f723e */ /* 0x000fe200000000ff */
[----:B------:R-:W-:Y:S02]  /*8980*/  HADD2.F32 R12, -RZ, R12.H1_H1 ;  /* 0x3000000cff0c7230 */ /* 0x000fe40000004100 */
[----:B------:R-:W-:Y:S01]  /*8990*/  FMUL.FTZ R49, R32, R47 ;  /* 0x0000002f20317220 */ /* 0x000fe20000410000 */
[----:B------:R-:W-:-:S02]  /*89a0*/  HADD2.F32 R45, -RZ, R11.H0_H0 ;  /* 0x2000000bff2d7230 */ /* 0x000fc40000004100 */
[----:B------:R-:W-:Y:S01]  /*89b0*/  FMUL.FTZ R11, R52, R209 ;  /* 0x000000d1340b7220 */ /* 0x000fe20000410000 */
[----:B------:R-:W-:Y:S02]  /*89c0*/  HADD2.F32 R207, -RZ, R207.H0_H0 ;  /* 0x200000cfffcf7230 */ /* 0x000fe40000004100 */
[----:B------:R-:W-:Y:S01]  /*89d0*/  FMUL.FTZ R47, R12, R47 ;  /* 0x0000002f0c2f7220 */ /* 0x000fe20000410000 */
[----:B------:R-:W-:Y:S01]  /*89e0*/  FMUL.FTZ R209, R42, R209 ;  /* 0x000000d12ad17220 */ /* 0x000fe20000410000 */
[----:B------:R-:W-:Y:S01]  /*89f0*/  FFMA.FTZ R12, R12, R45, -R49 ;  /* 0x0000002d0c0c7223 */ /* 0x000fe20000010831 */
[----:B------:R-:W-:Y:S02]  /*8a00*/  HADD2.F32 R49, -RZ, R44.H0_H0 ;  /* 0x2000002cff317230 */ /* 0x000fe40000004100 */
[----:B------:R-:W-:Y:S01]  /*8a10*/  FFMA.FTZ R11, R42, R207, -R11 ;  /* 0x000000cf2a0b7223 */ /* 0x000fe2000001080b */
[----:B------:R-:W-:Y:S01]  /*8a20*/  FFMA.FTZ R32, R32, R45, R47 ;  /* 0x0000002d20207223 */ /* 0x000fe2000001002f */
[----:B------:R-:W-:-:S02]  /*8a30*/  HADD2.F32 R44, -RZ, R34.H0_H0 ;  /* 0x20000022ff2c7230 */ /* 0x000fc40000004100 */
[----:B------:R-:W-:Y:S01]  /*8a40*/  FFMA.FTZ R207, R52, R207, R209 ;  /* 0x000000cf34cf7223 */ /* 0x000fe200000100d1 */
[----:B------:R-:W-:Y:S01]  /*8a50*/  HADD2.F32 R47, -RZ, R208.H0_H0 ;  /* 0x200000d0ff2f7230 */ /* 0x000fe20000004100 */
[----:B------:R-:W-:Y:S01]  /*8a60*/  F2FP.F16.F32.PACK_AB R12, R12, R11 ;  /* 0x0000000b0c0c723e */ /* 0x000fe200000000ff */
[----:B------:R-:W-:Y:S02]  /*8a70*/  HADD2.F32 R42, -RZ, R14.H0_H0 ;  /* 0x2000000eff2a7230 */ /* 0x000fe40000004100 */
        /* <DEDUP_REMOVED lines=12> */
[----:B------:R-:W-:-:S04]  /*8b40*/  FFMA.FTZ R34, R34, R43, R49 ;  /* 0x0000002b22227223 */ /* 0x000fc80000010031 */
[----:B------:R-:W-:Y:S02]  /*8b50*/  F2FP.F16.F32.PACK_AB R14, R14, R51 ;  /* 0x000000330e0e723e */ /* 0x000fe400000000ff */
[----:B------:R-:W-:-:S07]  /*8b60*/  F2FP.F16.F32.PACK_AB R34, R34, R47 ;  /* 0x0000002f2222723e */ /* 0x000fce00000000ff */
.L_x_2779:
[----:B------:R-:W-:Y:S05]  /*8b70*/  BSYNC B2 ;  /* 0x0000000000027941 */ /* 0x000fea0003800000 */
.L_x_2778:
[----:B--2---:R2:W-:Y:S04]  /*8b80*/  ST.E.128 desc[UR60][R38.64], R12 ;  /* 0x0000000c26007985 */ /* 0x0045e8000c101d3c */
[----:B---3--:R2:W-:Y:S02]  /*8b90*/  @!P4 ST.E.128 desc[UR60][R40.64], R32 ;  /* 0x000000202800c985 */ /* 0x0085e4000c101d3c */
.L_x_2777:
[----:B------:R-:W-:Y:S05]  /*8ba0*/  BSYNC B1 ;  /* 0x0000000000017941 */ /* 0x000fea0003800000 */
.L_x_2776:
        /* <DEDUP_REMOVED lines=85> */
[----:B------:R-:W-:Y:S02]  /*9100*/  HADD2.F32 R152, -RZ, R152.H0_H0 ;  /* 0x20000098ff987230 */ /* 0x000fe40000004100 */
[C---:B------:R-:W-:Y:S01]  /*9110*/  FMUL.FTZ R47, R12.reuse, R47 ;  /* 0x0000002f0c2f7220 */ /* 0x040fe20000410000 */
        /* <DEDUP_REMOVED lines=8> */
[----:B------:R-:W-:Y:S02]  /*91a0*/  HADD2.F32 R11, -RZ, R14.H0_H0 ;  /* 0x2000000eff0b7230 */ /* 0x000fe40000004100 */
[----:B------:R-:W-:Y:S01]  /*91b0*/  FMUL.FTZ R32, R12, R152 ;  /* 0x000000980c207220 */ /* 0x000fe20000410000 */
[----:B------:R-:W-:Y:S01]  /*91c0*/  HADD2.F32 R34, -RZ, R34.H1_H1 ;  /* 0x30000022ff227230 */ /* 0x000fe20000004100 */
[----:B------:R-:W-:Y:S01]  /*91d0*/  F2FP.F16.F32.PACK_AB R60, R47, R60 ;  /* 0x0000003c2f3c723e */ /* 0x000fe200000000ff */
[----:B------:R-:W-:Y:S02]  /*91e0*/  HADD2.F32 R14, -RZ, R14.H1_H1 ;  /* 0x3000000eff0e7230 */ /* 0x000fe40000004100 */
[----:B------:R-:W-:Y:S01]  /*91f0*/  FMUL.FTZ R51, R11, R152 ;  /* 0x000000980b337220 */ /* 0x000fe20000410000 */
[----:B------:R-:W-:-:S02]  /*9200*/  HADD2.F32 R43, -RZ, R42.H0_H0 ;  /* 0x2000002aff2b7230 */ /* 0x000fc40000004100 */
[-C--:B------:R-:W-:Y:S01]  /*9210*/  FMUL.FTZ R53, R34, R45.reuse ;  /* 0x0000002d22357220 */ /* 0x080fe20000410000 */
[-C--:B------:R-:W-:Y:S01]  /*9220*/  FFMA.FTZ R32, R11, R150.reuse, -R32 ;  /* 0x000000960b207223 */ /* 0x080fe20000010820 */
[----:B------:R-:W-:Y:S01]  /*9230*/  FMUL.FTZ R45, R14, R45 ;  /* 0x0000002d0e2d7220 */ /* 0x000fe20000410000 */
[----:B------:R-:W-:Y:S01]  /*9240*/  FFMA.FTZ R51, R12, R150, R51 ;  /* 0x000000960c337223 */ /* 0x000fe20000010033 */
[-C--:B------:R-:W-:Y:S01]  /*9250*/  FFMA.FTZ R53, R14, R43.reuse, -R53 ;  /* 0x0000002b0e357223 */ /* 0x080fe20000010835 */
[----:B------:R-:W-:Y:S01]  /*9260*/  F2FP.F16.F32.PACK_AB R12, R49, R62 ;  /* 0x0000003e310c723e */ /* 0x000fe200000000ff */
[----:B------:R-:W-:Y:S01]  /*9270*/  FFMA.FTZ R34, R34, R43, R45 ;  /* 0x0000002b22227223 */ /* 0x000fe2000001002d */
[----:B------:R-:W-:Y:S02]  /*9280*/  IMAD.MOV.U32 R15, RZ, RZ, R50 ;  /* 0x000000ffff0f7224 */ /* 0x000fe400078e0032 */
[----:B------:R-:W-:Y:S02]  /*9290*/  F2FP.F16.F32.PACK_AB R14, R53, R32 ;  /* 0x00000020350e723e */ /* 0x000fe400000000ff */
[----:B------:R-:W-:-:S02]  /*92a0*/  F2FP.F16.F32.PACK_AB R34, R34, R51 ;  /* 0x000000332222723e */ /* 0x000fc400000000ff */
[----:B------:R-:W-:-:S07]  /*92b0*/  MOV R32, R60 ;  /* 0x0000003c00207202 */ /* 0x000fce0000000f00 */
.L_x_2783:
[----:B------:R-:W-:Y:S05]  /*92c0*/  BSYNC B2 ;  /* 0x0000000000027941 */ /* 0x000fea0003800000 */
.L_x_2782:
[----:B--2---:R4:W-:Y:S04]  /*92d0*/  ST.E.128 desc[UR60][R38.64], R12 ;  /* 0x0000000c26007985 */ /* 0x0049e8000c101d3c */
[----:B---3--:R4:W-:Y:S02]  /*92e0*/  @!P4 ST.E.128 desc[UR60][R40.64], R32 ;  /* 0x000000202800c985 */ /* 0x0089e4000c101d3c */
.L_x_2781:
[----:B------:R-:W-:Y:S05]  /*92f0*/  BSYNC B1 ;  /* 0x0000000000017941 */ /* 0x000fea0003800000 */
.L_x_2780:
[----:B------:R-:W-:-:S13]  /*9300*/  ISETP.NE.AND P4, PT, R27, RZ, PT ;  /* 0x000000ff1b00720c */ /* 0x000fda0003f85270 */
[----:B------:R-:W-:Y:S05]  /*9310*/  @!P4 BRA `(.L_x_2732) ;  /* 0x0000000c00b0c947 */ /* 0x000fea0003800000 */
[----:B------:R-:W-:Y:S01]  /*9320*/  SEL R136, R126, R136, !P1 ;  /* 0x000000887e887207 */ /* 0x000fe20004800000 */
[----:B------:R-:W-:Y:S01]  /*9330*/  BSSY B1, `(.L_x_2784) ;  /* 0x000006d000017945 */ /* 0x000fe20003800000 */
[----:B------:R-:W-:Y:S02]  /*9340*/  ISETP.GE.AND P5, PT, R164, R125, PT ;  /* 0x0000007da400720c */ /* 0x000fe40003fa6270 */
[----:B0--3--:R-:W-:Y:S02]  /*9350*/  SHF.R.S32.HI R11, RZ, 0x1f, R136 ;  /* 0x0000001fff0b7819 */ /* 0x009fe40000011488 */
[----:B--2-4-:R-:W-:Y:S02]  /*9360*/  LEA R38, P4, R7, R118, 0x1 ;  /* 0x0000007607267211 */ /* 0x014fe400078808ff */
[----:B------:R-:W-:Y:S02]  /*9370*/  LEA.HI R136, R11, R136, RZ, 0x4 ;  /* 0x000000880b887211 */ /* 0x000fe400078f20ff */
[----:B------:R-:W-:-:S02]  /*9380*/  LEA.HI.X R39, R7, R117, R111, 0x1, P4 ;  /* 0x0000007507277211 */ /* 0x000fc400020f0c6f */
        /* <DEDUP_REMOVED lines=8> */
[----:B------:R-:W-:Y:S01]  /*9410*/  IADD3 R15, R12, R13, RZ ;  /* 0x0000000d0c0f7210 */ /* 0x000fe20007ffe0ff */
[----:B------:R-:W-:-:S04]  /*9420*/  IMAD R13, R18, 0x4800, R135 ;  /* 0x00004800120d7824 */ /* 0x000fc800078e0287 */
[----:B------:R-:W-:Y:S02]  /*9430*/  IMAD R15, R18, 0x4800, R15 ;  /* 0x00004800120f7824 */ /* 0x000fe400078e020f */
[--C-:B------:R-:W-:Y:S02]  /*9440*/  IMAD R13, R13, 0x2, R2.reuse ;  /* 0x000000020d0d7824 */ /* 0x100fe400078e0202 */
[----:B------:R-:W-:-:S04]  /*9450*/  IMAD R32, R15, 0x2, R2 ;  /* 0x000000020f207824 */ /* 0x000fc800078e0202 */
[----:B------:R-:W0:Y:S04]  /*9460*/  LDS.128 R12, [R13+0x18400] ;  /* 0x018400000d0c7984 */ /* 0x000e280000000c00 */
[----:B------:R-:W2:Y:S01]  /*9470*/  LDS.128 R32, [R32+0x18400] ;  /* 0x0184000020207984 */ /* 0x000ea20000000c00 */
[----:B------:R-:W-:Y:S05]  /*9480*/  @P5 BRA `(.L_x_2785) ;  /* 0x00000004005c5947 */ /* 0x000fea0003800000 */
[----:B0-----:R-:W-:Y:S01]  /*9490*/  MOV R44, R12 ;  /* 0x0000000c002c7202 */ /* 0x001fe20000000f00 */
[----:B--2---:R-:W-:Y:S01]  /*94a0*/  IMAD.MOV.U32 R12, RZ, RZ, R33 ;  /* 0x000000ffff0c7224 */ /* 0x004fe200078e0021 */
        /* <DEDUP_REMOVED lines=8> */
[--C-:B------:R-:W-:Y:S01]  /*9530*/  SHF.R.U64 R40, R58, 0x10, R59.reuse ;  /* 0x000000103a287819 */ /* 0x100fe2000000123b */
        /* <DEDUP_REMOVED lines=19> */
[----:B------:R-:W-:Y:S01]  /*9670*/  HADD2.F32 R35, -RZ, R33.H0_H0 ;  /* 0x20000021ff237230 */ /* 0x000fe20000004100 */
[----:B------:R-:W-:Y:S01]  /*9680*/  SHF.R.U64 R41, R70, 0x10, R71 ;  /* 0x0000001046297819 */ /* 0x000fe20000001247 */
[----:B------:R-:W-:Y:S02]  /*9690*/  HADD2.F32 R46, -RZ, R46.H1_H1 ;  /* 0x3000002eff2e7230 */ /* 0x000fe40000004100 */
[-C--:B------:R-:W-:Y:S01]  /*96a0*/  FMUL.FTZ R52, R47, R50.reuse ;  /* 0x000000322f347220 */ /* 0x080fe20000410000 */
[----:B------:R-:W-:Y:S02]  /*96b0*/  HADD2.F32 R51, -RZ, R51.H0_H0 ;  /* 0x20000033ff337230 */ /* 0x000fe40000004100 */
[----:B------:R-:W-:Y:S01]  /*96c0*/  FMUL.FTZ R50, R35, R50 ;  /* 0x0000003223327220 */ /* 0x000fe20000410000 */
[----:B------:R-:W-:Y:S01]  /*96d0*/  HADD2.F32 R33, -RZ, R33.H1_H1 ;  /* 0x30000021ff217230 */ /* 0x000fe20000004100 */
[----:B------:R-:W-:Y:S01]  /*96e0*/  F2FP.F16.F32.PACK_AB R15, R15, R12 ;  /* 0x0000000c0f0f723e */ /* 0x000fe200000000ff */
[----:B------:R-:W-:-:S02]  /*96f0*/  HADD2.F32 R48, -RZ, R146.H1_H1 ;  /* 0x30000092ff307230 */ /* 0x000fc40000004100 */
[CC--:B------:R-:W-:Y:S01]  /*9700*/  FMUL.FTZ R54, R46.reuse, R51.reuse ;  /* 0x000000332e367220 */ /* 0x0c0fe20000410000 */
[----:B------:R-:W-:Y:S02]  /*9710*/  HADD2.F32 R49, -RZ, R58.H0_H0 ;  /* 0x2000003aff317230 */ /* 0x000fe40000004100 */
[----:B------:R-:W-:Y:S01]  /*9720*/  FMUL.FTZ R55, R33, R51 ;  /* 0x0000003321377220 */ /* 0x000fe20000410000 */
[----:B------:R-:W-:Y:S02]  /*9730*/  HADD2.F32 R43, -RZ, R43.H0_H0 ;  /* 0x2000002bff2b7230 */ /* 0x000fe40000004100 */
[-C--:B------:R-:W-:Y:S01]  /*9740*/  FFMA.FTZ R51, R35, R48.reuse, -R52 ;  /* 0x0000003023337223 */ /* 0x080fe20000010834 */
[----:B------:R-:W-:Y:S01]  /*9750*/  FFMA.FTZ R53, R47, R48, R50 ;  /* 0x000000302f357223 */ /* 0x000fe20000010032 */
[-C--:B------:R-:W-:Y:S01]  /*9760*/  FFMA.FTZ R54, R33, R49.reuse, -R54 ;  /* 0x0000003121367223 */ /* 0x080fe20000010836 */
[----:B------:R-:W-:Y:S02]  /*9770*/  HADD2.F32 R48, -RZ, R149.H0_H0 ;  /* 0x20000095ff307230 */ /* 0x000fe40000004100 */
[----:B------:R-:W-:Y:S01]  /*9780*/  FFMA.FTZ R56, R46, R49, R55 ;  /* 0x000000312e387223 */ /* 0x000fe20000010037 */
[----:B------:R-:W-:-:S02]  /*9790*/  HADD2.F32 R35, -RZ, R45.H0_H0 ;  /* 0x2000002dff237230 */ /* 0x000fc40000004100 */
[--C-:B------:R-:W-:Y:S01]  /*97a0*/  HADD2.F32 R33, -RZ, R44.reuse.H0_H0 ;  /* 0x2000002cff217230 */ /* 0x100fe20000004100 */
[----:B------:R-:W-:Y:S01]  /*97b0*/  F2FP.F16.F32.PACK_AB R51, R54, R51 ;  /* 0x000000333633723e */ /* 0x000fe200000000ff */
[----:B------:R-:W-:Y:S02]  /*97c0*/  HADD2.F32 R46, -RZ, R147.H0_H0 ;  /* 0x20000093ff2e7230 */ /* 0x000fe40000004100 */
[-C--:B------:R-:W-:Y:S01]  /*97d0*/  FMUL.FTZ R50, R35, R48.reuse ;  /* 0x0000003023327220 */ /* 0x080fe20000410000 */
[----:B------:R-:W-:Y:S02]  /*97e0*/  HADD2.F32 R45, -RZ, R45.H1_H1 ;  /* 0x3000002dff2d7230 */ /* 0x000fe40000004100 */
[C---:B------:R-:W-:Y:S01]  /*97f0*/  FMUL.FTZ R48, R33.reuse, R48 ;  /* 0x0000003021307220 */ /* 0x040fe20000410000 */
[----:B------:R-:W-:Y:S02]  /*9800*/  HADD2.F32 R44, -RZ, R44.H1_H1 ;  /* 0x3000002cff2c7230 */ /* 0x000fe40000004100 */
[----:B------:R-:W-:Y:S01]  /*9810*/  FFMA.FTZ R50, R33, R46, -R50 ;  /* 0x0000002e21327223 */ /* 0x000fe20000010832 */
[----:B------:R-:W-:-:S02]  /*9820*/  HADD2.F32 R148, -RZ, R148.H0_H0 ;  /* 0x20000094ff947230 */ /* 0x000fc40000004100 */
[----:B------:R-:W-:Y:S01]  /*9830*/  FFMA.FTZ R48, R35, R46, R48 ;  /* 0x0000002e23307223 */ /* 0x000fe20000010030 */
[-C--:B------:R-:W-:Y:S01]  /*9840*/  FMUL.FTZ R47, R45, R43.reuse ;  /* 0x0000002b2d2f7220 */ /* 0x080fe20000410000 */
[----:B------:R-:W-:Y:S01]  /*9850*/  FMUL.FTZ R52, R44, R43 ;  /* 0x0000002b2c347220 */ /* 0x000fe20000410000 */
[----:B------:R-:W-:Y:S02]  /*9860*/  HADD2.F32 R35, -RZ, R34.H0_H0 ;  /* 0x20000022ff237230 */ /* 0x000fe40000004100 */
[----:B------:R-:W-:Y:S02]  /*9870*/  HADD2.F32 R43, -RZ, R41.H0_H0 ;  /* 0x20000029ff2b7230 */ /* 0x000fe40000004100 */
[----:B------:R-:W-:Y:S02]  /*9880*/  HADD2.F32 R33, -RZ, R14.H0_H0 ;  /* 0x2000000eff217230 */ /* 0x000fe40000004100 */
[----:B------:R-:W-:Y:S02]  /*9890*/  HADD2.F32 R34, -RZ, R34.H1_H1 ;  /* 0x30000022ff227230 */ /* 0x000fe40000004100 */
[----:B------:R-:W-:-:S02]  /*98a0*/  HADD2.F32 R14, -RZ, R14.H1_H1 ;  /* 0x3000000eff0e7230 */ /* 0x000fc40000004100 */
[----:B------:R-:W-:Y:S02]  /*98b0*/  HADD2.F32 R41, -RZ, R40.H0_H0 ;  /* 0x20000028ff297230 */ /* 0x000fe40000004100 */
[-C--:B------:R-:W-:Y:S01]  /*98c0*/  FMUL.FTZ R40, R35, R148.reuse ;  /* 0x0000009423287220 */ /* 0x080fe20000410000 */
[----:B------:R-:W-:Y:S02]  /*98d0*/  HADD2.F32 R42, -RZ, R42.H0_H0 ;  /* 0x2000002aff2a7230 */ /* 0x000fe40000004100 */
[-C--:B------:R-:W-:Y:S01]  /*98e0*/  FMUL.FTZ R49, R34, R43.reuse ;  /* 0x0000002b22317220 */ /* 0x080fe20000410000 */
[----:B------:R-:W-:Y:S02]  /*98f0*/  HADD2.F32 R146, -RZ, R146.H0_H0 ;  /* 0x20000092ff927230 */ /* 0x000fe40000004100 */
[----:B------:R-:W-:Y:S01]  /*9900*/  FMUL.FTZ R148, R33, R148 ;  /* 0x0000009421947220 */ /* 0x000fe20000410000 */
[----:B------:R-:W-:Y:S01]  /*9910*/  FMUL.FTZ R43, R14, R43 ;  /* 0x0000002b0e2b7220 */ /* 0x000fe20000410000 */
[-C--:B------:R-:W-:Y:S01]  /*9920*/  FFMA.FTZ R47, R44, R42.reuse, -R47 ;  /* 0x0000002a2c2f7223 */ /* 0x080fe2000001082f */
[----:B------:R-:W-:Y:S01]  /*9930*/  FFMA.FTZ R45, R45, R42, R52 ;  /* 0x0000002a2d2d7223 */ /* 0x000fe20000010034 */
        /* <DEDUP_REMOVED lines=8> */
[----:B------:R-:W-:Y:S02]  /*99c0*/  F2FP.F16.F32.PACK_AB R32, R45, R48 ;  /* 0x000000302d20723e */ /* 0x000fe400000000ff */
[----:B------:R-:W-:Y:S02]  /*99d0*/  F2FP.F16.F32.PACK_AB R14, R49, R40 ;  /* 0x00000028310e723e */ /* 0x000fe400000000ff */
[----:B------:R-:W-:Y:S02]  /*99e0*/  F2FP.F16.F32.PACK_AB R34, R43, R148 ;  /* 0x000000942b22723e */ /* 0x000fe400000000ff */
[----:B------:R-:W-:-:S07]  /*99f0*/  MOV R15, R51 ;  /* 0x00000033000f7202 */ /* 0x000fce0000000f00 */
.L_x_2785:
[----:B------:R-:W-:Y:S05]  /*9a00*/  BSYNC B1 ;  /* 0x0000000000017941 */ /* 0x000fea0003800000 */
.L_x_2784:
[----:B0-----:R0:W-:Y:S01]  /*9a10*/  ST.E.128 desc[UR60][R38.64], R12 ;  /* 0x0000000c26007985 */ /* 0x0011e2000c101d3c */
[----:B------:R-:W-:-:S13]  /*9a20*/  ISETP.GE.AND P4, PT, R11, R132, PT ;  /* 0x000000840b00720c */ /* 0x000fda0003f86270 */
[----:B------:R-:W-:Y:S05]  /*9a30*/  @P4 BRA `(.L_x_2732) ;  /* 0x0000000400e84947 */ /* 0x000fea0003800000 */
[----:B------:R-:W-:-:S05]  /*9a40*/  IMAD.WIDE R36, R11, 0x2, R36 ;  /* 0x000000020b247825 */ /* 0x000fca00078e0224 */
[----:B--2---:R2:W-:Y:S01]  /*9a50*/  ST.E.128 desc[UR60][R36.64], R32 ;  /* 0x0000002024007985 */ /* 0x0045e2000c101d3c */
[----:B------:R-:W-:Y:S05]  /*9a60*/  BRA `(.L_x_2732) ;  /* 0x0000000400dc7947 */ /* 0x000fea0003800000 */
.L_x_2697:
[----:B------:R-:W2:Y:S02]  /*9a70*/  LDL R11, [R1+0x30] ;  /* 0x00003000010b7983 */ /* 0x000ea40000100800 */
[----:B--2---:R-:W-:-:S13]  /*9a80*/  R2UR UR4, R11 ;  /* 0x000000000b0472ca */ /* 0x004fda00000e0000 */
[----:B------:R-:W-:-:S06]  /*9a90*/  UISETP.NE.AND UP0, UPT, UR4, 0x3, UPT ;  /* 0x000000030400788c */ /* 0x000fcc000bf05270 */
[----:B------:R-:W-:-:S13]  /*9aa0*/  PLOP3.LUT P0, PT, PT, PT, UP0, 0x80, 0x0 ;  /* 0x000000000000781c */ /* 0x000fda0003f0f008 */
[----:B------:R-:W-:Y:S05]  /*9ab0*/  @!P0 BRA `(.L_x_2786) ;  /* 0x0000000000048947 */ /* 0x000fea0003800000 */
[----:B------:R-:W-:Y:S01]  /*9ac0*/  BPT.TRAP 0x1 ;  /* 0x000000040000795c */ /* 0x000fe20000300000 */
.L_x_2786:
[----:B------:R-:W-:Y:S01]  /*9ad0*/  IMAD R86, R18, 0x8, R2 ;  /* 0x0000000812567824 */ /* 0x000fe200078e0202 */
[----:B------:R-:W-:Y:S01]  /*9ae0*/  SHF.L.U32 R87, R170, 0x1f, RZ ;  /* 0x0000001faa577819 */ /* 0x000fe200000006ff */
[----:B------:R-:W-:Y:S01]  /*9af0*/  BSSY B1, `(.L_x_2787) ;  /* 0x0000004000017945 */ /* 0x000fe20003800000 */
[----:B------:R-:W-:Y:S02]  /*9b00*/  SHF.R.S32.HI R31, RZ, 0x1f, R29 ;  /* 0x0000001fff1f7819 */ /* 0x000fe4000001141d */
[----:B------:R-:W0:Y:S02]  /*9b10*/  SYNCS.PHASECHK.TRANS64.TRYWAIT P4, [R86+URZ+0x2a890], R87 ;  /* 0x02a89057560075a7 */ /* 0x000e24000808017f */
[----:B0-----:R-:W-:Y:S05]  /*9b20*/  @!P4 BRA `(.L_x_2788) ;  /* 0x0000019c007cc947 */ /* 0x001fea0003800000 */
.L_x_3064:
[----:B------:R-:W-:Y:S05]  /*9b30*/  BSYNC B1 ;  /* 0x0000000000017941 */ /* 0x000fea0003800000 */
.L_x_2787:
        /* <DEDUP_REMOVED lines=27> */
.L_x_3068:
        /* <DEDUP_REMOVED lines=37> */
.L_x_2791:
[----:B------:R-:W-:Y:S05]  /*9f40*/  BSYNC B1 ;  /* 0x0000000000017941 */ /* 0x000fea0003800000 */
.L_x_2790:
[----:B------:R-:W-:-:S03]  /*9f50*/  UMOV UR4, 0xffffffff ;  /* 0xffffffff00047882 */ /* 0x000fc60000000000 */
[----:B------:R-:W-:Y:S05]  /*9f60*/  BRA.DIV UR4, `(.L_x_2792) ;  /* 0x0000019a04cc7947 */ /* 0x000fea000b800000 */
[----:B--2---:R2:W0:Y:S04]  /*9f70*/  SHFL.IDX PT, R37, R39, 0x1, 0x1c1f ;  /* 0x003c1f0027257f89 */ /* 0x00442800000e0000 */
[----:B---3--:R2:W3:Y:S02]  /*9f80*/  SHFL.IDX PT, R36, R38, 0x1, 0x1c1f ;  /* 0x003c1f0026247f89 */ /* 0x0084e400000e0000 */
.L_x_3072:
        /* <DEDUP_REMOVED lines=37> */
.L_x_2732:
[----:B------:R-:W-:Y:S05]  /*a1e0*/  BSYNC B0 ;  /* 0x0000000000007941 */ /* 0x000fea0003800000 */
.L_x_2696:
        /* <DEDUP_REMOVED lines=17> */
.L_x_2794:
[----:B------:R-:W-:Y:S05]  /*a300*/  BSYNC B0 ;  /* 0x0000000000007941 */ /* 0x000fea0003800000 */
.L_x_2793:
[----:B------:R-:W3:Y:S01]  /*a310*/  SYNCS.PHASECHK.TRANS64.TRYWAIT P0, [R86+URZ+0x2a8b0], R87 ;  /* 0x02a8b057560075a7 */ /* 0x000ee2000800017f */
[----:B------:R-:W-:Y:S04]  /*a320*/  BSSY B0, `(.L_x_2795) ;  /* 0x0000002000007945 */ /* 0x000fe80003800000 */
[----:B---3--:R-:W-:Y:S05]  /*a330*/  @!P0 BRA `(.L_x_2796) ;  /* 0x0000019800248947 */ /* 0x008fea0003800000 */
.L_x_3073:
[----:B------:R-:W-:Y:S05]  /*a340*/  BSYNC B0 ;  /* 0x0000000000007941 */ /* 0x000fea0003800000 */
.L_x_2795:
[----:B------:R-:W-:Y:S01]  /*a350*/  ULDC.64 UR4, c[0x0][0x328] ;  /* 0x0000ca0000047ab9 */ /* 0x000fe20000000a00 */
[----:B------:R-:W-:Y:S01]  /*a360*/  IADD3 R85, -R169, R85, RZ ;  /* 0x00000055a9557210 */ /* 0x000fe20007ffe1ff */
[----:B--2-4-:R-:W-:Y:S01]  /*a370*/  IMAD R14, R31, UR4, RZ ;  /* 0x000000041f0e7c24 */ /* 0x014fe2000f8e02ff */
[----:B------:R-:W-:Y:S01]  /*a380*/  BSSY B0, `(.L_x_2797) ;  /* 0x000002d000007945 */ /* 0x000fe20003800000 */
[----:B------:R-:W-:Y:S01]  /*a390*/  IMAD.WIDE.U32 R12, R29, UR4, RZ ;  /* 0x000000041d0c7c25 */ /* 0x000fe2000f8e00ff */
[----:B------:R-:W-:-:S03]  /*a3a0*/  ISETP.GE.AND P0, PT, R85, 0x1, PT ;  /* 0x000000015500780c */ /* 0x000fc60003f06270 */
[----:B------:R-:W-:Y:S01]  /*a3b0*/  IMAD R29, R29, UR5, R14 ;  /* 0x000000051d1d7c24 */ /* 0x000fe2000f8e020e */
[----:B------:R-:W-:Y:S02]  /*a3c0*/  ULDC.64 UR4, c[0x0][0x338] ;  /* 0x0000ce0000047ab9 */ /* 0x000fe40000000a00 */
        /* <DEDUP_REMOVED lines=12> */
[----:B------:R-:W-:-:S03]  /*a490*/  IMAD R11, R18, 0x3000, R3 ;  /* 0x00003000120b7824 */ /* 0x000fc600078e0203 */
[----:B------:R-:W-:Y:S01]  /*a4a0*/  LEA.HI.X R34, R12, UR5, R15, 0x1, P5 ;  /* 0x000000050c227c11 */ /* 0x000fe2000a8f0c0f */
[----:B------:R-:W-:Y:S01]  /*a4b0*/  IMAD.IADD R13, R128, 0x1, R11 ;  /* 0x00000001800d7824 */ /* 0x000fe200078e020b */
[----:B------:R0:W2:Y:S01]  /*a4c0*/  SHFL.IDX PT, R28, R31, RZ, 0x1c1f ;  /* 0x001c1fff1f1c7589 */ /* 0x0000a200000e0000 */
[----:B------:R-:W-:Y:S02]  /*a4d0*/  LEA R11, R11, R120, 0x1 ;  /* 0x000000780b0b7211 */ /* 0x000fe400078e08ff */
[----:B------:R-:W-:Y:S01]  /*a4e0*/  IMAD R35, R13, 0x2, R120 ;  /* 0x000000020d237824 */ /* 0x000fe200078e0278 */
        /* <DEDUP_REMOVED lines=12> */
[----:B------:R-:W-:Y:S01]  /*a5b0*/  @P5 SHF.L.U32 R37, R166, 0x3, RZ ;  /* 0x00000003a6255819 */ /* 0x000fe200000006ff */
        /* <DEDUP_REMOVED lines=9> */
.L_x_2798:
[----:B------:R-:W-:Y:S05]  /*a650*/  BSYNC B0 ;  /* 0x0000000000007941 */ /* 0x000fea0003800000 */
.L_x_2797:
        /* <DEDUP_REMOVED lines=15> */
[----:B------:R-:W-:Y:S01]  /*a750*/  @P5 IMAD.SHL.U32 R31, R166, 0x8, RZ ;  /* 0x00000008a61f5824 */ /* 0x000fe200078e00ff */
        /* <DEDUP_REMOVED lines=9> */
.L_x_2800:
[----:B------:R-:W-:Y:S05]  /*a7f0*/  BSYNC B0 ;  /* 0x0000000000007941 */ /* 0x000fea0003800000 */
.L_x_2799:
[----:B------:R-:W-:Y:S01]  /*a800*/  @!PT LDS RZ, [RZ] ;  /* 0x00000000fffff984 */ /* 0x000fe20000000800 */
[----:B------:R-:W-:Y:S01]  /*a810*/  @!PT LDS RZ, [RZ] ;  /* 0x00000000fffff984 */ /* 0x000fe20000000800 */
[----:B------:R-:W-:Y:S01]  /*a820*/  @!PT LDS RZ, [RZ] ;  /* 0x00000000fffff984 */ /* 0x000fe20000000800 */
[----:B------:R-:W-:Y:S01]  /*a830*/  @!PT LDS RZ, [RZ] ;  /* 0x00000000fffff984 */ /* 0x000fe20000000800 */
[----:B------:R5:W-:Y:S06]  /*a840*/  MEMBAR.ALL.CTA ;  /* 0x0000000000007992 */ /* 0x000bec0000008000 */
[----:B-----5:R-:W5:Y:S01]  /*a850*/  FENCE.VIEW.ASYNC.S ;  /* 0x00000000000073c6 */ /* 0x020f620000000000 */
[----:B-1-3--:R-:W-:Y:S01]  /*a860*/  @!P4 IADD3 R86, R86, 0x2a8c0, RZ ;  /* 0x0002a8c05656c810 */ /* 0x00afe20007ffe0ff */
[----:B------:R-:W-:Y:S01]  /*a870*/  VIADD R18, R18, 0x1 ;  /* 0x0000000112127836 */ /* 0x000fe20000000000 */
[----:B-----5:R1:W-:Y:S01]  /*a880*/  BAR.SYNC.DEFER_BLOCKING R145, 0x80 ;  /* 0x000200910000751d */ /* 0x0203e20000010000 */
[----:B------:R-:W-:-:S02]  /*a890*/  ISETP.NE.AND P5, PT, R124, RZ, PT ;  /* 0x000000ff7c00720c */ /* 0x000fc40003fa5270 */
[----:B------:R-:W-:Y:S02]  /*a8a0*/  @!P4 PRMT R86, RZ, 0x654, R86 ;  /* 0x00000654ff56c816 */ /* 0x000fe40000000056 */
[----:B------:R-:W-:Y:S02]  /*a8b0*/  PLOP3.LUT P0, PT, PT, PT, PT, 0x8, 0x0 ;  /* 0x000000000000781c */ /* 0x000fe40003f0e170 */
[----:B------:R1:W-:Y:S01]  /*a8c0*/  @!P4 SYNCS.ARRIVE.TRANS64.RED.A1T0 RZ, [R86+URZ], RZ ;  /* 0x000000ff56ffc9a7 */ /* 0x0003e2000810043f */
[----:B------:R-:W-:-:S04]  /*a8d0*/  ISETP.NE.AND P4, PT, R18, 0x2, PT ;  /* 0x000000021200780c */ /* 0x000fc80003f85270 */
[----:B------:R-:W-:Y:S02]  /*a8e0*/  SEL R11, RZ, 0x1, P4 ;  /* 0x00000001ff0b7807 */ /* 0x000fe40002000000 */
[----:B------:R-:W-:Y:S02]  /*a8f0*/  SEL R18, R18, RZ, P4 ;  /* 0x000000ff12127207 */ /* 0x000fe40002000000 */
[----:B------:R-:W-:Y:S01]  /*a900*/  LOP3.LUT R170, R170, R11, RZ, 0x3c, !PT ;  /* 0x0000000baaaa7212 */ /* 0x000fe200078e3cff */
[----:B-1----:R-:W-:Y:S06]  /*a910*/  @P5 BRA `(.L_x_2801) ;  /* 0xffffff7c00405947 */ /* 0x002fec000383ffff */
.L_x_2691:
[----:B------:R-:W1:Y:S01]  /*a920*/  LDC R0, c[0x0][0x448] ;  /* 0x00011200ff007b82 */ /* 0x000e620000000800 */
        /* <DEDUP_REMOVED lines=9> */
[----:B------:R-:W-:Y:S02]  /*a9c0*/  MOV R73, RZ ;  /* 0x000000ff00497202 */ /* 0x000fe40000000f00 */
[----:B------:R-:W-:Y:S02]  /*a9d0*/  CS2R R36, SRZ ;  /* 0x0000000000247805 */ /* 0x000fe4000001ff00 */
[----:B0-----:R-:W-:-:S02]  /*a9e0*/  CS2R R34, SRZ ;  /* 0x0000000000227805 */ /* 0x001fc4000001ff00 */
        /* <DEDUP_REMOVED lines=11> */
[----:B-1----:R-:W-:Y:S01]  /*aaa0*/  ISETP.NE.AND P1, PT, R0, 0x1, PT ;  /* 0x000000010000780c */ /* 0x002fe20003f25270 */
[----:B------:R-:W-:Y:S01]  /*aab0*/  VIADD R0, R184, 0x7f ;  /* 0x0000007fb8007836 */ /* 0x000fe20000000000 */
[----:B------:R-:W-:-:S02]  /*aac0*/  CS2R R46, SRZ ;  /* 0x00000000002e7805 */ /* 0x000fc4000001ff00 */
[----:B------:R-:W-:Y:S02]  /*aad0*/  CS2R R44, SRZ ;  /* 0x00000000002c7805 */ /* 0x000fe4000001ff00 */
[----:B------:R-:W-:Y:S02]  /*aae0*/  CS2R R40, SRZ ;  /* 0x0000000000287805 */ /* 0x000fe4000001ff00 */
[----:B------:R-:W-:Y:S02]  /*aaf0*/  CS2R R94, SRZ ;  /* 0x00000000005e7805 */ /* 0x000fe4000001ff00 */
[----:B------:R-:W-:Y:S02]  /*ab00*/  CS2R R92, SRZ ;  /* 0x00000000005c7805 */ /* 0x000fe4000001ff00 */
[----:B------:R-:W-:Y:S01]  /*ab10*/  CS2R R88, SRZ ;  /* 0x0000000000587805 */ /* 0x000fe2000001ff00 */
[----:B------:R-:W-:Y:S01]  /*ab20*/  IMAD.MOV.U32 R90, RZ, RZ, RZ ;  /* 0x000000ffff5a7224 */ /* 0x000fe200078e00ff */
[----:B------:R-:W-:Y:S01]  /*ab30*/  MOV R26, RZ ;  /* 0x000000ff001a7202 */ /* 0x000fe20000000f00 */
[----:B------:R-:W-:Y:S01]  /*ab40*/  IMAD.MOV.U32 R97, RZ, RZ, RZ ;  /* 0x000000ffff617224 */ /* 0x000fe200078e00ff */
[----:B------:R-:W-:Y:S01]  /*ab50*/  CS2R R10, SRZ ;  /* 0x00000000000a7805 */ /* 0x000fe2000001ff00 */
[----:B------:R-:W-:Y:S01]  /*ab60*/  IMAD.MOV.U32 R32, RZ, RZ, RZ ;  /* 0x000000ffff207224 */ /* 0x000fe200078e00ff */
[----:B------:R-:W0:Y:S01]  /*ab70*/  @P1 LDC R3, c[0x0][0x44c] ;  /* 0x00011300ff031b82 */ /* 0x000e220000000800 */
[----:B------:R-:W-:-:S07]  /*ab80*/  IMAD.MOV.U32 R99, RZ, RZ, RZ ;  /* 0x000000ffff637224 */ /* 0x000fce00078e00ff */
[----:B------:R-:W1:Y:S01]  /*ab90*/  @P1 LDC R4, c[0x0][0x450] ;  /* 0x00011400ff041b82 */ /* 0x000e620000000800 */
[----:B0-----:R-:W-:-:S05]  /*aba0*/  @P1 IMAD.HI.U32 R3, R0, R3, RZ ;  /* 0x0000000300031227 */ /* 0x001fca00078e00ff */
[----:B-1----:R-:W-:Y:S02]  /*abb0*/  @P1 SHF.R.U32.HI R0, RZ, R4, R3 ;  /* 0x00000004ff001219 */ /* 0x002fe40000011603 */
[----:B------:R-:W-:Y:S02]  /*abc0*/  PLOP3.LUT P1, PT, PT, PT, PT, 0x80, 0x0 ;  /* 0x000000000000781c */ /* 0x000fe40003f2f070 */
[----:B------:R-:W-:-:S05]  /*abd0*/  IADD3 R0, R143, R0, RZ ;  /* 0x000000008f007210 */ /* 0x000fca0007ffe0ff */
[----:B------:R-:W-:-:S05]  /*abe0*/  IMAD.HI R0, R0, 0x2aaaaaab, RZ ;  /* 0x2aaaaaab00007827 */ /* 0x000fca00078e02ff */
[----:B------:R-:W-:-:S04]  /*abf0*/  SHF.R.U32.HI R3, RZ, 0x1f, R0 ;  /* 0x0000001fff037819 */ /* 0x000fc80000011600 */
[----:B------:R-:W-:Y:S01]  /*ac00*/  LEA.HI.SX32 R3, R0, R3, 0x1c ;  /* 0x0000000300037211 */ /* 0x000fe200078fe2ff */
[----:B------:R-:W-:-:S03]  /*ac10*/  IMAD.MOV.U32 R0, RZ, RZ, RZ ;  /* 0x000000ffff007224 */ /* 0x000fc600078e00ff */
[----:B------:R-:W-:Y:S01]  /*ac20*/  VIMNMX R72, R144, R3, PT ;  /* 0x0000000390487248 */ /* 0x000fe20003fe0100 */
[----:B------:R-:W-:-:S03]  /*ac30*/  IMAD.MOV.U32 R3, RZ, RZ, RZ ;  /* 0x000000ffff037224 */ /* 0x000fc600078e00ff */
[----:B------:R-:W-:Y:S01]  /*ac40*/  ISETP.GE.AND P2, PT, R72, 0x1, PT ;  /* 0x000000014800780c */ /* 0x000fe20003f46270 */
[----:B------:R-:W-:-:S12]  /*ac50*/  @P0 BRA `(.L_x_2803) ;  /* 0x0000000000080947 */ /* 0x000fd80003800000 */
[----:B------:R-:W0:Y:S02]  /*ac60*/  FENCE.VIEW.ASYNC.G ;  /* 0x00000000000073c6 */ /* 0x000e240000000100 */
[----:B0-----:R-:W-:Y:S06]  /*ac70*/  BAR.ARV 0xc, 0x180 ;  /* 0x0306000000007b1d */ /* 0x001fec0000002000 */
.L_x_2803:
[----:B------:R-:W-:Y:S05]  /*ac80*/  BSYNC B0 ;  /* 0x0000000000007941 */ /* 0x000fea0003800000 */
.L_x_2802:
[----:B------:R-:W-:Y:S01]  /*ac90*/  MOV R91, RZ ;  /* 0x000000ff005b7202 */ /* 0x000fe20000000f00 */
[----:B------:R-:W-:Y:S01]  /*aca0*/  IMAD.MOV.U32 R24, RZ, RZ, RZ ;  /* 0x000000ffff187224 */ /* 0x000fe200078e00ff */
[----:B------:R-:W-:Y:S06]  /*acb0*/  @!P2 BRA `(.L_x_2804) ;  /* 0x000000f80050a947 */ /* 0x000fec0003800000 */
[----:B------:R-:W3:Y:S04]  /*acc0*/  LDL R4, [R1+0x34] ;  /* 0x0000340001047983 */ /* 0x000ee80000100800 */
[----:B------:R-:W0:Y:S02]  /*acd0*/  SHFL.IDX PT, R0, R222, RZ, 0x1f ;  /* 0x00001fffde007589 */ /* 0x000e2400000e0000 */
[----:B0-----:R-:W-:-:S04]  /*ace0*/  LEA.HI R3, R0, R0, RZ, 0x1 ;  /* 0x0000000000037211 */ /* 0x001fc800078f08ff */
[----:B------:R-:W-:-:S05]  /*acf0*/  LOP3.LUT R3, R3, 0x1e, RZ, 0xc0, !PT ;  /* 0x0000001e03037812 */ /* 0x000fca00078ec0ff */
[----:B------:R-:W-:Y:S01]  /*ad00*/  IMAD.IADD R3, R0, 0x1, -R3 ;  /* 0x0000000100037824 */ /* 0x000fe200078e0a03 */
[----:B---3--:R-:W-:-:S13]  /*ad10*/  R2UR UR4, R4 ;  /* 0x00000000040472ca */ /* 0x008fda00000e0000 */
        /* <DEDUP_REMOVED lines=9> */
[----:B------:R-:W-:Y:S01]  /*adb0*/  MOV R4, UR4 ;  /* 0x0000000400047c02 */ /* 0x000fe20008000f00 */
[----:B--2---:R0:W1:Y:S01]  /*adc0*/  LDC.64 R14, c[0x4][R0] ;  /* 0x01000000000e7b82 */ /* 0x0040620000000a00 */
        /* <DEDUP_REMOVED lines=10> */
[----:B-1--45:R-:W-:Y:S05]  /*ae70*/  CALL.ABS.NOINC R14 ;  /* 0x000000000e007343 */ /* 0x032fea0003c00000 */
.L_x_2805:
        /* <DEDUP_REMOVED lines=12> */
.L_x_2809:
[----:B-1----:R1:W3:Y:S02]  /*af40*/  SYNCS.PHASECHK.TRANS64.TRYWAIT P0, [R2+URZ+0x2a800], R3 ;  /* 0x02a80003020075a7 */ /* 0x0022e4000800017f */
[----:B---3--:R-:W-:Y:S05]  /*af50*/  @!P0 NANOSLEEP.SYNCS 0x989680 ;  /* 0x009896800000895d */ /* 0x008fea0003900000 */
[----:B------:R-:W3:Y:S02]  /*af60*/  @!P0 SYNCS.PHASECHK.TRANS64 P0, [R2+URZ+0x2a800], R3 ;  /* 0x02a80003020085a7 */ /* 0x000ee4000800007f */
[----:B---3--:R-:W-:Y:S05]  /*af70*/  @!P0 BRA `(.L_x_2809) ;  /* 0xfffffffc00f08947 */ /* 0x008fea000383ffff */
.L_x_2808:
[----:B------:R-:W-:Y:S05]  /*af80*/  BSYNC B0 ;  /* 0x0000000000007941 */ /* 0x000fea0003800000 */
.L_x_2807:
[----:B------:R-:W-:Y:S05]  /*af90*/  BRA `(.L_x_2810) ;  /* 0x0000006c001c7947 */ /* 0x000fea0003800000 */
.L_x_2806:
[----:B------:R-:W3:Y:S01]  /*afa0*/  LDL R0, [R1+0x34] ;  /* 0x0000340001007983 */ /* 0x000ee20000100800 */
[----:B------:R-:W-:Y:S01]  /*afb0*/  ULDC.64 UR6, c[0x0][0x408] ;  /* 0x0001020000067ab9 */ /* 0x000fe20000000a00 */
[----:B---3--:R-:W-:Y:S02]  /*afc0*/  R2UR UR4, R0 ;  /* 0x00000000000472ca */ /* 0x008fe400000e0000 */
[----:B-----5:R-:W-:-:S05]  /*afd0*/  SHF.R.S32.HI R0, RZ, 0x1f, R142 ;  /* 0x0000001fff007819 */ /* 0x020fca000001148e */
[----:B------:R-:W-:-:S04]  /*afe0*/  IMAD R5, R0, UR6, RZ ;  /* 0x0000000600057c24 */ /* 0x000fc8000f8e02ff */
[----:B------:R-:W-:Y:S02]  /*aff0*/  IMAD R5, R142, UR7, R5 ;  /* 0x000000078e057c24 */ /* 0x000fe4000f8e0205 */
[----:B------:R-:W-:-:S03]  /*b000*/  ULOP3.LUT UP0, URZ, UR4, 0x3ff, URZ, 0xc0, !UPT ;  /* 0x000003ff043f7892 */ /* 0x000fc6000f80c03f */
[----:B------:R-:W-:Y:S02]  /*b010*/  ULDC.64 UR4, c[0x0][0x3f8] ;  /* 0x0000fe0000047ab9 */ /* 0x000fe40000000a00 */
[----:B------:R-:W-:Y:S01]  /*b020*/  IMAD R3, R0, UR4, RZ ;  /* 0x0000000400037c24 */ /* 0x000fe2000f8e02ff */
[----:B------:R-:W-:Y:S01]  /*b030*/  PLOP3.LUT P0, PT, PT, PT, UP0, 0x80, 0x0 ;  /* 0x000000000000781c */ /* 0x000fe20003f0f008 */
[----:B------:R-:W-:-:S04]  /*b040*/  IMAD.WIDE.U32 R24, R142, UR4, RZ ;  /* 0x000000048e187c25 */ /* 0x000fc8000f8e00ff */
[C---:B------:R-:W-:Y:S02]  /*b050*/  IMAD R3, R142.reuse, UR5, R3 ;  /* 0x000000058e037c24 */ /* 0x040fe4000f8e0203 */
[----:B------:R-:W-:-:S04]  /*b060*/  IMAD.WIDE.U32 R142, R142, UR6, RZ ;  /* 0x000000068e8e7c25 */ /* 0x000fc8000f8e00ff */
[----:B------:R-:W-:Y:S02]  /*b070*/  IMAD.IADD R27, R3, 0x1, R25 ;  /* 0x00000001031b7824 */ /* 0x000fe400078e0219 */
[----:B--2-4-:R-:W-:Y:S01]  /*b080*/  IMAD.IADD R29, R5, 0x1, R143 ;  /* 0x00000001051d7824 */ /* 0x014fe200078e028f */
[----:B------:R-:W-:Y:S06]  /*b090*/  @!P0 BRA `(.L_x_2811) ;  /* 0x0000000000408947 */ /* 0x000fec0003800000 */
        /* <DEDUP_REMOVED lines=16> */
.L_x_2811:
        /* <DEDUP_REMOVED lines=8> */
[----:B------:R-:W-:Y:S01]  /*b220*/  MOV R9, R27 ;  /* 0x0000001b00097202 */ /* 0x000fe20000000f00 */
        /* <DEDUP_REMOVED lines=15> */
[----:B------:R-:W-:Y:S01]  /*b320*/  IMAD.WIDE.U32 R12, R3, UR6, R12 ;  /* 0x00000006030c7c25 */ /* 0x000fe2000f8e000c */
[----:B------:R-:W-:Y:S01]  /*b330*/  LEA R6, P0, R8, UR4, 0x1 ;  /* 0x0000000408067c11 */ /* 0x000fe2000f8008ff */
[----:B------:R-:W-:Y:S01]  /*b340*/  UMOV UR4, 0xffffffff ;  /* 0xffffffff00047882 */ /* 0x000fe20000000000 */
[----:B------:R-:W-:Y:S01]  /*b350*/  IADD3 R7, R9, R7, RZ ;  /* 0x0000000709077210 */ /* 0x000fe20007ffe0ff */
[----:B------:R-:W-:Y:S01]  /*b360*/  IMAD R3, R3, UR7, R0 ;  /* 0x0000000703037c24 */ /* 0x000fe2000f8e0200 */
[----:B------:R-:W-:-:S02]  /*b370*/  ULDC.64 UR6, c[0x0][0x400] ;  /* 0x0001000000067ab9 */ /* 0x000fc40000000a00 */
[----:B------:R-:W-:Y:S01]  /*b380*/  LEA R4, P1, R12, UR6, 0x1 ;  /* 0x000000060c047c11 */ /* 0x000fe2000f8208ff */
[----:B------:R-:W-:Y:S01]  /*b390*/  IMAD.IADD R3, R13, 0x1, R3 ;  /* 0x000000010d037824 */ /* 0x000fe200078e0203 */
[----:B------:R-:W-:-:S04]  /*b3a0*/  LEA.HI.X R7, R8, UR5, R7, 0x1, P0 ;  /* 0x0000000508077c11 */ /* 0x000fc800080f0c07 */
[----:B------:R-:W-:Y:S01]  /*b3b0*/  LEA.HI.X R8, R12, UR7, R3, 0x1, P1 ;  /* 0x000000070c087c11 */ /* 0x000fe200088f0c03 */
[----:B------:R-:W-:Y:S06]  /*b3c0*/  BRA.DIV UR4, `(.L_x_2814) ;  /* 0x0000018a04147947 */ /* 0x000fec000b800000 */
[----:B------:R0:W1:Y:S04]  /*b3d0*/  SHFL.IDX PT, R3, R7, RZ, 0x1c1f ;  /* 0x001c1fff07037589 */ /* 0x00006800000e0000 */
[----:B------:R0:W2:Y:S04]  /*b3e0*/  SHFL.IDX PT, R0, R6, RZ, 0x1c1f ;  /* 0x001c1fff06007589 */ /* 0x0000a800000e0000 */
[----:B------:R0:W3:Y:S04]  /*b3f0*/  SHFL.IDX PT, R5, R8, RZ, 0x1c1f ;  /* 0x001c1fff08057589 */ /* 0x0000e800000e0000 */
[----:B------:R0:W4:Y:S02]  /*b400*/  SHFL.IDX PT, R14, R4, RZ, 0x1c1f ;  /* 0x001c1fff040e7589 */ /* 0x00012400000e0000 */
.L_x_3079:
        /* <DEDUP_REMOVED lines=24> */
[C---:B------:R-:W-:Y:S01]  /*b590*/  @!P3 IMAD.SHL.U32 R31, R174.reuse, 0x2, RZ ;  /* 0x00000002ae1fb824 */ /* 0x040fe200078e00ff */
[----:B------:R-:W-:-:S03]  /*b5a0*/  @!P3 SHF.L.U64.HI R12, R174, 0x1, R204 ;  /* 0x00000001ae0cb819 */ /* 0x000fc600000102cc */
[----:B------:R-:W-:Y:S02]  /*b5b0*/  @!P2 SHF.L.U32 R33, R172, 0x1, RZ ;  /* 0x00000001ac21a819 */ /* 0x000fe400000006ff */
[----:B------:R-:W-:Y:S01]  /*b5c0*/  @!P1 IMAD.SHL.U32 R35, R173, 0x2, RZ ;  /* 0x00000002ad239824 */ /* 0x000fe200078e00ff */
[-C--:B--2---:R-:W-:Y:S01]  /*b5d0*/  @!P3 IADD3 R28, P6, R0, R31.reuse, RZ ;  /* 0x0000001f001cb210 */ /* 0x084fe20007fde0ff */
[----:B------:R-:W-:Y:S01]  /*b5e0*/  @!P0 IMAD.SHL.U32 R65, R171, 0x2, RZ ;  /* 0x00000002ab418824 */ /* 0x000fe200078e00ff */
[----:B----4-:R-:W-:Y:S01]  /*b5f0*/  @!P3 IADD3 R30, P5, R14, R31, RZ ;  /* 0x0000001f0e1eb210 */ /* 0x010fe20007fbe0ff */
[----:B---3--:R-:W-:Y:S01]  /*b600*/  @!P4 IMAD.MOV.U32 R15, RZ, RZ, R5 ;  /* 0x000000ffff0fc224 */ /* 0x008fe200078e0005 */
[----:B------:R-:W-:Y:S01]  /*b610*/  @!P2 SHF.L.U64.HI R24, R172, 0x1, R203 ;  /* 0x00000001ac18a819 */ /* 0x000fe200000102cb */
[----:B-1----:R-:W-:Y:S01]  /*b620*/  @!P3 IMAD.X R29, R3, 0x1, R12, P6 ;  /* 0x00000001031db824 */ /* 0x002fe200030e060c */
[----:B------:R-:W-:Y:S02]  /*b630*/  @!P2 IADD3 R20, P6, R0, R33, RZ ;  /* 0x000000210014a210 */ /* 0x000fe40007fde0ff */
[----:B------:R-:W-:-:S02]  /*b640*/  @!P3 IADD3.X R31, R5, R12, RZ, P5, !PT ;  /* 0x0000000c051fb210 */ /* 0x000fc40002ffe4ff */
[----:B------:R-:W-:Y:S01]  /*b650*/  @!P2 IADD3 R32, P5, R14, R33, RZ ;  /* 0x000000210e20a210 */ /* 0x000fe20007fbe0ff */
[----:B------:R-:W-:Y:S01]  /*b660*/  @!P2 IMAD.X R21, R3, 0x1, R24, P6 ;  /* 0x000000010315a824 */ /* 0x000fe200030e0618 */
[----:B------:R-:W-:Y:S02]  /*b670*/  @!P1 SHF.L.U64.HI R26, R173, 0x1, R202 ;  /* 0x00000001ad1a9819 */ /* 0x000fe400000102ca */
[-C--:B------:R-:W-:Y:S01]  /*b680*/  @!P1 IADD3 R12, P6, R0, R35.reuse, RZ ;  /* 0x00000023000c9210 */ /* 0x080fe20007fde0ff */
[----:B------:R-:W-:Y:S01]  /*b690*/  @!P2 IMAD.X R33, R5, 0x1, R24, P5 ;  /* 0x000000010521a824 */ /* 0x000fe200028e0618 */
[----:B------:R-:W-:Y:S01]  /*b6a0*/  ISETP.GE.AND P5, PT, R175, UR4, PT ;  /* 0x00000004af007c0c */ /* 0x000fe2000bfa6270 */
[----:B------:R-:W-:Y:S01]  /*b6b0*/  @!P4 IMAD.MOV.U32 R24, RZ, RZ, R0 ;  /* 0x000000ffff18c224 */ /* 0x000fe200078e0000 */
[----:B------:R-:W-:Y:S02]  /*b6c0*/  @!P1 IADD3.X R13, R3, R26, RZ, P6, !PT ;  /* 0x0000001a030d9210 */ /* 0x000fe400037fe4ff */
[----:B------:R-:W-:-:S02]  /*b6d0*/  @!P1 IADD3 R34, P6, R14, R35, RZ ;  /* 0x000000230e229210 */ /* 0x000fc40007fde0ff */
[----:B------:R-:W-:Y:S02]  /*b6e0*/  @!P0 SHF.L.U64.HI R38, R171, 0x1, R201 ;  /* 0x00000001ab268819 */ /* 0x000fe400000102c9 */
[----:B------:R-:W-:Y:S01]  /*b6f0*/  @!P4 MOV R25, R3 ;  /* 0x000000030019c202 */ /* 0x000fe20000000f00 */
[----:B------:R-:W-:Y:S01]  /*b700*/  @!P1 IMAD.X R35, R5, 0x1, R26, P6 ;  /* 0x0000000105239824 */ /* 0x000fe200030e061a */
[----:B------:R-:W-:Y:S01]  /*b710*/  @!P0 IADD3 R40, P6, R0, R65, RZ ;  /* 0x0000004100288210 */ /* 0x000fe20007fde0ff */
[----:B------:R-:W-:-:S03]  /*b720*/  @!P4 IMAD.WIDE R26, R160, 0x2, R14 ;  /* 0x00000002a01ac825 */ /* 0x000fc600078e020e */
[----:B------:R-:W-:Y:S01]  /*b730*/  @!P0 IADD3.X R41, R3, R38, RZ, P6, !PT ;  /* 0x0000002603298210 */ /* 0x000fe200037fe4ff */
[----:B------:R-:W-:Y:S01]  /*b740*/  @!P4 IMAD.WIDE R24, R160, 0x2, R24 ;  /* 0x00000002a018c825 */ /* 0x000fe200078e0218 */
[C---:B------:R-:W-:Y:S01]  /*b750*/  @!P0 IADD3 R64, P6, R14.reuse, R65, RZ ;  /* 0x000000410e408210 */ /* 0x040fe20007fde0ff */
[----:B------:R1:W5:Y:S02]  /*b760*/  @!P4 LD.E.64 R60, desc[UR60][R26.64] ;  /* 0x0000003c1a3cc980 */ /* 0x000364000c101b00 */
[C---:B------:R-:W-:Y:S01]  /*b770*/  @!P5 IMAD.SHL.U32 R15, R175.reuse, 0x2, RZ ;  /* 0x00000002af0fd824 */ /* 0x040fe200078e00ff */
[----:B------:R-:W-:Y:S01]  /*b780*/  @!P5 SHF.L.U64.HI R36, R175, 0x1, R200 ;  /* 0x00000001af24d819 */ /* 0x000fe200000102c8 */
[----:B------:R-:W-:Y:S01]  /*b790*/  @!P0 IMAD.X R65, R5, 0x1, R38, P6 ;  /* 0x0000000105418824 */ /* 0x000fe200030e0626 */
[----:B------:R1:W5:Y:S02]  /*b7a0*/  @!P4 LD.E.64 R58, desc[UR60][R24.64] ;  /* 0x0000003c183ac980 */ /* 0x000364000c101b00 */
[----:B------:R-:W-:-:S02]  /*b7b0*/  @!P5 IADD3 R14, P6, R14, R15, RZ ;  /* 0x0000000f0e0ed210 */ /* 0x000fc40007fde0ff */
[----:B------:R-:W-:Y:S02]  /*b7c0*/  @!P5 IADD3 R66, P4, R0, R15, RZ ;  /* 0x0000000f0042d210 */ /* 0x000fe40007f9e0ff */
[----:B------:R-:W-:Y:S02]  /*b7d0*/  CS2R R54, SRZ ;  /* 0x0000000000367805 */ /* 0x000fe4000001ff00 */
[----:B------:R-:W-:Y:S01]  /*b7e0*/  CS2R R56, SRZ ;  /* 0x0000000000387805 */ /* 0x000fe2000001ff00 */
[----:B------:R-:W-:Y:S01]  /*b7f0*/  @!P5 IMAD.X R15, R5, 0x1, R36, P6 ;  /* 0x00000001050fd824 */ /* 0x000fe200030e0624 */
[----:B------:R-:W-:Y:S02]  /*b800*/  @!P5 IADD3.X R67, R3, R36, RZ, P4, !PT ;  /* 0x000000240343d210 */ /* 0x000fe400027fe4ff */
        /* <DEDUP_REMOVED lines=18> */
.L_x_2816:
[----:B------:R-:W-:Y:S05]  /*b930*/  BSYNC B1 ;  /* 0x0000000000017941 */ /* 0x000fea0003800000 */
.L_x_2815:
[----:B---3-5:R-:W-:Y:S01]  /*b940*/  IMAD.MOV.U32 R5, RZ, RZ, R56 ;  /* 0x000000ffff057224 */ /* 0x028fe200078e0038 */
[----:B-1----:R-:W-:Y:S01]  /*b950*/  MOV R3, R61 ;  /* 0x0000003d00037202 */ /* 0x002fe20000000f00 */
[----:B------:R-:W-:Y:S01]  /*b960*/  IMAD.MOV.U32 R9, RZ, RZ, R57 ;  /* 0x000000ffff097224 */ /* 0x000fe200078e0039 */
[----:B------:R-:W-:Y:S01]  /*b970*/  UMOV UR4, 0xffffffff ;  /* 0xffffffff00047882 */ /* 0x000fe20000000000 */
[----:B--2---:R-:W-:Y:S01]  /*b980*/  IMAD.MOV.U32 R0, RZ, RZ, R60 ;  /* 0x000000ffff007224 */ /* 0x004fe200078e003c */
[----:B------:R-:W-:Y:S01]  /*b990*/  PRMT R88, R88, 0x5410, R3 ;  /* 0x0000541058587816 */ /* 0x000fe20000000003 */
[----:B------:R-:W-:Y:S01]  /*b9a0*/  IMAD.MOV.U32 R3, RZ, RZ, R51 ;  /* 0x000000ffff037224 */ /* 0x000fe200078e0033 */
[----:B------:R-:W-:Y:S01]  /*b9b0*/  PRMT R86, R5, 0x5410, R9 ;  /* 0x0000541005567816 */ /* 0x000fe20000000009 */
[----:B------:R-:W-:Y:S01]  /*b9c0*/  IMAD.MOV.U32 R5, RZ, RZ, R46 ;  /* 0x000000ffff057224 */ /* 0x000fe200078e002e */
[----:B------:R-:W-:Y:S02]  /*b9d0*/  PRMT R89, R0, 0x7610, R89 ;  /* 0x0000761000597816 */ /* 0x000fe40000000059 */
[----:B------:R-:W-:-:S02]  /*b9e0*/  CS2R R30, SRZ ;  /* 0x00000000001e7805 */ /* 0x000fc4000001ff00 */
[----:B------:R-:W-:Y:S02]  /*b9f0*/  MOV R9, R47 ;  /* 0x0000002f00097202 */ /* 0x000fe40000000f00 */
        /* <DEDUP_REMOVED lines=17> */
[----:B------:R-:W-:Y:S02]  /*bb10*/  PRMT R89, R89, 0x5410, R0 ;  /* 0x0000541059597816 */ /* 0x000fe40000000000 */
        /* <DEDUP_REMOVED lines=15> */
.L_x_3085:
        /* <DEDUP_REMOVED lines=11> */
[----:B------:R-:W-:Y:S02]  /*bcc0*/  IADD3 R7, R182, R7, RZ ;  /* 0x00000007b6077210 */ /* 0x000fe40007ffe0ff */
[----:B------:R-:W-:Y:S02]  /*bcd0*/  CS2R R40, SRZ ;  /* 0x0000000000287805 */ /* 0x000fe4000001ff00 */
[----:B------:R-:W-:-:S02]  /*bce0*/  CS2R R34, SRZ ;  /* 0x0000000000227805 */ /* 0x000fc4000001ff00 */
[----:B------:R-:W-:Y:S02]  /*bcf0*/  CS2R R28, SRZ ;  /* 0x00000000001c7805 */ /* 0x000fe4000001ff00 */
[----:B------:R-:W-:Y:S02]  /*bd00*/  CS2R R24, SRZ ;  /* 0x0000000000187805 */ /* 0x000fe4000001ff00 */
[----:B----4-:R-:W-:Y:S01]  /*bd10*/  CS2R R14, SRZ ;  /* 0x00000000000e7805 */ /* 0x010fe2000001ff00 */
[----:B------:R-:W-:Y:S01]  /*bd20*/  IMAD R62, R7, 0x2, R2 ;  /* 0x00000002073e7824 */ /* 0x000fe200078e0202 */
        /* <DEDUP_REMOVED lines=11> */
[----:B------:R-:W-:Y:S02]  /*bde0*/  @!P3 SHF.L.U32 R75, R172, 0x1, RZ ;  /* 0x00000001ac4bb819 */ /* 0x000fe400000006ff */
[----:B------:R-:W-:Y:S01]  /*bdf0*/  @!P2 IMAD.SHL.U32 R67, R173, 0x2, RZ ;  /* 0x00000002ad43a824 */ /* 0x000fe200078e00ff */
[-C--:B---3--:R-:W-:Y:S01]  /*be00*/  @!P4 IADD3 R10, P5, R0, R9.reuse, RZ ;  /* 0x00000009000ac210 */ /* 0x088fe20007fbe0ff */
[----:B------:R-:W-:Y:S01]  /*be10*/  @!P1 IMAD.SHL.U32 R7, R171, 0x2, RZ ;  /* 0x00000002ab079824 */ /* 0x000fe200078e00ff */
[----:B------:R-:W-:Y:S02]  /*be20*/  @!P3 SHF.L.U64.HI R12, R172, 0x1, R203 ;  /* 0x00000001ac0cb819 */ /* 0x000fe400000102cb */
[----:B0-----:R-:W-:Y:S01]  /*be30*/  @!P4 IADD3 R8, P6, R4, R9, RZ ;  /* 0x000000090408c210 */ /* 0x001fe20007fde0ff */
[----:B--2---:R-:W-:Y:S01]  /*be40*/  @!P4 IMAD.X R11, R3, 0x1, R6, P5 ;  /* 0x00000001030bc824 */ /* 0x004fe200028e0606 */
[----:B------:R-:W-:Y:S02]  /*be50*/  @!P3 IADD3 R78, P5, R0, R75, RZ ;  /* 0x0000004b004eb210 */ /* 0x000fe40007fbe0ff */
[----:B------:R-:W-:-:S02]  /*be60*/  @!P4 IADD3.X R9, R5, R6, RZ, P6, !PT ;  /* 0x000000060509c210 */ /* 0x000fc400037fe4ff */
[----:B------:R-:W-:Y:S01]  /*be70*/  @!P2 SHF.L.U64.HI R14, R173, 0x1, R202 ;  /* 0x00000001ad0ea819 */ /* 0x000fe200000102ca */
[----:B------:R-:W-:Y:S01]  /*be80*/  @!P3 IMAD.X R79, R3, 0x1, R12, P5 ;  /* 0x00000001034fb824 */ /* 0x000fe200028e060c */
[----:B------:R-:W-:Y:S02]  /*be90*/  @!P3 IADD3 R74, P6, R4, R75, RZ ;  /* 0x0000004b044ab210 */ /* 0x000fe40007fde0ff */
[-C--:B------:R-:W-:Y:S02]  /*bea0*/  @!P2 IADD3 R70, P5, R0, R67.reuse, RZ ;  /* 0x000000430046a210 */ /* 0x080fe40007fbe0ff */
[----:B------:R-:W-:Y:S02]  /*beb0*/  @!P3 IADD3.X R75, R5, R12, RZ, P6, !PT ;  /* 0x0000000c054bb210 */ /* 0x000fe400037fe4ff */
[----:B------:R-:W-:Y:S01]  /*bec0*/  @!P2 IADD3 R66, P6, R4, R67, RZ ;  /* 0x000000430442a210 */ /* 0x000fe20007fde0ff */
[----:B------:R-:W-:Y:S01]  /*bed0*/  @!P2 IMAD.X R71, R3, 0x1, R14, P5 ;  /* 0x000000010347a824 */ /* 0x000fe200028e060e */
[----:B------:R-:W-:-:S02]  /*bee0*/  @!P1 SHF.L.U64.HI R20, R171, 0x1, R201 ;  /* 0x00000001ab149819 */ /* 0x000fc400000102c9 */
[-C--:B------:R-:W-:Y:S01]  /*bef0*/  @!P1 IADD3 R64, P5, R0, R7.reuse, RZ ;  /* 0x0000000700409210 */ /* 0x080fe20007fbe0ff */
[----:B------:R-:W-:Y:S01]  /*bf00*/  @!P2 IMAD.X R67, R5, 0x1, R14, P6 ;  /* 0x000000010543a824 */ /* 0x000fe200030e060e */
[----:B------:R-:W-:Y:S02]  /*bf10*/  ISETP.GE.AND P6, PT, R160, UR4, PT ;  /* 0x00000004a0007c0c */ /* 0x000fe4000bfc6270 */
[----:B------:R-:W-:Y:S02]  /*bf20*/  @!P1 IADD3.X R65, R3, R20, RZ, P5, !PT ;  /* 0x0000001403419210 */ /* 0x000fe40002ffe4ff */
[----:B------:R-:W-:-:S05]  /*bf30*/  @!P1 IADD3 R6, P5, R4, R7, RZ ;  /* 0x0000000704069210 */ /* 0x000fca0007fbe0ff */
[----:B------:R-:W-:Y:S01]  /*bf40*/  @!P1 IMAD.X R7, R5, 0x1, R20, P5 ;  /* 0x0000000105079824 */ /* 0x000fe200028e0614 */
[----:B------:R-:W-:-:S03]  /*bf50*/  ISETP.GE.AND P5, PT, R175, UR4, PT ;  /* 0x00000004af007c0c */ /* 0x000fc6000bfa6270 */
[----:B------:R-:W-:Y:S01]  /*bf60*/  @!P6 MOV R13, R3 ;  /* 0x00000003000de202 */ /* 0x000fe20000000f00 */
        /* <DEDUP_REMOVED lines=9> */
[----:B------:R-:W-:Y:S01]  /*c000*/  CS2R R32, SRZ ;  /* 0x0000000000207805 */ /* 0x000fe2000001ff00 */
[----:B------:R-:W-:Y:S01]  /*c010*/  @!P5 IMAD.X R77, R3, 0x1, R20, P6 ;  /* 0x00000001034dd824 */ /* 0x000fe200030e0614 */
[----:B------:R-:W-:Y:S02]  /*c020*/  @!P5 IADD3 R4, P6, R4, R21, RZ ;  /* 0x000000150404d210 */ /* 0x000fe40007fde0ff */
[----:B------:R2:W5:Y:S01]  /*c030*/  @!P4 LD.E.64 R34, desc[UR60][R10.64] ;  /* 0x0000003c0a22c980 */ /* 0x000562000c101b00 */
[----:B------:R-:W-:Y:S02]  /*c040*/  CS2R R28, SRZ ;  /* 0x00000000001c7805 */ /* 0x000fe4000001ff00 */
[----:B------:R-:W-:-:S02]  /*c050*/  CS2R R26, SRZ ;  /* 0x00000000001a7805 */ /* 0x000fc4000001ff00 */
[----:B------:R-:W-:Y:S01]  /*c060*/  @!P5 IADD3.X R5, R5, R20, RZ, P6, !PT ;  /* 0x000000140505d210 */ /* 0x000fe200037fe4ff */
[----:B------:R3:W5:Y:S01]  /*c070*/  @!P4 LD.E.64 R32, desc[UR60][R8.64] ;  /* 0x0000003c0820c980 */ /* 0x000762000c101b00 */
[----:B------:R-:W-:Y:S02]  /*c080*/  CS2R R24, SRZ ;  /* 0x0000000000187805 */ /* 0x000fe4000001ff00 */
        /* <DEDUP_REMOVED lines=13> */
.L_x_2819:
[----:B------:R-:W-:Y:S05]  /*c160*/  BSYNC B1 ;  /* 0x0000000000017941 */ /* 0x000fea0003800000 */
.L_x_2818:
[----:B--2---:R-:W-:Y:S01]  /*c170*/  LEA.HI R3, R196, R196, RZ, 0x1 ;  /* 0x000000c4c4037211 */ /* 0x004fe200078f08ff */
[C---:B-1----:R-:W-:Y:S01]  /*c180*/  VIADD R5, R62.reuse, 0xc400 ;  /* 0x0000c4003e057836 */ /* 0x042fe20000000000 */
[----:B0----5:R-:W-:Y:S01]  /*c190*/  MOV R4, R30 ;  /* 0x0000001e00047202 */ /* 0x021fe20000000f00 */
[----:B---3--:R-:W-:Y:S01]  /*c1a0*/  VIADD R0, R62, 0xc440 ;  /* 0x0000c4403e007836 */ /* 0x008fe20000000000 */
[----:B------:R-:W-:Y:S01]  /*c1b0*/  LOP3.LUT R3, R3, 0xfffffffe, RZ, 0xc0, !PT ;  /* 0xfffffffe03037812 */ /* 0x000fe200078ec0ff */
[----:B------:R-:W-:Y:S01]  /*c1c0*/  @P0 VIADD R0, R5, 0xffffffc0 ;  /* 0xffffffc005000836 */ /* 0x000fe20000000000 */
[----:B------:R-:W-:Y:S01]  /*c1d0*/  MOV R5, R32 ;  /* 0x0000002000057202 */ /* 0x000fe20000000f00 */
[----:B------:R-:W-:Y:S01]  /*c1e0*/  IMAD.MOV.U32 R6, RZ, RZ, R33 ;  /* 0x000000ffff067224 */ /* 0x000fe200078e0021 */
[----:B------:R-:W-:Y:S01]  /*c1f0*/  PRMT R77, R4, 0x7610, R77 ;  /* 0x00007610044d7816 */ /* 0x000fe2000000004d */
[----:B------:R-:W-:Y:S01]  /*c200*/  IMAD.IADD R3, R196, 0x1, -R3 ;  /* 0x00000001c4037824 */ /* 0x000fe200078e0a03 */
[----:B------:R-:W-:Y:S01]  /*c210*/  VIADDMNMX R74, R63, -R184, 0x80, PT ;  /* 0x000000803f4a7446 */ /* 0x000fe200038009b8 */
        /* <DEDUP_REMOVED lines=8> */
[----:B------:R-:W-:Y:S01]  /*c2a0*/  MOV R4, R26 ;  /* 0x0000001a00047202 */ /* 0x000fe20000000f00 */
[----:B------:R-:W-:Y:S01]  /*c2b0*/  IMAD.MOV.U32 R63, RZ, RZ, R15 ;  /* 0x000000ffff3f7224 */ /* 0x000fe200078e000f */
[----:B------:R-:W-:Y:S01]  /*c2c0*/  PRMT R66, R7, 0x7610, R66 ;  /* 0x0000761007427816 */ /* 0x000fe20000000042 */
[----:B------:R-:W-:Y:S01]  /*c2d0*/  BSSY B1, `(.L_x_2820) ;  /* 0x000001d000017945 */ /* 0x000fe20003800000 */
[----:B------:R-:W-:Y:S01]  /*c2e0*/  PRMT R70, R4, 0x5410, R6 ;  /* 0x0000541004467816 */ /* 0x000fe20000000006 */
[----:B------:R-:W-:Y:S01]  /*c2f0*/  IMAD.MOV.U32 R4, RZ, RZ, R12 ;  /* 0x000000ffff047224 */ /* 0x000fe200078e000c */
[----:B------:R-:W-:Y:S01]  /*c300*/  MOV R3, R21 ;  /* 0x0000001500037202 */ /* 0x000fe20000000f00 */
[----:B------:R-:W-:Y:S01]  /*c310*/  IMAD.MOV.U32 R6, RZ, RZ, R13 ;  /* 0x000000ffff067224 */ /* 0x000fe200078e000d */
[----:B------:R-:W-:-:S02]  /*c320*/  MOV R7, R8 ;  /* 0x0000000800077202 */ /* 0x000fc40000000f00 */
[----:B------:R-:W-:Y:S02]  /*c330*/  PRMT R66, R66, 0x5410, R3 ;  /* 0x0000541042427816 */ /* 0x000fe40000000003 */
        /* <DEDUP_REMOVED lines=15> */
[----:B------:R-:W-:Y:S02]  /*c430*/  MOV R6, R25 ;  /* 0x0000001900067202 */ /* 0x000fe40000000f00 */
[----:B------:R-:W-:Y:S02]  /*c440*/  ISETP.GE.AND P1, PT, R169, R74, PT ;  /* 0x0000004aa900720c */ /* 0x000fe40003f26270 */
[----:B------:R-:W-:Y:S01]  /*c450*/  PRMT R67, R4, 0x5410, R6 ;  /* 0x0000541004437816 */ /* 0x000fe20000000006 */
[----:B------:R-:W-:Y:S01]  /*c460*/  IMAD.MOV.U32 R6, RZ, RZ, R11 ;  /* 0x000000ffff067224 */ /* 0x000fe200078e000b */
[----:B------:R-:W-:-:S02]  /*c470*/  PRMT R65, R7, 0x5410, R63 ;  /* 0x0000541007417816 */ /* 0x000fc4000000003f */
[----:B------:R-:W-:Y:S01]  /*c480*/  MOV R4, R10 ;  /* 0x0000000a00047202 */ /* 0x000fe20000000f00 */
[----:B0-----:R-:W-:Y:S06]  /*c490*/  @!P0 BRA `(.L_x_2821) ;  /* 0x0000017800c48947 */ /* 0x001fec0003800000 */
.L_x_3086:
[----:B------:R-:W-:Y:S05]  /*c4a0*/  BSYNC B1 ;  /* 0x0000000000017941 */ /* 0x000fea0003800000 */
.L_x_2820:
        /* <DEDUP_REMOVED lines=13> */
[--C-:B------:R-:W-:Y:S01]  /*c580*/  SHF.R.U64 R97, R58, 0x10, R59.reuse ;  /* 0x000000103a617819 */ /* 0x100fe2000000123b */
[--C-:B------:R-:W-:Y:S01]  /*c590*/  HADD2.F32 R79, -RZ, R89.reuse.H1_H1 ;  /* 0x30000059ff4f7230 */ /* 0x100fe20000004100 */
[----:B------:R-:W-:Y:S01]  /*c5a0*/  SHF.R.U32.HI R58, RZ, 0x10, R59 ;  /* 0x00000010ff3a7819 */ /* 0x000fe2000001163b */
[----:B------:R-:W-:Y:S01]  /*c5b0*/  HADD2.F32 R90, -RZ, R89.H0_H0 ;  /* 0x20000059ff5a7230 */ /* 0x000fe20000004100 */
[--C-:B------:R-:W-:Y:S02]  /*c5c0*/  SHF.R.U32.HI R91, RZ, 0x10, R61.reuse ;  /* 0x00000010ff5b7819 */ /* 0x100fe4000001163d */
[----:B------:R-:W-:Y:S01]  /*c5d0*/  SHF.R.U64 R95, R60, 0x10, R61 ;  /* 0x000000103c5f7819 */ /* 0x000fe2000000123d */
[----:B------:R-:W-:Y:S02]  /*c5e0*/  HADD2.F32 R89, -RZ, R58.H0_H0 ;  /* 0x2000003aff597230 */ /* 0x000fe40000004100 */
[----:B------:R-:W-:-:S02]  /*c5f0*/  HADD2.F32 R91, -RZ, R91.H0_H0 ;  /* 0x2000005bff5b7230 */ /* 0x000fc40000004100 */
        /* <DEDUP_REMOVED lines=10> */
[--C-:B------:R-:W-:Y:S02]  /*c6a0*/  HADD2.F32 R61, -RZ, R88.reuse.H1_H1 ;  /* 0x30000058ff3d7230 */ /* 0x100fe40000004100 */
[----:B------:R-:W-:Y:S01]  /*c6b0*/  FFMA.FTZ R93, R60, R89, -R93 ;  /* 0x000000593c5d7223 */ /* 0x000fe2000001085d */
[----:B------:R-:W-:Y:S02]  /*c6c0*/  HADD2.F32 R6, -RZ, R5.H0_H0 ;  /* 0x20000005ff067230 */ /* 0x000fe40000004100 */
[----:B------:R-:W-:Y:S01]  /*c6d0*/  FMUL.FTZ R94, R4, R79 ;  /* 0x0000004f045e7220 */ /* 0x000fe20000410000 */
[----:B------:R-:W-:-:S02]  /*c6e0*/  HADD2.F32 R88, -RZ, R88.H0_H0 ;  /* 0x20000058ff587230 */ /* 0x000fc40000004100 */
[C---:B------:R-:W-:Y:S01]  /*c6f0*/  FFMA.FTZ R92, R7.reuse, R79, -R92 ;  /* 0x0000004f075c7223 */ /* 0x040fe2000001085c */
[----:B------:R-:W-:Y:S02]  /*c700*/  HADD2.F32 R5, -RZ, R5.H1_H1 ;  /* 0x30000005ff057230 */ /* 0x000fe40000004100 */
[----:B------:R-:W-:Y:S01]  /*c710*/  FFMA.FTZ R79, R7, R90, R94 ;  /* 0x0000005a074f7223 */ /* 0x000fe2000001005e */
[----:B------:R-:W-:Y:S02]  /*c720*/  HADD2.F32 R60, -RZ, R95.H0_H0 ;  /* 0x2000005fff3c7230 */ /* 0x000fe40000004100 */
[CC--:B------:R-:W-:Y:S01]  /*c730*/  FMUL.FTZ R89, R59.reuse, R61.reuse ;  /* 0x0000003d3b597220 */ /* 0x0c0fe20000410000 */
[----:B------:R-:W-:Y:S02]  /*c740*/  HADD2.F32 R4, -RZ, R97.H0_H0 ;  /* 0x20000061ff047230 */ /* 0x000fe40000004100 */
[----:B------:R-:W-:Y:S01]  /*c750*/  FMUL.FTZ R90, R59, R88 ;  /* 0x000000583b5a7220 */ /* 0x000fe20000410000 */
        /* <DEDUP_REMOVED lines=11> */
.L_x_2825:
[----:B------:R-:W-:Y:S05]  /*c810*/  BSYNC B2 ;  /* 0x0000000000027941 */ /* 0x000fea0003800000 */
.L_x_2824:
[----:B------:R-:W-:Y:S04]  /*c820*/  BSSY B2, `(.L_x_2826) ;  /* 0x000002c000027945 */ /* 0x000fe80003800000 */
[----:B------:R-:W-:Y:S05]  /*c830*/  @P1 BRA `(.L_x_2827) ;  /* 0x0000000000a81947 */ /* 0x000fea0003800000 */
[----:B01----:R-:W0:Y:S01]  /*c840*/  LDS.128 R4, [R0] ;  /* 0x0000000000047984 */ /* 0x003e220000000c00 */
[----:B------:R-:W-:Y:S01]  /*c850*/  SHF.R.U32.HI R59, RZ, 0x10, R55 ;  /* 0x00000010ff3b7819 */ /* 0x000fe20000011637 */
[----:B------:R-:W-:Y:S01]  /*c860*/  HADD2.F32 R58, -RZ, R87.H0_H0 ;  /* 0x20000057ff3a7230 */ /* 0x000fe20000004100 */
[--C-:B------:R-:W-:Y:S01]  /*c870*/  SHF.R.U32.HI R61, RZ, 0x10, R57.reuse ;  /* 0x00000010ff3d7819 */ /* 0x100fe20000011639 */
        /* <DEDUP_REMOVED lines=38> */
.L_x_2827:
[----:B------:R-:W-:Y:S05]  /*cae0*/  BSYNC B2 ;  /* 0x0000000000027941 */ /* 0x000fea0003800000 */
.L_x_2826:
        /* <DEDUP_REMOVED lines=44> */
.L_x_2829:
[----:B------:R-:W-:Y:S05]  /*cdb0*/  BSYNC B2 ;  /* 0x0000000000027941 */ /* 0x000fea0003800000 */
.L_x_2828:
[----:B------:R-:W-:Y:S04]  /*cdc0*/  BSSY B2, `(.L_x_2830) ;  /* 0x000002c000027945 */ /* 0x000fe80003800000 */
[----:B------:R-:W-:Y:S05]  /*cdd0*/  @P3 BRA `(.L_x_2831) ;  /* 0x0000000000a83947 */ /* 0x000fea0003800000 */
[----:B0123--:R-:W0:Y:S01]  /*cde0*/  LDS.128 R4, [R0+0x4000] ;  /* 0x0040000000047984 */ /* 0x00fe220000000c00 */
[----:B------:R-:W-:Y:S01]  /*cdf0*/  SHF.R.U32.HI R51, RZ, 0x10, R49 ;  /* 0x00000010ff337819 */ /* 0x000fe20000011631 */
[----:B------:R-:W-:Y:S01]  /*ce00*/  HADD2.F32 R50, -RZ, R83.H0_H0 ;  /* 0x20000053ff327230 */ /* 0x000fe20000004100 */
[----:B------:R-:W-:Y:S01]  /*ce10*/  SHF.R.U32.HI R53, RZ, 0x10, R47 ;  /* 0x00000010ff357819 */ /* 0x000fe2000001162f */
[--C-:B------:R-:W-:Y:S01]  /*ce20*/  HADD2.F32 R52, -RZ, R82.reuse.H1_H1 ;  /* 0x30000052ff347230 */ /* 0x100fe20000004100 */
[----:B------:R-:W-:Y:S01]  /*ce30*/  SHF.R.U64 R59, R48, 0x10, R49 ;  /* 0x00000010303b7819 */ /* 0x000fe20000001231 */
[----:B------:R-:W-:Y:S01]  /*ce40*/  HADD2.F32 R51, -RZ, R51.H0_H0 ;  /* 0x20000033ff337230 */ /* 0x000fe20000004100 */
        /* <DEDUP_REMOVED lines=35> */
.L_x_2831:
[----:B------:R-:W-:Y:S05]  /*d080*/  BSYNC B2 ;  /* 0x0000000000027941 */ /* 0x000fea0003800000 */
.L_x_2830:
[----:B------:R-:W-:Y:S04]  /*d090*/  BSSY B2, `(.L_x_2832) ;  /* 0x000002c000027945 */ /* 0x000fe80003800000 */
[----:B------:R-:W-:Y:S05]  /*d0a0*/  @P4 BRA `(.L_x_2833) ;  /* 0x0000000000a84947 */ /* 0x000fea0003800000 */
[----:B01234-:R-:W0:Y:S01]  /*d0b0*/  LDS.128 R4, [R62+0x14400] ;  /* 0x014400003e047984 */ /* 0x01fe220000000c00 */
        /* <DEDUP_REMOVED lines=41> */
.L_x_2833:
[----:B------:R-:W-:Y:S05]  /*d350*/  BSYNC B2 ;  /* 0x0000000000027941 */ /* 0x000fea0003800000 */
.L_x_2832:
        /* <DEDUP_REMOVED lines=33> */
[-C--:B------:R-:W-:Y:S01]  /*d570*/  FMUL.FTZ R37, R5, R4.reuse ;  /* 0x0000000405257220 */ /* 0x080fe20000410000 */
        /* <DEDUP_REMOVED lines=9> */
.L_x_2823:
[----:B------:R-:W-:Y:S05]  /*d610*/  BSYNC B1 ;  /* 0x0000000000017941 */ /* 0x000fea0003800000 */
.L_x_2822:
        /* <DEDUP_REMOVED lines=53> */
.L_x_2836:
[----:B------:R-:W-:Y:S05]  /*d970*/  BSYNC B1 ;  /* 0x0000000000017941 */ /* 0x000fea0003800000 */
.L_x_2835:
        /* <DEDUP_REMOVED lines=44> */
.L_x_2838:
[----:B------:R-:W-:Y:S05]  /*dc40*/  BSYNC B1 ;  /* 0x0000000000017941 */ /* 0x000fea0003800000 */
.L_x_2837:
        /* <DEDUP_REMOVED lines=44> */
.L_x_2840:
[----:B------:R-:W-:Y:S05]  /*df10*/  BSYNC B1 ;  /* 0x0000000000017941 */ /* 0x000fea0003800000 */
.L_x_2839:
        /* <DEDUP_REMOVED lines=44> */
.L_x_2842:
[----:B------:R-:W-:Y:S05]  /*e1e0*/  BSYNC B1 ;  /* 0x0000000000017941 */ /* 0x000fea0003800000 */
.L_x_2841:
        /* <DEDUP_REMOVED lines=44> */
.L_x_2844:
[----:B------:R-:W-:Y:S05]  /*e4b0*/  BSYNC B1 ;  /* 0x0000000000017941 */ /* 0x000fea0003800000 */
.L_x_2843:
        /* <DEDUP_REMOVED lines=44> */
.L_x_2813:
[----:B------:R-:W0:Y:S01]  /*e780*/  LDC R26, c[0x0][0x448] ;  /* 0x00011200ff1a7b82 */ /* 0x000e220000000800 */
[----:B------:R-:W-:Y:S01]  /*e790*/  IMAD R3, R197, 0x40, R10 ;  /* 0x00000040c5037824 */ /* 0x000fe200078e020a */
[----:B------:R-:W-:Y:S01]  /*e7a0*/  ULDC.64 UR4, c[0x0][0x3f8] ;  /* 0x0000fe0000047ab9 */ /* 0x000fe20000000a00 */
[----:B------:R-:W-:Y:S01]  /*e7b0*/  ULDC.64 UR6, c[0x0][0x408] ;  /* 0x0001020000067ab9 */ /* 0x000fe20000000a00 */
[----:B------:R-:W-:Y:S01]  /*e7c0*/  MOV R4, R24 ;  /* 0x0000001800047202 */ /* 0x000fe20000000f00 */
[----:B------:R-:W-:Y:S01]  /*e7d0*/  IMAD.MOV.U32 R8, RZ, RZ, R142 ;  /* 0x000000ffff087224 */ /* 0x000fe200078e008e */
[----:B------:R-:W-:Y:S02]  /*e7e0*/  MOV R9, R29 ;  /* 0x0000001d00097202 */ /* 0x000fe40000000f00 */
[----:B0-----:R-:W-:-:S13]  /*e7f0*/  ISETP.NE.AND P0, PT, R26, 0x1, PT ;  /* 0x000000011a00780c */ /* 0x001fda0003f05270 */
[----:B------:R-:W0:Y:S08]  /*e800*/  @P0 LDC R0, c[0x0][0x44c] ;  /* 0x00011300ff000b82 */ /* 0x000e300000000800 */
[----:B------:R-:W1:Y:S01]  /*e810*/  @P0 LDC R5, c[0x0][0x450] ;  /* 0x00011400ff050b82 */ /* 0x000e620000000800 */
[----:B0-----:R-:W-:-:S05]  /*e820*/  @P0 IMAD.HI.U32 R0, R3, R0, RZ ;  /* 0x0000000003000227 */ /* 0x001fca00078e00ff */
[----:B-1----:R-:W-:Y:S01]  /*e830*/  @P0 SHF.R.U32.HI R3, RZ, R5, R0 ;  /* 0x00000005ff030219 */ /* 0x002fe20000011600 */
[----:B------:R-:W-:-:S03]  /*e840*/  IMAD.MOV.U32 R5, RZ, RZ, R27 ;  /* 0x000000ffff057224 */ /* 0x000fc600078e001b */
        /* <DEDUP_REMOVED lines=21> */
.L_x_3092:
        /* <DEDUP_REMOVED lines=22> */
[----:B------:R-:W-:Y:S02]  /*eb00*/  ISETP.GE.AND P4, PT, R164, UR4, PT ;  /* 0x00000004a4007c0c */ /* 0x000fe4000bf86270 */
[----:B------:R-:W-:Y:S02]  /*eb10*/  CS2R R28, SRZ ;  /* 0x00000000001c7805 */ /* 0x000fe4000001ff00 */
[----:B---3--:R-:W-:-:S02]  /*eb20*/  MOV R25, R5 ;  /* 0x0000000500197202 */ /* 0x008fc40000000f00 */
[----:B------:R-:W-:Y:S02]  /*eb30*/  CS2R R30, SRZ ;  /* 0x00000000001e7805 */ /* 0x000fe4000001ff00 */
[----:B------:R-:W-:Y:S02]  /*eb40*/  CS2R R40, SRZ ;  /* 0x0000000000287805 */ /* 0x000fe4000001ff00 */
[----:B------:R-:W-:Y:S02]  /*eb50*/  CS2R R42, SRZ ;  /* 0x00000000002a7805 */ /* 0x000fe4000001ff00 */
[----:B------:R-:W-:Y:S02]  /*eb60*/  CS2R R26, SRZ ;  /* 0x00000000001a7805 */ /* 0x000fe4000001ff00 */
[----:B------:R-:W-:Y:S02]  /*eb70*/  @!P2 SHF.L.U32 R9, R16, 0x1, RZ ;  /* 0x000000011009a819 */ /* 0x000fe400000006ff */
[----:B------:R-:W-:Y:S01]  /*eb80*/  @!P3 SHF.L.U32 R11, R165, 0x3, RZ ;  /* 0x00000003a50bb819 */ /* 0x000fe200000006ff */
[----:B------:R-:W-:Y:S01]  /*eb90*/  @!P4 IMAD.SHL.U32 R49, R166, 0x8, RZ ;  /* 0x00000008a631c824 */ /* 0x000fe200078e00ff */
[----:B------:R-:W-:-:S02]  /*eba0*/  @!P2 IADD3 R50, P0, R0, R9, RZ ;  /* 0x000000090032a210 */ /* 0x000fc40007f1e0ff */
[----:B------:R-:W-:Y:S01]  /*ebb0*/  @!P2 IADD3 R4, P1, R14, R9, RZ ;  /* 0x000000090e04a210 */ /* 0x000fe20007f3e0ff */
[----:B------:R-:W-:Y:S01]  /*ebc0*/  @!P3 IMAD.WIDE R8, R11, 0x2, R12 ;  /* 0x000000020b08b825 */ /* 0x000fe200078e020c */
[----:B------:R-:W-:Y:S02]  /*ebd0*/  @!P2 SHF.L.U64.HI R0, R16, 0x1, R17 ;  /* 0x000000011000a819 */ /* 0x000fe40000010211 */
[----:B------:R-:W-:Y:S01]  /*ebe0*/  CS2R R36, SRZ ;  /* 0x0000000000247805 */ /* 0x000fe2000001ff00 */
[----:B------:R-:W-:Y:S01]  /*ebf0*/  @!P4 IMAD.WIDE R14, R49, 0x2, R12 ;  /* 0x00000002310ec825 */ /* 0x000fe200078e020c */
[----:B------:R-:W-:Y:S02]  /*ec00*/  CS2R R38, SRZ ;  /* 0x0000000000267805 */ /* 0x000fe4000001ff00 */
[----:B------:R-:W-:Y:S02]  /*ec10*/  CS2R R32, SRZ ;  /* 0x0000000000207805 */ /* 0x000fe4000001ff00 */
[----:B------:R-:W-:Y:S01]  /*ec20*/  CS2R R34, SRZ ;  /* 0x0000000000227805 */ /* 0x000fe2000001ff00 */
[----:B------:R-:W-:Y:S01]  /*ec30*/  @!P3 IMAD.WIDE R12, R11, 0x2, R24 ;  /* 0x000000020b0cb825 */ /* 0x000fe200078e0218 */
[----:B------:R-:W-:-:S02]  /*ec40*/  CS2R R44, SRZ ;  /* 0x00000000002c7805 */ /* 0x000fc4000001ff00 */
[----:B------:R-:W-:Y:S01]  /*ec50*/  CS2R R46, SRZ ;  /* 0x00000000002e7805 */ /* 0x000fe2000001ff00 */
[----:B------:R1:W5:Y:S01]  /*ec60*/  @!P3 LD.E.128 R28, desc[UR60][R8.64] ;  /* 0x0000003c081cb980 */ /* 0x000362000c101d00 */
[----:B------:R-:W-:Y:S01]  /*ec70*/  @!P4 IMAD.WIDE R48, R49, 0x2, R24 ;  /* 0x000000023130c825 */ /* 0x000fe200078e0218 */
[----:B------:R-:W-:Y:S02]  /*ec80*/  CS2R R24, SRZ ;  /* 0x0000000000187805 */ /* 0x000fe4000001ff00 */
[----:B------:R1:W5:Y:S01]  /*ec90*/  @!P3 LD.E.128 R40, desc[UR60][R12.64] ;  /* 0x0000003c0c28b980 */ /* 0x000362000c101d00 */
[--C-:B------:R-:W-:Y:S02]  /*eca0*/  @!P2 IMAD.X R51, R3, 0x1, R0.reuse, P0 ;  /* 0x000000010333a824 */ /* 0x100fe400000e0600 */
[----:B------:R-:W-:Y:S01]  /*ecb0*/  @!P2 IMAD.X R5, R5, 0x1, R0, P1 ;  /* 0x000000010505a824 */ /* 0x000fe200008e0600 */
[----:B------:R1:W5:Y:S04]  /*ecc0*/  @!P4 LD.E.128 R24, desc[UR60][R14.64] ;  /* 0x0000003c0e18c980 */ /* 0x000368000c101d00 */
[----:B------:R1:W5:Y:S04]  /*ecd0*/  @!P4 LD.E.128 R36, desc[UR60][R48.64] ;  /* 0x0000003c3024c980 */ /* 0x000368000c101d00 */
[----:B------:R1:W5:Y:S04]  /*ece0*/  @!P2 LD.E.128 R32, desc[UR60][R50.64] ;  /* 0x0000003c3220a980 */ /* 0x000368000c101d00 */
[----:B------:R1:W5:Y:S02]  /*ecf0*/  @!P2 LD.E.128 R44, desc[UR60][R4.64] ;  /* 0x0000003c042ca980 */ /* 0x000364000c101d00 */
.L_x_2847:
[----:B------:R-:W-:Y:S05]  /*ed00*/  BSYNC B1 ;  /* 0x0000000000017941 */ /* 0x000fea0003800000 */
.L_x_2846:
[----:B-1---5:R-:W-:Y:S01]  /*ed10*/  IMAD.MOV.U32 R3, RZ, RZ, R45 ;  /* 0x000000ffff037224 */ /* 0x022fe200078e002d */
[----:B--2---:R-:W-:Y:S01]  /*ed20*/  MOV R0, R44 ;  /* 0x0000002c00007202 */ /* 0x004fe20000000f00 */
[----:B------:R-:W-:Y:S01]  /*ed30*/  IMAD.MOV.U32 R4, RZ, RZ, R46 ;  /* 0x000000ffff047224 */ /* 0x000fe200078e002e */
[----:B---3--:R-:W-:Y:S01]  /*ed40*/  MOV R5, R47 ;  /* 0x0000002f00057202 */ /* 0x008fe20000000f00 */
[----:B------:R-:W-:Y:S01]  /*ed50*/  UMOV UR4, 0xffffffff ;  /* 0xffffffff00047882 */ /* 0x000fe20000000000 */
        /* <DEDUP_REMOVED lines=35> */
[----:B------:R-:W-:Y:S02]  /*ef90*/  PRMT R79, R4, 0x5410, R5 ;  /* 0x00005410044f7816 */ /* 0x000fe40000000005 */
[----:B------:R-:W-:Y:S01]  /*efa0*/  CS2R R4, SRZ ;  /* 0x0000000000047805 */ /* 0x000fe2000001ff00 */
[----:B------:R-:W-:Y:S06]  /*efb0*/  BRA.DIV UR4, `(.L_x_2848) ;  /* 0x0000015204807947 */ /* 0x000fec000b800000 */
[----:B------:R1:W2:Y:S04]  /*efc0*/  SHFL.IDX PT, R3, R7, 0x1, 0x1c1f ;  /* 0x003c1f0007037f89 */ /* 0x0002a800000e0000 */
[----:B------:R1:W3:Y:S04]  /*efd0*/  SHFL.IDX PT, R0, R6, 0x1, 0x1c1f ;  /* 0x003c1f0006007f89 */ /* 0x0002e800000e0000 */
[----:B0-----:R-:W0:Y:S04]  /*efe0*/  SHFL.IDX PT, R21, R21, 0x1, 0x1c1f ;  /* 0x003c1f0015157f89 */ /* 0x001e2800000e0000 */
[----:B-1----:R-:W0:Y:S02]  /*eff0*/  SHFL.IDX PT, R20, R20, 0x1, 0x1c1f ;  /* 0x003c1f0014147f89 */ /* 0x002e2400000e0000 */
.L_x_3098:
[----:B------:R-:W-:Y:S01]  /*f000*/  IADD3 R10, R10, 0x40, RZ ;  /* 0x000000400a0a7810 */ /* 0x000fe20007ffe0ff */
[----:B------:R-:W-:Y:S01]  /*f010*/  BSSY B1, `(.L_x_2849) ;  /* 0x0000032000017945 */ /* 0x000fe20003800000 */
[----:B------:R-:W-:Y:S02]  /*f020*/  CS2R R6, SRZ ;  /* 0x0000000000067805 */ /* 0x000fe4000001ff00 */
[----:B------:R-:W-:Y:S02]  /*f030*/  CS2R R8, SRZ ;  /* 0x0000000000087805 */ /* 0x000fe4000001ff00 */
[----:B------:R-:W-:Y:S02]  /*f040*/  ISETP.GE.AND P0, PT, R10, R73, PT ;  /* 0x000000490a00720c */ /* 0x000fe40003f06270 */
[----:B------:R-:W-:Y:S02]  /*f050*/  CS2R R10, SRZ ;  /* 0x00000000000a7805 */ /* 0x000fe4000001ff00 */
        /* <DEDUP_REMOVED lines=10> */
[----:B--2---:R-:W-:Y:S01]  /*f100*/  MOV R5, R3 ;  /* 0x0000000300057202 */ /* 0x004fe20000000f00 */
[----:B---3--:R-:W-:Y:S01]  /*f110*/  IMAD.MOV.U32 R4, RZ, RZ, R0 ;  /* 0x000000ffff047224 */ /* 0x008fe200078e0000 */
        /* <DEDUP_REMOVED lines=33> */
.L_x_2850:
[----:B------:R-:W-:Y:S05]  /*f330*/  BSYNC B1 ;  /* 0x0000000000017941 */ /* 0x000fea0003800000 */
.L_x_2849:
[----:B--2--5:R-:W-:Y:S01]  /*f340*/  IMAD.MOV.U32 R3, RZ, RZ, R4 ;  /* 0x000000ffff037224 */ /* 0x024fe200078e0004 */
[----:B0-----:R-:W-:Y:S01]  /*f350*/  MOV R20, R5 ;  /* 0x0000000500147202 */ /* 0x001fe20000000f00 */
[----:B------:R-:W-:Y:S01]  /*f360*/  IMAD.MOV.U32 R21, RZ, RZ, R6 ;  /* 0x000000ffff157224 */ /* 0x000fe200078e0006 */
[----:B---3--:R-:W-:Y:S01]  /*f370*/  LEA.HI R0, R196, R196, RZ, 0x1 ;  /* 0x000000c4c4007211 */ /* 0x008fe200078f08ff */
[----:B-1----:R-:W-:Y:S01]  /*f380*/  IMAD.MOV.U32 R60, RZ, RZ, R7 ;  /* 0x000000ffff3c7224 */ /* 0x002fe200078e0007 */
[----:B------:R-:W-:Y:S01]  /*f390*/  PRMT R75, R3, 0x5410, R20 ;  /* 0x00005410034b7816 */ /* 0x000fe20000000014 */
[----:B------:R-:W-:Y:S01]  /*f3a0*/  IMAD.MOV.U32 R20, RZ, RZ, R9 ;  /* 0x000000ffff147224 */ /* 0x000fe200078e0009 */
[----:B------:R-:W-:Y:S01]  /*f3b0*/  LOP3.LUT R3, R0, 0xfffffffe, RZ, 0xc0, !PT ;  /* 0xfffffffe00037812 */ /* 0x000fe200078ec0ff */
[----:B------:R-:W-:Y:S01]  /*f3c0*/  IMAD.MOV.U32 R0, RZ, RZ, R8 ;  /* 0x000000ffff007224 */ /* 0x000fe200078e0008 */
[----:B------:R-:W-:Y:S01]  /*f3d0*/  PRMT R80, R21, 0x5410, R60 ;  /* 0x0000541015507816 */ /* 0x000fe2000000003c */
[----:B------:R-:W-:Y:S01]  /*f3e0*/  IMAD.MOV.U32 R61, RZ, RZ, R49 ;  /* 0x000000ffff3d7224 */ /* 0x000fe200078e0031 */
[----:B------:R-:W-:Y:S01]  /*f3f0*/  IADD3 R3, R196, -R3, RZ ;  /* 0x80000003c4037210 */ /* 0x000fe20007ffe0ff */
[----:B------:R-:W-:Y:S01]  /*f400*/  IMAD.MOV.U32 R62, RZ, RZ, R50 ;  /* 0x000000ffff3e7224 */ /* 0x000fe200078e0032 */
[----:B------:R-:W-:Y:S01]  /*f410*/  MOV R60, R10 ;  /* 0x0000000a003c7202 */ /* 0x000fe20000000f00 */
[----:B------:R-:W-:Y:S01]  /*f420*/  BSSY B1, `(.L_x_2851) ;  /* 0x0000021000017945 */ /* 0x000fe20003800000 */
[----:B------:R-:W-:Y:S01]  /*f430*/  SHF.L.U32 R21, R3, 0x1f, RZ ;  /* 0x0000001f03157819 */ /* 0x000fe200000006ff */
[----:B------:R-:W-:Y:S01]  /*f440*/  IMAD.MOV.U32 R3, RZ, RZ, R12 ;  /* 0x000000ffff037224 */ /* 0x000fe200078e000c */
[----:B------:R-:W-:Y:S01]  /*f450*/  PRMT R69, R0, 0x5410, R20 ;  /* 0x0000541000457816 */ /* 0x000fe20000000014 */
[----:B------:R-:W-:Y:S01]  /*f460*/  IMAD.MOV.U32 R0, RZ, RZ, R11 ;  /* 0x000000ffff007224 */ /* 0x000fe200078e000b */
[----:B------:R-:W0:Y:S01]  /*f470*/  SYNCS.PHASECHK.TRANS64.TRYWAIT P0, [R2+URZ+0x2a800], R21 ;  /* 0x02a80015020075a7 */ /* 0x000e22000800017f */
[----:B------:R-:W-:Y:S01]  /*f480*/  PRMT R70, R60, 0x7610, R70 ;  /* 0x000076103c467816 */ /* 0x000fe20000000046 */
[----:B------:R-:W-:Y:S01]  /*f490*/  IMAD.MOV.U32 R60, RZ, RZ, R14 ;  /* 0x000000ffff3c7224 */ /* 0x000fe200078e000e */
[----:B------:R-:W-:-:S02]  /*f4a0*/  MOV R20, R13 ;  /* 0x0000000d00147202 */ /* 0x000fc40000000f00 */
[----:B------:R-:W-:Y:S02]  /*f4b0*/  PRMT R70, R70, 0x5410, R0 ;  /* 0x0000541046467816 */ /* 0x000fe40000000000 */
[----:B------:R-:W-:Y:S02]  /*f4c0*/  PRMT R0, R0, 0x5410, R60 ;  /* 0x0000541000007816 */ /* 0x000fe4000000003c */
[----:B------:R-:W-:Y:S01]  /*f4d0*/  PRMT R3, R20, 0x5410, R3 ;  /* 0x0000541014037816 */ /* 0x000fe20000000003 */
[----:B------:R-:W-:Y:S01]  /*f4e0*/  IMAD.MOV.U32 R20, RZ, RZ, R15 ;  /* 0x000000ffff147224 */ /* 0x000fe200078e000f */
[----:B------:R-:W-:Y:S02]  /*f4f0*/  MOV R60, R48 ;  /* 0x00000030003c7202 */ /* 0x000fe40000000f00 */
[----:B------:R-:W-:Y:S02]  /*f500*/  PRMT R82, R62, 0x7610, R82 ;  /* 0x000076103e527816 */ /* 0x000fe40000000052 */
[----:B------:R-:W-:Y:S01]  /*f510*/  PRMT R81, R60, 0x5410, R61 ;  /* 0x000054103c517816 */ /* 0x000fe2000000003d */
[----:B------:R-:W-:Y:S01]  /*f520*/  IMAD.MOV.U32 R60, RZ, RZ, R52 ;  /* 0x000000ffff3c7224 */ /* 0x000fe200078e0034 */
[----:B------:R-:W-:Y:S01]  /*f530*/  PRMT R0, R20, 0x7610, R0 ;  /* 0x0000761014007816 */ /* 0x000fe20000000000 */
[----:B------:R-:W-:Y:S01]  /*f540*/  IMAD.MOV.U32 R61, RZ, RZ, R53 ;  /* 0x000000ffff3d7224 */ /* 0x000fe200078e0035 */
[----:B------:R-:W-:-:S02]  /*f550*/  MOV R20, R51 ;  /* 0x0000003300147202 */ /* 0x000fc40000000f00 */
[----:B------:R-:W-:Y:S02]  /*f560*/  MOV R62, R57 ;  /* 0x00000039003e7202 */ /* 0x000fe40000000f00 */
[----:B------:R-:W-:Y:S01]  /*f570*/  PRMT R71, R60, 0x5410, R61 ;  /* 0x000054103c477816 */ /* 0x000fe2000000003d */
[----:B------:R-:W-:Y:S01]  /*f580*/  IMAD.MOV.U32 R60, RZ, RZ, R55 ;  /* 0x000000ffff3c7224 */ /* 0x000fe200078e0037 */
[----:B------:R-:W-:Y:S01]  /*f590*/  PRMT R82, R82, 0x5410, R20 ;  /* 0x0000541052527816 */ /* 0x000fe20000000014 */
[----:B------:R-:W-:Y:S01]  /*f5a0*/  IMAD.MOV.U32 R61, RZ, RZ, R56 ;  /* 0x000000ffff3d7224 */ /* 0x000fe200078e0038 */
[----:B------:R-:W-:Y:S02]  /*f5b0*/  MOV R20, R54 ;  /* 0x0000003600147202 */ /* 0x000fe40000000f00 */
[----:B------:R-:W-:Y:S02]  /*f5c0*/  VIADDMNMX R74, R73, -R184, 0x80, PT ;  /* 0x00000080494a7446 */ /* 0x000fe400038009b8 */
[----:B------:R-:W-:Y:S01]  /*f5d0*/  PRMT R73, R20, 0x5410, R60 ;  /* 0x0000541014497816 */ /* 0x000fe2000000003c */
[----:B------:R-:W-:Y:S01]  /*f5e0*/  IMAD.MOV.U32 R60, RZ, RZ, R58 ;  /* 0x000000ffff3c7224 */ /* 0x000fe200078e003a */
[----:B------:R-:W-:Y:S01]  /*f5f0*/  PRMT R20, R61, 0x5410, R62 ;  /* 0x000054103d147816 */ /* 0x000fe2000000003e */
[----:B------:R-:W-:Y:S01]  /*f600*/  IMAD.MOV.U32 R61, RZ, RZ, R59 ;  /* 0x000000ffff3d7224 */ /* 0x000fe200078e003b */
[----:B------:R-:W-:Y:S01]  /*f610*/  ISETP.GE.AND P1, PT, R169, R74, PT ;  /* 0x0000004aa900720c */ /* 0x000fe20003f26270 */
[----:B0-----:R-:W-:-:S12]  /*f620*/  @!P0 BRA `(.L_x_2852) ;  /* 0x0000014c00588947 */ /* 0x001fd80003800000 */
.L_x_3099:
[----:B------:R-:W-:Y:S05]  /*f630*/  BSYNC B1 ;  /* 0x0000000000017941 */ /* 0x000fea0003800000 */
.L_x_2851:
        /* <DEDUP_REMOVED lines=13> */
[----:B------:R-:W-:Y:S02]  /*f710*/  SHF.R.S32.HI R65, RZ, 0x1f, R62 ;  /* 0x0000001fff417819 */ /* 0x000fe4000001143e */
[----:B------:R-:W-:Y:S02]  /*f720*/  SHF.L.U32 R63, R62, 0x3, RZ ;  /* 0x000000033e3f7819 */ /* 0x000fe400000006ff */
[----:B------:R-:W-:Y:S02]  /*f730*/  LEA.HI R65, R65, R62, RZ, 0x3 ;  /* 0x0000003e41417211 */ /* 0x000fe400078f18ff */
[----:B------:R-:W-:-:S02]  /*f740*/  LOP3.LUT R61, R60, R181, RZ, 0x3c, !PT ;  /* 0x000000b53c3d7212 */ /* 0x000fc400078e3cff */
[----:B------:R-:W-:Y:S01]  /*f750*/  LOP3.LUT R60, R180, 0x38, R63, 0xf8, !PT ;  /* 0x00000038b43c7812 */ /* 0x000fe200078ef83f */
[----:B------:R-:W-:Y:S01]  /*f760*/  IMAD.SHL.U32 R65, R65, 0x400, RZ ;  /* 0x0000040041417824 */ /* 0x000fe200078e00ff */
[----:B------:R-:W-:Y:S01]  /*f770*/  SHF.R.U32.HI R104, RZ, 0x10, R33 ;  /* 0x00000010ff687819 */ /* 0x000fe20000011621 */
[----:B------:R-:W-:Y:S01]  /*f780*/  IMAD.IADD R61, R182, 0x1, R61 ;  /* 0x00000001b63d7824 */ /* 0x000fe200078e023d */
[----:B------:R-:W-:Y:S02]  /*f790*/  LOP3.LUT R64, R60, R181, RZ, 0x3c, !PT ;  /* 0x000000b53c407212 */ /* 0x000fe400078e3cff */
[----:B------:R-:W-:Y:S02]  /*f7a0*/  LOP3.LUT R65, R65, 0x7fffe000, RZ, 0xc0, !PT ;  /* 0x7fffe00041417812 */ /* 0x000fe400078ec0ff */
[----:B------:R-:W-:Y:S02]  /*f7b0*/  LEA R91, R61, R2, 0x1 ;  /* 0x000000023d5b7211 */ /* 0x000fe400078e08ff */
[----:B------:R-:W-:-:S02]  /*f7c0*/  IADD3 R65, R64, R65, R182 ;  /* 0x0000004140417210 */ /* 0x000fc40007ffe0b6 */
[----:B------:R-:W-:Y:S01]  /*f7d0*/  SHF.R.U32.HI R103, RZ, 0x10, R45 ;  /* 0x00000010ff677819 */ /* 0x000fe2000001162d */
[----:B------:R-:W0:Y:S01]  /*f7e0*/  LDS.128 R60, [R91+0xc400] ;  /* 0x00c400005b3c7984 */ /* 0x000e220000000c00 */
[----:B------:R-:W-:Y:S01]  /*f7f0*/  SHF.R.U64 R32, R32, 0x10, R33 ;  /* 0x0000001020207819 */ /* 0x000fe20000001221 */
[----:B------:R-:W-:Y:S01]  /*f800*/  IMAD R92, R65, 0x2, R2 ;  /* 0x00000002415c7824 */ /* 0x000fe200078e0202 */
[----:B------:R-:W-:Y:S01]  /*f810*/  SHF.R.U64 R44, R44, 0x10, R45 ;  /* 0x000000102c2c7819 */ /* 0x000fe2000000122d */
[----:B------:R-:W-:Y:S01]  /*f820*/  HADD2.F32 R103, -RZ, R103.H0_H0 ;  /* 0x20000067ff677230 */ /* 0x000fe20000004100 */
[----:B------:R-:W-:Y:S02]  /*f830*/  SHF.R.U64 R33, R34, 0x10, R35 ;  /* 0x0000001022217819 */ /* 0x000fe40000001223 */
[----:B------:R-:W1:Y:S01]  /*f840*/  LDS.128 R64, [R92+0xc400] ;  /* 0x00c400005c407984 */ /* 0x000e620000000c00 */
[--C-:B------:R-:W-:Y:S02]  /*f850*/  SHF.R.U64 R34, R46, 0x10, R47.reuse ;  /* 0x000000102e227819 */ /* 0x100fe4000000122f */
[----:B------:R-:W-:Y:S01]  /*f860*/  SHF.R.U32.HI R46, RZ, 0x10, R47 ;  /* 0x00000010ff2e7819 */ /* 0x000fe2000001162f */
[----:B------:R-:W-:Y:S01]  /*f870*/  HADD2.F32 R33, -RZ, R33.H0_H0 ;  /* 0x20000021ff217230 */ /* 0x000fe20000004100 */
[----:B------:R-:W-:Y:S01]  /*f880*/  SHF.R.U32.HI R35, RZ, 0x10, R35 ;  /* 0x00000010ff237819 */ /* 0x000fe20000011623 */
[----:B0-----:R-:W-:-:S02]  /*f890*/  HADD2.F32 R94, -RZ, R61.H0_H0 ;  /* 0x2000003dff5e7230 */ /* 0x001fc40000004100 */
[----:B------:R-:W-:Y:S02]  /*f8a0*/  HADD2.F32 R96, -RZ, R61.H1_H1 ;  /* 0x3000003dff607230 */ /* 0x000fe40000004100 */
[----:B------:R-:W-:Y:S02]  /*f8b0*/  HADD2.F32 R95, -RZ, R60.H0_H0 ;  /* 0x2000003cff5f7230 */ /* 0x000fe40000004100 */
[----:B------:R-:W-:Y:S02]  /*f8c0*/  HADD2.F32 R45, -RZ, R62.H0_H0 ;  /* 0x2000003eff2d7230 */ /* 0x000fe40000004100 */
[--C-:B-1----:R-:W-:Y:S02]  /*f8d0*/  HADD2.F32 R61, -RZ, R65.reuse.H0_H0 ;  /* 0x20000041ff3d7230 */ /* 0x102fe40000004100 */
[----:B------:R-:W-:Y:S02]  /*f8e0*/  HADD2.F32 R98, -RZ, R65.H1_H1 ;  /* 0x30000041ff627230 */ /* 0x000fe40000004100 */
[----:B------:R-:W-:-:S02]  /*f8f0*/  HADD2.F32 R100, -RZ, R67.H0_H0 ;  /* 0x20000043ff647230 */ /* 0x000fc40000004100 */
[CC--:B------:R-:W-:Y:S01]  /*f900*/  FMUL.FTZ R65, R61.reuse, R102.reuse ;  /* 0x000000663d417220 */ /* 0x0c0fe20000410000 */
[----:B------:R-:W-:Y:S02]  /*f910*/  HADD2.F32 R93, -RZ, R67.H1_H1 ;  /* 0x30000043ff5d7230 */ /* 0x000fe40000004100 */
[-C--:B------:R-:W-:Y:S01]  /*f920*/  FMUL.FTZ R105, R61, R101.reuse ;  /* 0x000000653d697220 */ /* 0x080fe20000410000 */
[----:B------:R-:W-:Y:S02]  /*f930*/  HADD2.F32 R67, -RZ, R104.H0_H0 ;  /* 0x20000068ff437230 */ /* 0x000fe40000004100 */
[C---:B------:R-:W-:Y:S01]  /*f940*/  FFMA.FTZ R61, R94.reuse, R101, -R65 ;  /* 0x000000655e3d7223 */ /* 0x040fe20000010841 */
[----:B------:R-:W-:Y:S02]  /*f950*/  HADD2.F32 R97, -RZ, R64.H0_H0 ;  /* 0x20000040ff617230 */ /* 0x000fe40000004100 */
[----:B------:R-:W-:Y:S01]  /*f960*/  FFMA.FTZ R65, R94, R102, R105 ;  /* 0x000000665e417223 */ /* 0x000fe20000010069 */
[----:B------:R-:W-:-:S02]  /*f970*/  HADD2.F32 R104, -RZ, R90.H1_H1 ;  /* 0x3000005aff687230 */ /* 0x000fc40000004100 */
[C---:B------:R-:W-:Y:S01]  /*f980*/  FMUL.FTZ R101, R98.reuse, R103 ;  /* 0x0000006762657220 */ /* 0x040fe20000410000 */
[----:B------:R-:W-:Y:S02]  /*f990*/  HADD2.F32 R102, -RZ, R90.H0_H0 ;  /* 0x2000005aff667230 */ /* 0x000fe40000004100 */
[-C--:B------:R-:W-:Y:S01]  /*f9a0*/  FMUL.FTZ R105, R98, R67.reuse ;  /* 0x0000004362697220 */ /* 0x080fe20000410000 */
[----:B------:R-:W-:Y:S02]  /*f9b0*/  HADD2.F32 R99, -RZ, R66.H0_H0 ;  /* 0x20000042ff637230 */ /* 0x000fe40000004100 */
[C---:B------:R-:W-:Y:S01]  /*f9c0*/  FMUL.FTZ R106, R97.reuse, R104 ;  /* 0x00000068616a7220 */ /* 0x040fe20000410000 */
[--C-:B------:R-:W-:Y:S02]  /*f9d0*/  HADD2.F32 R98, -RZ, R89.reuse.H1_H1 ;  /* 0x30000059ff627230 */ /* 0x100fe40000004100 */
[C---:B------:R-:W-:Y:S01]  /*f9e0*/  FFMA.FTZ R90, R96.reuse, R67, -R101 ;  /* 0x00000043605a7223 */ /* 0x040fe20000010865 */
[----:B------:R-:W-:Y:S01]  /*f9f0*/  FFMA.FTZ R94, R96, R103, R105 ;  /* 0x00000067605e7223 */ /* 0x000fe20000010069 */
[-C--:B------:R-:W-:Y:S01]  /*fa00*/  FMUL.FTZ R97, R97, R102.reuse ;  /* 0x0000006661617220 */ /* 0x080fe20000410000 */
[----:B------:R-:W-:Y:S01]  /*fa10*/  FFMA.FTZ R67, R95, R102, -R106 ;  /* 0x000000665f437223 */ /* 0x000fe2000001086a */
[----:B------:R-:W-:-:S02]  /*fa20*/  HADD2.F32 R96, -RZ, R89.H0_H0 ;  /* 0x20000059ff607230 */ /* 0x000fc40000004100 */
[----:B------:R-:W-:Y:S01]  /*fa30*/  FMUL.FTZ R102, R99, R98 ;  /* 0x0000006263667220 */ /* 0x000fe20000410000 */
[--C-:B------:R-:W-:Y:S02]  /*fa40*/  HADD2.F32 R89, -RZ, R88.reuse.H0_H0 ;  /* 0x20000058ff597230 */ /* 0x100fe40000004100 */
[----:B------:R-:W-:Y:S01]  /*fa50*/  FFMA.FTZ R97, R95, R104, R97 ;  /* 0x000000685f617223 */ /* 0x000fe20000010061 */
[----:B------:R-:W-:Y:S02]  /*fa60*/  HADD2.F32 R88, -RZ, R88.H1_H1 ;  /* 0x30000058ff587230 */ /* 0x000fe40000004100 */
[-C--:B------:R-:W-:Y:S01]  /*fa70*/  FMUL.FTZ R104, R99, R96.reuse ;  /* 0x0000006063687220 */ /* 0x080fe20000410000 */
[----:B------:R-:W-:Y:S01]  /*fa80*/  FFMA.FTZ R102, R45, R96, -R102 ;  /* 0x000000602d667223 */ /* 0x000fe20000010866 */
[----:B------:R-:W-:Y:S02]  /*fa90*/  HADD2.F32 R96, -RZ, R46.H0_H0 ;  /* 0x2000002eff607230 */ /* 0x000fe40000004100 */
[----:B------:R-:W-:-:S02]  /*faa0*/  HADD2.F32 R47, -RZ, R63.H0_H0 ;  /* 0x2000003fff2f7230 */ /* 0x000fc40000004100 */
[C---:B------:R-:W-:Y:S01]  /*fab0*/  FMUL.FTZ R106, R100.reuse, R88 ;  /* 0x00000058646a7220 */ /* 0x040fe20000410000 */
[----:B------:R-:W-:Y:S02]  /*fac0*/  HADD2.F32 R46, -RZ, R35.H0_H0 ;  /* 0x20000023ff2e7230 */ /* 0x000fe40000004100 */
[-C--:B------:R-:W-:Y:S01]  /*fad0*/  FMUL.FTZ R35, R100, R89.reuse ;  /* 0x0000005964237220 */ /* 0x080fe20000410000 */
[----:B------:R-:W-:Y:S02]  /*fae0*/  HADD2.F32 R63, -RZ, R63.H1_H1 ;  /* 0x3000003fff3f7230 */ /* 0x000fe40000004100 */
[----:B------:R-:W-:Y:S01]  /*faf0*/  FFMA.FTZ R104, R45, R98, R104 ;  /* 0x000000622d687223 */ /* 0x000fe20000010068 */
[C---:B------:R-:W-:Y:S01]  /*fb00*/  FFMA.FTZ R106, R47.reuse, R89, -R106 ;  /* 0x000000592f6a7223 */ /* 0x040fe2000001086a */
[----:B------:R-:W-:Y:S01]  /*fb10*/  FFMA.FTZ R88, R47, R88, R35 ;  /* 0x000000582f587223 */ /* 0x000fe20000010023 */
[----:B------:R-:W-:Y:S02]  /*fb20*/  HADD2.F32 R64, -RZ, R64.H1_H1 ;  /* 0x30000040ff407230 */ /* 0x000fe40000004100 */
[----:B------:R-:W-:Y:S01]  /*fb30*/  FMUL.FTZ R98, R93, R96 ;  /* 0x000000605d627220 */ /* 0x000fe20000410000 */
[----:B------:R-:W-:-:S02]  /*fb40*/  HADD2.F32 R66, -RZ, R66.H1_H1 ;  /* 0x30000042ff427230 */ /* 0x000fc40000004100 */
        /* <DEDUP_REMOVED lines=26> */
.L_x_2856:
[----:B------:R-:W-:Y:S05]  /*fcf0*/  BSYNC B2 ;  /* 0x0000000000027941 */ /* 0x000fea0003800000 */
.L_x_2855:
        /* <DEDUP_REMOVED lines=8> */
[----:B------:R-:W-:Y:S01]  /*fd80*/  SHF.R.U32.HI R93, RZ, 0x10, R29 ;  /* 0x00000010ff5d7819 */ /* 0x000fe2000001161d */
[----:B------:R-:W-:Y:S01]  /*fd90*/  HADD2.F32 R65, -RZ, R65.H0_H0 ;  /* 0x20000041ff417230 */ /* 0x000fe20000004100 */
[----:B------:R-:W-:Y:S02]  /*fda0*/  LEA.HI R35, R35, R32, RZ, 0x3 ;  /* 0x0000002023237211 */ /* 0x000fe400078f18ff */
[----:B------:R-:W-:-:S02]  /*fdb0*/  LOP3.LUT R32, R180, 0x38, R33, 0xf8, !PT ;  /* 0x00000038b4207812 */ /* 0x000fc400078ef821 */
[----:B------:R-:W-:Y:S02]  /*fdc0*/  SHF.L.U32 R35, R35, 0xa, RZ ;  /* 0x0000000a23237819 */ /* 0x000fe400000006ff */
[----:B------:R-:W-:Y:S02]  /*fdd0*/  LOP3.LUT R44, R32, R181, RZ, 0x3c, !PT ;  /* 0x000000b5202c7212 */ /* 0x000fe400078e3cff */
[----:B------:R-:W-:Y:S02]  /*fde0*/  LOP3.LUT R45, R35, 0x7fffe000, RZ, 0xc0, !PT ;  /* 0x7fffe000232d7812 */ /* 0x000fe400078ec0ff */
[----:B------:R-:W0:Y:S01]  /*fdf0*/  LDS.128 R32, [R219] ;  /* 0x00000000db207984 */ /* 0x000e220000000c00 */
[----:B------:R-:W-:Y:S02]  /*fe00*/  SHF.R.U64 R40, R40, 0x10, R41 ;  /* 0x0000001028287819 */ /* 0x000fe40000001229 */
[----:B------:R-:W-:Y:S02]  /*fe10*/  IADD3 R45, R44, R45, R182 ;  /* 0x0000002d2c2d7210 */ /* 0x000fe40007ffe0b6 */
[----:B------:R-:W-:-:S02]  /*fe20*/  SHF.R.U64 R28, R28, 0x10, R29 ;  /* 0x000000101c1c7819 */ /* 0x000fc4000000121d */
[--C-:B------:R-:W-:Y:S01]  /*fe30*/  SHF.R.U64 R29, R30, 0x10, R31.reuse ;  /* 0x000000101e1d7819 */ /* 0x100fe2000000121f */
[----:B------:R-:W-:Y:S01]  /*fe40*/  IMAD R60, R45, 0x2, R2 ;  /* 0x000000022d3c7824 */ /* 0x000fe200078e0202 */
[----:B------:R-:W-:Y:S02]  /*fe50*/  SHF.R.U32.HI R91, RZ, 0x10, R31 ;  /* 0x00000010ff5b7819 */ /* 0x000fe4000001161f */
[--C-:B------:R-:W-:Y:S01]  /*fe60*/  SHF.R.U64 R30, R42, 0x10, R43.reuse ;  /* 0x000000102a1e7819 */ /* 0x100fe2000000122b */
[----:B------:R-:W-:Y:S01]  /*fe70*/  HADD2.F32 R29, -RZ, R29.H0_H0 ;  /* 0x2000001dff1d7230 */ /* 0x000fe20000004100 */
[----:B------:R-:W1:Y:S01]  /*fe80*/  LDS.128 R44, [R60+0xc400] ;  /* 0x00c400003c2c7984 */ /* 0x000e620000000c00 */
[----:B------:R-:W-:Y:S01]  /*fe90*/  SHF.R.U32.HI R89, RZ, 0x10, R43 ;  /* 0x00000010ff597819 */ /* 0x000fe2000001162b */
        /* <DEDUP_REMOVED lines=13> */
[----:B------:R-:W-:Y:S01]  /*ff70*/  FMUL.FTZ R94, R62, R65 ;  /* 0x000000413e5e7220 */ /* 0x000fe20000410000 */
[----:B------:R-:W-:Y:S01]  /*ff80*/  FFMA.FTZ R67, R41, R66, -R88 ;  /* 0x0000004229437223 */ /* 0x000fe20000010858 */
[----:B------:R-:W-:-:S02]  /*ff90*/  HADD2.F32 R88, -RZ, R83.H0_H0 ;  /* 0x20000053ff587230 */ /* 0x000fc40000004100 */
[----:B------:R-:W-:Y:S01]  /*ffa0*/  FFMA.FTZ R92, R41, R90, R92 ;  /* 0x0000005a295c7223 */ /* 0x000fe2000001005c */
[----:B------:R-:W-:Y:S02]  /*ffb0*/  HADD2.F32 R66, -RZ, R85.H0_H0 ;  /* 0x20000055ff427230 */ /* 0x000fe40000004100 */
[-C--:B------:R-:W-:Y:S01]  /*ffc0*/  FMUL.FTZ R90, R62, R61.reuse ;  /* 0x0000003d3e5a7220 */ /* 0x080fe20000410000 */
[----:B------:R-:W-:Y:S01]  /*ffd0*/  FFMA.FTZ R94, R33, R61, -R94 ;  /* 0x0000003d215e7223 */ /* 0x000fe2000001085e */
[----:B------:R-:W-:Y:S02]  /*ffe0*/  HADD2.F32 R63, -RZ, R46.H0_H0 ;  /* 0x2000002eff3f7230 */ /* 0x000fe40000004100 */
[C---:B------:R-:W-:Y:S01]  /*fff0*/  FMUL.FTZ R62, R45.reuse, R88 ;  /* 0x000000582d3e7220 */ /* 0x040fe20000410000 */
[----:B------:R-:W-:Y:S02]  /*10000*/  HADD2.F32 R41, -RZ, R84.H0_H0 ;  /* 0x20000054ff297230 */ /* 0x000fe40000004100 */
[----:B------:R-:W-:Y:S01]  /*10010*/  FMUL.FTZ R61, R45, R66 ;  /* 0x000000422d3d7220 */ /* 0x000fe20000410000 */
[----:B------:R-:W-:Y:S01]  /*10020*/  FFMA.FTZ R65, R33, R65, R90 ;  /* 0x0000004121417223 */ /* 0x000fe2000001005a */
[----:B------:R-:W-:-:S02]  /*10030*/  HADD2.F32 R33, -RZ, R86.H0_H0 ;  /* 0x20000056ff217230 */ /* 0x000fc40000004100 */
[C---:B------:R-:W-:Y:S01]  /*10040*/  FFMA.FTZ R45, R31.reuse, R66, -R62 ;  /* 0x000000421f2d7223 */ /* 0x040fe2000001083e */
[----:B------:R-:W-:Y:S01]  /*10050*/  FFMA.FTZ R61, R31, R88, R61 ;  /* 0x000000581f3d7223 */ /* 0x000fe2000001003d */
[--C-:B------:R-:W-:Y:S02]  /*10060*/  HADD2.F32 R64, -RZ, R47.reuse.H0_H0 ;  /* 0x2000002fff407230 */ /* 0x100fe40000004100 */
[C---:B------:R-:W-:Y:S01]  /*10070*/  FMUL.FTZ R31, R63.reuse, R41 ;  /* 0x000000293f1f7220 */ /* 0x040fe20000410000 */
[----:B------:R-:W-:Y:S02]  /*10080*/  HADD2.F32 R86, -RZ, R86.H1_H1 ;  /* 0x30000056ff567230 */ /* 0x000fe40000004100 */
[-C--:B------:R-:W-:Y:S01]  /*10090*/  FMUL.FTZ R83, R63, R33.reuse ;  /* 0x000000213f537220 */ /* 0x080fe20000410000 */
[----:B------:R-:W-:Y:S02]  /*100a0*/  HADD2.F32 R84, -RZ, R84.H1_H1 ;  /* 0x30000054ff547230 */ /* 0x000fe40000004100 */
[----:B------:R-:W-:Y:S01]  /*100b0*/  FFMA.FTZ R63, R42, R33, -R31 ;  /* 0x000000212a3f7223 */ /* 0x000fe2000001081f */
[----:B------:R-:W-:-:S02]  /*100c0*/  HADD2.F32 R47, -RZ, R47.H1_H1 ;  /* 0x3000002fff2f7230 */ /* 0x000fc40000004100 */
[C---:B------:R-:W-:Y:S01]  /*100d0*/  FMUL.FTZ R31, R64.reuse, R86 ;  /* 0x00000056401f7220 */ /* 0x040fe20000410000 */
[----:B------:R-:W-:Y:S02]  /*100e0*/  HADD2.F32 R66, -RZ, R89.H0_H0 ;  /* 0x20000059ff427230 */ /* 0x000fe40000004100 */
[----:B------:R-:W-:Y:S01]  /*100f0*/  FMUL.FTZ R88, R64, R84 ;  /* 0x0000005440587220 */ /* 0x000fe20000410000 */
[----:B------:R-:W-:Y:S02]  /*10100*/  HADD2.F32 R62, -RZ, R91.H0_H0 ;  /* 0x2000005bff3e7230 */ /* 0x000fe40000004100 */
[----:B------:R-:W-:Y:S01]  /*10110*/  FFMA.FTZ R83, R42, R41, R83 ;  /* 0x000000292a537223 */ /* 0x000fe20000010053 */
[----:B------:R-:W-:Y:S02]  /*10120*/  HADD2.F32 R44, -RZ, R44.H1_H1 ;  /* 0x3000002cff2c7230 */ /* 0x000fe40000004100 */
[----:B------:R-:W-:Y:S01]  /*10130*/  FMUL.FTZ R42, R47, R66 ;  /* 0x000000422f2a7220 */ /* 0x000fe20000410000 */
[----:B------:R-:W-:-:S02]  /*10140*/  HADD2.F32 R46, -RZ, R46.H1_H1 ;  /* 0x3000002eff2e7230 */ /* 0x000fc40000004100 */
[----:B------:R-:W-:Y:S01]  /*10150*/  FFMA.FTZ R84, R43, R84, R31 ;  /* 0x000000542b547223 */ /* 0x000fe2000001001f */
[----:B------:R-:W-:Y:S01]  /*10160*/  FMUL.FTZ R64, R47, R62 ;  /* 0x0000003e2f407220 */ /* 0x000fe20000410000 */
[----:B------:R-:W-:Y:S02]  /*10170*/  HADD2.F32 R33, -RZ, R40.H0_H0 ;  /* 0x20000028ff217230 */ /* 0x000fe40000004100 */
[----:B------:R-:W-:Y:S01]  /*10180*/  FFMA.FTZ R88, R43, R86, -R88 ;  /* 0x000000562b587223 */ /* 0x000fe20000010858 */
[----:B------:R-:W-:Y:S02]  /*10190*/  HADD2.F32 R41, -RZ, R30.H0_H0 ;  /* 0x2000001eff297230 */ /* 0x000fe40000004100 */
[C---:B------:R-:W-:Y:S01]  /*101a0*/  FFMA.FTZ R47, R35.reuse, R62, -R42 ;  /* 0x0000003e232f7223 */ /* 0x040fe2000001082a */
[----:B------:R-:W-:Y:S02]  /*101b0*/  HADD2.F32 R31, -RZ, R28.H0_H0 ;  /* 0x2000001cff1f7230 */ /* 0x000fe40000004100 */
[----:B------:R-:W-:Y:S01]  /*101c0*/  FFMA.FTZ R85, R35, R66, R64 ;  /* 0x0000004223557223 */ /* 0x000fe20000010040 */
[----:B------:R-:W-:-:S02]  /*101d0*/  HADD2.F32 R34, -RZ, R34.H1_H1 ;  /* 0x30000022ff227230 */ /* 0x000fc40000004100 */
        /* <DEDUP_REMOVED lines=8> */
[----:B------:R-:W-:Y:S02]  /*10260*/  F2FP.F16.F32.PACK_AB R31, R47, R88 ;  /* 0x000000582f1f723e */ /* 0x000fe400000000ff */
        /* <DEDUP_REMOVED lines=9> */
.L_x_2858:
[----:B------:R-:W-:Y:S05]  /*10300*/  BSYNC B2 ;  /* 0x0000000000027941 */ /* 0x000fea0003800000 */
.L_x_2857:
[----:B------:R-:W-:Y:S05]  /*10310*/  @P2 BRA `(.L_x_2854) ;  /* 0x0000000400782947 */ /* 0x000fea0003800000 */
[----:B------:R-:W-:Y:S01]  /*10320*/  LEA.HI R87, R87, R166, RZ, 0x1d ;  /* 0x000000a657577211 */ /* 0x000fe200078fe8ff */
[----:B------:R-:W-:Y:S01]  /*10330*/  HADD2.F32 R41, -RZ, R78.H1_H1 ;  /* 0x3000004eff297230 */ /* 0x000fe20000004100 */
[----:B------:R-:W-:Y:S01]  /*10340*/  SHF.R.U64 R63, R36, 0x10, R37 ;  /* 0x00000010243f7819 */ /* 0x000fe20000001225 */
[--C-:B------:R-:W-:Y:S01]  /*10350*/  HADD2.F32 R42, -RZ, R76.reuse.H1_H1 ;  /* 0x3000004cff2a7230 */ /* 0x100fe20000004100 */
[----:B-1----:R-:W-:Y:S01]  /*10360*/  SHF.R.S32.HI R28, RZ, 0x1f, R87 ;  /* 0x0000001fff1c7819 */ /* 0x002fe20000011457 */
[----:B------:R-:W-:Y:S01]  /*10370*/  IMAD.SHL.U32 R29, R87, 0x8, RZ ;  /* 0x00000008571d7824 */ /* 0x000fe200078e00ff */
[----:B------:R-:W-:Y:S01]  /*10380*/  SHF.R.U32.HI R43, RZ, 0x10, R25 ;  /* 0x00000010ff2b7819 */ /* 0x000fe20000011619 */
[----:B------:R-:W-:Y:S01]  /*10390*/  HADD2.F32 R76, -RZ, R76.H0_H0 ;  /* 0x2000004cff4c7230 */ /* 0x000fe20000004100 */
[----:B------:R-:W-:Y:S01]  /*103a0*/  LEA.HI R87, R28, R87, RZ, 0x3 ;  /* 0x000000571c577211 */ /* 0x000fe200078f18ff */
[----:B------:R-:W-:Y:S01]  /*103b0*/  HADD2.F32 R78, -RZ, R78.H0_H0 ;  /* 0x2000004eff4e7230 */ /* 0x000fe20000004100 */
[----:B------:R-:W-:-:S02]  /*103c0*/  LOP3.LUT R28, R180, 0x38, R29, 0xf8, !PT ;  /* 0x00000038b41c7812 */ /* 0x000fc400078ef81d */
[----:B------:R-:W-:Y:S02]  /*103d0*/  SHF.L.U32 R87, R87, 0xa, RZ ;  /* 0x0000000a57577819 */ /* 0x000fe400000006ff */
[----:B0-----:R-:W-:Y:S02]  /*103e0*/  LOP3.LUT R32, R28, R181, RZ, 0x3c, !PT ;  /* 0x000000b51c207212 */ /* 0x001fe400078e3cff */
[----:B------:R-:W-:Y:S01]  /*103f0*/  LOP3.LUT R87, R87, 0x7fffe000, RZ, 0xc0, !PT ;  /* 0x7fffe00057577812 */ /* 0x000fe200078ec0ff */
[----:B------:R-:W0:Y:S01]  /*10400*/  LDS.128 R28, [R217] ;  /* 0x00000000d91c7984 */ /* 0x000e220000000c00 */
[----:B------:R-:W-:Y:S02]  /*10410*/  SHF.R.U32.HI R44, RZ, 0x10, R37 ;  /* 0x00000010ff2c7819 */ /* 0x000fe40000011625 */
[----:B------:R-:W-:Y:S02]  /*10420*/  IADD3 R87, R32, R87, R182 ;  /* 0x0000005720577210 */ /* 0x000fe40007ffe0b6 */
[----:B------:R-:W-:Y:S01]  /*10430*/  SHF.R.U64 R65, R24, 0x10, R25 ;  /* 0x0000001018417819 */ /* 0x000fe20000001219 */
[----:B------:R-:W-:Y:S01]  /*10440*/  HADD2.F32 R44, -RZ, R44.H0_H0 ;  /* 0x2000002cff2c7230 */ /* 0x000fe20000004100 */
[----:B------:R-:W-:Y:S01]  /*10450*/  SHF.R.U64 R61, R38, 0x10, R39 ;  /* 0x00000010263d7819 */ /* 0x000fe20000001227 */
[----:B------:R-:W-:Y:S01]  /*10460*/  IMAD R40, R87, 0x2, R2 ;  /* 0x0000000257287824 */ /* 0x000fe200078e0202 */
[----:B------:R-:W-:-:S02]  /*10470*/  SHF.R.U64 R64, R26, 0x10, R27 ;  /* 0x000000101a407819 */ /* 0x000fc4000000121b */
[----:B------:R-:W-:Y:S02]  /*10480*/  SHF.R.U32.HI R45, RZ, 0x10, R39 ;  /* 0x00000010ff2d7819 */ /* 0x000fe40000011627 */
[----:B------:R-:W1:Y:S01]  /*10490*/  LDS.128 R32, [R40+0xc400] ;  /* 0x00c4000028207984 */ /* 0x000e620000000c00 */
[----:B------:R-:W-:Y:S01]  /*104a0*/  SHF.R.U32.HI R47, RZ, 0x10, R27 ;  /* 0x00000010ff2f7819 */ /* 0x000fe2000001161b */
[--C-:B0-----:R-:W-:Y:S02]  /*104b0*/  HADD2.F32 R25, -RZ, R29.reuse.H0_H0 ;  /* 0x2000001dff197230 */ /* 0x101fe40000004100 */
[----:B------:R-:W-:Y:S02]  /*104c0*/  HADD2.F32 R24, -RZ, R28.H0_H0 ;  /* 0x2000001cff187230 */ /* 0x000fe40000004100 */
[----:B------:R-:W-:Y:S02]  /*104d0*/  HADD2.F32 R29, -RZ, R29.H1_H1 ;  /* 0x3000001dff1d7230 */ /* 0x000fe40000004100 */
        /* <DEDUP_REMOVED lines=14> */
[----:B------:R-:W-:Y:S01]  /*105c0*/  FMUL.FTZ R42, R37, R36 ;  /* 0x00000024252a7220 */ /* 0x000fe20000410000 */
[----:B------:R-:W-:Y:S02]  /*105d0*/  HADD2.F32 R38, -RZ, R34.H0_H0 ;  /* 0x20000022ff267230 */ /* 0x000fe40000004100 */
[----:B------:R-:W-:Y:S01]  /*105e0*/  FMUL.FTZ R33, R33, R78 ;  /* 0x0000004e21217220 */ /* 0x000fe20000410000 */
[----:B------:R-:W-:-:S02]  /*105f0*/  HADD2.F32 R37, -RZ, R77.H0_H0 ;  /* 0x2000004dff257230 */ /* 0x000fc40000004100 */
[C---:B------:R-:W-:Y:S01]  /*10600*/  FFMA.FTZ R78, R24.reuse, R78, -R25 ;  /* 0x0000004e184e7223 */ /* 0x040fe20000010819 */
[C---:B------:R-:W-:Y:S01]  /*10610*/  FFMA.FTZ R43, R29.reuse, R44, R42 ;  /* 0x0000002c1d2b7223 */ /* 0x040fe2000001002a */
[----:B------:R-:W-:Y:S02]  /*10620*/  HADD2.F32 R25, -RZ, R79.H0_H0 ;  /* 0x2000004fff197230 */ /* 0x000fe40000004100 */
[----:B------:R-:W-:Y:S01]  /*10630*/  FFMA.FTZ R41, R29, R36, -R62 ;  /* 0x000000241d297223 */ /* 0x000fe2000001083e */
[----:B------:R-:W-:Y:S02]  /*10640*/  HADD2.F32 R39, -RZ, R35.H0_H0 ;  /* 0x20000023ff277230 */ /* 0x000fe40000004100 */
[----:B------:R-:W-:Y:S01]  /*10650*/  FFMA.FTZ R76, R24, R76, R33 ;  /* 0x0000004c184c7223 */ /* 0x000fe20000010021 */
[----:B------:R-:W-:Y:S02]  /*10660*/  HADD2.F32 R42, -RZ, R77.H1_H1 ;  /* 0x3000004dff2a7230 */ /* 0x000fe40000004100 */
[----:B------:R-:W-:Y:S01]  /*10670*/  FMUL.FTZ R29, R38, R37 ;  /* 0x00000025261d7220 */ /* 0x000fe20000410000 */
[----:B------:R-:W-:-:S02]  /*10680*/  HADD2.F32 R24, -RZ, R79.H1_H1 ;  /* 0x3000004fff187230 */ /* 0x000fc40000004100 */
[-C--:B------:R-:W-:Y:S01]  /*10690*/  FMUL.FTZ R33, R38, R25.reuse ;  /* 0x0000001926217220 */ /* 0x080fe20000410000 */
[----:B------:R-:W-:Y:S02]  /*106a0*/  HADD2.F32 R35, -RZ, R35.H1_H1 ;  /* 0x30000023ff237230 */ /* 0x000fe40000004100 */
[C---:B------:R-:W-:Y:S01]  /*106b0*/  FFMA.FTZ R44, R26.reuse, R25, -R29 ;  /* 0x000000191a2c7223 */ /* 0x040fe2000001081d */
[----:B------:R-:W-:Y:S02]  /*106c0*/  HADD2.F32 R38, -RZ, R45.H0_H0 ;  /* 0x2000002dff267230 */ /* 0x000fe40000004100 */
[C---:B------:R-:W-:Y:S01]  /*106d0*/  FMUL.FTZ R62, R39.reuse, R42 ;  /* 0x0000002a273e7220 */ /* 0x040fe20000410000 */
[----:B------:R-:W-:Y:S02]  /*106e0*/  HADD2.F32 R36, -RZ, R47.H0_H0 ;  /* 0x2000002fff247230 */ /* 0x000fe40000004100 */
[-C--:B------:R-:W-:Y:S01]  /*106f0*/  FMUL.FTZ R25, R39, R24.reuse ;  /* 0x0000001827197220 */ /* 0x080fe20000410000 */
        /* <DEDUP_REMOVED lines=32> */
.L_x_2854:
[----:B------:R-:W-:Y:S05]  /*10900*/  BSYNC B1 ;  /* 0x0000000000017941 */ /* 0x000fea0003800000 */
.L_x_2853:
        /* <DEDUP_REMOVED lines=11> */
[----:B------:R-:W-:Y:S01]  /*109c0*/  HADD2.F32 R38, -RZ, R81.H1_H1 ;  /* 0x30000051ff267230 */ /* 0x000fe20000004100 */
[----:B------:R-:W-:Y:S01]  /*109d0*/  SHF.R.S32.HI R27, RZ, 0x1f, R24 ;  /* 0x0000001fff1b7819 */ /* 0x000fe20000011418 */
[----:B------:R-:W-:Y:S01]  /*109e0*/  IMAD.SHL.U32 R25, R24, 0x8, RZ ;  /* 0x0000000818197824 */ /* 0x000fe200078e00ff */
[----:B------:R-:W-:Y:S01]  /*109f0*/  SHF.R.U64 R60, R48, 0x10, R49 ;  /* 0x00000010303c7819 */ /* 0x000fe20000001231 */
[----:B------:R-:W-:Y:S01]  /*10a00*/  HADD2.F32 R40, -RZ, R40.H0_H0 ;  /* 0x20000028ff287230 */ /* 0x000fe20000004100 */
[----:B------:R-:W-:Y:S01]  /*10a10*/  LEA.HI R27, R27, R24, RZ, 0x3 ;  /* 0x000000181b1b7211 */ /* 0x000fe200078f18ff */
[----:B------:R-:W-:Y:S01]  /*10a20*/  HADD2.F32 R75, -RZ, R75.H0_H0 ;  /* 0x2000004bff4b7230 */ /* 0x000fe20000004100 */
[----:B------:R-:W-:Y:S01]  /*10a30*/  LOP3.LUT R25, R176, 0x38, R25, 0xf8, !PT ;  /* 0x00000038b0197812 */ /* 0x000fe200078ef819 */
[----:B------:R-:W-:Y:S01]  /*10a40*/  HADD2.F32 R81, -RZ, R81.H0_H0 ;  /* 0x20000051ff517230 */ /* 0x000fe20000004100 */
[----:B------:R-:W-:-:S02]  /*10a50*/  SHF.L.U32 R27, R27, 0xa, RZ ;  /* 0x0000000a1b1b7819 */ /* 0x000fc400000006ff */
[----:B------:R-:W-:Y:S02]  /*10a60*/  LOP3.LUT R28, R25, R220, RZ, 0x3c, !PT ;  /* 0x000000dc191c7212 */ /* 0x000fe400078e3cff */
[----:B------:R-:W-:Y:S02]  /*10a70*/  LOP3.LUT R29, R27, 0x7fffe000, RZ, 0xc0, !PT ;  /* 0x7fffe0001b1d7812 */ /* 0x000fe400078ec0ff */
[----:B------:R-:W0:Y:S01]  /*10a80*/  LDS.128 R24, [R218] ;  /* 0x00000000da187984 */ /* 0x000e220000000c00 */
[----:B------:R-:W-:Y:S02]  /*10a90*/  SHF.R.U64 R47, R4, 0x10, R5 ;  /* 0x00000010042f7819 */ /* 0x000fe40000001205 */
[----:B------:R-:W-:Y:S02]  /*10aa0*/  IADD3 R29, R28, R29, R183 ;  /* 0x0000001d1c1d7210 */ /* 0x000fe40007ffe0b7 */
[----:B------:R-:W-:Y:S02]  /*10ab0*/  SHF.R.U32.HI R49, RZ, 0x10, R49 ;  /* 0x00000010ff317819 */ /* 0x000fe40000011631 */
        /* <DEDUP_REMOVED lines=16> */
[CC--:B------:R-:W-:Y:S01]  /*10bc0*/  FMUL.FTZ R42, R34.reuse, R39.reuse ;  /* 0x00000027222a7220 */ /* 0x0c0fe20000410000 */
[-C--:B------:R-:W-:Y:S01]  /*10bd0*/  FMUL.FTZ R44, R34, R38.reuse ;  /* 0x00000026222c7220 */ /* 0x080fe20000410000 */
[----:B------:R-:W-:Y:S02]  /*10be0*/  HADD2.F32 R34, -RZ, R49.H0_H0 ;  /* 0x20000031ff227230 */ /* 0x000fe40000004100 */
[----:B------:R-:W-:Y:S01]  /*10bf0*/  FFMA.FTZ R42, R5, R38, -R42 ;  /* 0x00000026052a7223 */ /* 0x000fe2000001082a */
[----:B------:R-:W-:Y:S01]  /*10c00*/  FMUL.FTZ R38, R35, R40 ;  /* 0x0000002823267220 */ /* 0x000fe20000410000 */
[----:B------:R-:W-:Y:S01]  /*10c10*/  FFMA.FTZ R44, R5, R39, R44 ;  /* 0x00000027052c7223 */ /* 0x000fe2000001002c */
[----:B------:R-:W-:Y:S01]  /*10c20*/  FMUL.FTZ R5, R29, R75 ;  /* 0x0000004b1d057220 */ /* 0x000fe20000410000 */
[-C--:B------:R-:W-:Y:S01]  /*10c30*/  FMUL.FTZ R46, R35, R34.reuse ;  /* 0x00000022232e7220 */ /* 0x080fe20000410000 */
[----:B------:R-:W-:Y:S01]  /*10c40*/  FFMA.FTZ R39, R25, R34, -R38 ;  /* 0x0000002219277223 */ /* 0x000fe20000010826 */
[----:B------:R-:W-:Y:S01]  /*10c50*/  FMUL.FTZ R34, R29, R81 ;  /* 0x000000511d227220 */ /* 0x000fe20000410000 */
[----:B------:R-:W-:-:S02]  /*10c60*/  HADD2.F32 R35, -RZ, R80.H0_H0 ;  /* 0x20000050ff237230 */ /* 0x000fc40000004100 */
[C---:B------:R-:W-:Y:S01]  /*10c70*/  FFMA.FTZ R81, R4.reuse, R81, -R5 ;  /* 0x0000005104517223 */ /* 0x040fe20000010805 */
[----:B------:R-:W-:Y:S02]  /*10c80*/  HADD2.F32 R36, -RZ, R30.H0_H0 ;  /* 0x2000001eff247230 */ /* 0x000fe40000004100 */
[----:B------:R-:W-:Y:S01]  /*10c90*/  FFMA.FTZ R41, R25, R40, R46 ;  /* 0x0000002819297223 */ /* 0x000fe2000001002e */
[----:B------:R-:W-:Y:S02]  /*10ca0*/  HADD2.F32 R37, -RZ, R31.H0_H0 ;  /* 0x2000001fff257230 */ /* 0x000fe40000004100 */
[----:B------:R-:W-:Y:S01]  /*10cb0*/  FFMA.FTZ R75, R4, R75, R34 ;  /* 0x0000004b044b7223 */ /* 0x000fe20000010022 */
[----:B------:R-:W-:Y:S02]  /*10cc0*/  HADD2.F32 R5, -RZ, R82.H0_H0 ;  /* 0x20000052ff057230 */ /* 0x000fe40000004100 */
[----:B------:R-:W-:Y:S01]  /*10cd0*/  FMUL.FTZ R25, R36, R35 ;  /* 0x0000002324197220 */ /* 0x000fe20000410000 */
[----:B------:R-:W-:-:S02]  /*10ce0*/  HADD2.F32 R80, -RZ, R80.H1_H1 ;  /* 0x30000050ff507230 */ /* 0x000fc40000004100 */
[----:B------:R-:W-:Y:S02]  /*10cf0*/  HADD2.F32 R82, -RZ, R82.H1_H1 ;  /* 0x30000052ff527230 */ /* 0x000fe40000004100 */
[-C--:B------:R-:W-:Y:S01]  /*10d00*/  FMUL.FTZ R29, R36, R5.reuse ;  /* 0x00000005241d7220 */ /* 0x080fe20000410000 */
[----:B------:R-:W-:Y:S02]  /*10d10*/  HADD2.F32 R31, -RZ, R31.H1_H1 ;  /* 0x3000001fff1f7230 */ /* 0x000fe40000004100 */
[C---:B------:R-:W-:Y:S01]  /*10d20*/  FMUL.FTZ R38, R37.reuse, R80 ;  /* 0x0000005025267220 */ /* 0x040fe20000410000 */
[----:B------:R-:W-:Y:S02]  /*10d30*/  HADD2.F32 R34, -RZ, R43.H0_H0 ;  /* 0x2000002bff227230 */ /* 0x000fe40000004100 */
[----:B------:R-:W-:Y:S01]  /*10d40*/  FMUL.FTZ R37, R37, R82 ;  /* 0x0000005225257220 */ /* 0x000fe20000410000 */
[----:B------:R-:W-:Y:S02]  /*10d50*/  HADD2.F32 R4, -RZ, R50.H0_H0 ;  /* 0x20000032ff047230 */ /* 0x000fe40000004100 */
[C---:B------:R-:W-:Y:S01]  /*10d60*/  FFMA.FTZ R36, R6.reuse, R5, -R25 ;  /* 0x0000000506247223 */ /* 0x040fe20000010819 */
[----:B------:R-:W-:Y:S01]  /*10d70*/  FFMA.FTZ R35, R6, R35, R29 ;  /* 0x0000002306237223 */ /* 0x000fe2000001001d */
[----:B------:R-:W-:-:S02]  /*10d80*/  HADD2.F32 R28, -RZ, R28.H1_H1 ;  /* 0x3000001cff1c7230 */ /* 0x000fc40000004100 */
[----:B------:R-:W-:Y:S01]  /*10d90*/  FMUL.FTZ R6, R31, R34 ;  /* 0x000000221f067220 */ /* 0x000fe20000410000 */
[----:B------:R-:W-:Y:S02]  /*10da0*/  HADD2.F32 R30, -RZ, R30.H1_H1 ;  /* 0x3000001eff1e7230 */ /* 0x000fe40000004100 */
[C---:B------:R-:W-:Y:S01]  /*10db0*/  FFMA.FTZ R38, R7.reuse, R82, -R38 ;  /* 0x0000005207267223 */ /* 0x040fe20000010826 */
        /* <DEDUP_REMOVED lines=27> */
.L_x_2860:
[----:B------:R-:W-:Y:S05]  /*10f70*/  BSYNC B1 ;  /* 0x0000000000017941 */ /* 0x000fea0003800000 */
.L_x_2859:
        /* <DEDUP_REMOVED lines=12> */
[----:B------:R-:W-:Y:S02]  /*11040*/  SHF.L.U32 R7, R7, 0xa, RZ ;  /* 0x0000000a07077819 */ /* 0x000fe400000006ff */
[----:B--2---:R-:W-:Y:S02]  /*11050*/  LOP3.LUT R24, R5, R220, RZ, 0x3c, !PT ;  /* 0x000000dc05187212 */ /* 0x004fe400078e3cff */
[----:B------:R-:W-:Y:S02]  /*11060*/  LOP3.LUT R25, R7, 0x7fffe000, RZ, 0xc0, !PT ;  /* 0x7fffe00007197812 */ /* 0x000fe400078ec0ff */
[----:B------:R-:W0:Y:S01]  /*11070*/  LDS.128 R4, [R216] ;  /* 0x00000000d8047984 */ /* 0x000e220000000c00 */
[----:B------:R-:W-:Y:S02]  /*11080*/  SHF.R.U64 R45, R8, 0x10, R9 ;  /* 0x00000010082d7819 */ /* 0x000fe40000001209 */
[----:B------:R-:W-:Y:S02]  /*11090*/  IADD3 R25, R24, R25, R183 ;  /* 0x0000001918197210 */ /* 0x000fe40007ffe0b7 */
[----:B------:R-:W-:-:S02]  /*110a0*/  SHF.R.U32.HI R52, RZ, 0x10, R53 ;  /* 0x00000010ff347819 */ /* 0x000fc40000011635 */
[----:B------:R-:W-:Y:S01]  /*110b0*/  SHF.R.U64 R43, R10, 0x10, R11 ;  /* 0x000000100a2b7819 */ /* 0x000fe2000000120b */
[----:B------:R-:W-:Y:S01]  /*110c0*/  IMAD R28, R25, 0x2, R2 ;  /* 0x00000002191c7824 */ /* 0x000fe200078e0202 */
[--C-:B------:R-:W-:Y:S02]  /*110d0*/  SHF.R.U64 R46, R54, 0x10, R55.reuse ;  /* 0x00000010362e7819 */ /* 0x100fe40000001237 */
[----:B------:R-:W-:Y:S02]  /*110e0*/  SHF.R.U32.HI R54, RZ, 0x10, R55 ;  /* 0x00000010ff367819 */ /* 0x000fe40000011637 */
        /* <DEDUP_REMOVED lines=13> */
[----:B------:R-:W-:Y:S01]  /*111c0*/  FMUL.FTZ R39, R29, R34 ;  /* 0x000000221d277220 */ /* 0x000fe20000410000 */
        /* <DEDUP_REMOVED lines=8> */
[C---:B------:R-:W-:Y:S01]  /*11250*/  FMUL.FTZ R30, R25.reuse, R34 ;  /* 0x00000022191e7220 */ /* 0x040fe20000410000 */
[----:B------:R-:W-:Y:S02]  /*11260*/  HADD2.F32 R31, -RZ, R26.H0_H0 ;  /* 0x2000001aff1f7230 */ /* 0x000fe40000004100 */
[-C--:B------:R-:W-:Y:S01]  /*11270*/  FMUL.FTZ R25, R25, R8.reuse ;  /* 0x0000000819197220 */ /* 0x080fe20000410000 */
[----:B------:R-:W-:Y:S02]  /*11280*/  HADD2.F32 R29, -RZ, R70.H0_H0 ;  /* 0x20000046ff1d7230 */ /* 0x000fe40000004100 */
[----:B------:R-:W-:Y:S01]  /*11290*/  FFMA.FTZ R35, R5, R8, -R30 ;  /* 0x0000000805237223 */ /* 0x000fe2000001081e */
[----:B------:R-:W-:Y:S01]  /*112a0*/  FFMA.FTZ R40, R9, R36, R40 ;  /* 0x0000002409287223 */ /* 0x000fe20000010028 */
[----:B------:R-:W-:-:S02]  /*112b0*/  HADD2.F32 R8, -RZ, R73.H0_H0 ;  /* 0x20000049ff087230 */ /* 0x000fc40000004100 */
[----:B------:R-:W-:Y:S01]  /*112c0*/  FFMA.FTZ R36, R5, R34, R25 ;  /* 0x0000002205247223 */ /* 0x000fe20000010019 */
[----:B------:R-:W-:Y:S02]  /*112d0*/  HADD2.F32 R33, -RZ, R27.H0_H0 ;  /* 0x2000001bff217230 */ /* 0x000fe40000004100 */
        /* <DEDUP_REMOVED lines=8> */
[-C--:B------:R-:W-:Y:S01]  /*11360*/  FMUL.FTZ R33, R33, R30.reuse ;  /* 0x0000001e21217220 */ /* 0x080fe20000410000 */
[----:B------:R-:W-:Y:S02]  /*11370*/  HADD2.F32 R8, -RZ, R54.H0_H0 ;  /* 0x20000036ff087230 */ /* 0x000fe40000004100 */
[C---:B------:R-:W-:Y:S01]  /*11380*/  FFMA.FTZ R42, R11.reuse, R30, -R42 ;  /* 0x0000001e0b2a7223 */ /* 0x040fe2000001082a */
[----:B------:R-:W-:Y:S02]  /*11390*/  HADD2.F32 R24, -RZ, R24.H1_H1 ;  /* 0x30000018ff187230 */ /* 0x000fe40000004100 */
[----:B------:R-:W-:Y:S01]  /*113a0*/  FFMA.FTZ R33, R11, R70, R33 ;  /* 0x000000460b217223 */ /* 0x000fe20000010021 */
[C---:B------:R-:W-:Y:S01]  /*113b0*/  FMUL.FTZ R44, R27.reuse, R34 ;  /* 0x000000221b2c7220 */ /* 0x040fe20000410000 */
[----:B------:R-:W-:Y:S01]  /*113c0*/  FMUL.FTZ R30, R27, R8 ;  /* 0x000000081b1e7220 */ /* 0x000fe20000410000 */
[----:B------:R-:W-:-:S02]  /*113d0*/  HADD2.F32 R11, -RZ, R45.H0_H0 ;  /* 0x2000002dff0b7230 */ /* 0x000fc40000004100 */
[----:B------:R-:W-:Y:S01]  /*113e0*/  FFMA.FTZ R10, R10, R29, R9 ;  /* 0x0000001d0a0a7223 */ /* 0x000fe20000010009 */
[----:B------:R-:W-:Y:S02]  /*113f0*/  HADD2.F32 R5, -RZ, R47.H0_H0 ;  /* 0x2000002fff057230 */ /* 0x000fe40000004100 */
[C---:B------:R-:W-:Y:S01]  /*11400*/  FFMA.FTZ R41, R7.reuse, R8, -R44 ;  /* 0x0000000807297223 */ /* 0x040fe2000001082c */
[----:B------:R-:W-:Y:S02]  /*11410*/  HADD2.F32 R26, -RZ, R26.H1_H1 ;  /* 0x3000001aff1a7230 */ /* 0x000fe40000004100 */
[----:B------:R-:W-:Y:S01]  /*11420*/  FFMA.FTZ R30, R7, R34, R30 ;  /* 0x00000022071e7223 */ /* 0x000fe2000001001e */
[----:B------:R-:W-:Y:S02]  /*11430*/  HADD2.F32 R25, -RZ, R43.H0_H0 ;  /* 0x2000002bff197230 */ /* 0x000fe40000004100 */
[----:B------:R-:W-:Y:S01]  /*11440*/  FMUL.FTZ R7, R24, R11 ;  /* 0x0000000b18077220 */ /* 0x000fe20000410000 */
[----:B------:R-:W-:-:S02]  /*11450*/  HADD2.F32 R9, -RZ, R46.H0_H0 ;  /* 0x2000002eff097230 */ /* 0x000fc40000004100 */
[----:B------:R-:W-:Y:S01]  /*11460*/  FMUL.FTZ R24, R24, R5 ;  /* 0x0000000518187220 */ /* 0x000fe20000410000 */
[----:B------:R-:W-:Y:S02]  /*11470*/  HADD2.F32 R6, -RZ, R6.H1_H1 ;  /* 0x30000006ff067230 */ /* 0x000fe40000004100 */
[----:B------:R-:W-:Y:S01]  /*11480*/  FMUL.FTZ R29, R26, R25 ;  /* 0x000000191a1d7220 */ /* 0x000fe20000410000 */
[----:B------:R-:W-:Y:S01]  /*11490*/  FFMA.FTZ R8, R4, R5, -R7 ;  /* 0x0000000504087223 */ /* 0x000fe20000010807 */
[----:B------:R-:W-:Y:S01]  /*114a0*/  FMUL.FTZ R26, R26, R9 ;  /* 0x000000091a1a7220 */ /* 0x000fe20000410000 */
[----:B------:R-:W-:Y:S01]  /*114b0*/  FFMA.FTZ R27, R4, R11, R24 ;  /* 0x0000000b041b7223 */ /* 0x000fe20000010018 */
[C---:B------:R-:W-:Y:S01]  /*114c0*/  FFMA.FTZ R24, R6.reuse, R9, -R29 ;  /* 0x0000000906187223 */ /* 0x040fe2000001081d */
[----:B------:R-:W-:Y:S01]  /*114d0*/  F2FP.F16.F32.PACK_AB R7, R41, R42 ;  /* 0x0000002a2907723e */ /* 0x000fe200000000ff */
        /* <DEDUP_REMOVED lines=10> */
.L_x_2862:
[----:B------:R-:W-:Y:S05]  /*11580*/  BSYNC B1 ;  /* 0x0000000000017941 */ /* 0x000fea0003800000 */
.L_x_2861:
[----:B------:R-:W-:Y:S05]  /*11590*/  @P2 BRA `(.L_x_2834) ;  /* 0x0000000400782947 */ /* 0x000fea0003800000 */
[----:B------:R-:W-:Y:S01]  /*115a0*/  LEA.HI R32, R32, R166, RZ, 0x1d ;  /* 0x000000a620207211 */ /* 0x000fe200078fe8ff */
[--C-:B--2---:R-:W-:Y:S01]  /*115b0*/  HADD2.F32 R29, -RZ, R20.reuse.H1_H1 ;  /* 0x30000014ff1d7230 */ /* 0x104fe20000004100 */
[--C-:B------:R-:W-:Y:S01]  /*115c0*/  SHF.R.U64 R41, R56, 0x10, R57.reuse ;  /* 0x0000001038297819 */ /* 0x100fe20000001239 */
[--C-:B------:R-:W-:Y:S01]  /*115d0*/  HADD2.F32 R31, -RZ, R3.reuse.H0_H0 ;  /* 0x20000003ff1f7230 */ /* 0x100fe20000004100 */
[----:B01----:R-:W-:Y:S01]  /*115e0*/  SHF.R.S32.HI R7, RZ, 0x1f, R32 ;  /* 0x0000001fff077819 */ /* 0x003fe20000011420 */
[----:B------:R-:W-:Y:S01]  /*115f0*/  IMAD.SHL.U32 R5, R32, 0x8, RZ ;  /* 0x0000000820057824 */ /* 0x000fe200078e00ff */
[----:B------:R-:W-:Y:S01]  /*11600*/  SHF.R.U32.HI R56, RZ, 0x10, R57 ;  /* 0x00000010ff387819 */ /* 0x000fe20000011639 */
[----:B------:R-:W-:Y:S01]  /*11610*/  HADD2.F32 R30, -RZ, R3.H1_H1 ;  /* 0x30000003ff1e7230 */ /* 0x000fe20000004100 */
[----:B------:R-:W-:Y:S01]  /*11620*/  LEA.HI R7, R7, R32, RZ, 0x3 ;  /* 0x0000002007077211 */ /* 0x000fe200078f18ff */
[----:B------:R-:W-:Y:S01]  /*11630*/  HADD2.F32 R20, -RZ, R20.H0_H0 ;  /* 0x20000014ff147230 */ /* 0x000fe20000004100 */
[----:B------:R-:W-:Y:S01]  /*11640*/  LOP3.LUT R5, R176, 0x38, R5, 0xf8, !PT ;  /* 0x00000038b0057812 */ /* 0x000fe200078ef805 */
[--C-:B------:R-:W-:Y:S01]  /*11650*/  HADD2.F32 R3, -RZ, R21.reuse.H0_H0 ;  /* 0x20000015ff037230 */ /* 0x100fe20000004100 */
[----:B------:R-:W-:Y:S01]  /*11660*/  SHF.L.U32 R7, R7, 0xa, RZ ;  /* 0x0000000a07077819 */ /* 0x000fe200000006ff */
[----:B------:R-:W-:Y:S01]  /*11670*/  HADD2.F32 R21, -RZ, R21.H1_H1 ;  /* 0x30000015ff157230 */ /* 0x000fe20000004100 */
[----:B------:R-:W-:-:S02]  /*11680*/  LOP3.LUT R8, R5, R220, RZ, 0x3c, !PT ;  /* 0x000000dc05087212 */ /* 0x000fc400078e3cff */
[----:B------:R-:W-:Y:S02]  /*11690*/  LOP3.LUT R9, R7, 0x7fffe000, RZ, 0xc0, !PT ;  /* 0x7fffe00007097812 */ /* 0x000fe400078ec0ff */
[----:B------:R-:W0:Y:S01]  /*116a0*/  LDS.128 R4, [R215] ;  /* 0x00000000d7047984 */ /* 0x000e220000000c00 */
[----:B------:R-:W-:Y:S02]  /*116b0*/  SHF.R.U32.HI R32, RZ, 0x10, R13 ;  /* 0x00000010ff207819 */ /* 0x000fe4000001160d */
[----:B------:R-:W-:Y:S02]  /*116c0*/  IADD3 R9, R8, R9, R183 ;  /* 0x0000000908097210 */ /* 0x000fe40007ffe0b7 */
[----:B------:R-:W-:Y:S01]  /*116d0*/  SHF.R.U64 R39, R12, 0x10, R13 ;  /* 0x000000100c277819 */ /* 0x000fe2000000120d */
[----:B------:R-:W-:Y:S01]  /*116e0*/  HADD2.F32 R32, -RZ, R32.H0_H0 ;  /* 0x20000020ff207230 */ /* 0x000fe20000004100 */
        /* <DEDUP_REMOVED lines=22> */
[----:B------:R-:W-:Y:S02]  /*11850*/  HADD2.F32 R27, -RZ, R10.H0_H0 ;  /* 0x2000000aff1b7230 */ /* 0x000fe40000004100 */
[----:B------:R-:W-:Y:S01]  /*11860*/  FMUL.FTZ R36, R26, R25 ;  /* 0x000000191a247220 */ /* 0x000fe20000410000 */
[C---:B------:R-:W-:Y:S01]  /*11870*/  FMUL.FTZ R26, R9.reuse, R30 ;  /* 0x0000001e091a7220 */ /* 0x040fe20000410000 */
[----:B------:R-:W-:Y:S01]  /*11880*/  FMUL.FTZ R9, R9, R20 ;  /* 0x0000001409097220 */ /* 0x000fe20000410000 */
[----:B------:R-:W-:-:S02]  /*11890*/  HADD2.F32 R12, -RZ, R0.H1_H1 ;  /* 0x30000000ff0c7230 */ /* 0x000fc40000004100 */
[----:B------:R-:W-:Y:S01]  /*118a0*/  FFMA.FTZ R36, R13, R32, R36 ;  /* 0x000000200d247223 */ /* 0x000fe20000010024 */
[C---:B------:R-:W-:Y:S01]  /*118b0*/  FFMA.FTZ R26, R5.reuse, R20, -R26 ;  /* 0x00000014051a7223 */ /* 0x040fe2000001081a */
[----:B------:R-:W-:Y:S01]  /*118c0*/  FFMA.FTZ R30, R5, R30, R9 ;  /* 0x0000001e051e7223 */ /* 0x000fe20000010009 */
[--C-:B------:R-:W-:Y:S02]  /*118d0*/  HADD2.F32 R28, -RZ, R11.reuse.H0_H0 ;  /* 0x2000000bff1c7230 */ /* 0x100fe40000004100 */
[C---:B------:R-:W-:Y:S01]  /*118e0*/  FMUL.FTZ R9, R27.reuse, R12 ;  /* 0x0000000c1b097220 */ /* 0x040fe20000410000 */
[----:B------:R-:W-:Y:S02]  /*118f0*/  HADD2.F32 R5, -RZ, R0.H0_H0 ;  /* 0x20000000ff057230 */ /* 0x000fe40000004100 */
[----:B------:R-:W-:Y:S01]  /*11900*/  FMUL.FTZ R27, R27, R3 ;  /* 0x000000031b1b7220 */ /* 0x000fe20000410000 */
[----:B------:R-:W-:Y:S02]  /*11910*/  HADD2.F32 R11, -RZ, R11.H1_H1 ;  /* 0x3000000bff0b7230 */ /* 0x000fe40000004100 */
[----:B------:R-:W-:Y:S01]  /*11920*/  FFMA.FTZ R34, R13, R25, -R34 ;  /* 0x000000190d227223 */ /* 0x000fe20000010822 */
[----:B------:R-:W-:-:S02]  /*11930*/  HADD2.F32 R20, -RZ, R37.H0_H0 ;  /* 0x20000025ff147230 */ /* 0x000fc40000004100 */
[C---:B------:R-:W-:Y:S01]  /*11940*/  FMUL.FTZ R32, R28.reuse, R5 ;  /* 0x000000051c207220 */ /* 0x040fe20000410000 */
[----:B------:R-:W-:Y:S02]  /*11950*/  HADD2.F32 R0, -RZ, R58.H0_H0 ;  /* 0x2000003aff007230 */ /* 0x000fe40000004100 */
[----:B------:R-:W-:Y:S01]  /*11960*/  FMUL.FTZ R28, R28, R21 ;  /* 0x000000151c1c7220 */ /* 0x000fe20000410000 */
[C---:B------:R-:W-:Y:S01]  /*11970*/  FFMA.FTZ R25, R14.reuse, R3, -R9 ;  /* 0x000000030e197223 */ /* 0x040fe20000010809 */
[----:B------:R-:W-:Y:S01]  /*11980*/  FFMA.FTZ R27, R14, R12, R27 ;  /* 0x0000000c0e1b7223 */ /* 0x000fe2000001001b */
[C---:B------:R-:W-:Y:S01]  /*11990*/  FMUL.FTZ R12, R11.reuse, R20 ;  /* 0x000000140b0c7220 */ /* 0x040fe20000410000 */
[----:B------:R-:W-:Y:S01]  /*119a0*/  FMUL.FTZ R14, R11, R0 ;  /* 0x000000000b0e7220 */ /* 0x000fe20000410000 */
[----:B------:R-:W-:Y:S02]  /*119b0*/  HADD2.F32 R8, -RZ, R8.H1_H1 ;  /* 0x30000008ff087230 */ /* 0x000fe40000004100 */
[----:B------:R-:W-:Y:S01]  /*119c0*/  FFMA.FTZ R28, R15, R5, R28 ;  /* 0x000000050f1c7223 */ /* 0x000fe2000001001c */
[----:B------:R-:W-:-:S02]  /*119d0*/  HADD2.F32 R10, -RZ, R10.H1_H1 ;  /* 0x3000000aff0a7230 */ /* 0x000fc40000004100 */
[----:B------:R-:W-:Y:S01]  /*119e0*/  FFMA.FTZ R32, R15, R21, -R32 ;  /* 0x000000150f207223 */ /* 0x000fe20000010820 */
        /* <DEDUP_REMOVED lines=25> */
.L_x_2834:
[----:B------:R-:W-:Y:S05]  /*11b80*/  BSYNC B0 ;  /* 0x0000000000007941 */ /* 0x000fea0003800000 */
.L_x_2812:
        /* <DEDUP_REMOVED lines=8> */
.L_x_2810:
[----:B01234-:R-:W2:Y:S02]  /*11c10*/  LDL R0, [R1+0x30] ;  /* 0x0000300001007983 */ /* 0x01fea40000100800 */
[----:B--2---:R-:W-:-:S13]  /*11c20*/  R2UR UR4, R0 ;  /* 0x00000000000472ca */ /* 0x004fda00000e0000 */
[----:B------:R-:W-:-:S05]  /*11c30*/  IMAD.U32 R0, RZ, RZ, UR4 ;  /* 0x00000004ff007e24 */ /* 0x000fca000f8e00ff */
[----:B------:R-:W-:-:S13]  /*11c40*/  ISETP.NE.AND P0, PT, R0, 0x3, PT ;  /* 0x000000030000780c */ /* 0x000fda0003f05270 */
[----:B------:R-:W-:Y:S05]  /*11c50*/  @!P0 BRA `(.L_x_2863) ;  /* 0x0000000000048947 */ /* 0x000fea0003800000 */
[----:B------:R-:W-:Y:S01]  /*11c60*/  BPT.TRAP 0x1 ;  /* 0x000000040000795c */ /* 0x000fe20000300000 */
.L_x_2863:
[----:B------:R-:W-:Y:S02]  /*11c70*/  LEA R0, R162, R2, 0x3 ;  /* 0x00000002a2007211 */ /* 0x000fe400078e18ff */
[----:B------:R-:W-:-:S04]  /*11c80*/  SHF.L.U32 R3, R167, 0x1f, RZ ;  /* 0x0000001fa7037819 */ /* 0x000fc800000006ff */
[----:B------:R0:W1:Y:S01]  /*11c90*/  SYNCS.PHASECHK.TRANS64.TRYWAIT P1, [R0+URZ+0x2a830], R3 ;  /* 0x02a83003000075a7 */ /* 0x000062000802017f */
[----:B------:R-:W-:Y:S05]  /*11ca0*/  @!P0 BRA `(.L_x_2864) ;  /* 0x0000000000048947 */ /* 0x000fea0003800000 */
[----:B------:R-:W-:Y:S01]  /*11cb0*/  BPT.TRAP 0x1 ;  /* 0x000000040000795c */ /* 0x000fe20000300000 */
.L_x_2864:
[----:B-1----:R-:W-:Y:S05]  /*11cc0*/  @P1 BRA `(.L_x_2865) ;  /* 0x0000000000081947 */ /* 0x002fea0003800000 */
[----:B------:R-:W1:Y:S02]  /*11cd0*/  SYNCS.PHASECHK.TRANS64.TRYWAIT P1, [R0+URZ+0x2a830], R3 ;  /* 0x02a83003000075a7 */ /* 0x000e64000802017f */
[----:B-1----:R-:W-:Y:S05]  /*11ce0*/  @!P1 BRA `(.L_x_2866) ;  /* 0x0000012400bc9947 */ /* 0x002fea0003800000 */
.L_x_2865:
[----:B------:R-:W-:Y:S05]  /*11cf0*/  WARPSYNC.ALL ;  /* 0x0000000000007948 */ /* 0x000fea0003800000 */
[----:B01----:R-:W-:Y:S01]  /*11d00*/  VIADD R3, R2, 0x18400 ;  /* 0x0001840002037836 */ /* 0x003fe20000000000 */
[----:B------:R-:W-:Y:S01]  /*11d10*/  R2UR UR4, R68 ;  /* 0x00000000440472ca */ /* 0x000fe200000e0000 */
[----:B------:R-:W-:Y:S01]  /*11d20*/  IMAD.MOV.U32 R5, RZ, RZ, 0x40000040 ;  /* 0x40000040ff057424 */ /* 0x000fe200078e00ff */
[----:B------:R-:W-:Y:S01]  /*11d30*/  WARPGROUP.ARRIVE ;  /* 0x00000000000079c5 */ /* 0x000fe20000000000 */
[----:B------:R-:W-:Y:S01]  /*11d40*/  UMOV UR9, 0x40000040 ;  /* 0x4000004000097882 */ /* 0x000fe20000000000 */
[----:B------:R-:W-:Y:S01]  /*11d50*/  SHF.R.U32.HI R3, RZ, 0x4, R3 ;  /* 0x00000004ff037819 */ /* 0x000fe20000011603 */
[----:B------:R-:W-:Y:S01]  /*11d60*/  IMAD.U32 R11, RZ, RZ, UR9 ;  /* 0x00000009ff0b7e24 */ /* 0x000fe2000f8e00ff */
        /* <DEDUP_REMOVED lines=17> */
[----:B------:R-:W-:Y:S01]  /*11e80*/  UIADD3 UR56, UR4, 0x404, URZ ;  /* 0x0000040404387890 */ /* 0x000fe2000fffe03f */
[----:B------:R-:W-:Y:S01]  /*11e90*/  MOV R10, UR8 ;  /* 0x00000008000a7c02 */ /* 0x000fe20008000f00 */
[----:B------:R-:W-:-:S02]  /*11ea0*/  UIADD3 UR52, UR4, 0x406, URZ ;  /* 0x0000040604347890 */ /* 0x000fc4000fffe03f */
[----:B------:R-:W-:Y:S02]  /*11eb0*/  UIADD3 UR48, UR4, 0x800, URZ ;  /* 0x0000080004307890 */ /* 0x000fe4000fffe03f */
[----:B------:R0:W-:Y:S01]  /*11ec0*/  STL.64 [R1+0x28], R10 ;  /* 0x0000280a01007387 */ /* 0x0001e20000100a00 */
[----:B------:R-:W-:Y:S02]  /*11ed0*/  UIADD3 UR44, UR4, 0x802, URZ ;  /* 0x00000802042c7890 */ /* 0x000fe4000fffe03f */
[----:B------:R-:W-:Y:S02]  /*11ee0*/  UIADD3 UR40, UR4, 0x804, URZ ;  /* 0x0000080404287890 */ /* 0x000fe4000fffe03f */
[----:B------:R-:W-:Y:S01]  /*11ef0*/  UIADD3 UR36, UR4, 0x806, URZ ;  /* 0x0000080604247890 */ /* 0x000fe2000fffe03f */
[----:B------:R-:W-:Y:S01]  /*11f00*/  HGMMA.64x96x16.F32 R24, gdesc[UR8], RZ, !UPT, gsb0 ;  /* 0x01600000081879f0 */ /* 0x000fe2000c0008ff */
[----:B------:R-:W-:Y:S01]  /*11f10*/  R2UR UR10, R8 ;  /* 0x00000000080a72ca */ /* 0x000fe200000e0000 */
[----:B------:R-:W-:Y:S01]  /*11f20*/  UMOV UR8, UR5 ;  /* 0x0000000500087c82 */ /* 0x000fe20008000000 */
[----:B------:R-:W-:Y:S01]  /*11f30*/  R2UR UR11, R9 ;  /* 0x00000000090b72ca */ /* 0x000fe200000e0000 */
[----:B------:R-:W-:Y:S01]  /*11f40*/  UMOV UR9, 0x40000040 ;  /* 0x4000004000097882 */ /* 0x000fe20000000000 */
[----:B------:R-:W-:Y:S01]  /*11f50*/  IMAD.MOV.U32 R9, RZ, RZ, 0x40000040 ;  /* 0x40000040ff097424 */ /* 0x000fe200078e00ff */
[----:B------:R-:W-:Y:S01]  /*11f60*/  IADD3 R8, R4, 0x4, RZ ;  /* 0x0000000404087810 */ /* 0x000fe20007ffe0ff */
[----:B------:R-:W-:Y:S01]  /*11f70*/  UIADD3 UR5, UR4, 0x4, URZ ;  /* 0x0000000404057890 */ /* 0x000fe2000fffe03f */
[----:B0-----:R-:W-:Y:S01]  /*11f80*/  IMAD.U32 R10, RZ, RZ, UR8 ;  /* 0x00000008ff0a7e24 */ /* 0x001fe2000f8e00ff */
[----:B------:R-:W-:Y:S01]  /*11f90*/  UMOV UR37, 0x40000040 ;  /* 0x4000004000257882 */ /* 0x000fe20000000000 */
        /* <DEDUP_REMOVED lines=12> */
[----:B0-----:R-:W-:Y:S01]  /*12060*/  MOV R11, UR9 ;  /* 0x00000009000b7c02 */ /* 0x001fe20008000f00 */
        /* <DEDUP_REMOVED lines=22> */
[----:B------:R-:W-:Y:S01]  /*121d0*/  IMAD.MOV.U32 R9, RZ, RZ, 0x40000040 ;  /* 0x40000040ff097424 */ /* 0x000fe200078e00ff */
[----:B------:R-:W-:Y:S01]  /*121e0*/  IADD3 R8, R4, 0x302, RZ ;  /* 0x0000030204087810 */ /* 0x000fe20007ffe0ff */
[----:B------:R-:W-:Y:S01]  /*121f0*/  UIADD3 UR5, UR4, 0x402, URZ ;  /* 0x0000040204057890 */ /* 0x000fe2000fffe03f */
[----:B0-----:R-:W-:Y:S02]  /*12200*/  IMAD.U32 R10, RZ, RZ, UR8 ;  /* 0x00000008ff0a7e24 */ /* 0x001fe4000f8e00ff */
        /* <DEDUP_REMOVED lines=10> */
[----:B0-----:R-:W-:Y:S01]  /*122b0*/  MOV R11, UR9 ;  /* 0x00000009000b7c02 */ /* 0x001fe20008000f00 */
[----:B------:R-:W-:Y:S02]  /*122c0*/  IMAD.MOV.U32 R9, RZ, RZ, 0x40000040 ;  /* 0x40000040ff097424 */ /* 0x000fe400078e00ff */
[----:B------:R-:W-:Y:S01]  /*122d0*/  IMAD.U32 R10, RZ, RZ, UR8 ;  /* 0x00000008ff0a7e24 */ /* 0x000fe2000f8e00ff */
[----:B------:R-:W-:-:S02]  /*122e0*/  R2UR UR58, R8 ;  /* 0x00000000083a72ca */ /* 0x000fc400000e0000 */
[----:B------:R-:W-:Y:S01]  /*122f0*/  R2UR UR59, R9 ;  /* 0x00000000093b72ca */ /* 0x000fe200000e0000 */
[----:B------:R-:W-:Y:S01]  /*12300*/  IMAD.MOV.U32 R9, RZ, RZ, 0x40000040 ;  /* 0x40000040ff097424 */ /* 0x000fe200078e00ff */
[----:B------:R-:W-:Y:S01]  /*12310*/  IADD3 R8, R4, 0x306, RZ ;  /* 0x0000030604087810 */ /* 0x000fe20007ffe0ff */
[----:B------:R0:W-:Y:S03]  /*12320*/  STL.64 [R1], R10 ;  /* 0x0000000a01007387 */ /* 0x0001e60000100a00 */
[----:B------:R-:W-:Y:S01]  /*12330*/  R2UR UR54, R8 ;  /* 0x00000000083672ca */ /* 0x000fe200000e0000 */
[----:B------:R-:W-:Y:S01]  /*12340*/  VIADD R8, R4, 0x600 ;  /* 0x0000060004087836 */ /* 0x000fe20000000000 */
[----:B------:R-:W-:Y:S02]  /*12350*/  R2UR UR55, R9 ;  /* 0x00000000093772ca */ /* 0x000fe400000e0000 */
[----:B------:R-:W-:-:S02]  /*12360*/  MOV R9, 0x40000040 ;  /* 0x4000004000097802 */ /* 0x000fc40000000f00 */
[----:B------:R-:W-:Y:S01]  /*12370*/  R2UR UR50, R8 ;  /* 0x00000000083272ca */ /* 0x000fe200000e0000 */
[----:B------:R-:W-:Y:S01]  /*12380*/  VIADD R8, R4, 0x602 ;  /* 0x0000060204087836 */ /* 0x000fe20000000000 */
[----:B------:R-:W-:Y:S01]  /*12390*/  R2UR UR51, R9 ;  /* 0x00000000093372ca */ /* 0x000fe200000e0000 */
[----:B------:R-:W-:-:S03]  /*123a0*/  IMAD.MOV.U32 R9, RZ, RZ, 0x40000040 ;  /* 0x40000040ff097424 */ /* 0x000fc600078e00ff */
[----:B------:R-:W-:Y:S02]  /*123b0*/  R2UR UR46, R8 ;  /* 0x00000000082e72ca */ /* 0x000fe400000e0000 */
[----:B------:R-:W-:Y:S01]  /*123c0*/  R2UR UR47, R9 ;  /* 0x00000000092f72ca */ /* 0x000fe200000e0000 */
[----:B------:R-:W-:Y:S01]  /*123d0*/  IMAD.MOV.U32 R9, RZ, RZ, 0x40000040 ;  /* 0x40000040ff097424 */ /* 0x000fe200078e00ff */
[C---:B------:R-:W-:Y:S01]  /*123e0*/  IADD3 R8, R4.reuse, 0x604, RZ ;  /* 0x0000060404087810 */ /* 0x040fe20007ffe0ff */
[----:B------:R-:W-:-:S03]  /*123f0*/  VIADD R4, R4, 0x606 ;  /* 0x0000060604047836 */ /* 0x000fc60000000000 */
[----:B------:R-:W-:Y:S02]  /*12400*/  R2UR UR42, R8 ;  /* 0x00000000082a72ca */ /* 0x000fe400000e0000 */
        /* <DEDUP_REMOVED lines=26> */
.L_x_2867:
[----:B------:R-:W0:Y:S01]  /*125b0*/  LDC R9, c[0x0][0x448] ;  /* 0x00011200ff097b82 */ /* 0x000e220000000800 */
[----:B------:R-:W-:Y:S01]  /*125c0*/  ULDC UR4, c[0x0][0x9d8] ;  /* 0x0002760000047ab9 */ /* 0x000fe20000000800 */
[----:B------:R-:W-:Y:S02]  /*125d0*/  VIADD R0, R0, 0x2a840 ;  /* 0x0002a84000007836 */ /* 0x000fe40000000000 */
[----:B------:R-:W-:Y:S01]  /*125e0*/  FMUL.FTZ R4, R25, UR4 ;  /* 0x0000000419047c20 */ /* 0x000fe20008410000 */
[----:B------:R-:W-:Y:S02]  /*125f0*/  IMAD.MOV.U32 R25, RZ, RZ, -0x60 ;  /* 0xffffffa0ff197424 */ /* 0x000fe400078e00ff */
[----:B------:R-:W-:Y:S01]  /*12600*/  FMUL.FTZ R26, R26, UR4 ;  /* 0x000000041a1a7c20 */ /* 0x000fe20008410000 */
[----:B------:R-:W-:Y:S01]  /*12610*/  FMUL.FTZ R27, R27, UR4 ;  /* 0x000000041b1b7c20 */ /* 0x000fe20008410000 */
[----:B------:R-:W-:Y:S01]  /*12620*/  FMUL.FTZ R30, R30, UR4 ;  /* 0x000000041e1e7c20 */ /* 0x000fe20008410000 */
[----:B------:R-:W-:-:S02]  /*12630*/  IMAD R25, R72, R25, 0x61 ;  /* 0x0000006148197424 */ /* 0x000fc400078e0219 */
[----:B------:R-:W-:Y:S01]  /*12640*/  FMUL.FTZ R31, R31, UR4 ;  /* 0x000000041f1f7c20 */ /* 0x000fe20008410000 */
[----:B------:R1:W-:Y:S01]  /*12650*/  MUFU.TANH R82, R27 ;  /* 0x0000001b00527308 */ /* 0x0003e20000002400 */
[----:B------:R-:W-:Y:S01]  /*12660*/  FMUL.FTZ R34, R34, UR4 ;  /* 0x0000000422227c20 */ /* 0x000fe20008410000 */
[----:B------:R-:W-:Y:S02]  /*12670*/  IMAD R25, R188, -0x2, R25 ;  /* 0xfffffffebc197824 */ /* 0x000fe400078e0219 */
        /* <DEDUP_REMOVED lines=11> */
[----:B0-----:R-:W-:Y:S01]  /*12730*/  ISETP.NE.AND P1, PT, R9, 0x1, PT ;  /* 0x000000010900780c */ /* 0x001fe20003f25270 */
[----:B------:R-:W-:Y:S01]  /*12740*/  IMAD.IADD R9, R189, 0x1, R184 ;  /* 0x00000001bd097824 */ /* 0x000fe200078e02b8 */
        /* <DEDUP_REMOVED lines=11> */
[----:B------:R-:W4:Y:S01]  /*12800*/  @P1 LDC R10, c[0x0][0x44c] ;  /* 0x00011300ff0a1b82 */ /* 0x000f220000000800 */
[----:B------:R-:W-:Y:S01]  /*12810*/  FMUL.FTZ R63, R63, UR4 ;  /* 0x000000043f3f7c20 */ /* 0x000fe20008410000 */
[----:B------:R-:W-:Y:S01]  /*12820*/  FMUL.FTZ R66, R66, UR4 ;  /* 0x0000000442427c20 */ /* 0x000fe20008410000 */
[----:B------:R-:W-:Y:S01]  /*12830*/  FMUL.FTZ R67, R67, UR4 ;  /* 0x0000000443437c20 */ /* 0x000fe20008410000 */
[----:B------:R-:W-:Y:S01]  /*12840*/  FMUL.FTZ R70, R70, UR4 ;  /* 0x0000000446467c20 */ /* 0x000fe20008410000 */
[----:B------:R-:W3:Y:S01]  /*12850*/  MUFU.TANH R34, R34 ;  /* 0x0000002200227308 */ /* 0x000ee20000002400 */
[----:B------:R-:W-:Y:S01]  /*12860*/  FMUL.FTZ R71, R71, UR4 ;  /* 0x0000000447477c20 */ /* 0x000fe20008410000 */
[----:B------:R-:W-:Y:S01]  /*12870*/  FMUL.FTZ R7, R29, UR4 ;  /* 0x000000041d077c20 */ /* 0x000fe20008410000 */
[----:B------:R-:W1:Y:S01]  /*12880*/  @P1 LDC R21, c[0x0][0x450] ;  /* 0x00011400ff151b82 */ /* 0x000e620000000800 */
        /* <DEDUP_REMOVED lines=15> */
[----:B----4-:R-:W-:-:S04]  /*12980*/  @P1 IMAD.HI.U32 R10, R9, R10, RZ ;  /* 0x0000000a090a1227 */ /* 0x010fc800078e00ff */
[----:B------:R-:W-:Y:S01]  /*12990*/  FMUL.FTZ R65, R65, UR4 ;  /* 0x0000000441417c20 */ /* 0x000fe20008410000 */
[----:B------:R-:W-:Y:S01]  /*129a0*/  FMUL.FTZ R68, R68, UR4 ;  /* 0x0000000444447c20 */ /* 0x000fe20008410000 */
[----:B------:R-:W-:Y:S01]  /*129b0*/  FMUL.FTZ R69, R69, UR4 ;  /* 0x0000000445457c20 */ /* 0x000fe20008410000 */
[----:B------:R-:W-:Y:S01]  /*129c0*/  PRMT R0, R177, 0x654, R0 ;  /* 0x00000654b1007816 */ /* 0x000fe20000000000 */
[----:B------:R-:W4:Y:S01]  /*129d0*/  MUFU.TANH R39, R39 ;  /* 0x0000002700277308 */ /* 0x000f220000002400 */
[----:B------:R-:W-:Y:S01]  /*129e0*/  ULDC UR38, c[0x0][0x9d8] ;  /* 0x0002760000267ab9 */ /* 0x000fe20000000800 */
[----:B------:R-:W-:Y:S01]  /*129f0*/  ULDC UR39, c[0x0][0x9d8] ;  /* 0x0002760000277ab9 */ /* 0x000fe20000000800 */
[----:B-1----:R-:W-:Y:S01]  /*12a00*/  @P1 SHF.R.U32.HI R9, RZ, R21, R10 ;  /* 0x00000015ff091219 */ /* 0x002fe2000001160a */
[--C-:B------:R-:W-:Y:S01]  /*12a10*/  IMAD R10, R72, -0x60, R186.reuse ;  /* 0xffffffa0480a7824 */ /* 0x100fe200078e02ba */
[----:B------:R1:W-:Y:S01]  /*12a20*/  SYNCS.ARRIVE.TRANS64.RED.A1T0 RZ, [R0+URZ], RZ ;  /* 0x000000ff00ff79a7 */ /* 0x0003e2000810043f */
[----:B------:R-:W-:Y:S01]  /*12a30*/  ULDC UR42, c[0x0][0x988] ;  /* 0x00026200002a7ab9 */ /* 0x000fe20000000800 */
[----:B------:R-:W-:Y:S01]  /*12a40*/  ULDC UR43, c[0x0][0x988] ;  /* 0x00026200002b7ab9 */ /* 0x000fe20000000800 */
[----:B------:R-:W2:Y:S01]  /*12a50*/  SHFL.IDX PT, R20, R9, 0x1, 0x1c1f ;  /* 0x003c1f0009147f89 */ /* 0x000ea200000e0000 */
[----:B------:R-:W-:Y:S01]  /*12a60*/  IADD3 R21, R10, 0x60, RZ ;  /* 0x000000600a157810 */ /* 0x000fe20007ffe0ff */
[----:B------:R-:W1:Y:S01]  /*12a70*/  MUFU.TANH R42, R42 ;  /* 0x0000002a002a7308 */ /* 0x000e620000002400 */
[----:B------:R-:W-:Y:S01]  /*12a80*/  BSSY B0, `(.L_x_2868) ;  /* 0x0000475000007945 */ /* 0x000fe20003800000 */
[----:B------:R-:W1:Y:S02]  /*12a90*/  SHFL.IDX PT, R9, R9, RZ, 0x1c1f ;  /* 0x001c1fff09097589 */ /* 0x000e6400000e0000 */
[----:B------:R-:W-:Y:S01]  /*12aa0*/  IMAD R10, R188, -0x2, R21 ;  /* 0xfffffffebc0a7824 */ /* 0x000fe200078e0215 */
[----:B------:R-:W-:-:S03]  /*12ab0*/  IADD3 R21, -R185, R25, R186 ;  /* 0x00000019b9157210 */ /* 0x000fc60007ffe1ba */
[----:B------:R-:W1:Y:S08]  /*12ac0*/  MUFU.TANH R24, R43 ;  /* 0x0000002b00187308 */ /* 0x000e700000002400 */
[----:B------:R-:W1:Y:S01]  /*12ad0*/  MUFU.TANH R28, R46 ;  /* 0x0000002e001c7308 */ /* 0x000e620000002400 */
[----:B--2---:R-:W-:-:S07]  /*12ae0*/  VIADDMNMX R27, R20, R21, R10, PT ;  /* 0x00000015141b7246 */ /* 0x004fce000380010a */
[----:B------:R-:W2:Y:S01]  /*12af0*/  MUFU.TANH R47, R47 ;  /* 0x0000002f002f7308 */ /* 0x000ea20000002400 */
[C---:B------:R-:W-:Y:S02]  /*12b00*/  ISETP.GT.AND P2, PT, R27.reuse, RZ, PT ;  /* 0x000000ff1b00720c */ /* 0x040fe40003f44270 */
[C---:B------:R-:W-:Y:S02]  /*12b10*/  ISETP.GT.AND P3, PT, R27.reuse, 0x1, PT ;  /* 0x000000011b00780c */ /* 0x040fe40003f64270 */
[C---:B------:R-:W-:Y:S02]  /*12b20*/  ISETP.GT.AND P4, PT, R27.reuse, 0x8, PT ;  /* 0x000000081b00780c */ /* 0x040fe40003f84270 */
[----:B------:R-:W-:Y:S01]  /*12b30*/  FSEL R84, R26, -INF , P2 ;  /* 0xff8000001a547808 */ /* 0x000fe20001000000 */
[----:B------:R-:W2:Y:S01]  /*12b40*/  MUFU.TANH R32, R50 ;  /* 0x0000003200207308 */ /* 0x000ea20000002400 */
[----:B------:R-:W-:Y:S02]  /*12b50*/  FSEL R82, R82, -INF , P3 ;  /* 0xff80000052527808 */ /* 0x000fe40001800000 */
[----:B------:R-:W-:-:S02]  /*12b60*/  ISETP.GT.AND P2, PT, R27, 0x9, PT ;  /* 0x000000091b00780c */ /* 0x000fc40003f44270 */
[----:B0-----:R-:W-:Y:S02]  /*12b70*/  FSEL R80, R30, -INF , P4 ;  /* 0xff8000001e507808 */ /* 0x001fe40002000000 */
[----:B------:R-:W-:Y:S01]  /*12b80*/  FMNMX.FTZ R25, R84, R82, !PT ;  /* 0x0000005254197209 */ /* 0x000fe20007810000 */
[----:B------:R-:W0:Y:S01]  /*12b90*/  MUFU.TANH R51, R51 ;  /* 0x0000003300337308 */ /* 0x000e220000002400 */
[----:B------:R-:W-:Y:S02]  /*12ba0*/  ISETP.GT.AND P3, PT, R27, 0x10, PT ;  /* 0x000000101b00780c */ /* 0x000fe40003f64270 */
[----:B---3--:R-:W-:Y:S02]  /*12bb0*/  FSEL R78, R31, -INF , P2 ;  /* 0xff8000001f4e7808 */ /* 0x008fe40001000000 */
[----:B------:R-:W-:Y:S02]  /*12bc0*/  FMNMX.FTZ R25, R80, R25, !PT ;  /* 0x0000001950197209 */ /* 0x000fe40007810000 */
[----:B------:R-:W-:Y:S01]  /*12bd0*/  ISETP.GT.AND P2, PT, R27, 0x11, PT ;  /* 0x000000111b00780c */ /* 0x000fe20003f44270 */
[----:B------:R-:W3:Y:S01]  /*12be0*/  MUFU.TANH R38, R54 ;  /* 0x0000003600267308 */ /* 0x000ee20000002400 */
[----:B------:R-:W-:-:S02]  /*12bf0*/  FSEL R76, R34, -INF , P3 ;  /* 0xff800000224c7808 */ /* 0x000fc40001800000 */
[----:B------:R-:W-:Y:S02]  /*12c00*/  FMNMX.FTZ R25, R78, R25, !PT ;  /* 0x000000194e197209 */ /* 0x000fe40007810000 */
[----:B------:R-:W-:Y:S02]  /*12c10*/  ISETP.GT.AND P3, PT, R27, 0x18, PT ;  /* 0x000000181b00780c */ /* 0x000fe40003f64270 */
[----:B------:R-:W-:Y:S01]  /*12c20*/  FSEL R74, R35, -INF , P2 ;  /* 0xff800000234a7808 */ /* 0x000fe20001000000 */
[----:B------:R-:W3:Y:S01]  /*12c30*/  MUFU.TANH R40, R55 ;  /* 0x0000003700287308 */ /* 0x000ee20000002400 */
[----:B------:R-:W-:Y:S02]  /*12c40*/  FMNMX.FTZ R25, R76, R25, !PT ;  /* 0x000000194c197209 */ /* 0x000fe40007810000 */
[----:B------:R-:W-:Y:S02]  /*12c50*/  ISETP.GT.AND P2, PT, R27, 0x19, PT ;  /* 0x000000191b00780c */ /* 0x000fe40003f44270 */
[----:B------:R-:W-:-:S02]  /*12c60*/  FSEL R36, R36, -INF , P3 ;  /* 0xff80000024247808 */ /* 0x000fc40001800000 */
[----:B------:R-:W-:Y:S01]  /*12c70*/  FMNMX.FTZ R25, R74, R25, !PT ;  /* 0x000000194a197209 */ /* 0x000fe20007810000 */
[----:B------:R-:W3:Y:S01]  /*12c80*/  MUFU.TANH R58, R58 ;  /* 0x0000003a003a7308 */ /* 0x000ee20000002400 */
[----:B------:R-:W-:Y:S02]  /*12c90*/  ISETP.GT.AND P3, PT, R27, 0x20, PT ;  /* 0x000000201b00780c */ /* 0x000fe40003f64270 */
[----:B----4-:R-:W-:Y:S02]  /*12ca0*/  FSEL R26, R39, -INF , P2 ;  /* 0xff800000271a7808 */ /* 0x010fe40001000000 */
[----:B------:R-:W-:Y:S02]  /*12cb0*/  FMNMX.FTZ R25, R36, R25, !PT ;  /* 0x0000001924197209 */ /* 0x000fe40007810000 */
[----:B------:R-:W-:Y:S01]  /*12cc0*/  ISETP.GT.AND P2, PT, R27, 0x21, PT ;  /* 0x000000211b00780c */ /* 0x000fe20003f44270 */
[----:B------:R-:W4:Y:S01]  /*12cd0*/  MUFU.TANH R46, R59 ;  /* 0x0000003b002e7308 */ /* 0x000f220000002400 */
[----:B-1----:R-:W-:-:S02]  /*12ce0*/  FSEL R20, R42, -INF , P3 ;  /* 0xff8000002a147808 */ /* 0x002fc40001800000 */
[----:B------:R-:W-:Y:S02]  /*12cf0*/  FMNMX.FTZ R25, R26, R25, !PT ;  /* 0x000000191a197209 */ /* 0x000fe40007810000 */
[C---:B------:R-:W-:Y:S02]  /*12d00*/  ISETP.GT.AND P3, PT, R27.reuse, 0x28, PT ;  /* 0x000000281b00780c */ /* 0x040fe40003f64270 */
[----:B------:R-:W-:Y:S01]  /*12d10*/  FSEL R24, R24, -INF , P2 ;  /* 0xff80000018187808 */ /* 0x000fe20001000000 */
[----:B------:R-:W1:Y:S01]  /*12d20*/  MUFU.TANH R50, R62 ;  /* 0x0000003e00327308 */ /* 0x000e620000002400 */
[----:B------:R-:W-:Y:S02]  /*12d30*/  FMNMX.FTZ R25, R20, R25, !PT ;  /* 0x0000001914197209 */ /* 0x000fe40007810000 */
[----:B------:R-:W-:Y:S02]  /*12d40*/  ISETP.GT.AND P2, PT, R27, 0x29, PT ;  /* 0x000000291b00780c */ /* 0x000fe40003f44270 */
[----:B------:R-:W-:-:S02]  /*12d50*/  FSEL R28, R28, -INF , P3 ;  /* 0xff8000001c1c7808 */ /* 0x000fc40001800000 */
[----:B------:R-:W-:Y:S01]  /*12d60*/  FMNMX.FTZ R25, R24, R25, !PT ;  /* 0x0000001918197209 */ /* 0x000fe20007810000 */
[----:B------:R-:W1:Y:S01]  /*12d70*/  MUFU.TANH R63, R63 ;  /* 0x0000003f003f7308 */ /* 0x000e620000002400 */
[----:B------:R-:W-:Y:S02]  /*12d80*/  ISETP.GT.AND P3, PT, R27, 0x30, PT ;  /* 0x000000301b00780c */ /* 0x000fe40003f64270 */
[----:B--2---:R-:W-:Y:S02]  /*12d90*/  FSEL R30, R47, -INF , P2 ;  /* 0xff8000002f1e7808 */ /* 0x004fe40001000000 */
[----:B------:R-:W-:Y:S02]  /*12da0*/  FMNMX.FTZ R25, R28, R25, !PT ;  /* 0x000000191c197209 */ /* 0x000fe40007810000 */
[----:B------:R-:W-:Y:S01]  /*12db0*/  ISETP.GT.AND P2, PT, R27, 0x31, PT ;  /* 0x000000311b00780c */ /* 0x000fe20003f44270 */
[----:B------:R-:W2:Y:S01]  /*12dc0*/  MUFU.TANH R66, R66 ;  /* 0x0000004200427308 */ /* 0x000ea20000002400 */
[----:B------:R-:W-:-:S02]  /*12dd0*/  FSEL R32, R32, -INF , P3 ;  /* 0xff80000020207808 */ /* 0x000fc40001800000 */
[----:B------:R-:W-:Y:S02]  /*12de0*/  FMNMX.FTZ R25, R30, R25, !PT ;  /* 0x000000191e197209 */ /* 0x000fe40007810000 */
[----:B------:R-:W-:Y:S02]  /*12df0*/  ISETP.GT.AND P3, PT, R27, 0x38, PT ;  /* 0x000000381b00780c */ /* 0x000fe40003f64270 */
[----:B0-----:R-:W-:Y:S01]  /*12e00*/  FSEL R34, R51, -INF , P2 ;  /* 0xff80000033227808 */ /* 0x001fe20001000000 */
[----:B------:R-:W0:Y:S01]  /*12e10*/  MUFU.TANH R62, R67 ;  /* 0x00000043003e7308 */ /* 0x000e220000002400 */
[----:B------:R-:W-:Y:S02]  /*12e20*/  FMNMX.FTZ R25, R32, R25, !PT ;  /* 0x0000001920197209 */ /* 0x000fe40007810000 */
[----:B------:R-:W-:Y:S02]  /*12e30*/  ISETP.GT.AND P2, PT, R27, 0x39, PT ;  /* 0x000000391b00780c */ /* 0x000fe40003f44270 */
[----:B---3--:R-:W-:-:S02]  /*12e40*/  FSEL R38, R38, -INF , P3 ;  /* 0xff80000026267808 */ /* 0x008fc40001800000 */
[----:B------:R-:W-:Y:S01]  /*12e50*/  FMNMX.FTZ R25, R34, R25, !PT ;  /* 0x0000001922197209 */ /* 0x000fe20007810000 */
[----:B------:R-:W3:Y:S01]  /*12e60*/  MUFU.TANH R70, R70 ;  /* 0x0000004600467308 */ /* 0x000ee20000002400 */
[C---:B------:R-:W-:Y:S02]  /*12e70*/  ISETP.GT.AND P3, PT, R27.reuse, 0x40, PT ;  /* 0x000000401b00780c */ /* 0x040fe40003f64270 */
[----:B------:R-:W-:Y:S02]  /*12e80*/  FSEL R40, R40, -INF , P2 ;  /* 0xff80000028287808 */ /* 0x000fe40001000000 */
[----:B------:R-:W-:Y:S02]  /*12e90*/  FMNMX.FTZ R25, R38, R25, !PT ;  /* 0x0000001926197209 */ /* 0x000fe40007810000 */
[----:B------:R-:W-:Y:S01]  /*12ea0*/  ISETP.GT.AND P2, PT, R27, 0x41, PT ;  /* 0x000000411b00780c */ /* 0x000fe20003f44270 */
[----:B------:R-:W3:Y:S01]  /*12eb0*/  MUFU.TANH R54, R71 ;  /* 0x0000004700367308 */ /* 0x000ee20000002400 */
[----:B------:R-:W-:-:S02]  /*12ec0*/  FSEL R42, R58, -INF , P3 ;  /* 0xff8000003a2a7808 */ /* 0x000fc40001800000 */
[----:B------:R-:W-:Y:S02]  /*12ed0*/  FMNMX.FTZ R25, R40, R25, !PT ;  /* 0x0000001928197209 */ /* 0x000fe40007810000 */
[C---:B------:R-:W-:Y:S02]  /*12ee0*/  ISETP.GT.AND P3, PT, R27.reuse, 0x48, PT ;  /* 0x000000481b00780c */ /* 0x040fe40003f64270 */
[----:B----4-:R-:W-:Y:S01]  /*12ef0*/  FSEL R46, R46, -INF , P2 ;  /* 0xff8000002e2e7808 */ /* 0x010fe20001000000 */
[----:B------:R-:W4:Y:S01]  /*12f00*/  MUFU.TANH R3, R3 ;  /* 0x0000000300037308 */ /* 0x000f220000002400 */
[----:B------:R-:W-:Y:S02]  /*12f10*/  FMNMX.FTZ R25, R42, R25, !PT ;  /* 0x000000192a197209 */ /* 0x000fe40007810000 */
[----:B------:R-:W-:Y:S02]  /*12f20*/  ISETP.GT.AND P2, PT, R27, 0x49, PT ;  /* 0x000000491b00780c */ /* 0x000fe40003f44270 */
[----:B-1----:R-:W-:-:S02]  /*12f30*/  FSEL R50, R50, -INF , P3 ;  /* 0xff80000032327808 */ /* 0x002fc40001800000 */
[----:B------:R-:W-:Y:S01]  /*12f40*/  FMNMX.FTZ R25, R46, R25, !PT ;  /* 0x000000192e197209 */ /* 0x000fe20007810000 */
[----:B------:R-:W1:Y:S01]  /*12f50*/  MUFU.TANH R4, R4 ;  /* 0x0000000400047308 */ /* 0x000e620000002400 */
[----:B------:R-:W-:Y:S02]  /*12f60*/  ISETP.GT.AND P3, PT, R27, 0x50, PT ;  /* 0x000000501b00780c */ /* 0x000fe40003f64270 */
[----:B------:R-:W-:Y:S02]  /*12f70*/  FSEL R58, R63, -INF , P2 ;  /* 0xff8000003f3a7808 */ /* 0x000fe40001000000 */
[----:B------:R-:W-:Y:S01]  /*12f80*/  FMNMX.FTZ R29, R50, R25, !PT ;  /* 0x00000019321d7209 */ /* 0x000fe20007810000 */
[----:B------:R-:W-:Y:S01]  /*12f90*/  FMUL.FTZ R25, R44, UR4 ;  /* 0x000000042c197c20 */ /* 0x000fe20008410000 */
[----:B------:R-:W-:Y:S01]  /*12fa0*/  ISETP.GT.AND P2, PT, R27, 0x51, PT ;  /* 0x000000511b00780c */ /* 0x000fe20003f44270 */
[----:B------:R-:W1:Y:S01]  /*12fb0*/  MUFU.TANH R5, R5 ;  /* 0x0000000500057308 */ /* 0x000e620000002400 */
[----:B--2---:R-:W-:Y:S01]  /*12fc0*/  FSEL R44, R66, -INF , P3 ;  /* 0xff800000422c7808 */ /* 0x004fe20001800000 */
[----:B------:R-:W-:Y:S01]  /*12fd0*/  ULDC UR4, c[0x0][0x988] ;  /* 0x0002620000047ab9 */ /* 0x000fe20000000800 */
[----:B------:R-:W-:-:S02]  /*12fe0*/  FMNMX.FTZ R29, R58, R29, !PT ;  /* 0x0000001d3a1d7209 */ /* 0x000fc40007810000 */
[C---:B------:R-:W-:Y:S02]  /*12ff0*/  ISETP.GT.AND P3, PT, R27.reuse, 0x58, PT ;  /* 0x000000581b00780c */ /* 0x040fe40003f64270 */
[----:B0-----:R-:W-:Y:S01]  /*13000*/  FSEL R62, R62, -INF , P2 ;  /* 0xff8000003e3e7808 */ /* 0x001fe20001000000 */
[----:B------:R-:W0:Y:S01]  /*13010*/  MUFU.TANH R7, R7 ;  /* 0x0000000700077308 */ /* 0x000e220000002400 */
[----:B------:R-:W-:Y:S02]  /*13020*/  FMNMX.FTZ R29, R44, R29, !PT ;  /* 0x0000001d2c1d7209 */ /* 0x000fe40007810000 */
[----:B------:R-:W-:Y:S02]  /*13030*/  ISETP.GT.AND P2, PT, R27, 0x59, PT ;  /* 0x000000591b00780c */ /* 0x000fe40003f44270 */
[----:B---3--:R-:W-:Y:S02]  /*13040*/  FSEL R66, R70, -INF , P3 ;  /* 0xff80000046427808 */ /* 0x008fe40001800000 */
[----:B------:R-:W-:Y:S01]  /*13050*/  FMNMX.FTZ R29, R62, R29, !PT ;  /* 0x0000001d3e1d7209 */ /* 0x000fe20007810000 */
[----:B------:R2:W-:Y:S01]  /*13060*/  MUFU.TANH R31, R25 ;  /* 0x00000019001f7308 */ /* 0x0005e20000002400 */
[----:B------:R-:W-:-:S02]  /*13070*/  FSEL R54, R54, -INF , P2 ;  /* 0xff80000036367808 */ /* 0x000fc40001000000 */
[----:B------:R-:W-:Y:S02]  /*13080*/  FMNMX.FTZ R29, R66, R29, !PT ;  /* 0x0000001d421d7209 */ /* 0x000fe40007810000 */
[----:B------:R-:W-:Y:S02]  /*13090*/  MOV R35, R184 ;  /* 0x000000b800237202 */ /* 0x000fe40000000f00 */
[----:B------:R-:W-:Y:S01]  /*130a0*/  FMNMX.FTZ R29, R54, R29, !PT ;  /* 0x0000001d361d7209 */ /* 0x000fe20007810000 */
[----:B------:R-:W3:Y:S01]  /*130b0*/  MUFU.TANH R8, R8 ;  /* 0x0000000800087308 */ /* 0x000ee20000002400 */
[----:B--2---:R-:W-:Y:S01]  /*130c0*/  VIADDMNMX R25, R9, R21, R10, PT ;  /* 0x0000001509197246 */ /* 0x004fe2000380010a */
[----:B------:R-:W-:Y:S02]  /*130d0*/  IMAD.U32 R9, RZ, RZ, UR4 ;  /* 0x00000004ff097e24 */ /* 0x000fe4000f8e00ff */
[----:B------:R-:W2:Y:S01]  /*130e0*/  SHFL.BFLY PT, R70, R29, 0x2, 0x1f ;  /* 0x0c401f001d467f89 */ /* 0x000ea200000e0000 */
[----:B------:R-:W-:-:S02]  /*130f0*/  ISETP.GT.AND P2, PT, R25, RZ, PT ;  /* 0x000000ff1900720c */ /* 0x000fc40003f44270 */
[C---:B------:R-:W-:Y:S01]  /*13100*/  ISETP.GT.AND P3, PT, R25.reuse, 0x1, PT ;  /* 0x000000011900780c */ /* 0x040fe20003f64270 */
[----:B------:R-:W3:Y:S01]  /*13110*/  MUFU.TANH R11, R11 ;  /* 0x0000000b000b7308 */ /* 0x000ee20000002400 */
[----:B------:R-:W-:Y:S02]  /*13120*/  ISETP.GT.AND P4, PT, R25, 0x8, PT ;  /* 0x000000081900780c */ /* 0x000fe40003f84270 */
[----:B----4-:R-:W-:Y:S02]  /*13130*/  FSEL R21, R3, -INF , P2 ;  /* 0xff80000003157808 */ /* 0x010fe40001000000 */
[----:B-1----:R-:W-:Y:S02]  /*13140*/  FSEL R94, R4, -INF , P3 ;  /* 0xff800000045e7808 */ /* 0x002fe40001800000 */
[----:B------:R-:W-:Y:S01]  /*13150*/  ISETP.GT.AND P2, PT, R25, 0x9, PT ;  /* 0x000000091900780c */ /* 0x000fe20003f44270 */
[----:B------:R-:W1:Y:S01]  /*13160*/  MUFU.TANH R13, R13 ;  /* 0x0000000d000d7308 */ /* 0x000e620000002400 */
[----:B------:R-:W-:-:S02]  /*13170*/  FSEL R86, R5, -INF , P4 ;  /* 0xff80000005567808 */ /* 0x000fc40002000000 */
[----:B------:R-:W-:Y:S02]  /*13180*/  FMNMX.FTZ R3, R21, R94, !PT ;  /* 0x0000005e15037209 */ /* 0x000fe40007810000 */
[----:B------:R-:W-:Y:S02]  /*13190*/  ISETP.GT.AND P3, PT, R25, 0x10, PT ;  /* 0x000000101900780c */ /* 0x000fe40003f64270 */
[----:B0-----:R-:W-:Y:S01]  /*131a0*/  FSEL R88, R7, -INF , P2 ;  /* 0xff80000007587808 */ /* 0x001fe20001000000 */
[----:B------:R-:W0:Y:S01]  /*131b0*/  MUFU.TANH R12, R12 ;  /* 0x0000000c000c7308 */ /* 0x000e220000002400 */
[----:B------:R-:W-:Y:S02]  /*131c0*/  FMNMX.FTZ R3, R86, R3, !PT ;  /* 0x0000000356037209 */ /* 0x000fe40007810000 */
[----:B------:R-:W-:Y:S02]  /*131d0*/  ISETP.GT.AND P2, PT, R25, 0x11, PT ;  /* 0x000000111900780c */ /* 0x000fe40003f44270 */
[----:B--2---:R-:W-:-:S02]  /*131e0*/  FMNMX.FTZ R70, R29, R70, !PT ;  /* 0x000000461d467209 */ /* 0x004fc40007810000 */
[----:B---3--:R-:W-:Y:S01]  /*131f0*/  FSEL R90, R8, -INF , P3 ;  /* 0xff800000085a7808 */ /* 0x008fe20001800000 */
[----:B------:R-:W-:Y:S01]  /*13200*/  MUFU.TANH R15, R15 ;  /* 0x0000000f000f7308 */ /* 0x000fe20000002400 */
[----:B------:R-:W-:Y:S01]  /*13210*/  FMNMX.FTZ R3, R88, R3, !PT ;  /* 0x0000000358037209 */ /* 0x000fe20007810000 */
[----:B------:R-:W2:Y:S01]  /*13220*/  SHFL.BFLY PT, R27, R70, 0x1, 0x1f ;  /* 0x0c201f00461b7f89 */ /* 0x000ea200000e0000 */
[----:B------:R-:W-:Y:S01]  /*13230*/  ISETP.GT.AND P4, PT, R25, 0x18, PT ;  /* 0x000000181900780c */ /* 0x000fe20003f84270 */
[----:B------:R-:W3:Y:S01]  /*13240*/  @P1 LDC R29, c[0x0][0x44c] ;  /* 0x00011300ff1d1b82 */ /* 0x000ee20000000800 */
[----:B------:R-:W-:Y:S02]  /*13250*/  FSEL R92, R11, -INF , P2 ;  /* 0xff8000000b5c7808 */ /* 0x000fe40001000000 */
[----:B------:R-:W-:Y:S01]  /*13260*/  FMNMX.FTZ R5, R90, R3, !PT ;  /* 0x000000035a057209 */ /* 0x000fe20007810000 */
[----:B------:R-:W4:Y:S01]  /*13270*/  MUFU.TANH R14, R14 ;  /* 0x0000000e000e7308 */ /* 0x000f220000002400 */
[----:B------:R-:W-:-:S02]  /*13280*/  ISETP.GT.AND P2, PT, R25, 0x19, PT ;  /* 0x000000191900780c */ /* 0x000fc40003f44270 */
[----:B-1----:R-:W-:Y:S02]  /*13290*/  FSEL R96, R13, -INF , P4 ;  /* 0xff8000000d607808 */ /* 0x002fe40002000000 */
[----:B------:R-:W-:Y:S02]  /*132a0*/  FMNMX.FTZ R5, R92, R5, !PT ;  /* 0x000000055c057209 */ /* 0x000fe40007810000 */
[----:B0-----:R-:W-:Y:S01]  /*132b0*/  FSEL R98, R12, -INF , P2 ;  /* 0xff8000000c627808 */ /* 0x001fe20001000000 */
[----:B------:R-:W0:Y:S01]  /*132c0*/  MUFU.TANH R45, R45 ;  /* 0x0000002d002d7308 */ /* 0x000e220000002400 */
[----:B------:R-:W-:Y:S02]  /*132d0*/  FMNMX.FTZ R5, R96, R5, !PT ;  /* 0x0000000560057209 */ /* 0x000fe40007810000 */
[----:B------:R-:W-:Y:S02]  /*132e0*/  ISETP.GT.AND P2, PT, R25, 0x21, PT ;  /* 0x000000211900780c */ /* 0x000fe40003f44270 */
[----:B------:R-:W-:-:S03]  /*132f0*/  FMNMX.FTZ R5, R98, R5, !PT ;  /* 0x0000000562057209 */ /* 0x000fc60007810000 */
[----:B------:R-:W1:Y:S01]  /*13300*/  MUFU.TANH R48, R48 ;  /* 0x0000003000307308 */ /* 0x000e620000002400 */
[----:B----4-:R-:W-:Y:S02]  /*13310*/  FSEL R100, R14, -INF , P2 ;  /* 0xff8000000e647808 */ /* 0x010fe40001000000 */
[----:B--2---:R-:W-:Y:S01]  /*13320*/  FMNMX.FTZ R10, R70, R27, !PT ;  /* 0x0000001b460a7209 */ /* 0x004fe20007810000 */
[----:B---3--:R-:W-:Y:S01]  /*13330*/  @P1 IMAD.HI.U32 R29, R184, R29, RZ ;  /* 0x0000001db81d1227 */ /* 0x008fe200078e00ff */
[----:B------:R-:W-:Y:S02]  /*13340*/  ISETP.GT.AND P2, PT, R25, 0x29, PT ;  /* 0x000000291900780c */ /* 0x000fe40003f44270 */
[C---:B------:R-:W-:Y:S01]  /*13350*/  FSETP.NEU.FTZ.AND P3, PT, R10.reuse, -INF , PT ;  /* 0xff8000000a00780b */ /* 0x040fe20003f7d000 */
[----:B------:R-:W-:Y:S01]  /*13360*/  FMUL.FTZ R4, R10, R9 ;  /* 0x000000090a047220 */ /* 0x000fe20000410000 */
[----:B------:R-:W2:Y:S01]  /*13370*/  MUFU.TANH R49, R49 ;  /* 0x0000003100317308 */ /* 0x000ea20000002400 */
[----:B0-----:R-:W-:-:S02]  /*13380*/  FSEL R102, R45, -INF , P2 ;  /* 0xff8000002d667808 */ /* 0x001fc40001000000 */
[C---:B------:R-:W-:Y:S02]  /*13390*/  ISETP.GT.AND P2, PT, R25.reuse, 0x31, PT ;  /* 0x000000311900780c */ /* 0x040fe40003f44270 */
[----:B------:R-:W-:Y:S02]  /*133a0*/  FSEL R3, R4, RZ, P3 ;  /* 0x000000ff04037208 */ /* 0x000fe40001800000 */
[----:B------:R-:W-:Y:S01]  /*133b0*/  ISETP.GT.AND P3, PT, R25, 0x20, PT ;  /* 0x000000201900780c */ /* 0x000fe20003f64270 */
[----:B------:R-:W0:Y:S02]  /*133c0*/  MUFU.TANH R52, R52 ;  /* 0x0000003400347308 */ /* 0x000e240000002400 */
[-CC-:B------:R-:W-:Y:S01]  /*133d0*/  FFMA.FTZ R157, R84, R9.reuse, -R3.reuse ;  /* 0x00000009549d7223 */ /* 0x180fe20000010803 */
[----:B------:R-:W-:Y:S01]  /*133e0*/  FSEL R84, R15, -INF , P3 ;  /* 0xff8000000f547808 */ /* 0x000fe20001800000 */
[-CC-:B------:R-:W-:Y:S01]  /*133f0*/  FFMA.FTZ R4, R82, R9.reuse, -R3.reuse ;  /* 0x0000000952047223 */ /* 0x180fe20000010803 */
[----:B------:R-:W-:Y:S01]  /*13400*/  ISETP.GT.AND P3, PT, R25, 0x28, PT ;  /* 0x000000281900780c */ /* 0x000fe20003f64270 */
[--C-:B------:R-:W-:Y:S01]  /*13410*/  FFMA.FTZ R159, R80, R9, -R3.reuse ;  /* 0x00000009509f7223 */ /* 0x100fe20000010803 */
[----:B------:R-:W-:Y:S01]  /*13420*/  FMNMX.FTZ R5, R84, R5, !PT ;  /* 0x0000000554057209 */ /* 0x000fe20007810000 */
[----:B------:R-:W3:Y:S01]  /*13430*/  MUFU.TANH R53, R53 ;  /* 0x0000003500357308 */ /* 0x000ee20000002400 */
[----:B------:R-:W-:Y:S01]  /*13440*/  FSEL R82, R31, -INF , P3 ;  /* 0xff8000001f527808 */ /* 0x000fe20001800000 */
[--C-:B------:R-:W-:Y:S01]  /*13450*/  FFMA.FTZ R12, R78, R9, -R3.reuse ;  /* 0x000000094e0c7223 */ /* 0x100fe20000010803 */
[----:B------:R-:W-:Y:S01]  /*13460*/  FMNMX.FTZ R5, R100, R5, !PT ;  /* 0x0000000564057209 */ /* 0x000fe20007810000 */
[-CC-:B------:R-:W-:Y:S01]  /*13470*/  FFMA.FTZ R155, R36, R9.reuse, -R3.reuse ;  /* 0x00000009249b7223 */ /* 0x180fe20000010803 */
[C---:B------:R-:W-:Y:S01]  /*13480*/  ISETP.GT.AND P3, PT, R25.reuse, 0x30, PT ;  /* 0x000000301900780c */ /* 0x040fe20003f64270 */
[--C-:B------:R-:W-:Y:S01]  /*13490*/  FFMA.FTZ R147, R38, R9, -R3.reuse ;  /* 0x0000000926937223 */ /* 0x100fe20000010803 */
[----:B------:R-:W-:Y:S01]  /*134a0*/  FMNMX.FTZ R5, R82, R5, !PT ;  /* 0x0000000552057209 */ /* 0x000fe20007810000 */
[----:B------:R-:W4:Y:S01]  /*134b0*/  MUFU.TANH R56, R56 ;  /* 0x0000003800387308 */ /* 0x000f220000002400 */
[----:B-1----:R-:W-:Y:S01]  /*134c0*/  FSEL R80, R48, -INF , P3 ;  /* 0xff80000030507808 */ /* 0x002fe20001800000 */
[--C-:B------:R-:W-:Y:S01]  /*134d0*/  FFMA.FTZ R38, R40, R9, -R3.reuse ;  /* 0x0000000928267223 */ /* 0x100fe20000010803 */
[----:B------:R-:W-:Y:S01]  /*134e0*/  FMNMX.FTZ R5, R102, R5, !PT ;  /* 0x0000000566057209 */ /* 0x000fe20007810000 */
[----:B------:R-:W1:Y:S01]  /*134f0*/  @P1 LDC R40, c[0x0][0x450] ;  /* 0x00011400ff281b82 */ /* 0x000e620000000800 */
[----:B------:R-:W-:Y:S01]  /*13500*/  ISETP.GT.AND P3, PT, R25, 0x38, PT ;  /* 0x000000381900780c */ /* 0x000fe20003f64270 */
[--C-:B------:R-:W-:Y:S01]  /*13510*/  FFMA.FTZ R153, R76, R9, -R3.reuse ;  /* 0x000000094c997223 */ /* 0x100fe20000010803 */
[----:B--2---:R-:W-:Y:S01]  /*13520*/  FSEL R104, R49, -INF , P2 ;  /* 0xff80000031687808 */ /* 0x004fe20001000000 */
[----:B------:R-:W2:Y:S01]  /*13530*/  MUFU.TANH R57, R57 ;  /* 0x0000003900397308 */ /* 0x000ea20000002400 */
[----:B------:R-:W-:Y:S01]  /*13540*/  FMNMX.FTZ R5, R80, R5, !PT ;  /* 0x0000000550057209 */ /* 0x000fe20007810000 */
[-CC-:B------:R-:W-:Y:S01]  /*13550*/  FFMA.FTZ R14, R74, R9.reuse, -R3.reuse ;  /* 0x000000094a0e7223 */ /* 0x180fe20000010803 */
[C---:B------:R-:W-:Y:S01]  /*13560*/  ISETP.GT.AND P2, PT, R25.reuse, 0x39, PT ;  /* 0x000000391900780c */ /* 0x040fe20003f44270 */
[-CC-:B------:R-:W-:Y:S01]  /*13570*/  FFMA.FTZ R26, R26, R9.reuse, -R3.reuse ;  /* 0x000000091a1a7223 */ /* 0x180fe20000010803 */
[----:B0-----:R-:W-:Y:S01]  /*13580*/  FSEL R106, R52, -INF , P3 ;  /* 0xff800000346a7808 */ /* 0x001fe20001800000 */
[--C-:B------:R-:W-:Y:S01]  /*13590*/  FFMA.FTZ R149, R20, R9, -R3.reuse ;  /* 0x0000000914957223 */ /* 0x100fe20000010803 */
[----:B------:R-:W-:Y:S01]  /*135a0*/  FMNMX.FTZ R5, R104, R5, !PT ;  /* 0x0000000568057209 */ /* 0x000fe20007810000 */
[----:B------:R-:W0:Y:S01]  /*135b0*/  MUFU.TANH R60, R60 ;  /* 0x0000003c003c7308 */ /* 0x000e220000002400 */
[----:B------:R-:W-:Y:S01]  /*135c0*/  ISETP.GT.AND P3, PT, R25, 0x40, PT ;  /* 0x000000401900780c */ /* 0x000fe20003f64270 */
[-CC-:B------:R-:W-:Y:S01]  /*135d0*/  FFMA.FTZ R151, R28, R9.reuse, -R3.reuse ;  /* 0x000000091c977223 */ /* 0x180fe20000010803 */
[----:B---3--:R-:W-:Y:S01]  /*135e0*/  FSEL R78, R53, -INF , P2 ;  /* 0xff800000354e7808 */ /* 0x008fe20001000000 */
[--C-:B------:R-:W-:Y:S01]  /*135f0*/  FFMA.FTZ R145, R32, R9, -R3.reuse ;  /* 0x0000000920917223 */ /* 0x100fe20000010803 */
[----:B------:R-:W-:Y:S01]  /*13600*/  FMNMX.FTZ R5, R106, R5, !PT ;  /* 0x000000056a057209 */ /* 0x000fe20007810000 */
[-CC-:B------:R-:W-:Y:S01]  /*13610*/  FFMA.FTZ R20, R24, R9.reuse, -R3.reuse ;  /* 0x0000000918147223 */ /* 0x180fe20000010803 */
[C---:B------:R-:W-:Y:S01]  /*13620*/  ISETP.GT.AND P2, PT, R25.reuse, 0x41, PT ;  /* 0x000000411900780c */ /* 0x040fe20003f44270 */
[----:B------:R-:W3:Y:S01]  /*13630*/  MUFU.TANH R61, R61 ;  /* 0x0000003d003d7308 */ /* 0x000ee20000002400 */
[----:B----4-:R-:W-:Y:S01]  /*13640*/  FSEL R70, R56, -INF , P3 ;  /* 0xff80000038467808 */ /* 0x010fe20001800000 */
[--C-:B------:R-:W-:Y:S01]  /*13650*/  FFMA.FTZ R28, R30, R9, -R3.reuse ;  /* 0x000000091e1c7223 */ /* 0x100fe20000010803 */
[----:B------:R-:W-:Y:S01]  /*13660*/  FMNMX.FTZ R5, R78, R5, !PT ;  /* 0x000000054e057209 */ /* 0x000fe20007810000 */
[-CC-:B------:R-:W-:Y:S01]  /*13670*/  FFMA.FTZ R32, R34, R9.reuse, -R3.reuse ;  /* 0x0000000922207223 */ /* 0x180fe20000010803 */
        /* <DEDUP_REMOVED lines=18> */
[----:B------:R-:W-:Y:S01]  /*137a0*/  ISETP.GT.AND P2, PT, R25, 0x51, PT ;  /* 0x000000511900780c */ /* 0x000fe20003f44270 */
[----:B------:R-:W3:Y:S01]  /*137b0*/  MUFU.TANH R68, R68 ;  /* 0x0000004400447308 */ /* 0x000ee20000002400 */
[----:B--2---:R-:W-:Y:S01]  /*137c0*/  FSEL R36, R64, -INF , P3 ;  /* 0xff80000040247808 */ /* 0x004fe20001800000 */
[----:B------:R-:W-:Y:S01]  /*137d0*/  FFMA.FTZ R54, R54, R9, -R3 ;  /* 0x0000000936367223 */ /* 0x000fe20000010803 */
[----:B------:R-:W-:-:S02]  /*137e0*/  FMNMX.FTZ R5, R52, R5, !PT ;  /* 0x0000000534057209 */ /* 0x000fc40007810000 */
[----:B------:R-:W-:Y:S02]  /*137f0*/  CS2R R76, SRZ ;  /* 0x00000000004c7805 */ /* 0x000fe4000001ff00 */
[----:B------:R-:W-:Y:S02]  /*13800*/  ISETP.GT.AND P3, PT, R25, 0x58, PT ;  /* 0x000000581900780c */ /* 0x000fe40003f64270 */
[----:B------:R-:W-:Y:S02]  /*13810*/  CS2R R74, SRZ ;  /* 0x00000000004a7805 */ /* 0x000fe4000001ff00 */
[----:B------:R-:W-:Y:S01]  /*13820*/  FMNMX.FTZ R5, R36, R5, !PT ;  /* 0x0000000524057209 */ /* 0x000fe20007810000 */
[----:B------:R-:W2:Y:S01]  /*13830*/  MUFU.TANH R69, R69 ;  /* 0x0000004500457308 */ /* 0x000ea20000002400 */
[----:B0-----:R-:W-:Y:S02]  /*13840*/  FSEL R60, R65, -INF , P2 ;  /* 0xff800000413c7808 */ /* 0x001fe40001000000 */
[----:B------:R-:W-:-:S02]  /*13850*/  CS2R R66, SRZ ;  /* 0x0000000000427805 */ /* 0x000fc4000001ff00 */
[----:B------:R-:W-:Y:S02]  /*13860*/  ISETP.GT.AND P2, PT, R25, 0x59, PT ;  /* 0x000000591900780c */ /* 0x000fe40003f44270 */
[----:B------:R-:W-:Y:S02]  /*13870*/  CS2R R62, SRZ ;  /* 0x00000000003e7805 */ /* 0x000fe4000001ff00 */
[----:B------:R-:W-:Y:S02]  /*13880*/  FMNMX.FTZ R5, R60, R5, !PT ;  /* 0x000000053c057209 */ /* 0x000fe40007810000 */
[----:B------:R-:W-:Y:S02]  /*13890*/  CS2R R58, SRZ ;  /* 0x00000000003a7805 */ /* 0x000fe4000001ff00 */
[----:B-1----:R-:W-:Y:S01]  /*138a0*/  @P1 SHF.R.U32.HI R35, RZ, R40, R29 ;  /* 0x00000028ff231219 */ /* 0x002fe2000001161d */
[----:B------:R-:W-:Y:S01]  /*138b0*/  MUFU.EX2 R157, R157 ;  /* 0x0000009d009d7308 */ /* 0x000fe20000000800 */
[----:B---3--:R-:W-:-:S02]  /*138c0*/  FSEL R64, R68, -INF , P3 ;  /* 0xff80000044407808 */ /* 0x008fc40001800000 */
[----:B------:R-:W-:Y:S02]  /*138d0*/  CS2R R50, SRZ ;  /* 0x0000000000327805 */ /* 0x000fe4000001ff00 */
[----:B------:R-:W-:Y:S02]  /*138e0*/  IADD3 R35, R35, R186, -R185 ;  /* 0x000000ba23237210 */ /* 0x000fe40007ffe8b9 */
[----:B------:R-:W-:Y:S02]  /*138f0*/  CS2R R46, SRZ ;  /* 0x00000000002e7805 */ /* 0x000fe4000001ff00 */
[----:B------:R-:W-:Y:S02]  /*13900*/  FMNMX.FTZ R5, R64, R5, !PT ;  /* 0x0000000540057209 */ /* 0x000fe40007810000 */
[----:B------:R-:W-:Y:S01]  /*13910*/  CS2R R44, SRZ ;  /* 0x00000000002c7805 */ /* 0x000fe2000001ff00 */
[----:B------:R-:W0:Y:S01]  /*13920*/  MUFU.EX2 R4, R4 ;  /* 0x0000000400047308 */ /* 0x000e220000000800 */
[----:B--2---:R-:W-:Y:S01]  /*13930*/  FSEL R68, R69, -INF , P2 ;  /* 0xff80000045447808 */ /* 0x004fe20001000000 */
[----:B------:R-:W-:-:S03]  /*13940*/  IMAD.HI R37, R35, 0x2aaaaaab, RZ ;  /* 0x2aaaaaab23257827 */ /* 0x000fc600078e02ff */
[----:B------:R-:W-:Y:S02]  /*13950*/  FMNMX.FTZ R5, R68, R5, !PT ;  /* 0x0000000544057209 */ /* 0x000fe40007810000 */
[----:B------:R-:W-:Y:S01]  /*13960*/  SHF.R.U32.HI R42, RZ, 0x1f, R37 ;  /* 0x0000001fff2a7819 */ /* 0x000fe20000011625 */
[----:B------:R-:W1:Y:S02]  /*13970*/  MUFU.EX2 R159, R159 ;  /* 0x0000009f009f7308 */ /* 0x000e640000000800 */
[----:B------:R-:W2:Y:S06]  /*13980*/  SHFL.BFLY PT, R8, R5, 0x2, 0x1f ;  /* 0x0c401f0005087f89 */ /* 0x000eac00000e0000 */
[----:B------:R-:W3:Y:S01]  /*13990*/  MUFU.EX2 R12, R12 ;  /* 0x0000000c000c7308 */ /* 0x000ee20000000800 */
[----:B0-----:R-:W-:Y:S01]  /*139a0*/  FADD.FTZ R0, R157, R4 ;  /* 0x000000049d007221 */ /* 0x001fe20000010000 */
[----:B------:R-:W-:-:S06]  /*139b0*/  F2FP.F16.F32.PACK_AB R157, R4, R157 ;  /* 0x0000009d049d723e */ /* 0x000fcc00000000ff */
[----:B------:R-:W-:Y:S01]  /*139c0*/  MUFU.EX2 R153, R153 ;  /* 0x0000009900997308 */ /* 0x000fe20000000800 */
[----:B-1----:R-:W-:-:S07]  /*139d0*/  FADD.FTZ R33, R159, R0 ;  /* 0x000000009f217221 */ /* 0x002fce0000010000 */
[----:B------:R-:W-:Y:S01]  /*139e0*/  MUFU.EX2 R14, R14 ;  /* 0x0000000e000e7308 */ /* 0x000fe20000000800 */
[C---:B---3--:R-:W-:Y:S01]  /*139f0*/  FADD.FTZ R40, R12.reuse, R33 ;  /* 0x000000210c287221 */ /* 0x048fe20000010000 */
[----:B--2---:R-:W-:Y:S02]  /*13a00*/  FMNMX.FTZ R7, R5, R8, !PT ;  /* 0x0000000805077209 */ /* 0x004fe40007810000 */
[----:B------:R-:W-:-:S03]  /*13a10*/  F2FP.F16.F32.PACK_AB R159, R12, R159 ;  /* 0x0000009f0c9f723e */ /* 0x000fc600000000ff */
[----:B------:R-:W0:Y:S01]  /*13a20*/  SHFL.BFLY PT, R8, R7, 0x1, 0x1f ;  /* 0x0c201f0007087f89 */ /* 0x000e2200000e0000 */
[----:B------:R-:W-:Y:S08]  /*13a30*/  MUFU.EX2 R155, R155 ;  /* 0x0000009b009b7308 */ /* 0x000ff00000000800 */
[----:B------:R-:W-:Y:S08]  /*13a40*/  MUFU.EX2 R26, R26 ;  /* 0x0000001a001a7308 */ /* 0x000ff00000000800 */
[----:B------:R-:W-:Y:S01]  /*13a50*/  MUFU.EX2 R149, R149 ;  /* 0x0000009500957308 */ /* 0x000fe20000000800 */
[----:B0-----:R-:W-:-:S07]  /*13a60*/  FMNMX.FTZ R8, R7, R8, !PT ;  /* 0x0000000807087209 */ /* 0x001fce0007810000 */
[----:B------:R-:W-:Y:S01]  /*13a70*/  MUFU.EX2 R20, R20 ;  /* 0x0000001400147308 */ /* 0x000fe20000000800 */
[C---:B------:R-:W-:Y:S01]  /*13a80*/  FSETP.NEU.FTZ.AND P2, PT, R8.reuse, -INF , PT ;  /* 0xff8000000800780b */ /* 0x040fe20003f5d000 */
[----:B------:R-:W-:-:S06]  /*13a90*/  FMUL.FTZ R5, R8, R9 ;  /* 0x0000000908057220 */ /* 0x000fcc0000410000 */
[----:B------:R-:W-:Y:S01]  /*13aa0*/  MUFU.EX2 R151, R151 ;  /* 0x0000009700977308 */ /* 0x000fe20000000800 */
        /* <DEDUP_REMOVED lines=27> */
[----:B------:R-:W-:Y:S01]  /*13c60*/  FFMA.FTZ R68, R68, R9, -R7 ;  /* 0x0000000944447223 */ /* 0x000fe20000010807 */
[----:B------:R-:W-:-:S02]  /*13c70*/  LEA.HI.SX32 R7, R37, R42, 0x1c ;  /* 0x0000002a25077211 */ /* 0x000fc400078fe2ff */
[----:B------:R-:W-:Y:S01]  /*13c80*/  CS2R R42, SRZ ;  /* 0x00000000002a7805 */ /* 0x000fe2000001ff00 */
[----:B------:R-:W2:Y:S01]  /*13c90*/  MUFU.EX2 R11, R88 ;  /* 0x00000058000b7308 */ /* 0x000ea20000000800 */
[----:B0-----:R-:W-:Y:S01]  /*13ca0*/  FADD.FTZ R31, R156, R5 ;  /* 0x000000059c1f7221 */ /* 0x001fe20000010000 */
[----:B------:R-:W-:Y:S02]  /*13cb0*/  F2FP.F16.F32.PACK_AB R156, R5, R156 ;  /* 0x0000009c059c723e */ /* 0x000fe400000000ff */
[----:B------:R-:W-:-:S04]  /*13cc0*/  VIMNMX R7, RZ, R7, !PT ;  /* 0x00000007ff077248 */ /* 0x000fc80007fe0100 */
[----:B------:R-:W0:Y:S01]  /*13cd0*/  MUFU.EX2 R90, R90 ;  /* 0x0000005a005a7308 */ /* 0x000e220000000800 */
[----:B-1----:R-:W-:Y:S01]  /*13ce0*/  FADD.FTZ R0, R86, R31 ;  /* 0x0000001f56007221 */ /* 0x002fe20000010000 */
[----:B------:R-:W-:Y:S01]  /*13cf0*/  FADD.FTZ R31, R153, R40 ;  /* 0x00000028991f7221 */ /* 0x000fe20000010000 */
[----:B------:R-:W-:-:S03]  /*13d00*/  F2FP.F16.F32.PACK_AB R153, R14, R153 ;  /* 0x000000990e99723e */ /* 0x000fc600000000ff */
[----:B------:R-:W-:Y:S01]  /*13d10*/  FADD.FTZ R40, R14, R31 ;  /* 0x0000001f0e287221 */ /* 0x000fe20000010000 */
[----:B------:R-:W-:Y:S01]  /*13d20*/  VIADD R14, R72, 0xfffffffe ;  /* 0xfffffffe480e7836 */ /* 0x000fe20000000000 */
[----:B------:R-:W1:Y:S01]  /*13d30*/  MUFU.EX2 R13, R92 ;  /* 0x0000005c000d7308 */ /* 0x000e620000000800 */
[----:B--2---:R-:W-:Y:S01]  /*13d40*/  FADD.FTZ R3, R11, R0 ;  /* 0x000000000b037221 */ /* 0x004fe20000010000 */
[----:B------:R-:W-:Y:S01]  /*13d50*/  FADD.FTZ R33, R155, R40 ;  /* 0x000000289b217221 */ /* 0x000fe20000010000 */
[----:B------:R-:W-:Y:S02]  /*13d60*/  F2FP.F16.F32.PACK_AB R158, R11, R86 ;  /* 0x000000560b9e723e */ /* 0x000fe400000000ff */
[----:B------:R-:W-:Y:S02]  /*13d70*/  CS2R R86, SRZ ;  /* 0x0000000000567805 */ /* 0x000fe4000001ff00 */
[----:B------:R-:W-:Y:S01]  /*13d80*/  ISETP.GE.AND P2, PT, R14, R7, PT ;  /* 0x000000070e00720c */ /* 0x000fe20003f46270 */
[C---:B------:R-:W-:Y:S01]  /*13d90*/  FADD.FTZ R40, R26.reuse, R33 ;  /* 0x000000211a287221 */ /* 0x040fe20000010000 */
[----:B------:R-:W-:Y:S01]  /*13da0*/  F2FP.F16.F32.PACK_AB R155, R26, R155 ;  /* 0x0000009b1a9b723e */ /* 0x000fe200000000ff */
[----:B------:R-:W2:Y:S01]  /*13db0*/  MUFU.EX2 R96, R96 ;  /* 0x0000006000607308 */ /* 0x000ea20000000800 */
[----:B0-----:R-:W-:Y:S01]  /*13dc0*/  FADD.FTZ R0, R90, R3 ;  /* 0x000000035a007221 */ /* 0x001fe20000010000 */
[----:B------:R-:W-:Y:S01]  /*13dd0*/  FADD.FTZ R33, R149, R40 ;  /* 0x0000002895217221 */ /* 0x000fe20000010000 */
[----:B------:R-:W-:-:S02]  /*13de0*/  F2FP.F16.F32.PACK_AB R149, R20, R149 ;  /* 0x000000951495723e */ /* 0x000fc400000000ff */
[----:B------:R-:W-:Y:S01]  /*13df0*/  CS2R R72, SRZ ;  /* 0x0000000000487805 */ /* 0x000fe2000001ff00 */
[----:B------:R-:W-:Y:S02]  /*13e00*/  FADD.FTZ R40, R20, R33 ;  /* 0x0000002114287221 */ /* 0x000fe40000010000 */
[----:B------:R-:W0:Y:S01]  /*13e10*/  MUFU.EX2 R15, R98 ;  /* 0x00000062000f7308 */ /* 0x000e220000000800 */
[----:B-1----:R-:W-:Y:S01]  /*13e20*/  FADD.FTZ R31, R13, R0 ;  /* 0x000000000d1f7221 */ /* 0x002fe20000010000 */
[----:B------:R-:W-:Y:S01]  /*13e30*/  FADD.FTZ R35, R151, R40 ;  /* 0x0000002897237221 */ /* 0x000fe20000010000 */
[----:B------:R-:W-:Y:S02]  /*13e40*/  F2FP.F16.F32.PACK_AB R152, R13, R90 ;  /* 0x0000005a0d98723e */ /* 0x000fe400000000ff */
[----:B------:R-:W-:-:S03]  /*13e50*/  CS2R R40, SRZ ;  /* 0x0000000000287805 */ /* 0x000fc6000001ff00 */
[----:B------:R-:W1:Y:S01]  /*13e60*/  MUFU.EX2 R84, R84 ;  /* 0x0000005400547308 */ /* 0x000e620000000800 */
[----:B--2---:R-:W-:-:S07]  /*13e70*/  FADD.FTZ R0, R96, R31 ;  /* 0x0000001f60007221 */ /* 0x004fce0000010000 */
[----:B------:R-:W2:Y:S01]  /*13e80*/  MUFU.EX2 R21, R100 ;  /* 0x0000006400157308 */ /* 0x000ea20000000800 */
[C---:B0-----:R-:W-:Y:S01]  /*13e90*/  FADD.FTZ R31, R15.reuse, R0 ;  /* 0x000000000f1f7221 */ /* 0x041fe20000010000 */
[----:B------:R-:W-:-:S06]  /*13ea0*/  F2FP.F16.F32.PACK_AB R154, R15, R96 ;  /* 0x000000600f9a723e */ /* 0x000fcc00000000ff */
[----:B------:R-:W0:Y:S01]  /*13eb0*/  MUFU.EX2 R82, R82 ;  /* 0x0000005200527308 */ /* 0x000e220000000800 */
[----:B-1----:R-:W-:-:S07]  /*13ec0*/  FADD.FTZ R0, R84, R31 ;  /* 0x0000001f54007221 */ /* 0x002fce0000010000 */
[----:B------:R-:W1:Y:S01]  /*13ed0*/  MUFU.EX2 R28, R28 ;  /* 0x0000001c001c7308 */ /* 0x000e620000000800 */
[C---:B--2---:R-:W-:Y:S01]  /*13ee0*/  FADD.FTZ R33, R21.reuse, R0 ;  /* 0x0000000015217221 */ /* 0x044fe20000010000 */
[----:B------:R-:W-:Y:S02]  /*13ef0*/  F2FP.F16.F32.PACK_AB R148, R21, R84 ;  /* 0x000000541594723e */ /* 0x000fe400000000ff */
[----:B------:R-:W-:-:S04]  /*13f00*/  CS2R R84, SRZ ;  /* 0x0000000000547805 */ /* 0x000fc8000001ff00 */
[----:B------:R-:W2:Y:S01]  /*13f10*/  MUFU.EX2 R25, R102 ;  /* 0x0000006600197308 */ /* 0x000ea20000000800 */
[----:B0-----:R-:W-:-:S07]  /*13f20*/  FADD.FTZ R0, R82, R33 ;  /* 0x0000002152007221 */ /* 0x001fce0000010000 */
[----:B------:R-:W0:Y:S01]  /*13f30*/  MUFU.EX2 R145, R145 ;  /* 0x0000009100917308 */ /* 0x000e220000000800 */
[C---:B-1----:R-:W-:Y:S01]  /*13f40*/  FADD.FTZ R4, R28.reuse, R35 ;  /* 0x000000231c047221 */ /* 0x042fe20000010000 */
[----:B------:R-:W-:-:S06]  /*13f50*/  F2FP.F16.F32.PACK_AB R151, R28, R151 ;  /* 0x000000971c97723e */ /* 0x000fcc00000000ff */
[----:B------:R-:W1:Y:S01]  /*13f60*/  MUFU.EX2 R80, R80 ;  /* 0x0000005000507308 */ /* 0x000e620000000800 */
[C---:B--2---:R-:W-:Y:S01]  /*13f70*/  FADD.FTZ R33, R25.reuse, R0 ;  /* 0x0000000019217221 */ /* 0x044fe20000010000 */
[----:B------:R-:W-:Y:S02]  /*13f80*/  F2FP.F16.F32.PACK_AB R150, R25, R82 ;  /* 0x000000521996723e */ /* 0x000fe400000000ff */
[----:B------:R-:W-:-:S04]  /*13f90*/  CS2R R82, SRZ ;  /* 0x0000000000527805 */ /* 0x000fc8000001ff00 */
        /* <DEDUP_REMOVED lines=9> */
[----:B------:R-:W-:Y:S02]  /*14030*/  F2FP.F16.F32.PACK_AB R144, R27, R80 ;  /* 0x000000501b90723e */ /* 0x000fe400000000ff */
[----:B------:R-:W-:Y:S02]  /*14040*/  CS2R R80, SRZ ;  /* 0x0000000000507805 */ /* 0x000fe4000001ff00 */
[----:B------:R-:W-:Y:S02]  /*14050*/  CS2R R26, SRZ ;  /* 0x00000000001a7805 */ /* 0x000fe4000001ff00 */
[----:B------:R0:W3:Y:S01]  /*14060*/  MUFU.EX2 R29, R78 ;  /* 0x0000004e001d7308 */ /* 0x0000e20000000800 */
[----:B-1----:R-:W-:-:S07]  /*14070*/  FADD.FTZ R0, R106, R35 ;  /* 0x000000236a007221 */ /* 0x002fce0000010000 */
[----:B------:R-:W1:Y:S01]  /*14080*/  MUFU.EX2 R38, R38 ;  /* 0x0000002600267308 */ /* 0x000e620000000800 */
[----:B--2---:R-:W-:Y:S01]  /*14090*/  FADD.FTZ R37, R147, R4 ;  /* 0x0000000493257221 */ /* 0x004fe20000010000 */
[----:B0-----:R-:W-:-:S06]  /*140a0*/  CS2R R78, SRZ ;  /* 0x00000000004e7805 */ /* 0x001fcc000001ff00 */
[----:B------:R-:W0:Y:S01]  /*140b0*/  MUFU.EX2 R70, R70 ;  /* 0x0000004600467308 */ /* 0x000e220000000800 */
[C---:B---3--:R-:W-:Y:S01]  /*140c0*/  FADD.FTZ R35, R29.reuse, R0 ;  /* 0x000000001d237221 */ /* 0x048fe20000010000 */
[----:B------:R-:W-:Y:S02]  /*140d0*/  F2FP.F16.F32.PACK_AB R146, R29, R106 ;  /* 0x0000006a1d92723e */ /* 0x000fe400000000ff */
[----:B------:R-:W-:-:S04]  /*140e0*/  CS2R R28, SRZ ;  /* 0x00000000001c7805 */ /* 0x000fc8000001ff00 */
[----:B------:R-:W2:Y:S01]  /*140f0*/  MUFU.EX2 R141, R141 ;  /* 0x0000008d008d7308 */ /* 0x000ea20000000800 */
[C---:B-1----:R-:W-:Y:S01]  /*14100*/  FADD.FTZ R4, R38.reuse, R37 ;  /* 0x0000002526047221 */ /* 0x042fe20000010000 */
[----:B------:R-:W-:Y:S02]  /*14110*/  F2FP.F16.F32.PACK_AB R147, R38, R147 ;  /* 0x000000932693723e */ /* 0x000fe400000000ff */
[----:B------:R-:W-:-:S04]  /*14120*/  CS2R R38, SRZ ;  /* 0x0000000000267805 */ /* 0x000fc8000001ff00 */
[----:B------:R1:W3:Y:S01]  /*14130*/  MUFU.EX2 R3, R48 ;  /* 0x0000003000037308 */ /* 0x0002e20000000800 */
[----:B0-----:R-:W-:-:S07]  /*14140*/  FADD.FTZ R0, R70, R35 ;  /* 0x0000002346007221 */ /* 0x001fce0000010000 */
[----:B------:R-:W0:Y:S01]  /*14150*/  MUFU.EX2 R24, R24 ;  /* 0x0000001800187308 */ /* 0x000e220000000800 */
[----:B--2---:R-:W-:Y:S01]  /*14160*/  FADD.FTZ R5, R141, R4 ;  /* 0x000000048d057221 */ /* 0x004fe20000010000 */
[----:B-1----:R-:W-:-:S06]  /*14170*/  CS2R R48, SRZ ;  /* 0x0000000000307805 */ /* 0x002fcc000001ff00 */
[----:B------:R-:W1:Y:S01]  /*14180*/  MUFU.EX2 R56, R56 ;  /* 0x0000003800387308 */ /* 0x000e620000000800 */
[C---:B---3--:R-:W-:Y:S01]  /*14190*/  FADD.FTZ R13, R3.reuse, R0 ;  /* 0x00000000030d7221 */ /* 0x048fe20000010000 */
[----:B------:R-:W-:Y:S02]  /*141a0*/  F2FP.F16.F32.PACK_AB R140, R3, R70 ;  /* 0x00000046038c723e */ /* 0x000fe400000000ff */
[----:B------:R-:W-:-:S04]  /*141b0*/  CS2R R70, SRZ ;  /* 0x0000000000467805 */ /* 0x000fc8000001ff00 */
[----:B------:R-:W2:Y:S01]  /*141c0*/  MUFU.EX2 R143, R143 ;  /* 0x0000008f008f7308 */ /* 0x000ea20000000800 */
[C---:B0-----:R-:W-:Y:S01]  /*141d0*/  FADD.FTZ R0, R24.reuse, R5 ;  /* 0x0000000518007221 */ /* 0x041fe20000010000 */
[----:B------:R-:W-:Y:S02]  /*141e0*/  F2FP.F16.F32.PACK_AB R141, R24, R141 ;  /* 0x0000008d188d723e */ /* 0x000fe400000000ff */
[----:B------:R-:W-:-:S04]  /*141f0*/  CS2R R24, SRZ ;  /* 0x0000000000187805 */ /* 0x000fc8000001ff00 */
[----:B------:R0:W3:Y:S01]  /*14200*/  MUFU.EX2 R31, R52 ;  /* 0x00000034001f7308 */ /* 0x0000e20000000800 */
[----:B-1----:R-:W-:-:S07]  /*14210*/  FADD.FTZ R4, R56, R13 ;  /* 0x0000000d38047221 */ /* 0x002fce0000010000 */
[----:B------:R-:W1:Y:S01]  /*14220*/  MUFU.EX2 R30, R30 ;  /* 0x0000001e001e7308 */ /* 0x000e620000000800 */
[----:B--2---:R-:W-:Y:S01]  /*14230*/  FADD.FTZ R5, R143, R0 ;  /* 0x000000008f057221 */ /* 0x004fe20000010000 */
[----:B0-----:R-:W-:-:S06]  /*14240*/  CS2R R52, SRZ ;  /* 0x0000000000347805 */ /* 0x001fcc000001ff00 */
[----:B------:R-:W0:Y:S01]  /*14250*/  MUFU.EX2 R36, R36 ;  /* 0x0000002400247308 */ /* 0x000e220000000800 */
[C---:B---3--:R-:W-:Y:S01]  /*14260*/  FADD.FTZ R13, R31.reuse, R4 ;  /* 0x000000041f0d7221 */ /* 0x048fe20000010000 */
[----:B-----5:R-:W-:Y:S02]  /*14270*/  F2FP.F16.F32.PACK_AB R142, R31, R56 ;  /* 0x000000381f8e723e */ /* 0x020fe400000000ff */
        /* <DEDUP_REMOVED lines=13> */
[----:B------:R-:W-:Y:S02]  /*14350*/  CS2R R36, SRZ ;  /* 0x0000000000247805 */ /* 0x000fe4000001ff00 */
[----:B------:R-:W-:Y:S02]  /*14360*/  CS2R R32, SRZ ;  /* 0x0000000000207805 */ /* 0x000fe4000001ff00 */
[----:B------:R-:W2:Y:S01]  /*14370*/  MUFU.EX2 R139, R139 ;  /* 0x0000008b008b7308 */ /* 0x000ea20000000800 */
[C---:B0-----:R-:W-:Y:S01]  /*14380*/  FADD.FTZ R0, R34.reuse, R3 ;  /* 0x0000000322007221 */ /* 0x041fe20000010000 */
[----:B------:R-:W-:-:S02]  /*14390*/  F2FP.F16.F32.PACK_AB R137, R34, R137 ;  /* 0x000000892289723e */ /* 0x000fc400000000ff */
[----:B------:R-:W-:-:S04]  /*143a0*/  CS2R R34, SRZ ;  /* 0x0000000000227805 */ /* 0x000fc8000001ff00 */
[----:B------:R0:W3:Y:S01]  /*143b0*/  MUFU.EX2 R11, R68 ;  /* 0x00000044000b7308 */ /* 0x0000e20000000800 */
[----:B-1----:R-:W-:-:S07]  /*143c0*/  FADD.FTZ R4, R64, R5 ;  /* 0x0000000540047221 */ /* 0x002fce0000010000 */
[----:B------:R-:W1:Y:S01]  /*143d0*/  MUFU.EX2 R54, R54 ;  /* 0x0000003600367308 */ /* 0x000e620000000800 */
[----:B--2---:R-:W-:Y:S01]  /*143e0*/  FADD.FTZ R3, R139, R0 ;  /* 0x000000008b037221 */ /* 0x004fe20000010000 */
[----:B------:R-:W-:Y:S01]  /*143f0*/  IMAD.MOV.U32 R0, RZ, RZ, 0x3f800000 ;  /* 0x3f800000ff007424 */ /* 0x000fe200078e00ff */
[----:B0-----:R-:W-:Y:S01]  /*14400*/  CS2R R68, SRZ ;  /* 0x0000000000447805 */ /* 0x001fe2000001ff00 */
[C---:B---3--:R-:W-:Y:S01]  /*14410*/  FADD.FTZ R5, R11.reuse, R4 ;  /* 0x000000040b057221 */ /* 0x048fe20000010000 */
[----:B------:R-:W-:Y:S02]  /*14420*/  F2FP.F16.F32.PACK_AB R138, R11, R64 ;  /* 0x000000400b8a723e */ /* 0x000fe400000000ff */
[----:B------:R-:W-:Y:S01]  /*14430*/  CS2R R64, SRZ ;  /* 0x0000000000407805 */ /* 0x000fe2000001ff00 */
[C---:B-1----:R-:W-:Y:S01]  /*14440*/  FADD.FTZ R4, R54.reuse, R3 ;  /* 0x0000000336047221 */ /* 0x042fe20000010000 */
[----:B------:R-:W-:Y:S02]  /*14450*/  F2FP.F16.F32.PACK_AB R139, R54, R139 ;  /* 0x0000008b368b723e */ /* 0x000fe400000000ff */
[----:B------:R-:W-:-:S02]  /*14460*/  CS2R R54, SRZ ;  /* 0x0000000000367805 */ /* 0x000fc4000001ff00 */
[----:B------:R-:W-:Y:S01]  /*14470*/  MOV R3, 0x3f800000 ;  /* 0x3f80000000037802 */ /* 0x000fe20000000f00 */
[----:B------:R-:W-:Y:S06]  /*14480*/  @!P2 BRA `(.L_x_2869) ;  /* 0x0000002c0050a947 */ /* 0x000fec0003800000 */
[----:B------:R-:W-:Y:S01]  /*14490*/  BSSY B1, `(.L_x_2869) ;  /* 0x00002d3000017945 */ /* 0x000fe20003800000 */
[----:B------:R-:W-:Y:S01]  /*144a0*/  IMAD.MOV.U32 R12, RZ, RZ, R10 ;  /* 0x000000ffff0c7224 */ /* 0x000fe200078e000a */
[----:B------:R-:W-:Y:S01]  /*144b0*/  MOV R20, R167 ;  /* 0x000000a700147202 */ /* 0x000fe20000000f00 */
[----:B------:R-:W-:Y:S01]  /*144c0*/  IMAD.MOV.U32 R13, RZ, RZ, R8 ;  /* 0x000000ffff0d7224 */ /* 0x000fe200078e0008 */
[----:B------:R-:W-:Y:S01]  /*144d0*/  MOV R87, RZ ;  /* 0x000000ff00577202 */ /* 0x000fe20000000f00 */
[----:B------:R-:W-:Y:S02]  /*144e0*/  IMAD.MOV.U32 R21, RZ, RZ, R162 ;  /* 0x000000ffff157224 */ /* 0x000fe400078e00a2 */
[----:B------:R-:W-:-:S07]  /*144f0*/  IMAD.MOV.U32 R0, RZ, RZ, 0x3f800000 ;  /* 0x3f800000ff007424 */ /* 0x000fce00078e00ff */
.L_x_2882:
[----:B------:R-:W-:-:S04]  /*14500*/  ISETP.NE.AND P2, PT, R21, 0x1, PT ;  /* 0x000000011500780c */ /* 0x000fc80003f45270 */
[----:B------:R-:W-:-:S04]  /*14510*/  SEL R167, RZ, 0x1, P2 ;  /* 0x00000001ffa77807 */ /* 0x000fc80001000000 */
[----:B------:R-:W-:Y:S01]  /*14520*/  LOP3.LUT R167, R20, R167, RZ, 0x3c, !PT ;  /* 0x000000a714a77212 */ /* 0x000fe200078e3cff */
[----:B------:R-:W-:Y:S06]  /*14530*/  @!P0 BRA `(.L_x_2870) ;  /* 0x0000000000048947 */ /* 0x000fec0003800000 */
[----:B------:R-:W-:Y:S01]  /*14540*/  BPT.TRAP 0x1 ;  /* 0x000000040000795c */ /* 0x000fe20000300000 */
.L_x_2870:
        /* <DEDUP_REMOVED lines=8> */
.L_x_2871:
[----:B------:R-:W-:Y:S01]  /*145d0*/  BSSY B2, `(.L_x_2872) ;  /* 0x0000006000027945 */ /* 0x000fe20003800000 */
[----:B------:R-:W-:Y:S01]  /*145e0*/  IMAD R8, R162, 0x900, R6 ;  /* 0x00000900a2087824 */ /* 0x000fe200078e0206 */
[----:B------:R-:W-:Y:S02]  /*145f0*/  MOV R9, 0x40000040 ;  /* 0x4000004000097802 */ /* 0x000fe40000000f00 */
[----:B-1----:R-:W-:Y:S05]  /*14600*/  @P2 BRA `(.L_x_2873) ;  /* 0x0000000000082947 */ /* 0x002fea0003800000 */
[----:B------:R-:W1:Y:S02]  /*14610*/  SYNCS.PHASECHK.TRANS64.TRYWAIT P2, [R15+URZ+0x2a830], R10 ;  /* 0x02a8300a0f0075a7 */ /* 0x000e64000804017f */
[----:B-1----:R-:W-:Y:S05]  /*14620*/  @!P2 BRA `(.L_x_2874) ;  /* 0x000000fc0080a947 */ /* 0x002fea0003800000 */
.L_x_2873:
[----:B------:R-:W-:Y:S05]  /*14630*/  BSYNC B2 ;  /* 0x0000000000027941 */ /* 0x000fea0003800000 */
.L_x_2872:
[----:B------:R-:W2:Y:S04]  /*14640*/  LDL.64 R88, [R1+0x28] ;  /* 0x0000280001587983 */ /* 0x000ea80000100a00 */
[----:B------:R-:W3:Y:S04]  /*14650*/  LDL.64 R206, [R1+0x20] ;  /* 0x0000200001ce7983 */ /* 0x000ee80000100a00 */
[----:B------:R-:W4:Y:S01]  /*14660*/  LDL.64 R212, [R1+0x18] ;  /* 0x0000180001d47983 */ /* 0x000f220000100a00 */
[C---:B------:R-:W-:Y:S02]  /*14670*/  R2UR UR6, R8.reuse ;  /* 0x00000000080672ca */ /* 0x040fe400000e0000 */
[----:B------:R-:W-:Y:S01]  /*14680*/  R2UR UR7, R9 ;  /* 0x00000000090772ca */ /* 0x000fe200000e0000 */
[----:B------:R-:W5:Y:S01]  /*14690*/  LDL.64 R210, [R1+0x10] ;  /* 0x0000100001d27983 */ /* 0x000f620000100a00 */
[----:B01----:R-:W-:-:S02]  /*146a0*/  VIADD R10, R8, 0x2 ;  /* 0x00000002080a7836 */ /* 0x003fc40000000000 */
[----:B------:R-:W-:Y:S01]  /*146b0*/  IMAD.MOV.U32 R11, RZ, RZ, 0x40000040 ;  /* 0x40000040ff0b7424 */ /* 0x000fe200078e00ff */
[----:B------:R-:W5:Y:S01]  /*146c0*/  LDL.64 R208, [R1+0x8] ;  /* 0x0000080001d07983 */ /* 0x000f620000100a00 */
        /* <DEDUP_REMOVED lines=10> */
[----:B------:R-:W2:Y:S01]  /*14770*/  LDL.64 R206, [R1] ;  /* 0x0000000001ce7983 */ /* 0x000ea20000100a00 */
[----:B------:R-:W-:-:S02]  /*14780*/  WARPGROUP.DEPBAR.LE gsb0, 0x0 ;  /* 0x00008000000079c5 */ /* 0x000fc40000010000 */
[----:B------:R-:W-:-:S07]  /*14790*/  WARPGROUP.ARRIVE ;  /* 0x00000000000079c5 */ /* 0x000fce0000000000 */
[----:B------:R-:W-:Y:S01]  /*147a0*/  HGMMA.64x96x16.F32 R88, gdesc[UR4], R88, gsb0 ;  /* 0x01600000045879f0 */ /* 0x000fe20008000858 */
[----:B------:R-:W-:Y:S02]  /*147b0*/  R2UR UR6, R10 ;  /* 0x000000000a0672ca */ /* 0x000fe400000e0000 */
[----:B------:R-:W-:Y:S02]  /*147c0*/  R2UR UR7, R11 ;  /* 0x000000000b0772ca */ /* 0x000fe400000e0000 */
[----:B----4-:R-:W-:Y:S02]  /*147d0*/  R2UR UR4, R212 ;  /* 0x00000000d40472ca */ /* 0x010fe400000e0000 */
[----:B------:R-:W-:Y:S01]  /*147e0*/  R2UR UR5, R213 ;  /* 0x00000000d50572ca */ /* 0x000fe200000e0000 */
[----:B------:R-:W-:Y:S01]  /*147f0*/  VIADD R10, R8, 0x6 ;  /* 0x00000006080a7836 */ /* 0x000fe20000000000 */
[----:B------:R-:W-:Y:S01]  /*14800*/  MOV R11, 0x40000040 ;  /* 0x40000040000b7802 */ /* 0x000fe20000000f00 */
[----:B------:R-:W-:-:S02]  /*14810*/  WARPGROUP.DEPBAR.LE gsb0, 0x0 ;  /* 0x00008000000079c5 */ /* 0x000fc40000010000 */
[----:B------:R-:W-:-:S08]  /*14820*/  WARPGROUP.ARRIVE ;  /* 0x00000000000079c5 */ /* 0x000fd00000000000 */
[----:B------:R-:W-:Y:S01]  /*14830*/  HGMMA.64x96x16.F32 R88, gdesc[UR4], R88, gsb0 ;  /* 0x01600000045879f0 */ /* 0x000fe20008000858 */
[----:B------:R-:W-:Y:S02]  /*14840*/  R2UR UR6, R10 ;  /* 0x000000000a0672ca */ /* 0x000fe400000e0000 */
[----:B------:R-:W-:Y:S02]  /*14850*/  R2UR UR7, R11 ;  /* 0x000000000b0772ca */ /* 0x000fe400000e0000 */
[----:B-----5:R-:W-:Y:S02]  /*14860*/  R2UR UR4, R210 ;  /* 0x00000000d20472ca */ /* 0x020fe400000e0000 */
        /* <DEDUP_REMOVED lines=17> */
[----:B--2---:R-:W-:Y:S02]  /*14980*/  R2UR UR4, R206 ;  /* 0x00000000ce0472ca */ /* 0x004fe400000e0000 */
[----:B------:R-:W-:Y:S01]  /*14990*/  R2UR UR5, R207 ;  /* 0x00000000cf0572ca */ /* 0x000fe200000e0000 */
[----:B------:R-:W-:Y:S01]  /*149a0*/  VIADD R10, R8, 0x304 ;  /* 0x00000304080a7836 */ /* 0x000fe20000000000 */
[----:B------:R-:W-:Y:S01]  /*149b0*/  MOV R11, 0x40000040 ;  /* 0x40000040000b7802 */ /* 0x000fe20000000f00 */
        /* <DEDUP_REMOVED lines=25> */
[----:B------:R-:W-:Y:S01]  /*14b50*/  VIADD R10, R8, 0x602 ;  /* 0x00000602080a7836 */ /* 0x000fe20000000000 */
[----:B------:R-:W-:Y:S01]  /*14b60*/  MOV R11, 0x40000040 ;  /* 0x40000040000b7802 */ /* 0x000fe20000000f00 */
        /* <DEDUP_REMOVED lines=95> */
.L_x_2875:
[----:B------:R-:W-:Y:S01]  /*15160*/  SHF.L.U32 R3, R20, 0x1f, RZ ;  /* 0x0000001f14037819 */ /* 0x000fe200000006ff */
[----:B------:R-:W-:-:S04]  /*15170*/  IMAD R11, R21, 0x8, R2 ;  /* 0x00000008150b7824 */ /* 0x000fc800078e0202 */
[----:B------:R0:W1:Y:S01]  /*15180*/  SYNCS.PHASECHK.TRANS64.TRYWAIT P2, [R11+URZ+0x2a850], R3 ;  /* 0x02a850030b0075a7 */ /* 0x000062000804017f */
[----:B------:R-:W-:Y:S05]  /*15190*/  @!P0 BRA `(.L_x_2876) ;  /* 0x0000000000048947 */ /* 0x000fea0003800000 */
[----:B------:R-:W-:Y:S01]  /*151a0*/  BPT.TRAP 0x1 ;  /* 0x000000040000795c */ /* 0x000fe20000300000 */
.L_x_2876:
[----:B------:R-:W-:Y:S01]  /*151b0*/  IADD3 R0, R2, 0x400, RZ ;  /* 0x0000040002007810 */ /* 0x000fe20007ffe0ff */
[----:B------:R-:W-:Y:S03]  /*151c0*/  BSSY B2, `(.L_x_2877) ;  /* 0x0000008000027945 */ /* 0x000fe60003800000 */
[----:B------:R-:W-:-:S04]  /*151d0*/  SHF.R.U32.HI R0, RZ, 0x4, R0 ;  /* 0x00000004ff007819 */ /* 0x000fc80000011600 */
[----:B------:R-:W-:-:S04]  /*151e0*/  LOP3.LUT R0, R0, 0x3fff, RZ, 0xc0, !PT ;  /* 0x00003fff00007812 */ /* 0x000fc800078ec0ff */
[----:B------:R-:W-:-:S05]  /*151f0*/  LOP3.LUT R0, R0, 0x3000000, RZ, 0xfc, !PT ;  /* 0x0300000000007812 */ /* 0x000fca00078efcff */
[----:B------:R-:W-:Y:S01]  /*15200*/  IMAD R0, R21, 0x600, R0 ;  /* 0x0000060015007824 */ /* 0x000fe200078e0200 */
[----:B-1----:R-:W-:Y:S06]  /*15210*/  @P2 BRA `(.L_x_2878) ;  /* 0x0000000000082947 */ /* 0x002fec0003800000 */
[----:B------:R-:W1:Y:S02]  /*15220*/  SYNCS.PHASECHK.TRANS64.TRYWAIT P2, [R11+URZ+0x2a850], R3 ;  /* 0x02a850030b0075a7 */ /* 0x000e64000804017f */
[----:B-1----:R-:W-:Y:S05]  /*15230*/  @!P2 BRA `(.L_x_2879) ;  /* 0x000000f00090a947 */ /* 0x002fea0003800000 */
.L_x_2878:
[----:B------:R-:W-:Y:S05]  /*15240*/  BSYNC B2 ;  /* 0x0000000000027941 */ /* 0x000fea0003800000 */
.L_x_2877:
        /* <DEDUP_REMOVED lines=44> */
.L_x_2880:
[----:B------:R-:W2:Y:S01]  /*15510*/  @P1 LDC R9, c[0x0][0x44c] ;  /* 0x00011300ff091b82 */ /* 0x000ea20000000800 */
[----:B------:R-:W-:Y:S01]  /*15520*/  FMUL.FTZ R10, R94, UR39 ;  /* 0x000000275e0a7c20 */ /* 0x000fe20008410000 */
[----:B------:R-:W-:Y:S02]  /*15530*/  IMAD.IADD R8, R189, 0x1, R184 ;  /* 0x00000001bd087824 */ /* 0x000fe400078e02b8 */
[----:B------:R-:W-:Y:S01]  /*15540*/  FMUL.FTZ R137, R88, UR39 ;  /* 0x0000002758897c20 */ /* 0x000fe20008410000 */
[----:B------:R-:W-:Y:S01]  /*15550*/  FMUL.FTZ R136, R89, UR39 ;  /* 0x0000002759887c20 */ /* 0x000fe20008410000 */
[----:B------:R-:W-:Y:S01]  /*15560*/  FMUL.FTZ R139, R92, UR39 ;  /* 0x000000275c8b7c20 */ /* 0x000fe20008410000 */
[----:B------:R-:W-:Y:S01]  /*15570*/  FMUL.FTZ R138, R93, UR39 ;  /* 0x000000275d8a7c20 */ /* 0x000fe20008410000 */
[----:B------:R-:W-:Y:S01]  /*15580*/  FMUL.FTZ R20, R95, UR39 ;  /* 0x000000275f147c20 */ /* 0x000fe20008410000 */
[----:B------:R-:W3:Y:S01]  /*15590*/  @P1 LDC R94, c[0x0][0x450] ;  /* 0x00011400ff5e1b82 */ /* 0x000ee20000000800 */
        /* <DEDUP_REMOVED lines=15> */
[----:B--2---:R-:W-:Y:S01]  /*15690*/  @P1 IMAD.HI.U32 R9, R8, R9, RZ ;  /* 0x0000000908091227 */ /* 0x004fe200078e00ff */
[----:B------:R-:W2:Y:S03]  /*156a0*/  MUFU.TANH R139, R139 ;  /* 0x0000008b008b7308 */ /* 0x000ea60000002400 */
[----:B------:R-:W-:Y:S01]  /*156b0*/  FMUL.FTZ R107, R109, UR39 ;  /* 0x000000276d6b7c20 */ /* 0x000fe20008410000 */
[----:B01----:R-:W-:Y:S01]  /*156c0*/  FMUL.FTZ R3, R91, UR39 ;  /* 0x000000275b037c20 */ /* 0x003fe20008410000 */
[----:B------:R-:W-:Y:S01]  /*156d0*/  FMUL.FTZ R91, R106, UR39 ;  /* 0x000000276a5b7c20 */ /* 0x000fe20008410000 */
[----:B------:R-:W-:Y:S01]  /*156e0*/  FMUL.FTZ R109, R112, UR39 ;  /* 0x00000027706d7c20 */ /* 0x000fe20008410000 */
[----:B------:R-:W-:Y:S01]  /*156f0*/  FMUL.FTZ R113, R113, UR39 ;  /* 0x0000002771717c20 */ /* 0x000fe20008410000 */
[----:B------:R-:W-:Y:S01]  /*15700*/  FMUL.FTZ R93, R110, UR39 ;  /* 0x000000276e5d7c20 */ /* 0x000fe20008410000 */
[----:B---3--:R-:W-:Y:S01]  /*15710*/  @P1 SHF.R.U32.HI R8, RZ, R94, R9 ;  /* 0x0000005eff081219 */ /* 0x008fe20000011609 */
[----:B------:R-:W-:Y:S01]  /*15720*/  IMAD.MOV.U32 R9, RZ, RZ, -0x60 ;  /* 0xffffffa0ff097424 */ /* 0x000fe200078e00ff */
[----:B------:R-:W0:Y:S01]  /*15730*/  MUFU.TANH R138, R138 ;  /* 0x0000008a008a7308 */ /* 0x000e220000002400 */
[----:B------:R-:W-:Y:S01]  /*15740*/  FMUL.FTZ R116, R116, UR39 ;  /* 0x0000002774747c20 */ /* 0x000fe20008410000 */
[----:B------:R-:W-:Y:S01]  /*15750*/  FMUL.FTZ R120, R120, UR39 ;  /* 0x0000002778787c20 */ /* 0x000fe20008410000 */
[----:B------:R-:W1:Y:S01]  /*15760*/  SHFL.IDX PT, R94, R8, RZ, 0x1c1f ;  /* 0x001c1fff085e7589 */ /* 0x000e6200000e0000 */
[----:B------:R-:W-:-:S02]  /*15770*/  IMAD R9, R14, R9, 0x1 ;  /* 0x000000010e097424 */ /* 0x000fc400078e0209 */
[----:B------:R-:W-:Y:S01]  /*15780*/  FMUL.FTZ R117, R117, UR39 ;  /* 0x0000002775757c20 */ /* 0x000fe20008410000 */
[----:B------:R-:W-:Y:S01]  /*15790*/  FMUL.FTZ R142, R124, UR39 ;  /* 0x000000277c8e7c20 */ /* 0x000fe20008410000 */
[----:B------:R-:W-:Y:S01]  /*157a0*/  FMUL.FTZ R144, R125, UR39 ;  /* 0x000000277d907c20 */ /* 0x000fe20008410000 */
[----:B------:R-:W-:Y:S01]  /*157b0*/  IMAD R9, R188, -0x2, R9 ;  /* 0xfffffffebc097824 */ /* 0x000fe200078e0209 */
[----:B------:R-:W3:Y:S01]  /*157c0*/  MUFU.TANH R140, R140 ;  /* 0x0000008c008c7308 */ /* 0x000ee20000002400 */
[----:B------:R-:W-:Y:S01]  /*157d0*/  FMUL.FTZ R129, R129, UR39 ;  /* 0x0000002781817c20 */ /* 0x000fe20008410000 */
[----:B------:R-:W-:Y:S01]  /*157e0*/  FMUL.FTZ R133, R133, UR39 ;  /* 0x0000002785857c20 */ /* 0x000fe20008410000 */
[----:B------:R-:W3:Y:S01]  /*157f0*/  SHFL.IDX PT, R8, R8, 0x1, 0x1c1f ;  /* 0x003c1f0008087f89 */ /* 0x000ee200000e0000 */
[----:B------:R-:W-:-:S04]  /*15800*/  IADD3 R9, -R185, R9, R186 ;  /* 0x00000009b9097210 */ /* 0x000fc80007ffe1ba */
[----:B------:R-:W3:Y:S08]  /*15810*/  MUFU.TANH R95, R95 ;  /* 0x0000005f005f7308 */ /* 0x000ef00000002400 */
[----:B------:R-:W3:Y:S01]  /*15820*/  MUFU.TANH R141, R141 ;  /* 0x0000008d008d7308 */ /* 0x000ee20000002400 */
[----:B-1----:R-:W-:-:S04]  /*15830*/  IADD3 R97, R9, R94, RZ ;  /* 0x0000005e09617210 */ /* 0x002fc80007ffe0ff */
[C---:B------:R-:W-:Y:S02]  /*15840*/  ISETP.GT.AND P2, PT, R97.reuse, RZ, PT ;  /* 0x000000ff6100720c */ /* 0x040fe40003f44270 */
[----:B------:R-:W-:Y:S01]  /*15850*/  ISETP.GT.AND P3, PT, R97, 0x1, PT ;  /* 0x000000016100780c */ /* 0x000fe20003f64270 */
[----:B------:R-:W1:Y:S01]  /*15860*/  MUFU.TANH R99, R99 ;  /* 0x0000006300637308 */ /* 0x000e620000002400 */
[----:B----4-:R-:W-:Y:S02]  /*15870*/  FSEL R94, R137, -INF , P2 ;  /* 0xff800000895e7808 */ /* 0x010fe40001000000 */
[C---:B------:R-:W-:Y:S02]  /*15880*/  ISETP.GT.AND P2, PT, R97.reuse, 0x8, PT ;  /* 0x000000086100780c */ /* 0x040fe40003f44270 */
[----:B-----5:R-:W-:Y:S02]  /*15890*/  FSEL R96, R136, -INF , P3 ;  /* 0xff80000088607808 */ /* 0x020fe40001800000 */
[----:B------:R-:W-:Y:S01]  /*158a0*/  FMNMX.FTZ R143, R94, R13, !PT ;  /* 0x0000000d5e8f7209 */ /* 0x000fe20007810000 */
[----:B------:R-:W4:Y:S01]  /*158b0*/  MUFU.TANH R103, R103 ;  /* 0x0000006700677308 */ /* 0x000f220000002400 */
[----:B------:R-:W-:-:S02]  /*158c0*/  ISETP.GT.AND P3, PT, R97, 0x9, PT ;  /* 0x000000096100780c */ /* 0x000fc40003f64270 */
[----:B--2---:R-:W-:Y:S02]  /*158d0*/  FSEL R98, R139, -INF , P2 ;  /* 0xff8000008b627808 */ /* 0x004fe40001000000 */
[----:B------:R-:W-:Y:S02]  /*158e0*/  FMNMX.FTZ R143, R96, R143, !PT ;  /* 0x0000008f608f7209 */ /* 0x000fe40007810000 */
[C---:B------:R-:W-:Y:S01]  /*158f0*/  ISETP.GT.AND P2, PT, R97.reuse, 0x10, PT ;  /* 0x000000106100780c */ /* 0x040fe20003f44270 */
[----:B------:R-:W2:Y:S01]  /*15900*/  MUFU.TANH R101, R101 ;  /* 0x0000006500657308 */ /* 0x000ea20000002400 */
[----:B0-----:R-:W-:Y:S02]  /*15910*/  FSEL R100, R138, -INF , P3 ;  /* 0xff8000008a647808 */ /* 0x001fe40001800000 */
[----:B------:R-:W-:Y:S02]  /*15920*/  FMNMX.FTZ R143, R98, R143, !PT ;  /* 0x0000008f628f7209 */ /* 0x000fe40007810000 */
[----:B------:R-:W-:-:S02]  /*15930*/  ISETP.GT.AND P3, PT, R97, 0x11, PT ;  /* 0x000000116100780c */ /* 0x000fc40003f64270 */
[----:B---3--:R-:W-:Y:S01]  /*15940*/  FSEL R102, R140, -INF , P2 ;  /* 0xff8000008c667808 */ /* 0x008fe20001000000 */
[----:B------:R-:W-:Y:S01]  /*15950*/  MUFU.TANH R105, R105 ;  /* 0x0000006900697308 */ /* 0x000fe20000002400 */
[----:B------:R-:W-:Y:S02]  /*15960*/  FMNMX.FTZ R143, R100, R143, !PT ;  /* 0x0000008f648f7209 */ /* 0x000fe40007810000 */
[----:B------:R-:W-:Y:S02]  /*15970*/  ISETP.GT.AND P2, PT, R97, 0x18, PT ;  /* 0x000000186100780c */ /* 0x000fe40003f44270 */
[----:B------:R-:W-:Y:S01]  /*15980*/  FSEL R104, R95, -INF , P3 ;  /* 0xff8000005f687808 */ /* 0x000fe20001800000 */
[----:B------:R-:W-:Y:S01]  /*15990*/  FMUL.FTZ R95, R121, UR39 ;  /* 0x00000027795f7c20 */ /* 0x000fe20008410000 */
[----:B------:R-:W-:Y:S01]  /*159a0*/  FMNMX.FTZ R143, R102, R143, !PT ;  /* 0x0000008f668f7209 */ /* 0x000fe20007810000 */
[----:B------:R-:W0:Y:S01]  /*159b0*/  MUFU.TANH R107, R107 ;  /* 0x0000006b006b7308 */ /* 0x000e220000002400 */
[----:B------:R-:W-:-:S02]  /*159c0*/  ISETP.GT.AND P3, PT, R97, 0x19, PT ;  /* 0x000000196100780c */ /* 0x000fc40003f64270 */
[----:B------:R-:W-:Y:S02]  /*159d0*/  FSEL R106, R141, -INF , P2 ;  /* 0xff8000008d6a7808 */ /* 0x000fe40001000000 */
[----:B------:R-:W-:Y:S02]  /*159e0*/  FMNMX.FTZ R143, R104, R143, !PT ;  /* 0x0000008f688f7209 */ /* 0x000fe40007810000 */
[----:B------:R-:W-:Y:S01]  /*159f0*/  ISETP.GT.AND P2, PT, R97, 0x20, PT ;  /* 0x000000206100780c */ /* 0x000fe20003f44270 */
[----:B------:R-:W-:Y:S01]  /*15a00*/  MUFU.TANH R109, R109 ;  /* 0x0000006d006d7308 */ /* 0x000fe20000002400 */
[----:B-1----:R-:W-:Y:S01]  /*15a10*/  FSEL R108, R99, -INF , P3 ;  /* 0xff800000636c7808 */ /* 0x002fe20001800000 */
[----:B------:R-:W-:Y:S01]  /*15a20*/  FMUL.FTZ R99, R128, UR39 ;  /* 0x0000002780637c20 */ /* 0x000fe20008410000 */
[----:B------:R-:W-:Y:S02]  /*15a30*/  FMNMX.FTZ R143, R106, R143, !PT ;  /* 0x0000008f6a8f7209 */ /* 0x000fe40007810000 */
[----:B------:R-:W-:-:S02]  /*15a40*/  ISETP.GT.AND P3, PT, R97, 0x21, PT ;  /* 0x000000216100780c */ /* 0x000fc40003f64270 */
[----:B----4-:R-:W-:Y:S01]  /*15a50*/  FSEL R110, R103, -INF , P2 ;  /* 0xff800000676e7808 */ /* 0x010fe20001000000 */
[----:B------:R-:W1:Y:S01]  /*15a60*/  MUFU.TANH R113, R113 ;  /* 0x0000007100717308 */ /* 0x000e620000002400 */
[----:B------:R-:W-:Y:S01]  /*15a70*/  FMNMX.FTZ R143, R108, R143, !PT ;  /* 0x0000008f6c8f7209 */ /* 0x000fe20007810000 */
[----:B------:R-:W-:Y:S01]  /*15a80*/  FMUL.FTZ R103, R119, UR39 ;  /* 0x0000002777677c20 */ /* 0x000fe20008410000 */
[----:B------:R-:W-:Y:S01]  /*15a90*/  ISETP.GT.AND P2, PT, R97, 0x28, PT ;  /* 0x000000286100780c */ /* 0x000fe20003f44270 */
[----:B------:R-:W-:Y:S01]  /*15aa0*/  FMUL.FTZ R119, R135, UR39 ;  /* 0x0000002787777c20 */ /* 0x000fe20008410000 */
[----:B--2---:R-:W-:Y:S01]  /*15ab0*/  FSEL R112, R101, -INF , P3 ;  /* 0xff80000065707808 */ /* 0x004fe20001800000 */
[----:B------:R-:W-:Y:S01]  /*15ac0*/  FMUL.FTZ R101, R118, UR39 ;  /* 0x0000002776657c20 */ /* 0x000fe20008410000 */
[----:B------:R-:W-:Y:S01]  /*15ad0*/  FMNMX.FTZ R143, R110, R143, !PT ;  /* 0x0000008f6e8f7209 */ /* 0x000fe20007810000 */
[----:B------:R0:W2:Y:S01]  /*15ae0*/  MUFU.TANH R137, R116 ;  /* 0x0000007400897308 */ /* 0x0000a20000002400 */
[----:B------:R-:W-:Y:S01]  /*15af0*/  ISETP.GT.AND P3, PT, R97, 0x29, PT ;  /* 0x000000296100780c */ /* 0x000fe20003f64270 */
[----:B------:R-:W-:Y:S01]  /*15b00*/  FMUL.FTZ R118, R134, UR39 ;  /* 0x0000002786767c20 */ /* 0x000fe20008410000 */
[----:B------:R-:W-:-:S05]  /*15b10*/  FMNMX.FTZ R143, R112, R143, !PT ;  /* 0x0000008f708f7209 */ /* 0x000fca0007810000 */
[----:B------:R3:W-:Y:S01]  /*15b20*/  MUFU.TANH R140, R120 ;  /* 0x00000078008c7308 */ /* 0x0007e20000002400 */
[----:B0-----:R-:W-:Y:S01]  /*15b30*/  FSEL R116, R107, -INF , P3 ;  /* 0xff8000006b747808 */ /* 0x001fe20001800000 */
[----:B------:R-:W-:Y:S01]  /*15b40*/  FMUL.FTZ R107, R123, UR39 ;  /* 0x000000277b6b7c20 */ /* 0x000fe20008410000 */
[----:B------:R-:W-:-:S04]  /*15b50*/  ISETP.GT.AND P3, PT, R97, 0x31, PT ;  /* 0x000000316100780c */ /* 0x000fc80003f64270 */
[----:B-1----:R-:W-:Y:S01]  /*15b60*/  FSEL R128, R113, -INF , P3 ;  /* 0xff80000071807808 */ /* 0x002fe20001800000 */
[----:B------:R-:W0:Y:S01]  /*15b70*/  MUFU.TANH R117, R117 ;  /* 0x0000007500757308 */ /* 0x000e220000002400 */
[----:B---3--:R-:W-:Y:S01]  /*15b80*/  FSEL R120, R105, -INF , P2 ;  /* 0xff80000069787808 */ /* 0x008fe20001000000 */
[----:B------:R-:W-:Y:S01]  /*15b90*/  FMUL.FTZ R105, R122, UR39 ;  /* 0x000000277a697c20 */ /* 0x000fe20008410000 */
[----:B------:R-:W-:Y:S01]  /*15ba0*/  ISETP.GT.AND P2, PT, R97, 0x30, PT ;  /* 0x000000306100780c */ /* 0x000fe20003f44270 */
[----:B------:R-:W-:Y:S01]  /*15bb0*/  FMUL.FTZ R113, R130, UR39 ;  /* 0x0000002782717c20 */ /* 0x000fe20008410000 */
[----:B------:R-:W-:Y:S02]  /*15bc0*/  FMNMX.FTZ R143, R120, R143, !PT ;  /* 0x0000008f788f7209 */ /* 0x000fe40007810000 */
[----:B------:R-:W-:Y:S01]  /*15bd0*/  FSEL R124, R109, -INF , P2 ;  /* 0xff8000006d7c7808 */ /* 0x000fe20001000000 */
[----:B------:R-:W-:Y:S01]  /*15be0*/  MUFU.TANH R95, R95 ;  /* 0x0000005f005f7308 */ /* 0x000fe20000002400 */
[----:B------:R-:W-:Y:S01]  /*15bf0*/  FMNMX.FTZ R143, R116, R143, !PT ;  /* 0x0000008f748f7209 */ /* 0x000fe20007810000 */
[----:B------:R-:W-:Y:S01]  /*15c00*/  FMUL.FTZ R109, R126, UR39 ;  /* 0x000000277e6d7c20 */ /* 0x000fe20008410000 */
[----:B------:R-:W-:-:S02]  /*15c10*/  ISETP.GT.AND P2, PT, R97, 0x38, PT ;  /* 0x000000386100780c */ /* 0x000fc40003f44270 */
[----:B------:R-:W-:Y:S02]  /*15c20*/  FMNMX.FTZ R143, R124, R143, !PT ;  /* 0x0000008f7c8f7209 */ /* 0x000fe40007810000 */
[----:B------:R-:W-:Y:S01]  /*15c30*/  ISETP.GT.AND P3, PT, R97, 0x39, PT ;  /* 0x000000396100780c */ /* 0x000fe20003f64270 */
[----:B------:R-:W1:Y:S01]  /*15c40*/  MUFU.TANH R142, R142 ;  /* 0x0000008e008e7308 */ /* 0x000e620000002400 */
[----:B--2---:R-:W-:Y:S02]  /*15c50*/  FSEL R136, R137, -INF , P2 ;  /* 0xff80000089887808 */ /* 0x004fe40001000000 */
[----:B------:R-:W-:Y:S02]  /*15c60*/  FMNMX.FTZ R143, R128, R143, !PT ;  /* 0x0000008f808f7209 */ /* 0x000fe40007810000 */
[----:B------:R-:W-:Y:S02]  /*15c70*/  ISETP.GT.AND P2, PT, R97, 0x40, PT ;  /* 0x000000406100780c */ /* 0x000fe40003f44270 */
[----:B0-----:R-:W-:Y:S01]  /*15c80*/  FSEL R138, R117, -INF , P3 ;  /* 0xff800000758a7808 */ /* 0x001fe20001800000 */
[----:B------:R-:W0:Y:S01]  /*15c90*/  MUFU.TANH R144, R144 ;  /* 0x0000009000907308 */ /* 0x000e220000002400 */
[----:B------:R-:W-:Y:S01]  /*15ca0*/  FMNMX.FTZ R143, R136, R143, !PT ;  /* 0x0000008f888f7209 */ /* 0x000fe20007810000 */
[----:B------:R-:W-:Y:S01]  /*15cb0*/  IMAD.IADD R117, R9, 0x1, R8 ;  /* 0x0000000109757824 */ /* 0x000fe200078e0208 */
[----:B------:R-:W-:Y:S01]  /*15cc0*/  ISETP.GT.AND P3, PT, R97, 0x41, PT ;  /* 0x000000416100780c */ /* 0x000fe20003f64270 */
[----:B------:R-:W-:Y:S01]  /*15cd0*/  IMAD.U32 R9, RZ, RZ, UR43 ;  /* 0x0000002bff097e24 */ /* 0x000fe2000f8e00ff */
[----:B------:R-:W-:-:S02]  /*15ce0*/  FSEL R140, R140, -INF , P2 ;  /* 0xff8000008c8c7808 */ /* 0x000fc40001000000 */
[----:B------:R-:W-:Y:S01]  /*15cf0*/  FMNMX.FTZ R143, R138, R143, !PT ;  /* 0x0000008f8a8f7209 */ /* 0x000fe20007810000 */
[----:B------:R2:W3:Y:S01]  /*15d00*/  MUFU.TANH R146, R99 ;  /* 0x0000006300927308 */ /* 0x0004e20000002400 */
[C---:B------:R-:W-:Y:S02]  /*15d10*/  ISETP.GT.AND P2, PT, R97.reuse, 0x48, PT ;  /* 0x000000486100780c */ /* 0x040fe40003f44270 */
[----:B------:R-:W-:Y:S02]  /*15d20*/  FMNMX.FTZ R143, R140, R143, !PT ;  /* 0x0000008f8c8f7209 */ /* 0x000fe40007810000 */
[----:B-1----:R-:W-:Y:S02]  /*15d30*/  FSEL R142, R142, -INF , P2 ;  /* 0xff8000008e8e7808 */ /* 0x002fe40001000000 */
[----:B------:R-:W-:Y:S01]  /*15d40*/  ISETP.GT.AND P2, PT, R97, 0x50, PT ;  /* 0x000000506100780c */ /* 0x000fe20003f44270 */
[----:B------:R-:W1:Y:S01]  /*15d50*/  MUFU.TANH R129, R129 ;  /* 0x0000008100817308 */ /* 0x000e620000002400 */
[----:B--2---:R-:W-:Y:S01]  /*15d60*/  FMUL.FTZ R99, R132, UR39 ;  /* 0x0000002784637c20 */ /* 0x004fe20008410000 */
[----:B------:R-:W-:Y:S01]  /*15d70*/  FSEL R132, R95, -INF , P3 ;  /* 0xff8000005f847808 */ /* 0x000fe20001800000 */
[----:B------:R-:W-:Y:S01]  /*15d80*/  FMUL.FTZ R95, R111, UR39 ;  /* 0x000000276f5f7c20 */ /* 0x000fe20008410000 */
[----:B------:R-:W-:Y:S01]  /*15d90*/  ISETP.GT.AND P3, PT, R97, 0x49, PT ;  /* 0x000000496100780c */ /* 0x000fe20003f64270 */
[----:B------:R-:W-:Y:S01]  /*15da0*/  FMUL.FTZ R111, R127, UR39 ;  /* 0x000000277f6f7c20 */ /* 0x000fe20008410000 */
[----:B------:R-:W-:-:S02]  /*15db0*/  FMNMX.FTZ R143, R132, R143, !PT ;  /* 0x0000008f848f7209 */ /* 0x000fc40007810000 */
[----:B------:R-:W2:Y:S01]  /*15dc0*/  MUFU.TANH R99, R99 ;  /* 0x0000006300637308 */ /* 0x000ea20000002400 */
[----:B0-----:R-:W-:Y:S02]  /*15dd0*/  FSEL R144, R144, -INF , P3 ;  /* 0xff80000090907808 */ /* 0x001fe40001800000 */
[----:B------:R-:W-:Y:S02]  /*15de0*/  FMNMX.FTZ R143, R142, R143, !PT ;  /* 0x0000008f8e8f7209 */ /* 0x000fe40007810000 */
[C---:B------:R-:W-:Y:S02]  /*15df0*/  ISETP.GT.AND P3, PT, R97.reuse, 0x51, PT ;  /* 0x000000516100780c */ /* 0x040fe40003f64270 */
[----:B---3--:R-:W-:Y:S01]  /*15e00*/  FSEL R146, R146, -INF , P2 ;  /* 0xff80000092927808 */ /* 0x008fe20001000000 */
[----:B------:R-:W0:Y:S01]  /*15e10*/  MUFU.TANH R133, R133 ;  /* 0x0000008500857308 */ /* 0x000e220000002400 */
[----:B------:R-:W-:Y:S02]  /*15e20*/  FMNMX.FTZ R143, R144, R143, !PT ;  /* 0x0000008f908f7209 */ /* 0x000fe40007810000 */
[----:B------:R-:W-:-:S02]  /*15e30*/  ISETP.GT.AND P2, PT, R97, 0x58, PT ;  /* 0x000000586100780c */ /* 0x000fc40003f44270 */
[----:B-1----:R-:W-:Y:S02]  /*15e40*/  FSEL R148, R129, -INF , P3 ;  /* 0xff80000081947808 */ /* 0x002fe40001800000 */
[----:B------:R-:W-:Y:S01]  /*15e50*/  FMNMX.FTZ R143, R146, R143, !PT ;  /* 0x0000008f928f7209 */ /* 0x000fe20007810000 */
[----:B------:R-:W1:Y:S01]  /*15e60*/  MUFU.TANH R0, R0 ;  /* 0x0000000000007308 */ /* 0x000e620000002400 */
[----:B------:R-:W-:Y:S01]  /*15e70*/  ISETP.GT.AND P3, PT, R97, 0x59, PT ;  /* 0x000000596100780c */ /* 0x000fe20003f64270 */
[----:B------:R-:W-:Y:S01]  /*15e80*/  FMUL.FTZ R97, R114, UR39 ;  /* 0x0000002772617c20 */ /* 0x000fe20008410000 */
[----:B--2---:R-:W-:Y:S01]  /*15e90*/  FSEL R150, R99, -INF , P2 ;  /* 0xff80000063967808 */ /* 0x004fe20001000000 */
[----:B------:R-:W-:Y:S01]  /*15ea0*/  FMUL.FTZ R99, R115, UR39 ;  /* 0x0000002773637c20 */ /* 0x000fe20008410000 */
[----:B------:R-:W-:Y:S01]  /*15eb0*/  FMNMX.FTZ R143, R148, R143, !PT ;  /* 0x0000008f948f7209 */ /* 0x000fe20007810000 */
[----:B------:R-:W-:Y:S01]  /*15ec0*/  FMUL.FTZ R115, R131, UR39 ;  /* 0x0000002783737c20 */ /* 0x000fe20008410000 */
[----:B------:R-:W-:Y:S01]  /*15ed0*/  ISETP.GT.AND P2, PT, R117, RZ, PT ;  /* 0x000000ff7500720c */ /* 0x000fe20003f44270 */
[----:B------:R-:W2:Y:S01]  /*15ee0*/  MUFU.TANH R3, R3 ;  /* 0x0000000300037308 */ /* 0x000ea20000002400 */
[----:B0-----:R-:W-:-:S02]  /*15ef0*/  FSEL R114, R133, -INF , P3 ;  /* 0xff80000085727808 */ /* 0x001fc40001800000 */
[----:B------:R-:W-:Y:S02]  /*15f00*/  FMNMX.FTZ R143, R150, R143, !PT ;  /* 0x0000008f968f7209 */ /* 0x000fe40007810000 */
[C---:B------:R-:W-:Y:S02]  /*15f10*/  ISETP.GT.AND P3, PT, R117.reuse, 0x1, PT ;  /* 0x000000017500780c */ /* 0x040fe40003f64270 */
[----:B------:R-:W-:Y:S01]  /*15f20*/  FMNMX.FTZ R143, R114, R143, !PT ;  /* 0x0000008f728f7209 */ /* 0x000fe20007810000 */
[----:B------:R-:W0:Y:S01]  /*15f30*/  MUFU.TANH R10, R10 ;  /* 0x0000000a000a7308 */ /* 0x000e220000002400 */
[----:B-1----:R-:W-:Y:S02]  /*15f40*/  FSEL R0, R0, -INF , P2 ;  /* 0xff80000000007808 */ /* 0x002fe40001000000 */
[C---:B------:R-:W-:Y:S01]  /*15f50*/  ISETP.GT.AND P4, PT, R117.reuse, 0x8, PT ;  /* 0x000000087500780c */ /* 0x040fe20003f84270 */
[----:B------:R-:W1:Y:S01]  /*15f60*/  SHFL.BFLY PT, R152, R143, 0x2, 0x1f ;  /* 0x0c401f008f987f89 */ /* 0x000e6200000e0000 */
[----:B------:R-:W-:-:S03]  /*15f70*/  ISETP.GT.AND P5, PT, R117, 0x9, PT ;  /* 0x000000097500780c */ /* 0x000fc60003fa4270 */
[----:B------:R-:W3:Y:S01]  /*15f80*/  MUFU.TANH R20, R20 ;  /* 0x0000001400147308 */ /* 0x000ee20000002400 */
[----:B--2---:R-:W-:Y:S02]  /*15f90*/  FSEL R122, R3, -INF , P3 ;  /* 0xff800000037a7808 */ /* 0x004fe40001800000 */
[----:B------:R-:W-:Y:S02]  /*15fa0*/  FMNMX.FTZ R3, R0, R12, !PT ;  /* 0x0000000c00037209 */ /* 0x000fe40007810000 */
[----:B------:R-:W-:-:S03]  /*15fb0*/  ISETP.GT.AND P3, PT, R117, 0x10, PT ;  /* 0x000000107500780c */ /* 0x000fc60003f64270 */
[----:B------:R-:W2:Y:S01]  /*15fc0*/  MUFU.TANH R21, R21 ;  /* 0x0000001500157308 */ /* 0x000ea20000002400 */
[----:B0-----:R-:W-:Y:S02]  /*15fd0*/  FSEL R126, R10, -INF , P4 ;  /* 0xff8000000a7e7808 */ /* 0x001fe40002000000 */
[----:B------:R-:W-:-:S05]  /*15fe0*/  ISETP.GT.AND P4, PT, R117, 0x11, PT ;  /* 0x000000117500780c */ /* 0x000fca0003f84270 */
[----:B------:R-:W0:Y:S01]  /*15ff0*/  MUFU.TANH R88, R88 ;  /* 0x0000005800587308 */ /* 0x000e220000002400 */
[----:B---3--:R-:W-:Y:S02]  /*16000*/  FSEL R20, R20, -INF , P5 ;  /* 0xff80000014147808 */ /* 0x008fe40002800000 */
[----:B-1----:R-:W-:-:S05]  /*16010*/  FMNMX.FTZ R152, R143, R152, !PT ;  /* 0x000000988f987209 */ /* 0x002fca0007810000 */
[----:B------:R-:W-:Y:S01]  /*16020*/  MUFU.TANH R89, R89 ;  /* 0x0000005900597308 */ /* 0x000fe20000002400 */
[----:B------:R-:W1:Y:S01]  /*16030*/  SHFL.BFLY PT, R121, R152, 0x1, 0x1f ;  /* 0x0c201f0098797f89 */ /* 0x000e6200000e0000 */
[----:B--2---:R-:W-:Y:S02]  /*16040*/  FSEL R130, R21, -INF , P3 ;  /* 0xff80000015827808 */ /* 0x004fe40001800000 */
[----:B------:R-:W-:-:S04]  /*16050*/  ISETP.GT.AND P3, PT, R117, 0x18, PT ;  /* 0x000000187500780c */ /* 0x000fc80003f64270 */
[----:B------:R-:W2:Y:S01]  /*16060*/  MUFU.TANH R90, R90 ;  /* 0x0000005a005a7308 */ /* 0x000ea20000002400 */
[----:B0-----:R-:W-:Y:S02]  /*16070*/  FSEL R88, R88, -INF , P4 ;  /* 0xff80000058587808 */ /* 0x001fe40002000000 */
[----:B------:R-:W-:-:S05]  /*16080*/  ISETP.GT.AND P4, PT, R117, 0x19, PT ;  /* 0x000000197500780c */ /* 0x000fca0003f84270 */
[----:B------:R-:W0:Y:S08]  /*16090*/  MUFU.TANH R91, R91 ;  /* 0x0000005b005b7308 */ /* 0x000e300000002400 */
[----:B------:R-:W3:Y:S01]  /*160a0*/  MUFU.TANH R92, R92 ;  /* 0x0000005c005c7308 */ /* 0x000ee20000002400 */
[----:B-1----:R-:W-:Y:S02]  /*160b0*/  FMNMX.FTZ R8, R152, R121, !PT ;  /* 0x0000007998087209 */ /* 0x002fe40007810000 */
[----:B------:R-:W-:-:S02]  /*160c0*/  FMNMX.FTZ R121, R122, R3, !PT ;  /* 0x000000037a797209 */ /* 0x000fc40007810000 */
[C---:B------:R-:W-:Y:S01]  /*160d0*/  FSETP.NEU.FTZ.AND P2, PT, R8.reuse, -INF , PT ;  /* 0xff8000000800780b */ /* 0x040fe20003f5d000 */
[----:B------:R-:W-:Y:S01]  /*160e0*/  FMUL.FTZ R123, R8, R9 ;  /* 0x00000009087b7220 */ /* 0x000fe20000410000 */
[----:B------:R-:W-:Y:S01]  /*160f0*/  FMNMX.FTZ R121, R126, R121, !PT ;  /* 0x000000797e797209 */ /* 0x000fe20007810000 */
[----:B------:R-:W1:Y:S01]  /*16100*/  MUFU.TANH R93, R93 ;  /* 0x0000005d005d7308 */ /* 0x000e620000002400 */
[----:B--2---:R-:W-:Y:S02]  /*16110*/  FSEL R90, R90, -INF , P4 ;  /* 0xff8000005a5a7808 */ /* 0x004fe40002000000 */
[----:B------:R-:W-:Y:S02]  /*16120*/  FMNMX.FTZ R121, R20, R121, !PT ;  /* 0x0000007914797209 */ /* 0x000fe40007810000 */
[----:B------:R-:W-:Y:S02]  /*16130*/  FSEL R3, R123, RZ, P2 ;  /* 0x000000ff7b037208 */ /* 0x000fe40001000000 */
        /* <DEDUP_REMOVED lines=9> */
[----:B------:R-:W4:Y:S01]  /*161d0*/  MUFU.TANH R97, R97 ;  /* 0x0000006100617308 */ /* 0x000f220000002400 */
[----:B------:R-:W-:Y:S01]  /*161e0*/  FMNMX.FTZ R121, R94, R121, !PT ;  /* 0x000000795e797209 */ /* 0x000fe20007810000 */
[-CC-:B------:R-:W-:Y:S01]  /*161f0*/  FFMA.FTZ R89, R100, R9.reuse, -R3.reuse ;  /* 0x0000000964597223 */ /* 0x180fe20000010803 */
[----:B0-----:R-:W-:Y:S01]  /*16200*/  FSEL R96, R91, -INF , P3 ;  /* 0xff8000005b607808 */ /* 0x001fe20001800000 */
[--C-:B------:R-:W-:Y:S01]  /*16210*/  FFMA.FTZ R152, R102, R9, -R3.reuse ;  /* 0x0000000966987223 */ /* 0x100fe20000010803 */
[----:B------:R-:W-:Y:S01]  /*16220*/  FMNMX.FTZ R121, R90, R121, !PT ;  /* 0x000000795a797209 */ /* 0x000fe20007810000 */
[-CC-:B------:R-:W-:Y:S01]  /*16230*/  FFMA.FTZ R91, R104, R9.reuse, -R3.reuse ;  /* 0x00000009685b7223 */ /* 0x180fe20000010803 */
[C---:B------:R-:W-:Y:S01]  /*16240*/  ISETP.GT.AND P3, PT, R117.reuse, 0x28, PT ;  /* 0x000000287500780c */ /* 0x040fe20003f64270 */
[----:B------:R-:W0:Y:S01]  /*16250*/  MUFU.TANH R99, R99 ;  /* 0x0000006300637308 */ /* 0x000e220000002400 */
[----:B---3--:R-:W-:Y:S01]  /*16260*/  FSEL R92, R92, -INF , P4 ;  /* 0xff8000005c5c7808 */ /* 0x008fe20002000000 */
[--C-:B------:R-:W-:Y:S01]  /*16270*/  FFMA.FTZ R154, R106, R9, -R3.reuse ;  /* 0x000000096a9a7223 */ /* 0x100fe20000010803 */
[----:B------:R-:W-:Y:S01]  /*16280*/  FMNMX.FTZ R121, R96, R121, !PT ;  /* 0x0000007960797209 */ /* 0x000fe20007810000 */
[-CC-:B------:R-:W-:Y:S01]  /*16290*/  FFMA.FTZ R140, R140, R9.reuse, -R3.reuse ;  /* 0x000000098c8c7223 */ /* 0x180fe20000010803 */
[----:B------:R-:W-:Y:S01]  /*162a0*/  ISETP.GT.AND P4, PT, R117, 0x29, PT ;  /* 0x000000297500780c */ /* 0x000fe20003f84270 */
[--C-:B------:R-:W-:Y:S01]  /*162b0*/  FFMA.FTZ R142, R142, R9, -R3.reuse ;  /* 0x000000098e8e7223 */ /* 0x100fe20000010803 */
[----:B-1----:R-:W-:Y:S01]  /*162c0*/  FSEL R98, R93, -INF , P3 ;  /* 0xff8000005d627808 */ /* 0x002fe20001800000 */
[----:B------:R-:W1:Y:S01]  /*162d0*/  MUFU.TANH R101, R101 ;  /* 0x0000006500657308 */ /* 0x000e620000002400 */
[----:B------:R-:W-:Y:S01]  /*162e0*/  FMNMX.FTZ R121, R92, R121, !PT ;  /* 0x000000795c797209 */ /* 0x000fe20007810000 */
[-CC-:B------:R-:W-:Y:S01]  /*162f0*/  FFMA.FTZ R93, R108, R9.reuse, -R3.reuse ;  /* 0x000000096c5d7223 */ /* 0x180fe20000010803 */
[----:B------:R-:W-:Y:S01]  /*16300*/  ISETP.GT.AND P3, PT, R117, 0x30, PT ;  /* 0x000000307500780c */ /* 0x000fe20003f64270 */
[-CC-:B------:R-:W-:Y:S01]  /*16310*/  FFMA.FTZ R108, R138, R9.reuse, -R3.reuse ;  /* 0x000000098a6c7223 */ /* 0x180fe20000010803 */
[----:B--2---:R-:W-:Y:S01]  /*16320*/  FSEL R100, R95, -INF , P4 ;  /* 0xff8000005f647808 */ /* 0x004fe20002000000 */
[--C-:B------:R-:W-:Y:S01]  /*16330*/  FFMA.FTZ R95, R110, R9, -R3.reuse ;  /* 0x000000096e5f7223 */ /* 0x100fe20000010803 */
[----:B------:R-:W-:Y:S01]  /*16340*/  FMNMX.FTZ R121, R98, R121, !PT ;  /* 0x0000007962797209 */ /* 0x000fe20007810000 */
[----:B------:R-:W2:Y:S01]  /*16350*/  MUFU.TANH R103, R103 ;  /* 0x0000006700677308 */ /* 0x000ea20000002400 */
[----:B------:R-:W-:Y:S01]  /*16360*/  ISETP.GT.AND P4, PT, R117, 0x31, PT ;  /* 0x000000317500780c */ /* 0x000fe20003f84270 */
[-CC-:B------:R-:W-:Y:S01]  /*16370*/  FFMA.FTZ R110, R128, R9.reuse, -R3.reuse ;  /* 0x00000009806e7223 */ /* 0x180fe20000010803 */
[----:B----4-:R-:W-:Y:S01]  /*16380*/  FSEL R134, R97, -INF , P3 ;  /* 0xff80000061867808 */ /* 0x010fe20001800000 */
[--C-:B------:R-:W-:Y:S01]  /*16390*/  FFMA.FTZ R97, R136, R9, -R3.reuse ;  /* 0x0000000988617223 */ /* 0x100fe20000010803 */
[----:B------:R-:W-:Y:S01]  /*163a0*/  FMNMX.FTZ R121, R100, R121, !PT ;  /* 0x0000007964797209 */ /* 0x000fe20007810000 */
[-CC-:B------:R-:W-:Y:S01]  /*163b0*/  FFMA.FTZ R136, R146, R9.reuse, -R3.reuse ;  /* 0x0000000992887223 */ /* 0x180fe20000010803 */
[----:B------:R-:W-:Y:S01]  /*163c0*/  ISETP.GT.AND P3, PT, R117, 0x38, PT ;  /* 0x000000387500780c */ /* 0x000fe20003f64270 */
[----:B------:R-:W3:Y:S01]  /*163d0*/  MUFU.TANH R105, R105 ;  /* 0x0000006900697308 */ /* 0x000ee20000002400 */
[----:B0-----:R-:W-:Y:S01]  /*163e0*/  FSEL R102, R99, -INF , P4 ;  /* 0xff80000063667808 */ /* 0x001fe20002000000 */
[--C-:B------:R-:W-:Y:S01]  /*163f0*/  FFMA.FTZ R99, R124, R9, -R3.reuse ;  /* 0x000000097c637223 */ /* 0x100fe20000010803 */
[----:B------:R-:W-:Y:S01]  /*16400*/  FMNMX.FTZ R121, R134, R121, !PT ;  /* 0x0000007986797209 */ /* 0x000fe20007810000 */
[-CC-:B------:R-:W-:Y:S01]  /*16410*/  FFMA.FTZ R148, R148, R9.reuse, -R3.reuse ;  /* 0x0000000994947223 */ /* 0x180fe20000010803 */
[----:B------:R-:W-:Y:S01]  /*16420*/  ISETP.GT.AND P4, PT, R117, 0x39, PT ;  /* 0x000000397500780c */ /* 0x000fe20003f84270 */
[--C-:B------:R-:W-:Y:S01]  /*16430*/  FFMA.FTZ R138, R150, R9, -R3.reuse ;  /* 0x00000009968a7223 */ /* 0x100fe20000010803 */
[----:B-1----:R-:W-:Y:S01]  /*16440*/  FSEL R206, R101, -INF , P3 ;  /* 0xff80000065ce7808 */ /* 0x002fe20001800000 */
[----:B------:R-:W0:Y:S01]  /*16450*/  MUFU.TANH R107, R107 ;  /* 0x0000006b006b7308 */ /* 0x000e220000002400 */
[----:B------:R-:W-:Y:S01]  /*16460*/  FMNMX.FTZ R121, R102, R121, !PT ;  /* 0x0000007966797209 */ /* 0x000fe20007810000 */
[----:B------:R-:W-:Y:S01]  /*16470*/  FFMA.FTZ R101, R120, R9, -R3 ;  /* 0x0000000978657223 */ /* 0x000fe20000010803 */
[----:B------:R-:W-:-:S02]  /*16480*/  ISETP.GT.AND P3, PT, R117, 0x40, PT ;  /* 0x000000407500780c */ /* 0x000fc40003f64270 */
[----:B--2---:R-:W-:Y:S02]  /*16490*/  FSEL R104, R103, -INF , P4 ;  /* 0xff80000067687808 */ /* 0x004fe40002000000 */
[----:B------:R-:W-:Y:S01]  /*164a0*/  FMNMX.FTZ R121, R206, R121, !PT ;  /* 0x00000079ce797209 */ /* 0x000fe20007810000 */
[----:B------:R-:W1:Y:S01]  /*164b0*/  MUFU.TANH R109, R109 ;  /* 0x0000006d006d7308 */ /* 0x000e620000002400 */
[----:B------:R-:W-:Y:S02]  /*164c0*/  ISETP.GT.AND P4, PT, R117, 0x41, PT ;  /* 0x000000417500780c */ /* 0x000fe40003f84270 */
[----:B---3--:R-:W-:Y:S01]  /*164d0*/  FSEL R208, R105, -INF , P3 ;  /* 0xff80000069d07808 */ /* 0x008fe20001800000 */
[--C-:B------:R-:W-:Y:S01]  /*164e0*/  FFMA.FTZ R105, R144, R9, -R3.reuse ;  /* 0x0000000990697223 */ /* 0x100fe20000010803 */
[----:B------:R-:W-:Y:S02]  /*164f0*/  FMNMX.FTZ R121, R104, R121, !PT ;  /* 0x0000007968797209 */ /* 0x000fe40007810000 */
[----:B------:R-:W-:Y:S01]  /*16500*/  ISETP.GT.AND P3, PT, R117, 0x48, PT ;  /* 0x000000487500780c */ /* 0x000fe20003f64270 */
[----:B------:R-:W2:Y:S01]  /*16510*/  MUFU.TANH R111, R111 ;  /* 0x0000006f006f7308 */ /* 0x000ea20000002400 */
[----:B0-----:R-:W-:Y:S01]  /*16520*/  FSEL R106, R107, -INF , P4 ;  /* 0xff8000006b6a7808 */ /* 0x001fe20002000000 */
[----:B------:R-:W-:Y:S01]  /*16530*/  FFMA.FTZ R107, R132, R9, -R3 ;  /* 0x00000009846b7223 */ /* 0x000fe20000010803 */
[----:B------:R-:W-:-:S02]  /*16540*/  FMNMX.FTZ R121, R208, R121, !PT ;  /* 0x00000079d0797209 */ /* 0x000fc40007810000 */
[----:B------:R-:W-:Y:S02]  /*16550*/  ISETP.GT.AND P4, PT, R117, 0x49, PT ;  /* 0x000000497500780c */ /* 0x000fe40003f84270 */
[----:B------:R-:W-:Y:S01]  /*16560*/  FMNMX.FTZ R121, R106, R121, !PT ;  /* 0x000000796a797209 */ /* 0x000fe20007810000 */
[----:B------:R-:W0:Y:S01]  /*16570*/  MUFU.TANH R113, R113 ;  /* 0x0000007100717308 */ /* 0x000e220000002400 */
[----:B-1----:R-:W-:Y:S01]  /*16580*/  FSEL R210, R109, -INF , P3 ;  /* 0xff8000006dd27808 */ /* 0x002fe20001800000 */
[----:B------:R-:W-:Y:S01]  /*16590*/  FFMA.FTZ R109, R114, R9, -R3 ;  /* 0x00000009726d7223 */ /* 0x000fe20000010803 */
[----:B------:R-:W-:Y:S02]  /*165a0*/  ISETP.GT.AND P3, PT, R117, 0x50, PT ;  /* 0x000000507500780c */ /* 0x000fe40003f64270 */
[----:B------:R-:W-:-:S03]  /*165b0*/  FMNMX.FTZ R121, R210, R121, !PT ;  /* 0x00000079d2797209 */ /* 0x000fc60007810000 */
[----:B------:R-:W1:Y:S01]  /*165c0*/  MUFU.TANH R115, R115 ;  /* 0x0000007300737308 */ /* 0x000e620000002400 */
[----:B--2---:R-:W-:Y:S02]  /*165d0*/  FSEL R212, R111, -INF , P4 ;  /* 0xff8000006fd47808 */ /* 0x004fe40002000000 */
[----:B------:R-:W-:Y:S02]  /*165e0*/  ISETP.GT.AND P4, PT, R117, 0x51, PT ;  /* 0x000000517500780c */ /* 0x000fe40003f84270 */
[----:B------:R-:W-:-:S03]  /*165f0*/  FMNMX.FTZ R121, R212, R121, !PT ;  /* 0x00000079d4797209 */ /* 0x000fc60007810000 */
[----:B------:R-:W2:Y:S01]  /*16600*/  MUFU.TANH R118, R118 ;  /* 0x0000007600767308 */ /* 0x000ea20000002400 */
[----:B0-----:R-:W-:Y:S02]  /*16610*/  FSEL R228, R113, -INF , P3 ;  /* 0xff80000071e47808 */ /* 0x001fe40001800000 */
[----:B------:R-:W-:Y:S02]  /*16620*/  ISETP.GT.AND P3, PT, R117, 0x58, PT ;  /* 0x000000587500780c */ /* 0x000fe40003f64270 */
[----:B------:R-:W-:-:S03]  /*16630*/  FMNMX.FTZ R10, R228, R121, !PT ;  /* 0x00000079e40a7209 */ /* 0x000fc60007810000 */
[----:B------:R-:W0:Y:S01]  /*16640*/  MUFU.TANH R119, R119 ;  /* 0x0000007700777308 */ /* 0x000e220000002400 */
[----:B-1----:R-:W-:Y:S02]  /*16650*/  FSEL R115, R115, -INF , P4 ;  /* 0xff80000073737808 */ /* 0x002fe40002000000 */
[----:B------:R-:W-:Y:S02]  /*16660*/  ISETP.GT.AND P4, PT, R117, 0x59, PT ;  /* 0x000000597500780c */ /* 0x000fe40003f84270 */
[----:B------:R-:W-:-:S03]  /*16670*/  FMNMX.FTZ R10, R115, R10, !PT ;  /* 0x0000000a730a7209 */ /* 0x000fc60007810000 */
[----:B------:R-:W-:Y:S01]  /*16680*/  MUFU.EX2 R156, R156 ;  /* 0x0000009c009c7308 */ /* 0x000fe20000000800 */
[----:B--2---:R-:W-:Y:S01]  /*16690*/  FSEL R111, R118, -INF , P3 ;  /* 0xff800000766f7808 */ /* 0x004fe20001800000 */
[-CC-:B------:R-:W-:Y:S01]  /*166a0*/  FFMA.FTZ R118, R112, R9.reuse, -R3.reuse ;  /* 0x0000000970767223 */ /* 0x180fe20000010803 */
[----:B------:R-:W-:Y:S02]  /*166b0*/  FFMA.FTZ R112, R116, R9, -R3 ;  /* 0x0000000974707223 */ /* 0x000fe40000010803 */
[----:B------:R-:W-:-:S03]  /*166c0*/  FMNMX.FTZ R10, R111, R10, !PT ;  /* 0x0000000a6f0a7209 */ /* 0x000fc60007810000 */
[----:B------:R-:W-:Y:S01]  /*166d0*/  MUFU.EX2 R21, R21 ;  /* 0x0000001500157308 */ /* 0x000fe20000000800 */
[----:B0-----:R-:W-:-:S04]  /*166e0*/  FSEL R119, R119, -INF , P4 ;  /* 0xff80000077777808 */ /* 0x001fc80002000000 */
[----:B------:R-:W-:-:S03]  /*166f0*/  FMNMX.FTZ R10, R119, R10, !PT ;  /* 0x0000000a770a7209 */ /* 0x000fc60007810000 */
[----:B------:R-:W-:Y:S02]  /*16700*/  MUFU.EX2 R158, R158 ;  /* 0x0000009e009e7308 */ /* 0x000fe40000000800 */
[----:B------:R-:W0:Y:S06]  /*16710*/  SHFL.BFLY PT, R103, R10, 0x2, 0x1f ;  /* 0x0c401f000a677f89 */ /* 0x000e2c00000e0000 */
[----:B------:R-:W-:Y:S08]  /*16720*/  MUFU.EX2 R89, R89 ;  /* 0x0000005900597308 */ /* 0x000ff00000000800 */
[----:B------:R-:W-:Y:S08]  /*16730*/  MUFU.EX2 R152, R152 ;  /* 0x0000009800987308 */ /* 0x000ff00000000800 */
[----:B------:R-:W-:Y:S01]  /*16740*/  MUFU.EX2 R91, R91 ;  /* 0x0000005b005b7308 */ /* 0x000fe20000000800 */
[----:B0-----:R-:W-:-:S05]  /*16750*/  FMNMX.FTZ R103, R10, R103, !PT ;  /* 0x000000670a677209 */ /* 0x001fca0007810000 */
[----:B------:R-:W0:Y:S02]  /*16760*/  SHFL.BFLY PT, R10, R103, 0x1, 0x1f ;  /* 0x0c201f00670a7f89 */ /* 0x000e2400000e0000 */
        /* <DEDUP_REMOVED lines=39> */
[----:B------:R-:W-:-:S03]  /*169e0*/  FFMA.FTZ R139, R111, R9, -R113 ;  /* 0x000000096f8b7223 */ /* 0x000fc60000010871 */
[----:B------:R-:W2:Y:S01]  /*169f0*/  MUFU.EX2 R120, R120 ;  /* 0x0000007800787308 */ /* 0x000ea20000000800 */
[----:B0-----:R-:W-:-:S04]  /*16a00*/  FFMA.FTZ R12, R3, R5, R156 ;  /* 0x00000005030c7223 */ /* 0x001fc8000001009c */
[----:B------:R-:W-:-:S03]  /*16a10*/  FADD.FTZ R13, R21, R12 ;  /* 0x0000000c150d7221 */ /* 0x000fc60000010000 */
[----:B------:R-:W0:Y:S01]  /*16a20*/  MUFU.EX2 R159, R159 ;  /* 0x0000009f009f7308 */ /* 0x000e220000000800 */
[----:B-1----:R-:W-:Y:S01]  /*16a30*/  FFMA.FTZ R5, R0, R4, R157 ;  /* 0x0000000400057223 */ /* 0x002fe2000001009d */
[----:B------:R-:W-:-:S04]  /*16a40*/  FADD.FTZ R12, R158, R13 ;  /* 0x0000000d9e0c7221 */ /* 0x000fc80000010000 */
[----:B------:R-:W-:Y:S02]  /*16a50*/  FADD.FTZ R13, R89, R12 ;  /* 0x0000000c590d7221 */ /* 0x000fe40000010000 */
        /* <DEDUP_REMOVED lines=18> */
[----:B------:R-:W-:-:S06]  /*16b80*/  FADD.FTZ R5, R95, R12 ;  /* 0x0000000c5f057221 */ /* 0x000fcc0000010000 */
        /* <DEDUP_REMOVED lines=16> */
[----:B------:R-:W-:-:S06]  /*16c90*/  FFMA.FTZ R12, R115, R9, -R113 ;  /* 0x00000009730c7223 */ /* 0x000fcc0000010871 */
        /* <DEDUP_REMOVED lines=16> */
[----:B------:R-:W-:-:S04]  /*16da0*/  IADD3 R4, R15, 0x2a840, RZ ;  /* 0x0002a8400f047810 */ /* 0x000fc80007ffe0ff */
[----:B------:R-:W-:Y:S02]  /*16db0*/  PRMT R4, R177, 0x654, R4 ;  /* 0x00000654b1047816 */ /* 0x000fe40000000004 */
[----:B------:R-:W2:Y:S01]  /*16dc0*/  MUFU.EX2 R142, R142 ;  /* 0x0000008e008e7308 */ /* 0x000ea20000000800 */
[----:B0-----:R-:W-:Y:S01]  /*16dd0*/  FADD.FTZ R13, R107, R100 ;  /* 0x000000646b0d7221 */ /* 0x001fe20000010000 */
[----:B------:R-:W-:Y:S01]  /*16de0*/  FFMA.FTZ R100, R119, R9, -R113 ;  /* 0x0000000977647223 */ /* 0x000fe20000010871 */
        /* <DEDUP_REMOVED lines=23> */
[----:B--2---:R-:W-:-:S03]  /*16f60*/  FADD.FTZ R5, R109, R102 ;  /* 0x000000666d057221 */ /* 0x004fc60000010000 */
[----:B-1----:R-:W-:Y:S01]  /*16f70*/  FADD.FTZ R4, R100, R13 ;  /* 0x0000000d64047221 */ /* 0x002fe20000010000 */
[----:B------:R-:W-:Y:S06]  /*16f80*/  @!P0 BRA `(.L_x_2881) ;  /* 0x0000000000048947 */ /* 0x000fec0003800000 */
[----:B------:R-:W-:Y:S01]  /*16f90*/  BPT.TRAP 0x1 ;  /* 0x000000040000795c */ /* 0x000fe20000300000 */
.L_x_2881:
[C---:B------:R-:W-:Y:S01]  /*16fa0*/  ISETP.GT.AND P2, PT, R14.reuse, R7, PT ;  /* 0x000000070e00720c */ /* 0x040fe20003f44270 */
[----:B------:R-:W-:Y:S01]  /*16fb0*/  VIADD R102, R11, 0x2a860 ;  /* 0x0002a8600b667836 */ /* 0x000fe20000000000 */
[----:B------:R-:W-:Y:S01]  /*16fc0*/  F2FP.F16.F32.PACK_AB R156, R21, R156 ;  /* 0x0000009c159c723e */ /* 0x000fe200000000ff */
[----:B------:R-:W-:Y:S01]  /*16fd0*/  VIADD R14, R14, 0xffffffff ;  /* 0xffffffff0e0e7836 */ /* 0x000fe20000000000 */
[----:B------:R-:W-:Y:S01]  /*16fe0*/  F2FP.F16.F32.PACK_AB R149, R20, R149 ;  /* 0x000000951495723e */ /* 0x000fe200000000ff */
[----:B------:R-:W-:Y:S01]  /*16ff0*/  IMAD.MOV.U32 R13, RZ, RZ, R8 ;  /* 0x000000ffff0d7224 */ /* 0x000fe200078e0008 */
[----:B------:R-:W-:Y:S01]  /*17000*/  PRMT R102, R177, 0x654, R102 ;  /* 0x00000654b1667816 */ /* 0x000fe20000000066 */
[----:B------:R-:W-:Y:S01]  /*17010*/  IMAD.MOV.U32 R20, RZ, RZ, R167 ;  /* 0x000000ffff147224 */ /* 0x000fe200078e00a7 */
[----:B------:R-:W-:Y:S02]  /*17020*/  F2FP.F16.F32.PACK_AB R137, R12, R137 ;  /* 0x000000890c89723e */ /* 0x000fe400000000ff */
        /* <DEDUP_REMOVED lines=26> */
.L_x_2869:
[----:B------:R-:W-:Y:S05]  /*171d0*/  BSYNC B0 ;  /* 0x0000000000007941 */ /* 0x000fea0003800000 */
.L_x_2868:
[----:B------:R-:W-:Y:S01]  /*171e0*/  ISETP.GE.AND P1, PT, R14, RZ, PT ;  /* 0x000000ff0e00720c */ /* 0x000fe20003f26270 */
[----:B------:R-:W-:-:S12]  /*171f0*/  BSSY B0, `(.L_x_2883) ;  /* 0x0000260000007945 */ /* 0x000fd80003800000 */
[----:B------:R-:W-:Y:S05]  /*17200*/  @!P1 BRA `(.L_x_2884) ;  /* 0x0000002400789947 */ /* 0x000fea0003800000 */
[----:B------:R-:W-:Y:S01]  /*17210*/  IMAD.MOV.U32 R12, RZ, RZ, R10 ;  /* 0x000000ffff0c7224 */ /* 0x000fe200078e000a */
[----:B------:R-:W-:Y:S01]  /*17220*/  MOV R15, R167 ;  /* 0x000000a7000f7202 */ /* 0x000fe20000000f00 */
[----:B------:R-:W-:Y:S02]  /*17230*/  IMAD.MOV.U32 R7, RZ, RZ, R8 ;  /* 0x000000ffff077224 */ /* 0x000fe400078e0008 */
[----:B------:R-:W-:-:S07]  /*17240*/  IMAD.MOV.U32 R20, RZ, RZ, R162 ;  /* 0x000000ffff147224 */ /* 0x000fce00078e00a2 */
.L_x_2897:
[----:B------:R-:W-:-:S05]  /*17250*/  VIADD R13, R20, 0x1 ;  /* 0x00000001140d7836 */ /* 0x000fca0000000000 */
[----:B------:R-:W-:-:S04]  /*17260*/  ISETP.NE.AND P1, PT, R13, 0x2, PT ;  /* 0x000000020d00780c */ /* 0x000fc80003f25270 */
[----:B------:R-:W-:Y:S02]  /*17270*/  SEL R8, RZ, 0x1, P1 ;  /* 0x00000001ff087807 */ /* 0x000fe40000800000 */
[----:B------:R-:W-:Y:S02]  /*17280*/  SEL R13, R13, RZ, P1 ;  /* 0x000000ff0d0d7207 */ /* 0x000fe40000800000 */
[----:B------:R-:W-:Y:S02]  /*17290*/  LOP3.LUT R167, R15, R8, RZ, 0x3c, !PT ;  /* 0x000000080fa77212 */ /* 0x000fe400078e3cff */
[----:B------:R-:W-:Y:S01]  /*172a0*/  MOV R162, R13 ;  /* 0x0000000d00a27202 */ /* 0x000fe20000000f00 */
[----:B------:R-:W-:Y:S06]  /*172b0*/  @!P0 BRA `(.L_x_2885) ;  /* 0x0000000000048947 */ /* 0x000fec0003800000 */
[----:B------:R-:W-:Y:S01]  /*172c0*/  BPT.TRAP 0x1 ;  /* 0x000000040000795c */ /* 0x000fe20000300000 */
.L_x_2885:
[----:B------:R-:W-:Y:S01]  /*172d0*/  IMAD R10, R162, 0x8, R2 ;  /* 0x00000008a20a7824 */ /* 0x000fe200078e0202 */
[----:B------:R-:W-:-:S04]  /*172e0*/  SHF.L.U32 R11, R167, 0x1f, RZ ;  /* 0x0000001fa70b7819 */ /* 0x000fc800000006ff */
[----:B------:R0:W1:Y:S01]  /*172f0*/  SYNCS.PHASECHK.TRANS64.TRYWAIT P1, [R10+URZ+0x2a830], R11 ;  /* 0x02a8300b0a0075a7 */ /* 0x000062000802017f */
[----:B------:R-:W-:Y:S05]  /*17300*/  @!P0 BRA `(.L_x_2886) ;  /* 0x0000000000048947 */ /* 0x000fea0003800000 */
[----:B------:R-:W-:Y:S01]  /*17310*/  BPT.TRAP 0x1 ;  /* 0x000000040000795c */ /* 0x000fe20000300000 */
.L_x_2886:
[----:B------:R-:W-:Y:S01]  /*17320*/  BSSY B1, `(.L_x_2887) ;  /* 0x0000006000017945 */ /* 0x000fe20003800000 */
[----:B------:R-:W-:Y:S02]  /*17330*/  IMAD R8, R162, 0x900, R6 ;  /* 0x00000900a2087824 */ /* 0x000fe400078e0206 */
[----:B------:R-:W-:Y:S01]  /*17340*/  IMAD.MOV.U32 R9, RZ, RZ, 0x40000040 ;  /* 0x40000040ff097424 */ /* 0x000fe200078e00ff */
[----:B-1----:R-:W-:Y:S06]  /*17350*/  @P1 BRA `(.L_x_2888) ;  /* 0x0000000000081947 */ /* 0x002fec0003800000 */
[----:B------:R-:W1:Y:S02]  /*17360*/  SYNCS.PHASECHK.TRANS64.TRYWAIT P1, [R10+URZ+0x2a830], R11 ;  /* 0x02a8300b0a0075a7 */ /* 0x000e64000802017f */
[----:B-1----:R-:W-:Y:S05]  /*17370*/  @!P1 BRA `(.L_x_2889) ;  /* 0x000000d000549947 */ /* 0x002fea0003800000 */
.L_x_2888:
[----:B------:R-:W-:Y:S05]  /*17380*/  BSYNC B1 ;  /* 0x0000000000017941 */ /* 0x000fea0003800000 */
.L_x_2887:
[----:B------:R-:W2:Y:S04]  /*17390*/  LDL.64 R88, [R1+0x28] ;  /* 0x0000280001587983 */ /* 0x000ea80000100a00 */
[----:B------:R-:W3:Y:S04]  /*173a0*/  LDL.64 R206, [R1+0x20] ;  /* 0x0000200001ce7983 */ /* 0x000ee80000100a00 */
[----:B------:R-:W4:Y:S01]  /*173b0*/  LDL.64 R212, [R1+0x18] ;  /* 0x0000180001d47983 */ /* 0x000f220000100a00 */
[C---:B------:R-:W-:Y:S02]  /*173c0*/  R2UR UR6, R8.reuse ;  /* 0x00000000080672ca */ /* 0x040fe400000e0000 */
[----:B------:R-:W-:Y:S01]  /*173d0*/  R2UR UR7, R9 ;  /* 0x00000000090772ca */ /* 0x000fe200000e0000 */
[----:B------:R-:W5:Y:S01]  /*173e0*/  LDL.64 R210, [R1+0x10] ;  /* 0x0000100001d27983 */ /* 0x000f620000100a00 */
[----:B01----:R-:W-:Y:S01]  /*173f0*/  IMAD.MOV.U32 R11, RZ, RZ, 0x40000040 ;  /* 0x40000040ff0b7424 */ /* 0x003fe200078e00ff */
[----:B------:R-:W-:-:S02]  /*17400*/  IADD3 R10, R8, 0x2, RZ ;  /* 0x00000002080a7810 */ /* 0x000fc40007ffe0ff */
        /* <DEDUP_REMOVED lines=9> */
[----:B------:R-:W-:Y:S01]  /*174a0*/  VIADD R10, R8, 0x4 ;  /* 0x00000004080a7836 */ /* 0x000fe20000000000 */
[----:B------:R-:W-:Y:S01]  /*174b0*/  MOV R11, 0x40000040 ;  /* 0x40000040000b7802 */ /* 0x000fe20000000f00 */
        /* <DEDUP_REMOVED lines=159> */
.L_x_2890:
[----:B------:R-:W-:Y:S01]  /*17eb0*/  SHF.L.U32 R8, R15, 0x1f, RZ ;  /* 0x0000001f0f087819 */ /* 0x000fe200000006ff */
[----:B------:R-:W-:-:S04]  /*17ec0*/  IMAD R11, R20, 0x8, R2 ;  /* 0x00000008140b7824 */ /* 0x000fc800078e0202 */
[----:B------:R0:W1:Y:S01]  /*17ed0*/  SYNCS.PHASECHK.TRANS64.TRYWAIT P1, [R11+URZ+0x2a850], R8 ;  /* 0x02a850080b0075a7 */ /* 0x000062000802017f */
[----:B------:R-:W-:Y:S05]  /*17ee0*/  @!P0 BRA `(.L_x_2891) ;  /* 0x0000000000048947 */ /* 0x000fea0003800000 */
[----:B------:R-:W-:Y:S01]  /*17ef0*/  BPT.TRAP 0x1 ;  /* 0x000000040000795c */ /* 0x000fe20000300000 */
.L_x_2891:
        /* <DEDUP_REMOVED lines=9> */
.L_x_2893:
[----:B------:R-:W-:Y:S05]  /*17f90*/  BSYNC B1 ;  /* 0x0000000000017941 */ /* 0x000fea0003800000 */
.L_x_2892:
[----:B------:R-:W-:Y:S01]  /*17fa0*/  IMAD.MOV.U32 R9, RZ, RZ, 0x40000040 ;  /* 0x40000040ff097424 */ /* 0x000fe200078e00ff */
[----:B01----:R-:W-:Y:S01]  /*17fb0*/  MOV R8, R0 ;  /* 0x0000000000087202 */ /* 0x003fe20000000f00 */
[----:B------:R-:W-:-:S03]  /*17fc0*/  WARPGROUP.ARRIVE ;  /* 0x00000000000079c5 */ /* 0x000fc60000000000 */
[----:B------:R-:W-:Y:S01]  /*17fd0*/  R2UR UR6, R8 ;  /* 0x00000000080672ca */ /* 0x000fe200000e0000 */
[----:B------:R-:W-:Y:S01]  /*17fe0*/  VIADD R8, R0, 0x80 ;  /* 0x0000008000087836 */ /* 0x000fe20000000000 */
[----:B------:R-:W-:Y:S02]  /*17ff0*/  R2UR UR7, R9 ;  /* 0x00000000090772ca */ /* 0x000fe400000e0000 */
[----:B------:R-:W-:-:S11]  /*18000*/  MOV R9, 0x40000040 ;  /* 0x4000004000097802 */ /* 0x000fd60000000f00 */
        /* <DEDUP_REMOVED lines=37> */
.L_x_2895:
        /* <DEDUP_REMOVED lines=142> */
[----:B-1----:R-:W-:-:S03]  /*18b40*/  FMNMX.FTZ R8, R134, R9, !PT ;  /* 0x0000000986087209 */ /* 0x002fc60007810000 */
[----:B------:R-:W0:Y:S01]  /*18b50*/  SHFL.BFLY PT, R9, R0, 0x2, 0x1f ;  /* 0x0c401f0000097f89 */ /* 0x000e2200000e0000 */
[----:B--2---:R-:W-:-:S05]  /*18b60*/  FMNMX.FTZ R3, R93, R8, !PT ;  /* 0x000000085d037209 */ /* 0x004fca0007810000 */
[----:B------:R-:W1:Y:S01]  /*18b70*/  SHFL.BFLY PT, R8, R3, 0x2, 0x1f ;  /* 0x0c401f0003087f89 */ /* 0x000e6200000e0000 */
[----:B0-----:R-:W-:Y:S02]  /*18b80*/  FMNMX.FTZ R95, R0, R9, !PT ;  /* 0x00000009005f7209 */ /* 0x001fe40007810000 */
[----:B------:R-:W-:Y:S02]  /*18b90*/  MOV R9, UR42 ;  /* 0x0000002a00097c02 */ /* 0x000fe40008000f00 */
[----:B-1----:R-:W-:Y:S02]  /*18ba0*/  FMNMX.FTZ R97, R3, R8, !PT ;  /* 0x0000000803617209 */ /* 0x002fe40007810000 */
[----:B------:R-:W0:Y:S04]  /*18bb0*/  SHFL.BFLY PT, R8, R95, 0x1, 0x1f ;  /* 0x0c201f005f087f89 */ /* 0x000e2800000e0000 */
[----:B------:R-:W1:Y:S01]  /*18bc0*/  SHFL.BFLY PT, R10, R97, 0x1, 0x1f ;  /* 0x0c201f00610a7f89 */ /* 0x000e6200000e0000 */
[----:B0-----:R-:W-:-:S02]  /*18bd0*/  FMNMX.FTZ R8, R95, R8, !PT ;  /* 0x000000085f087209 */ /* 0x001fc40007810000 */
[----:B-1----:R-:W-:-:S03]  /*18be0*/  FMNMX.FTZ R10, R97, R10, !PT ;  /* 0x0000000a610a7209 */ /* 0x002fc60007810000 */
[C---:B------:R-:W-:Y:S01]  /*18bf0*/  FMUL.FTZ R121, R8.reuse, R9 ;  /* 0x0000000908797220 */ /* 0x040fe20000410000 */
[----:B------:R-:W-:-:S03]  /*18c00*/  FADD.FTZ R7, -R8, R7 ;  /* 0x0000000708077221 */ /* 0x000fc60000010100 */
[-CC-:B------:R-:W-:Y:S01]  /*18c10*/  FFMA.FTZ R117, R136, R9.reuse, -R121.reuse ;  /* 0x0000000988757223 */ /* 0x180fe20000010879 */
[-CC-:B------:R-:W-:Y:S01]  /*18c20*/  FFMA.FTZ R136, R21, R9.reuse, -R121.reuse ;  /* 0x0000000915887223 */ /* 0x180fe20000010879 */
[-CC-:B------:R-:W-:Y:S01]  /*18c30*/  FFMA.FTZ R21, R89, R9.reuse, -R121.reuse ;  /* 0x0000000959157223 */ /* 0x180fe20000010879 */
[C---:B------:R-:W-:Y:S01]  /*18c40*/  FADD.FTZ R0, -R10.reuse, R12 ;  /* 0x0000000c0a007221 */ /* 0x040fe20000010100 */
[-C--:B------:R-:W-:Y:S01]  /*18c50*/  FMUL.FTZ R89, R10, R9.reuse ;  /* 0x000000090a597220 */ /* 0x080fe20000410000 */
[-C--:B------:R-:W-:Y:S01]  /*18c60*/  FFMA.FTZ R99, R20, R9.reuse, -R121 ;  /* 0x0000000914637223 */ /* 0x080fe20000010879 */
[-C--:B------:R-:W-:Y:S01]  /*18c70*/  FMUL.FTZ R7, R7, R9.reuse ;  /* 0x0000000907077220 */ /* 0x080fe20000410000 */
[-C--:B------:R-:W-:Y:S01]  /*18c80*/  FMUL.FTZ R0, R0, R9.reuse ;  /* 0x0000000900007220 */ /* 0x080fe20000410000 */
[-C--:B------:R-:W-:Y:S01]  /*18c90*/  FFMA.FTZ R157, R15, R9.reuse, -R89 ;  /* 0x000000090f9d7223 */ /* 0x080fe20000010859 */
[-C--:B------:R-:W-:Y:S01]  /*18ca0*/  FFMA.FTZ R119, R88, R9.reuse, -R121 ;  /* 0x0000000958777223 */ /* 0x080fe20000010879 */
[-C--:B------:R-:W-:Y:S01]  /*18cb0*/  FFMA.FTZ R90, R90, R9.reuse, -R89 ;  /* 0x000000095a5a7223 */ /* 0x080fe20000010859 */
[----:B------:R-:W-:Y:S01]  /*18cc0*/  MUFU.EX2 R3, R7 ;  /* 0x0000000700037308 */ /* 0x000fe20000000800 */
[-C--:B------:R-:W-:Y:S01]  /*18cd0*/  FFMA.FTZ R97, R92, R9.reuse, -R121 ;  /* 0x000000095c617223 */ /* 0x080fe20000010879 */
        /* <DEDUP_REMOVED lines=8> */
[-C--:B------:R-:W-:Y:S01]  /*18d60*/  FFMA.FTZ R95, R100, R9.reuse, -R121 ;  /* 0x00000009645f7223 */ /* 0x080fe20000010879 */
[-CC-:B------:R-:W-:Y:S01]  /*18d70*/  FFMA.FTZ R155, R102, R9.reuse, -R89.reuse ;  /* 0x00000009669b7223 */ /* 0x180fe20000010859 */
        /* <DEDUP_REMOVED lines=14> */
[-CC-:B------:R-:W-:Y:S01]  /*18e60*/  FFMA.FTZ R144, R156, R9.reuse, -R121.reuse ;  /* 0x000000099c907223 */ /* 0x180fe20000010879 */
[-CC-:B------:R-:W-:Y:S01]  /*18e70*/  FFMA.FTZ R107, R158, R9.reuse, -R121.reuse ;  /* 0x000000099e6b7223 */ /* 0x180fe20000010879 */
[-C--:B------:R-:W-:Y:S01]  /*18e80*/  FFMA.FTZ R20, R186, R9.reuse, -R121 ;  /* 0x00000009ba147223 */ /* 0x080fe20000010879 */
[-C--:B------:R-:W-:Y:S01]  /*18e90*/  FFMA.FTZ R147, R116, R9.reuse, -R89 ;  /* 0x0000000974937223 */ /* 0x080fe20000010859 */
[-CC-:B------:R-:W-:Y:S01]  /*18ea0*/  FFMA.FTZ R105, R206, R9.reuse, -R121.reuse ;  /* 0x00000009ce697223 */ /* 0x180fe20000010879 */
[-C--:B------:R-:W-:Y:S01]  /*18eb0*/  FFMA.FTZ R140, R208, R9.reuse, -R121 ;  /* 0x00000009d08c7223 */ /* 0x080fe20000010879 */
[----:B------:R-:W0:Y:S01]  /*18ec0*/  MUFU.EX2 R119, R119 ;  /* 0x0000007700777308 */ /* 0x000e220000000800 */
[-C--:B------:R-:W-:Y:S01]  /*18ed0*/  FFMA.FTZ R141, R120, R9.reuse, -R89 ;  /* 0x00000009788d7223 */ /* 0x080fe20000010859 */
[-CC-:B------:R-:W-:Y:S01]  /*18ee0*/  FFMA.FTZ R103, R210, R9.reuse, -R121.reuse ;  /* 0x00000009d2677223 */ /* 0x180fe20000010879 */
        /* <DEDUP_REMOVED lines=8> */
[----:B------:R-:W-:-:S05]  /*18f70*/  FFMA.FTZ R100, R91, R9, -R121 ;  /* 0x000000095b647223 */ /* 0x000fca0000010879 */
        /* <DEDUP_REMOVED lines=19> */
[----:B------:R-:W-:-:S06]  /*190b0*/  FFMA.FTZ R112, R122, R9, -R89 ;  /* 0x000000097a707223 */ /* 0x000fcc0000010859 */
        /* <DEDUP_REMOVED lines=39> */
[----:B0-----:R-:W-:Y:S01]  /*19330*/  FADD.FTZ R5, R147, R4 ;  /* 0x0000000493057221 */ /* 0x001fe20000010000 */
[----:B------:R-:W-:-:S04]  /*19340*/  IMAD R4, R13, 0x8, R2 ;  /* 0x000000080d047824 */ /* 0x000fc800078e0202 */
[----:B------:R-:W-:Y:S02]  /*19350*/  VIADD R4, R4, 0x2a840 ;  /* 0x0002a84004047836 */ /* 0x000fe40000000000 */
[----:B------:R-:W0:Y:S01]  /*19360*/  MUFU.EX2 R140, R140 ;  /* 0x0000008c008c7308 */ /* 0x000e220000000800 */
[----:B--2---:R-:W-:Y:S02]  /*19370*/  FADD.FTZ R15, R105, R118 ;  /* 0x00000076690f7221 */ /* 0x004fe40000010000 */
[----:B------:R-:W-:-:S04]  /*19380*/  PRMT R4, R177, 0x654, R4 ;  /* 0x00000654b1047816 */ /* 0x000fc80000000004 */
[----:B------:R2:W-:Y:S01]  /*19390*/  SYNCS.ARRIVE.TRANS64.RED.A1T0 RZ, [R4+URZ], RZ ;  /* 0x000000ff04ff79a7 */ /* 0x0005e2000810043f */
[----:B------:R-:W3:Y:S01]  /*193a0*/  MUFU.EX2 R141, R141 ;  /* 0x0000008d008d7308 */ /* 0x000ee20000000800 */
[----:B-1----:R-:W-:-:S07]  /*193b0*/  FADD.FTZ R118, R110, R5 ;  /* 0x000000056e767221 */ /* 0x002fce0000010000 */
[----:B------:R-:W1:Y:S01]  /*193c0*/  MUFU.EX2 R103, R103 ;  /* 0x0000006700677308 */ /* 0x000e620000000800 */
[----:B0-----:R-:W-:-:S07]  /*193d0*/  FADD.FTZ R120, R140, R15 ;  /* 0x0000000f8c787221 */ /* 0x001fce0000010000 */
[----:B------:R-:W0:Y:S01]  /*193e0*/  MUFU.EX2 R112, R112 ;  /* 0x0000007000707308 */ /* 0x000e220000000800 */
[----:B---3--:R-:W-:Y:S01]  /*193f0*/  FADD.FTZ R5, R141, R118 ;  /* 0x000000768d057221 */ /* 0x008fe20000010000 */
[----:B------:R-:W-:-:S06]  /*19400*/  FFMA.FTZ R118, R93, R9, -R89 ;  /* 0x000000095d767223 */ /* 0x000fcc0000010859 */
[----:B------:R-:W3:Y:S01]  /*19410*/  MUFU.EX2 R12, R12 ;  /* 0x0000000c000c7308 */ /* 0x000ee20000000800 */
[----:B-1----:R-:W-:-:S07]  /*19420*/  FADD.FTZ R13, R103, R120 ;  /* 0x00000078670d7221 */ /* 0x002fce0000010000 */
[----:B------:R-:W1:Y:S01]  /*19430*/  MUFU.EX2 R143, R143 ;  /* 0x0000008f008f7308 */ /* 0x000e620000000800 */
[----:B0-----:R-:W-:-:S07]  /*19440*/  FADD.FTZ R120, R112, R5 ;  /* 0x0000000570787221 */ /* 0x001fce0000010000 */
        /* <DEDUP_REMOVED lines=24> */
.L_x_2896:
[C---:B------:R-:W-:Y:S01]  /*195d0*/  ISETP.GT.AND P1, PT, R14.reuse, RZ, PT ;  /* 0x000000ff0e00720c */ /* 0x040fe20003f24270 */
[----:B------:R-:W-:Y:S01]  /*195e0*/  VIADD R14, R14, 0xffffffff ;  /* 0xffffffff0e0e7836 */ /* 0x000fe20000000000 */
[----:B------:R-:W-:Y:S01]  /*195f0*/  IADD3 R120, R11, 0x2a860, RZ ;  /* 0x0002a8600b787810 */ /* 0x000fe20007ffe0ff */
[----:B------:R-:W-:Y:S01]  /*19600*/  IMAD.MOV.U32 R15, RZ, RZ, R167 ;  /* 0x000000ffff0f7224 */ /* 0x000fe200078e00a7 */
[----:B------:R-:W-:Y:S01]  /*19610*/  F2FP.F16.F32.PACK_AB R146, R105, R20 ;  /* 0x000000146992723e */ /* 0x000fe200000000ff */
[----:B------:R-:W-:Y:S01]  /*19620*/  IMAD.MOV.U32 R20, RZ, RZ, R162 ;  /* 0x000000ffff147224 */ /* 0x000fe200078e00a2 */
[----:B------:R-:W-:Y:S02]  /*19630*/  PRMT R120, R177, 0x654, R120 ;  /* 0x00000654b1787816 */ /* 0x000fe40000000078 */
        /* <DEDUP_REMOVED lines=25> */
[----:B------:R-:W-:Y:S01]  /*197d0*/  MOV R7, R8 ;  /* 0x0000000800077202 */ /* 0x000fe20000000f00 */
[----:B0-----:R-:W-:Y:S06]  /*197e0*/  @P1 BRA `(.L_x_2897) ;  /* 0xffffffd800981947 */ /* 0x001fec000383ffff */
.L_x_2884:
[----:B------:R-:W-:Y:S05]  /*197f0*/  BSYNC B0 ;  /* 0x0000000000007941 */ /* 0x000fea0003800000 */
.L_x_2883:
        /* <DEDUP_REMOVED lines=67> */
.L_x_2898:
[----:B------:R-:W-:Y:S02]  /*19c30*/  LEA R12, R162, R2, 0x3 ;  /* 0x00000002a20c7211 */ /* 0x000fe400078e18ff */
[----:B------:R-:W-:-:S04]  /*19c40*/  SHF.L.U32 R3, R167, 0x1f, RZ ;  /* 0x0000001fa7037819 */ /* 0x000fc800000006ff */
[----:B------:R0:W1:Y:S01]  /*19c50*/  SYNCS.PHASECHK.TRANS64.TRYWAIT P1, [R12+URZ+0x2a850], R3 ;  /* 0x02a850030c0075a7 */ /* 0x000062000802017f */
[----:B------:R-:W-:Y:S05]  /*19c60*/  @!P0 BRA `(.L_x_2899) ;  /* 0x0000000000048947 */ /* 0x000fea0003800000 */
[----:B------:R-:W-:Y:S01]  /*19c70*/  BPT.TRAP 0x1 ;  /* 0x000000040000795c */ /* 0x000fe20000300000 */
.L_x_2899:
        /* <DEDUP_REMOVED lines=9> */
.L_x_2901:
[----:B------:R-:W-:Y:S05]  /*19d10*/  BSYNC B0 ;  /* 0x0000000000007941 */ /* 0x000fea0003800000 */
.L_x_2900:
[----:B------:R-:W-:Y:S01]  /*19d20*/  IMAD.MOV.U32 R2, RZ, RZ, R0 ;  /* 0x000000ffff027224 */ /* 0x000fe200078e0000 */
[----:B01----:R-:W-:Y:S01]  /*19d30*/  MOV R3, 0x40000040 ;  /* 0x4000004000037802 */ /* 0x003fe20000000f00 */
        /* <DEDUP_REMOVED lines=30> */
[----:B------:R-:W-:Y:S02]  /*19f20*/  IADD3 R2, R0, 0x280, RZ ;  /* 0x0000028000027810 */ /* 0x000fe40007ffe0ff */
[----:B------:R-:W0:Y:S02]  /*19f30*/  SHFL.BFLY PT, R0, R5, 0x2, 0x1f ;  /* 0x0c401f0005007f89 */ /* 0x000e2400000e0000 */
[----:B0-----:R-:W-:Y:S01]  /*19f40*/  FADD.FTZ R0, R0, R5 ;  /* 0x0000000500007221 */ /* 0x001fe20000010000 */
[----:B------:R-:W-:-:S02]  /*19f50*/  WARPGROUP.DEPBAR.LE gsb0, 0x0 ;  /* 0x00008000000079c5 */ /* 0x000fc40000010000 */
[----:B------:R-:W-:-:S06]  /*19f60*/  WARPGROUP.ARRIVE ;  /* 0x00000000000079c5 */ /* 0x000fcc0000000000 */
[----:B------:R-:W-:Y:S01]  /*19f70*/  HGMMA.64x128x16.F32 R24, R140, gdesc[UR4].tnspB, R24, gsb0 ;  /* 0x41e000048c187df0 */ /* 0x000fe20008000818 */
[----:B------:R-:W-:Y:S02]  /*19f80*/  R2UR UR6, R2 ;  /* 0x00000000020672ca */ /* 0x000fe400000e0000 */
[----:B------:R-:W-:Y:S02]  /*19f90*/  R2UR UR7, R3 ;  /* 0x00000000030772ca */ /* 0x000fe400000e0000 */
[----:B------:R-:W0:Y:S02]  /*19fa0*/  SHFL.BFLY PT, R3, R4, 0x2, 0x1f ;  /* 0x0c401f0004037f89 */ /* 0x000e2400000e0000 */
[----:B0-----:R-:W-:Y:S01]  /*19fb0*/  FADD.FTZ R2, R3, R4 ;  /* 0x0000000403027221 */ /* 0x001fe20000010000 */
[----:B------:R-:W-:Y:S01]  /*19fc0*/  IMAD.MOV.U32 R4, RZ, RZ, RZ ;  /* 0x000000ffff047224 */ /* 0x000fe200078e00ff */
[----:B------:R-:W0:Y:S04]  /*19fd0*/  SHFL.BFLY PT, R3, R0, 0x1, 0x1f ;  /* 0x0c201f0000037f89 */ /* 0x000e2800000e0000 */
[----:B------:R-:W1:Y:S01]  /*19fe0*/  SHFL.BFLY PT, R7, R2, 0x1, 0x1f ;  /* 0x0c201f0002077f89 */ /* 0x000e6200000e0000 */
[----:B0-----:R-:W-:Y:S01]  /*19ff0*/  FADD.FTZ R13, R0, R3 ;  /* 0x00000003000d7221 */ /* 0x001fe20000010000 */
[----:B------:R-:W-:-:S02]  /*1a000*/  IMAD.MOV.U32 R3, RZ, RZ, -0x800000 ;  /* 0xff800000ff037424 */ /* 0x000fc400078e00ff */
[----:B------:R-:W-:Y:S02]  /*1a010*/  IMAD.MOV.U32 R0, RZ, RZ, -0x800000 ;  /* 0xff800000ff007424 */ /* 0x000fe400078e00ff */
[----:B-1----:R-:W-:Y:S01]  /*1a020*/  FADD.FTZ R14, R2, R7 ;  /* 0x00000007020e7221 */ /* 0x002fe20000010000 */
[----:B------:R-:W-:Y:S02]  /*1a030*/  FSETP.NE.FTZ.AND P1, PT, R13, RZ, PT ;  /* 0x000000ff0d00720b */ /* 0x000fe40003f35000 */
[----:B------:R-:W-:Y:S02]  /*1a040*/  MOV R7, RZ ;  /* 0x000000ff00077202 */ /* 0x000fe40000000f00 */
        /* <DEDUP_REMOVED lines=13> */
[----:B------:R-:W-:Y:S03]  /*1a120*/  HGMMA.64x128x16.F32 R24, R136, gdesc[UR4].tnspB, R24, gsb0 ;  /* 0x41e0000488187df0 */ /* 0x000fe60008000818 */
[----:B------:R-:W-:Y:S02]  /*1a130*/  WARPGROUP.DEPBAR.LE gsb0, 0x0 ;  /* 0x00008000000079c5 */ /* 0x000fe40000010000 */
[----:B--23--:R-:W-:Y:S05]  /*1a140*/  @!P0 BRA `(.L_x_2903) ;  /* 0x0000000000048947 */ /* 0x00cfea0003800000 */
[----:B------:R-:W-:Y:S01]  /*1a150*/  BPT.TRAP 0x1 ;  /* 0x000000040000795c */ /* 0x000fe20000300000 */
.L_x_2903:
[----:B------:R-:W-:Y:S01]  /*1a160*/  IADD3 R2, R12, 0x2a860, RZ ;  /* 0x0002a8600c027810 */ /* 0x000fe20007ffe0ff */
[----:B------:R-:W-:Y:S02]  /*1a170*/  VIADD R162, R162, 0x1 ;  /* 0x00000001a2a27836 */ /* 0x000fe40000000000 */
[-C--:B0-----:R-:W-:Y:S01]  /*1a180*/  FMUL.FTZ R93, R34, R7.reuse ;  /* 0x00000007225d7220 */ /* 0x081fe20000410000 */
[-C--:B------:R-:W-:Y:S01]  /*1a190*/  FMUL.FTZ R89, R32, R4.reuse ;  /* 0x0000000420597220 */ /* 0x080fe20000410000 */
[----:B------:R-:W-:Y:S01]  /*1a1a0*/  PRMT R2, R177, 0x654, R2 ;  /* 0x00000654b1027816 */ /* 0x000fe20000000002 */
[-C--:B------:R-:W-:Y:S01]  /*1a1b0*/  FMUL.FTZ R88, R36, R4.reuse ;  /* 0x0000000424587220 */ /* 0x080fe20000410000 */
[----:B------:R-:W-:Y:S01]  /*1a1c0*/  ISETP.NE.AND P0, PT, R162, 0x2, PT ;  /* 0x00000002a200780c */ /* 0x000fe20003f05270 */
[-C--:B------:R-:W-:Y:S01]  /*1a1d0*/  FMUL.FTZ R99, R26, R7.reuse ;  /* 0x000000071a637220 */ /* 0x080fe20000410000 */
[----:B------:R0:W-:Y:S01]  /*1a1e0*/  SYNCS.ARRIVE.TRANS64.RED.A1T0 RZ, [R2+URZ], RZ ;  /* 0x000000ff02ff79a7 */ /* 0x0001e2000810043f */
[-C--:B------:R-:W-:Y:S01]  /*1a1f0*/  FMUL.FTZ R94, R35, R7.reuse ;  /* 0x00000007235e7220 */ /* 0x080fe20000410000 */
[-C--:B------:R-:W-:Y:S01]  /*1a200*/  FMUL.FTZ R92, R38, R7.reuse ;  /* 0x00000007265c7220 */ /* 0x080fe20000410000 */
[-C--:B------:R-:W-:Y:S01]  /*1a210*/  FMUL.FTZ R95, R39, R7.reuse ;  /* 0x00000007275f7220 */ /* 0x080fe20000410000 */
[-C--:B------:R-:W-:Y:S01]  /*1a220*/  FMUL.FTZ R34, R42, R7.reuse ;  /* 0x000000072a227220 */ /* 0x080fe20000410000 */
[-C--:B------:R-:W-:Y:S01]  /*1a230*/  FMUL.FTZ R24, R24, R4.reuse ;  /* 0x0000000418187220 */ /* 0x080fe20000410000 */
[-C--:B------:R-:W-:Y:S01]  /*1a240*/  FMUL.FTZ R91, R25, R4.reuse ;  /* 0x00000004195b7220 */ /* 0x080fe20000410000 */
[-C--:B------:R-:W-:Y:S01]  /*1a250*/  FMUL.FTZ R10, R28, R4.reuse ;  /* 0x000000041c0a7220 */ /* 0x080fe20000410000 */
[----:B0-----:R-:W-:Y:S01]  /*1a260*/  SEL R2, RZ, 0x1, P0 ;  /* 0x00000001ff027807 */ /* 0x001fe20000000000 */
        /* <DEDUP_REMOVED lines=56> */
[----:B------:R-:W-:-:S07]  /*1a5f0*/  SEL R162, R162, RZ, P0 ;  /* 0x000000ffa2a27207 */ /* 0x000fce0000000000 */
.L_x_2804:
[----:B------:R-:W0:Y:S08]  /*1a600*/  S2UR UR4, SR_CgaCtaId ;  /* 0x00000000000479c3 */ /* 0x000e300000008800 */
[----:B------:R-:W-:Y:S01]  /*1a610*/  BAR.SYNC.DEFER_BLOCKING 0x5, 0x180 ;  /* 0x0146000000007b1d */ /* 0x000fe20000010000 */
[----:B------:R-:W-:-:S05]  /*1a620*/  MOV R2, 0x400 ;  /* 0x0000040000027802 */ /* 0x000fca0000000f00 */
[----:B------:R-:W-:Y:S01]  /*1a630*/  BSSY B0, `(.L_x_2904) ;  /* 0x00001f1000007945 */ /* 0x000fe20003800000 */
[----:B0-----:R-:W-:-:S04]  /*1a640*/  MOV R177, UR4 ;  /* 0x0000000400b17c02 */ /* 0x001fc80008000f00 */
[----:B------:R-:W-:-:S05]  /*1a650*/  LEA R2, R177, R2, 0x18 ;  /* 0x00000002b1027211 */ /* 0x000fca00078ec0ff */
[----:B--2-4-:R0:W1:Y:S01]  /*1a660*/  LDS.128 R28, [R2+0x2a8d0] ;  /* 0x02a8d000021c7984 */ /* 0x0140620000000c00 */
        /* <DEDUP_REMOVED lines=18> */
[C---:B------:R-:W-:Y:S01]  /*1a790*/  IADD3 R101, P4, R8.reuse, 0x60, RZ ;  /* 0x0000006008657810 */ /* 0x040fe20007f9e0ff */
[----:B------:R-:W-:Y:S01]  /*1a7a0*/  IMAD.X R7, RZ, RZ, R9, P5 ;  /* 0x000000ffff077224 */ /* 0x000fe200028e0609 */
[----:B------:R-:W-:-:S02]  /*1a7b0*/  IADD3 R103, P3, R8, 0x4000, RZ ;  /* 0x0000400008677810 */ /* 0x000fc40007f7e0ff */
[C---:B------:R-:W-:Y:S02]  /*1a7c0*/  IADD3 R105, P2, R8.reuse, 0x4020, RZ ;  /* 0x0000402008697810 */ /* 0x040fe40007f5e0ff */
[C---:B------:R-:W-:Y:S02]  /*1a7d0*/  IADD3 R107, P1, R8.reuse, 0x4040, RZ ;  /* 0x00004040086b7810 */ /* 0x040fe40007f3e0ff */
[----:B------:R-:W-:Y:S01]  /*1a7e0*/  IADD3 R109, P0, R8, 0x4060, RZ ;  /* 0x00004060086d7810 */ /* 0x000fe20007f1e0ff */
[--C-:B------:R-:W-:Y:S01]  /*1a7f0*/  IMAD.X R25, RZ, RZ, R9.reuse, P2 ;  /* 0x000000ffff197224 */ /* 0x100fe200010e0609 */
[----:B------:R-:W-:Y:S02]  /*1a800*/  LOP3.LUT R4, R71, 0x380, RZ, 0xc0, !PT ;  /* 0x0000038047047812 */ /* 0x000fe400078ec0ff */
[----:B------:R-:W-:Y:S01]  /*1a810*/  LOP3.LUT R6, R79, 0x380, RZ, 0xc0, !PT ;  /* 0x000003804f067812 */ /* 0x000fe200078ec0ff */
[--C-:B------:R-:W-:Y:S01]  /*1a820*/  IMAD.X R33, RZ, RZ, R9.reuse, P0 ;  /* 0x000000ffff217224 */ /* 0x100fe200000e0609 */
[----:B------:R-:W-:Y:S01]  /*1a830*/  LOP3.LUT R8, R15, R8, RZ, 0x3c, !PT ;  /* 0x000000080f087212 */ /* 0x000fe200078e3cff */
[----:B------:R-:W-:Y:S01]  /*1a840*/  IMAD.X R15, RZ, RZ, R9, P3 ;  /* 0x000000ffff0f7224 */ /* 0x000fe200018e0609 */
[----:B------:R-:W-:-:S02]  /*1a850*/  SHF.R.U64 R4, R4, 0x3, RZ ;  /* 0x0000000304047819 */ /* 0x000fc400000012ff */
[----:B------:R-:W-:Y:S02]  /*1a860*/  SHF.R.U64 R6, R6, 0x3, RZ ;  /* 0x0000000306067819 */ /* 0x000fe400000012ff */
[----:B------:R-:W-:Y:S02]  /*1a870*/  MOV R96, R8 ;  /* 0x0000000800607202 */ /* 0x000fe40000000f00 */
[-C--:B------:R-:W-:Y:S02]  /*1a880*/  IADD3.X R13, RZ, R9.reuse, RZ, P4, !PT ;  /* 0x00000009ff0d7210 */ /* 0x080fe400027fe4ff */
[----:B------:R-:W-:Y:S02]  /*1a890*/  IADD3.X R27, RZ, R9, RZ, P1, !PT ;  /* 0x00000009ff1b7210 */ /* 0x000fe40000ffe4ff */
[----:B------:R-:W-:Y:S02]  /*1a8a0*/  LOP3.LUT R12, R101, 0x380, RZ, 0xc0, !PT ;  /* 0x00000380650c7812 */ /* 0x000fe400078ec0ff */
[----:B------:R-:W-:-:S02]  /*1a8b0*/  LOP3.LUT R14, R103, 0x380, RZ, 0xc0, !PT ;  /* 0x00000380670e7812 */ /* 0x000fc400078ec0ff */
[----:B------:R-:W-:Y:S02]  /*1a8c0*/  F2FP.F16.F32.PACK_AB R8, R91, R24 ;  /* 0x000000185b08723e */ /* 0x000fe400000000ff */
[----:B------:R-:W-:Y:S01]  /*1a8d0*/  F2FP.F16.F32.PACK_AB R9, R32, R99 ;  /* 0x000000632009723e */ /* 0x000fe200000000ff */
[----:B------:R-:W-:Y:S01]  /*1a8e0*/  BAR.SYNC.DEFER_BLOCKING 0x1, 0x100 ;  /* 0x0044000000007b1d */ /* 0x000fe20000010000 */
[----:B------:R-:W-:Y:S02]  /*1a8f0*/  LOP3.LUT R24, R105, 0x380, RZ, 0xc0, !PT ;  /* 0x0000038069187812 */ /* 0x000fe400078ec0ff */
[----:B-1----:R-:W-:Y:S02]  /*1a900*/  LOP3.LUT R28, R107, 0x380, RZ, 0xc0, !PT ;  /* 0x000003806b1c7812 */ /* 0x002fe400078ec0ff */
[----:B------:R-:W-:Y:S02]  /*1a910*/  LOP3.LUT R4, R4, R71, RZ, 0x3c, !PT ;  /* 0x0000004704047212 */ /* 0x000fe400078e3cff */
[----:B------:R-:W-:-:S02]  /*1a920*/  LOP3.LUT R6, R6, R79, RZ, 0x3c, !PT ;  /* 0x0000004f06067212 */ /* 0x000fc400078e3cff */
[----:B------:R-:W-:Y:S02]  /*1a930*/  LOP3.LUT R32, R109, 0x380, RZ, 0xc0, !PT ;  /* 0x000003806d207812 */ /* 0x000fe400078ec0ff */
[----:B------:R-:W-:Y:S02]  /*1a940*/  SHF.R.U64 R12, R12, 0x3, RZ ;  /* 0x000000030c0c7819 */ /* 0x000fe400000012ff */
[----:B------:R-:W-:Y:S02]  /*1a950*/  SHF.R.U64 R14, R14, 0x3, RZ ;  /* 0x000000030e0e7819 */ /* 0x000fe400000012ff */
[----:B------:R-:W-:Y:S02]  /*1a960*/  SHF.R.U64 R24, R24, 0x3, RZ ;  /* 0x0000000318187819 */ /* 0x000fe400000012ff */
[----:B------:R-:W-:Y:S02]  /*1a970*/  SHF.R.U64 R28, R28, 0x3, RZ ;  /* 0x000000031c1c7819 */ /* 0x000fe400000012ff */
[----:B------:R-:W-:-:S02]  /*1a980*/  SHF.R.U64 R32, R32, 0x3, RZ ;  /* 0x0000000320207819 */ /* 0x000fc400000012ff */
[----:B------:R-:W-:Y:S02]  /*1a990*/  MOV R79, R4 ;  /* 0x00000004004f7202 */ /* 0x000fe40000000f00 */
[----:B------:R-:W-:Y:S01]  /*1a9a0*/  MOV R78, R6 ;  /* 0x00000006004e7202 */ /* 0x000fe20000000f00 */
[----:B------:R1:W-:Y:S01]  /*1a9b0*/  STSM.16.M88.4 [R96], R8 ;  /* 0x0000000860007844 */ /* 0x0003e20000000200 */
[----:B------:R-:W-:Y:S02]  /*1a9c0*/  F2FP.F16.F32.PACK_AB R4, R90, R89 ;  /* 0x000000595a04723e */ /* 0x000fe400000000ff */
[----:B------:R-:W-:Y:S02]  /*1a9d0*/  F2FP.F16.F32.PACK_AB R5, R94, R93 ;  /* 0x0000005d5e05723e */ /* 0x000fe400000000ff */
[----:B------:R-:W-:Y:S02]  /*1a9e0*/  F2FP.F16.F32.PACK_AB R6, R37, R88 ;  /* 0x000000582506723e */ /* 0x000fe400000000ff */
[----:B------:R-:W-:-:S02]  /*1a9f0*/  F2FP.F16.F32.PACK_AB R7, R95, R92 ;  /* 0x0000005c5f07723e */ /* 0x000fc400000000ff */
[----:B------:R-:W-:Y:S02]  /*1aa00*/  LOP3.LUT R12, R12, R101, RZ, 0x3c, !PT ;  /* 0x000000650c0c7212 */ /* 0x000fe400078e3cff */
[----:B------:R-:W-:Y:S01]  /*1aa10*/  LOP3.LUT R14, R14, R103, RZ, 0x3c, !PT ;  /* 0x000000670e0e7212 */ /* 0x000fe200078e3cff */
[----:B------:R-:W-:Y:S01]  /*1aa20*/  STSM.16.M88.4 [R79], R4 ;  /* 0x000000044f007844 */ /* 0x000fe20000000200 */
[----:B------:R-:W-:Y:S02]  /*1aa30*/  LOP3.LUT R24, R24, R105, RZ, 0x3c, !PT ;  /* 0x0000006918187212 */ /* 0x000fe400078e3cff */
[----:B------:R-:W-:Y:S02]  /*1aa40*/  LOP3.LUT R26, R28, R107, RZ, 0x3c, !PT ;  /* 0x0000006b1c1a7212 */ /* 0x000fe400078e3cff */
[----:B-1----:R-:W-:Y:S02]  /*1aa50*/  F2FP.F16.F32.PACK_AB R8, R41, R40 ;  /* 0x000000282908723e */ /* 0x002fe400000000ff */
[----:B------:R-:W-:-:S02]  /*1aa60*/  F2FP.F16.F32.PACK_AB R9, R43, R34 ;  /* 0x000000222b09723e */ /* 0x000fc400000000ff */
[----:B------:R-:W-:Y:S02]  /*1aa70*/  F2FP.F16.F32.PACK_AB R10, R45, R44 ;  /* 0x0000002c2d0a723e */ /* 0x000fe400000000ff */
[----:B------:R-:W-:Y:S02]  /*1aa80*/  F2FP.F16.F32.PACK_AB R11, R47, R46 ;  /* 0x0000002e2f0b723e */ /* 0x000fe400000000ff */
[----:B------:R-:W-:Y:S02]  /*1aa90*/  LOP3.LUT R32, R32, R109, RZ, 0x3c, !PT ;  /* 0x0000006d20207212 */ /* 0x000fe400078e3cff */
[----:B------:R-:W-:Y:S01]  /*1aaa0*/  MOV R72, R12 ;  /* 0x0000000c00487202 */ /* 0x000fe20000000f00 */
[----:B------:R1:W-:Y:S01]  /*1aab0*/  STSM.16.M88.4 [R78], R8 ;  /* 0x000000084e007844 */ /* 0x0003e20000000200 */
[----:B------:R-:W-:Y:S02]  /*1aac0*/  MOV R28, R14 ;  /* 0x0000000e001c7202 */ /* 0x000fe40000000f00 */
[----:B------:R-:W-:-:S02]  /*1aad0*/  MOV R71, R24 ;  /* 0x0000001800477202 */ /* 0x000fc40000000f00 */
[----:B------:R-:W-:Y:S02]  /*1aae0*/  MOV R70, R26 ;  /* 0x0000001a00467202 */ /* 0x000fe40000000f00 */
[----:B------:R-:W-:Y:S01]  /*1aaf0*/  F2FP.F16.F32.PACK_AB R12, R49, R48 ;  /* 0x00000030310c723e */ /* 0x000fe200000000ff */
[----:B------:R-:W-:Y:S01]  /*1ab00*/  IMAD.MOV.U32 R48, RZ, RZ, RZ ;  /* 0x000000ffff307224 */ /* 0x000fe200078e00ff */
[----:B------:R-:W-:Y:S02]  /*1ab10*/  F2FP.F16.F32.PACK_AB R13, R51, R50 ;  /* 0x00000032330d723e */ /* 0x000fe400000000ff */
[----:B------:R-:W-:Y:S02]  /*1ab20*/  F2FP.F16.F32.PACK_AB R14, R53, R52 ;  /* 0x00000034350e723e */ /* 0x000fe400000000ff */
[----:B------:R-:W-:Y:S02]  /*1ab30*/  F2FP.F16.F32.PACK_AB R15, R55, R54 ;  /* 0x00000036370f723e */ /* 0x000fe400000000ff */
[----:B------:R-:W-:-:S02]  /*1ab40*/  F2FP.F16.F32.PACK_AB R24, R57, R56 ;  /* 0x000000383918723e */ /* 0x000fc400000000ff */
        /* <DEDUP_REMOVED lines=40> */
.L_x_2906:
[----:B------:R-:W-:Y:S01]  /*1add0*/  SHF.R.S32.HI R54, RZ, 0x1f, R192 ;  /* 0x0000001fff367819 */ /* 0x000fe200000114c0 */
[----:B------:R-:W-:Y:S01]  /*1ade0*/  IMAD.IADD R25, R189, 0x1, R184 ;  /* 0x00000001bd197824 */ /* 0x000fe200078e02b8 */
[----:B------:R-:W-:Y:S01]  /*1adf0*/  ULDC.64 UR4, c[0x0][0xb90] ;  /* 0x0002e40000047ab9 */ /* 0x000fe20000000a00 */
[----:B-----5:R-:W-:Y:S01]  /*1ae00*/  SHF.R.S32.HI R49, RZ, 0x1f, R48 ;  /* 0x0000001fff317819 */ /* 0x020fe20000011430 */
[----:B------:R-:W-:Y:S01]  /*1ae10*/  IMAD R11, R198, 0x40, R187 ;  /* 0x00000040c60b7824 */ /* 0x000fe200078e02bb */
[----:B------:R-:W-:Y:S01]  /*1ae20*/  SEL R199, R199, RZ, !P0 ;  /* 0x000000ffc7c77207 */ /* 0x000fe20004000000 */
[----:B------:R-:W-:Y:S01]  /*1ae30*/  IMAD R5, R54, UR4, RZ ;  /* 0x0000000436057c24 */ /* 0x000fe2000f8e02ff */
[----:B------:R-:W-:Y:S01]  /*1ae40*/  MOV R9, R25 ;  /* 0x0000001900097202 */ /* 0x000fe20000000f00 */
[----:B-1----:R-:W-:Y:S01]  /*1ae50*/  @P1 IMAD.HI.U32 R6, R25, R12, RZ ;  /* 0x0000000c19061227 */ /* 0x002fe200078e00ff */
[----:B------:R-:W-:-:S03]  /*1ae60*/  SEL R195, R195, RZ, !P0 ;  /* 0x000000ffc3c37207 */ /* 0x000fc60004000000 */
[C---:B------:R-:W-:Y:S01]  /*1ae70*/  IMAD R13, R192.reuse, UR5, R5 ;  /* 0x00000005c00d7c24 */ /* 0x040fe2000f8e0205 */
[----:B---3--:R-:W-:Y:S01]  /*1ae80*/  @P1 SHF.R.U32.HI R9, RZ, R15, R6 ;  /* 0x0000000fff091219 */ /* 0x008fe20000011606 */
[----:B------:R-:W-:Y:S01]  /*1ae90*/  IMAD.WIDE.U32 R4, R192, UR4, R48 ;  /* 0x00000004c0047c25 */ /* 0x000fe2000f8e0030 */
[----:B------:R-:W-:-:S03]  /*1aea0*/  ULDC.64 UR4, c[0x0][0xb98] ;  /* 0x0002e60000047ab9 */ /* 0x000fc60000000a00 */
[----:B------:R-:W-:Y:S01]  /*1aeb0*/  IMAD.IADD R5, R5, 0x1, R13 ;  /* 0x0000000105057824 */ /* 0x000fe200078e020d */
[----:B------:R-:W-:Y:S01]  /*1aec0*/  IADD3 R13, -R9, RZ, RZ ;  /* 0x000000ff090d7210 */ /* 0x000fe20007ffe1ff */
        /* <DEDUP_REMOVED lines=23> */
[----:B------:R-:W-:Y:S02]  /*1b040*/  SHF.R.U64 R12, R12, 0x3, RZ ;  /* 0x000000030c0c7819 */ /* 0x000fe400000012ff */
[----:B------:R-:W-:Y:S01]  /*1b050*/  IMAD.IADD R5, R5, 0x1, R13 ;  /* 0x0000000105057824 */ /* 0x000fe200078e020d */
[----:B------:R-:W-:Y:S01]  /*1b060*/  LEA R6, P4, R4, UR4, 0x2 ;  /* 0x0000000404067c11 */ /* 0x000fe2000f8810ff */
[----:B------:R-:W-:Y:S01]  /*1b070*/  IMAD.X R13, RZ, RZ, R21, P3 ;  /* 0x000000ffff0d7224 */ /* 0x000fe200018e0615 */
[----:B------:R-:W-:Y:S02]  /*1b080*/  LOP3.LUT R12, R12, R9, RZ, 0x3c, !PT ;  /* 0x000000090c0c7212 */ /* 0x000fe400078e3cff */
[----:B------:R-:W-:Y:S01]  /*1b090*/  LEA.HI.X R10, R4, UR5, R5, 0x2, P4 ;  /* 0x00000005040a7c11 */ /* 0x000fe2000a0f1405 */
[----:B------:R-:W-:Y:S01]  /*1b0a0*/  SHFL.IDX PT, R50, R6, RZ, 0x1c1f ;  /* 0x001c1fff06327589 */ /* 0x000fe200000e0000 */
[----:B------:R-:W-:Y:S01]  /*1b0b0*/  SHF.R.U64 R24, R24, 0x3, RZ ;  /* 0x0000000318187819 */ /* 0x000fe200000012ff */
[----:B------:R-:W-:Y:S01]  /*1b0c0*/  VIADD R4, R14, 0x8 ;  /* 0x000000080e047836 */ /* 0x000fe20000000000 */
[----:B------:R-:W-:Y:S01]  /*1b0d0*/  IADD3.X R9, RZ, R21, RZ, P0, !PT ;  /* 0x00000015ff097210 */ /* 0x000fe200007fe4ff */
[----:B------:R-:W1:Y:S01]  /*1b0e0*/  SHFL.IDX PT, R51, R10, RZ, 0x1c1f ;  /* 0x001c1fff0a337589 */ /* 0x000e6200000e0000 */
[----:B------:R-:W-:Y:S01]  /*1b0f0*/  LOP3.LUT P0, RZ, R214, 0x3, RZ, 0xc0, !PT ;  /* 0x00000003d6ff7812 */ /* 0x000fe2000780c0ff */
[----:B------:R-:W-:Y:S01]  /*1b100*/  ULDC.64 UR4, c[0x0][0xaa0] ;  /* 0x0002a80000047ab9 */ /* 0x000fe20000000a00 */
[----:B------:R-:W-:Y:S01]  /*1b110*/  LOP3.LUT R24, R24, R25, RZ, 0x3c, !PT ;  /* 0x0000001918187212 */ /* 0x000fe200078e3cff */
[----:B------:R-:W-:Y:S01]  /*1b120*/  SHFL.IDX PT, R52, R6, 0x1, 0x1c1f ;  /* 0x003c1f0006347f89 */ /* 0x000fe200000e0000 */
[----:B------:R-:W-:-:S02]  /*1b130*/  IADD3.X R25, RZ, R21, RZ, P2, !PT ;  /* 0x00000015ff197210 */ /* 0x000fc400017fe4ff */
[-C--:B------:R-:W-:Y:S01]  /*1b140*/  ISETP.GE.OR P2, PT, R14, R55.reuse, P0 ;  /* 0x000000370e00720c */ /* 0x080fe20000746670 */
[----:B------:R-:W2:Y:S01]  /*1b150*/  SHFL.IDX PT, R53, R10, 0x1, 0x1c1f ;  /* 0x003c1f000a357f89 */ /* 0x000ea200000e0000 */
[----:B------:R-:W-:Y:S02]  /*1b160*/  ISETP.GE.OR P0, PT, R4, R55, P0 ;  /* 0x000000370400720c */ /* 0x000fe40000706670 */
[C---:B------:R-:W-:Y:S02]  /*1b170*/  IADD3 R5, P3, R20.reuse, 0x7000, RZ ;  /* 0x0000700014057810 */ /* 0x040fe40007f7e0ff */
[C---:B------:R-:W-:Y:S02]  /*1b180*/  IADD3 R41, P4, R20.reuse, 0x6000, RZ ;  /* 0x0000600014297810 */ /* 0x040fe40007f9e0ff */
[----:B------:R-:W-:Y:S01]  /*1b190*/  LOP3.LUT R7, R20, 0x380, RZ, 0xc0, !PT ;  /* 0x0000038014077812 */ /* 0x000fe200078ec0ff */
[----:B------:R-:W-:Y:S01]  /*1b1a0*/  IMAD.X R45, RZ, RZ, R21, P3 ;  /* 0x000000ffff2d7224 */ /* 0x000fe200018e0615 */
        /* <DEDUP_REMOVED lines=13> */
[----:B------:R-:W-:Y:S01]  /*1b280*/  IMAD R3, R49, UR4, RZ ;  /* 0x0000000431037c24 */ /* 0x000fe2000f8e02ff */
[----:B------:R-:W-:Y:S01]  /*1b290*/  LOP3.LUT R32, R32, R33, RZ, 0x3c, !PT ;  /* 0x0000002120207212 */ /* 0x000fe200078e3cff */
[--C-:B------:R-:W-:Y:S01]  /*1b2a0*/  IMAD.X R33, RZ, RZ, R21.reuse, P6 ;  /* 0x000000ffff217224 */ /* 0x100fe200030e0615 */
[----:B------:R-:W-:Y:S01]  /*1b2b0*/  LOP3.LUT R36, R36, R37, RZ, 0x3c, !PT ;  /* 0x0000002524247212 */ /* 0x000fe200078e3cff */
[----:B------:R-:W-:Y:S01]  /*1b2c0*/  IMAD.X R37, RZ, RZ, R21, P5 ;  /* 0x000000ffff257224 */ /* 0x000fe200028e0615 */
[----:B------:R-:W-:-:S02]  /*1b2d0*/  LOP3.LUT R40, R40, R41, RZ, 0x3c, !PT ;  /* 0x0000002928287212 */ /* 0x000fc400078e3cff */
[----:B--2---:R-:W2:Y:S01]  /*1b2e0*/  @P1 LDC R53, c[0x0][0xbf0] ;  /* 0x0002fc00ff351b82 */ /* 0x004ea20000000800 */
[----:B------:R-:W-:Y:S01]  /*1b2f0*/  LOP3.LUT R44, R4, R5, RZ, 0x3c, !PT ;  /* 0x00000005042c7212 */ /* 0x000fe200078e3cff */
[----:B------:R-:W-:Y:S01]  /*1b300*/  IMAD R3, R48, UR5, R3 ;  /* 0x0000000530037c24 */ /* 0x000fe2000f8e0203 */
[----:B------:R-:W-:Y:S01]  /*1b310*/  IADD3.X R41, RZ, R21, RZ, P4, !PT ;  /* 0x00000015ff297210 */ /* 0x000fe200027fe4ff */
[----:B------:R3:W5:Y:S01]  /*1b320*/  LD.E.128 R4, desc[UR60][R20.64] ;  /* 0x0000003c14047980 */ /* 0x000762000c101d00 */
[----:B------:R-:W-:-:S03]  /*1b330*/  LOP3.LUT R8, R15, 0x380, RZ, 0xc0, !PT ;  /* 0x000003800f087812 */ /* 0x000fc600078ec0ff */
[----:B------:R-:W5:Y:S01]  /*1b340*/  LD.E.128 R24, desc[UR60][R24.64] ;  /* 0x0000003c18187980 */ /* 0x000f62000c101d00 */
[----:B------:R-:W-:-:S03]  /*1b350*/  SHF.R.U64 R8, R8, 0x3, RZ ;  /* 0x0000000308087819 */ /* 0x000fc600000012ff */
[----:B------:R-:W5:Y:S01]  /*1b360*/  LD.E.128 R32, desc[UR60][R32.64] ;  /* 0x0000003c20207980 */ /* 0x000f62000c101d00 */
[----:B------:R-:W-:Y:S01]  /*1b370*/  LOP3.LUT R8, R8, R15, RZ, 0x3c, !PT ;  /* 0x0000000f08087212 */ /* 0x000fe200078e3cff */
[----:B---3--:R-:W-:Y:S01]  /*1b380*/  IMAD.WIDE.U32 R20, R48, UR4, RZ ;  /* 0x0000000430147c25 */ /* 0x008fe2000f8e00ff */
[----:B------:R-:W-:Y:S01]  /*1b390*/  ULDC.64 UR4, c[0x0][0xae8] ;  /* 0x0002ba0000047ab9 */ /* 0x000fe20000000a00 */
[----:B------:R-:W5:Y:S02]  /*1b3a0*/  LD.E.128 R12, desc[UR60][R12.64] ;  /* 0x0000003c0c0c7980 */ /* 0x000f64000c101d00 */
[----:B------:R-:W-:Y:S01]  /*1b3b0*/  IMAD.IADD R21, R21, 0x1, R3 ;  /* 0x0000000115157824 */ /* 0x000fe200078e0203 */
[----:B------:R-:W-:Y:S01]  /*1b3c0*/  LEA R3, R191, R198, 0x5 ;  /* 0x000000c6bf037211 */ /* 0x000fe200078e28ff */
[----:B------:R-:W-:Y:S01]  /*1b3d0*/  IMAD R49, R54, UR4, RZ ;  /* 0x0000000436317c24 */ /* 0x000fe2000f8e02ff */
[----:B------:R-:W5:Y:S03]  /*1b3e0*/  LD.E.128 R8, desc[UR60][R8.64] ;  /* 0x0000003c08087980 */ /* 0x000f66000c101d00 */
[----:B------:R-:W-:Y:S01]  /*1b3f0*/  IMAD.IADD R50, R184, 0x1, R3 ;  /* 0x00000001b8327824 */ /* 0x000fe200078e0203 */
[----:B------:R-:W5:Y:S01]  /*1b400*/  LD.E.128 R36, desc[UR60][R36.64] ;  /* 0x0000003c24247980 */ /* 0x000f62000c101d00 */
[----:B------:R-:W-:-:S02]  /*1b410*/  IMAD R49, R192, UR5, R49 ;  /* 0x00000005c0317c24 */ /* 0x000fc4000f8e0231 */
[----:B-1----:R-:W-:Y:S01]  /*1b420*/  @P1 IMAD.HI.U32 R0, R50, R51, RZ ;  /* 0x0000003332001227 */ /* 0x002fe200078e00ff */
[----:B------:R-:W-:Y:S01]  /*1b430*/  MOV R3, R50 ;  /* 0x0000003200037202 */ /* 0x000fe20000000f00 */
[----:B------:R-:W5:Y:S02]  /*1b440*/  LD.E.128 R40, desc[UR60][R40.64] ;  /* 0x0000003c28287980 */ /* 0x000f64000c101d00 */
[----:B------:R-:W-:Y:S01]  /*1b450*/  IMAD.WIDE.U32 R20, R192, UR4, R20 ;  /* 0x00000004c0147c25 */ /* 0x000fe2000f8e0014 */
[----:B------:R-:W-:Y:S01]  /*1b460*/  ULDC.64 UR4, c[0x0][0xaf0] ;  /* 0x0002bc0000047ab9 */ /* 0x000fe20000000a00 */
[----:B--2---:R-:W-:Y:S01]  /*1b470*/  @P1 SHF.R.U32.HI R3, RZ, R53, R0 ;  /* 0x00000035ff031219 */ /* 0x004fe20000011600 */
[----:B------:R-:W5:Y:S01]  /*1b480*/  LD.E.128 R44, desc[UR60][R44.64] ;  /* 0x0000003c2c2c7980 */ /* 0x000f62000c101d00 */
[----:B------:R-:W-:Y:S02]  /*1b490*/  IMAD.IADD R21, R21, 0x1, R49 ;  /* 0x0000000115157824 */ /* 0x000fe400078e0231 */
[----:B------:R-:W-:Y:S01]  /*1b4a0*/  IMAD R48, R199, UR4, RZ ;  /* 0x00000004c7307c24 */ /* 0x000fe2000f8e02ff */
[----:B------:R-:W-:Y:S01]  /*1b4b0*/  SHF.R.S32.HI R0, RZ, 0x1f, R3 ;  /* 0x0000001fff007819 */ /* 0x000fe20000011403 */
[C---:B------:R-:W-:Y:S01]  /*1b4c0*/  IMAD.WIDE.U32 R20, R195.reuse, UR4, R20 ;  /* 0x00000004c3147c25 */ /* 0x040fe2000f8e0014 */
        /* <DEDUP_REMOVED lines=12> */
[C---:B------:R-:W-:Y:S01]  /*1b590*/  IMAD R51, R3.reuse, UR5, R0 ;  /* 0x0000000503337c24 */ /* 0x040fe2000f8e0200 */
[----:B------:R-:W-:Y:S01]  /*1b5a0*/  IADD3 R184, R198, R184, RZ ;  /* 0x000000b8c6b87210 */ /* 0x000fe20007ffe0ff */
[----:B------:R-:W-:Y:S01]  /*1b5b0*/  IMAD.WIDE.U32 R20, R3, UR4, R20 ;  /* 0x0000000403147c25 */ /* 0x000fe2000f8e0014 */
[----:B------:R-:W-:Y:S01]  /*1b5c0*/  SHF.R.S32.HI R0, RZ, 0x1f, R49 ;  /* 0x0000001fff007819 */ /* 0x000fe20000011431 */
[----:B------:R-:W-:-:S02]  /*1b5d0*/  ULDC.64 UR4, c[0x0][0xad8] ;  /* 0x0002b60000047ab9 */ /* 0x000fc40000000a00 */
[----:B------:R-:W-:Y:S02]  /*1b5e0*/  IMAD.IADD R21, R21, 0x1, R51 ;  /* 0x0000000115157824 */ /* 0x000fe400078e0233 */
[----:B------:R-:W-:Y:S02]  /*1b5f0*/  IMAD R28, R0, UR4, RZ ;  /* 0x00000004001c7c24 */ /* 0x000fe4000f8e02ff */
[C---:B------:R-:W-:Y:S02]  /*1b600*/  VIADD R0, R184.reuse, 0x20 ;  /* 0x00000020b8007836 */ /* 0x040fe40000000000 */
[C---:B------:R-:W-:Y:S02]  /*1b610*/  IMAD R51, R49.reuse, UR5, R28 ;  /* 0x0000000531337c24 */ /* 0x040fe4000f8e021c */
[----:B------:R-:W-:Y:S01]  /*1b620*/  IMAD.WIDE.U32 R20, R49, UR4, R20 ;  /* 0x0000000431147c25 */ /* 0x000fe2000f8e0014 */
[-C--:B------:R-:W-:Y:S01]  /*1b630*/  ISETP.GE.AND P2, PT, R184, R55.reuse, PT ;  /* 0x00000037b800720c */ /* 0x080fe20003f46270 */
[----:B------:R-:W-:Y:S01]  /*1b640*/  ULDC.64 UR4, c[0x0][0xa80] ;  /* 0x0002a00000047ab9 */ /* 0x000fe20000000a00 */
[----:B------:R-:W-:Y:S01]  /*1b650*/  ISETP.GE.AND P0, PT, R0, R55, PT ;  /* 0x000000370000720c */ /* 0x000fe20003f06270 */
[----:B------:R-:W-:Y:S01]  /*1b660*/  VIADD R3, R184, 0x40 ;  /* 0x00000040b8037836 */ /* 0x000fe20000000000 */
[----:B------:R-:W-:Y:S01]  /*1b670*/  IADD3 R0, R2, 0x2a820, RZ ;  /* 0x0002a82002007810 */ /* 0x000fe20007ffe0ff */
[----:B------:R-:W-:Y:S01]  /*1b680*/  IMAD.IADD R21, R21, 0x1, R51 ;  /* 0x0000000115157824 */ /* 0x000fe200078e0233 */
[----:B------:R-:W-:-:S02]  /*1b690*/  LEA R28, P3, R20, UR4, 0x1 ;  /* 0x00000004141c7c11 */ /* 0x000fc4000f8608ff */
[----:B------:R-:W-:Y:S02]  /*1b6a0*/  ISETP.GE.AND P1, PT, R3, R55, PT ;  /* 0x000000370300720c */ /* 0x000fe40003f26270 */
[----:B------:R-:W-:Y:S02]  /*1b6b0*/  PRMT R0, RZ, 0x654, R0 ;  /* 0x00000654ff007816 */ /* 0x000fe40000000000 */
[----:B------:R-:W-:Y:S01]  /*1b6c0*/  LEA.HI.X R3, R20, UR5, R21, 0x1, P3 ;  /* 0x0000000514037c11 */ /* 0x000fe200098f0c15 */
[----:B-1----:R1:W2:Y:S01]  /*1b6d0*/  SHFL.IDX PT, R48, R28, RZ, 0x181f ;  /* 0x00181fff1c307589 */ /* 0x0022a200000e0000 */
[----:B------:R3:W-:Y:S01]  /*1b6e0*/  SYNCS.ARRIVE.TRANS64.RED.A1T0 RZ, [R0+URZ], RZ ;  /* 0x000000ff00ff79a7 */ /* 0x0007e2000810043f */
[----:B------:R-:W-:Y:S02]  /*1b6f0*/  BSSY B1, `(.L_x_2907) ;  /* 0x000000c000017945 */ /* 0x000fe40003800000 */
[----:B---3--:R1:W3:Y:S02]  /*1b700*/  SHFL.IDX PT, R0, R3, RZ, 0x181f ;  /* 0x00181fff03007589 */ /* 0x0082e400000e0000 */
        /* <DEDUP_REMOVED lines=10> */
.L_x_2908:
[----:B------:R-:W-:Y:S05]  /*1b7b0*/  BSYNC B1 ;  /* 0x0000000000017941 */ /* 0x000fea0003800000 */
.L_x_2907:
        /* <DEDUP_REMOVED lines=13> */
.L_x_2910:
[----:B------:R-:W-:Y:S05]  /*1b890*/  BSYNC B1 ;  /* 0x0000000000017941 */ /* 0x000fea0003800000 */
.L_x_2909:
        /* <DEDUP_REMOVED lines=13> */
.L_x_2912:
[----:B------:R-:W-:Y:S05]  /*1b970*/  BSYNC B1 ;  /* 0x0000000000017941 */ /* 0x000fea0003800000 */
.L_x_2911:
        /* <DEDUP_REMOVED lines=12> */
[----:B---3--:R-:W-:-:S04]  /*1ba40*/  LEA R4, P0, R190, R28, 0x1 ;  /* 0x0000001cbe047211 */ /* 0x008fc800078008ff */
[----:B------:R-:W-:-:S05]  /*1ba50*/  LEA.HI.X R5, R190, R3, R226, 0x1, P0 ;  /* 0x00000003be057211 */ /* 0x000fca00000f0ce2 */
[----:B------:R4:W-:Y:S01]  /*1ba60*/  ST.E.128 desc[UR60][R4.64], R44 ;  /* 0x0000002c04007985 */ /* 0x0009e2000c101d3c */
[----:B------:R-:W-:Y:S05]  /*1ba70*/  BRA `(.L_x_2913) ;  /* 0x0000000800b07947 */ /* 0x000fea0003800000 */
.L_x_2905:
        /* <DEDUP_REMOVED lines=13> */
[----:B------:R-:W-:Y:S01]  /*1bb50*/  IMAD.U32 R0, RZ, RZ, UR4 ;  /* 0x00000004ff007e24 */ /* 0x000fe2000f8e00ff */
[----:B------:R-:W-:-:S05]  /*1bb60*/  @P1 IADD3.X R7, R194, UR5, RZ, P2, !PT ;  /* 0x00000005c2071c10 */ /* 0x000fca00097fe4ff */
[----:B------:R3:W5:Y:S01]  /*1bb70*/  @P1 LDG.E R0, desc[UR60][R6.64] ;  /* 0x0000003c06001981 */ /* 0x000762000c1e1900 */
[----:B--2---:R-:W-:Y:S01]  /*1bb80*/  ISETP.NE.AND P2, PT, R21, 0x1, PT ;  /* 0x000000011500780c */ /* 0x004fe20003f45270 */
[----:B------:R-:W2:-:S12]  /*1bb90*/  S2R R9, SR_TID.X ;  /* 0x0000000000097919 */ /* 0x000e980000002100 */
[----:B------:R-:W4:Y:S08]  /*1bba0*/  @P2 LDC R14, c[0x0][0xbec] ;  /* 0x0002fb00ff0e2b82 */ /* 0x000f300000000800 */
[----:B------:R-:W0:Y:S01]  /*1bbb0*/  @P2 LDC R25, c[0x0][0xbf0] ;  /* 0x0002fc00ff192b82 */ /* 0x000e220000000800 */
[----:B--2---:R-:W-:-:S04]  /*1bbc0*/  IADD3 R8, R9, -0x80, RZ ;  /* 0xffffff8009087810 */ /* 0x004fc80007ffe0ff */
[----:B------:R-:W-:Y:S01]  /*1bbd0*/  ISETP.GE.AND P3, PT, R8, 0x80, PT ;  /* 0x000000800800780c */ /* 0x000fe20003f66270 */
[----:B---3--:R-:W-:-:S12]  /*1bbe0*/  @P1 BRA `(.L_x_2914) ;  /* 0x0000000000101947 */ /* 0x008fd80003800000 */
[----:B------:R-:W-:Y:S05]  /*1bbf0*/  @!P0 BRA `(.L_x_2914) ;  /* 0x00000000000c8947 */ /* 0x000fea0003800000 */
[----:B------:R-:W2:Y:S04]  /*1bc00*/  LDG.E R7, desc[UR60][R4.64] ;  /* 0x0000003c04077981 */ /* 0x000ea8000c1e1900 */
[----:B-----5:R-:W2:Y:S02]  /*1bc10*/  LDG.E R0, desc[UR60][R4.64+0x4] ;  /* 0x0000043c04007981 */ /* 0x020ea4000c1e1900 */
[----:B--2---:R-:W-:-:S07]  /*1bc20*/  IMAD.IADD R0, R0, 0x1, -R7 ;  /* 0x0000000100007824 */ /* 0x004fce00078e0a07 */
.L_x_2914:
        /* <DEDUP_REMOVED lines=22> */
[----:B------:R-:W3:Y:S01]  /*1bd90*/  @P0 LDC R15, c[0x0][0xbf0] ;  /* 0x0002fc00ff0f0b82 */ /* 0x000ee20000000800 */
[----:B------:R-:W-:-:S04]  /*1bda0*/  IMAD.WIDE.U32 R4, R195, UR4, R4 ;  /* 0x00000004c3047c25 */ /* 0x000fc8000f8e0004 */
[----:B--2---:R-:W-:-:S05]  /*1bdb0*/  @P0 IMAD.HI.U32 R6, R8, R13, RZ ;  /* 0x0000000d08060227 */ /* 0x004fca00078e00ff */
[----:B---3--:R-:W-:Y:S01]  /*1bdc0*/  @P0 SHF.R.U32.HI R7, RZ, R15, R6 ;  /* 0x0000000fff070219 */ /* 0x008fe20000011606 */
        /* <DEDUP_REMOVED lines=18> */
.L_x_2916:
[----:B------:R-:W-:Y:S05]  /*1bef0*/  BSYNC B1 ;  /* 0x0000000000017941 */ /* 0x000fea0003800000 */
.L_x_2915:
[----:B------:R-:W-:Y:S01]  /*1bf00*/  ULDC.64 UR4, c[0x0][0xaa0] ;  /* 0x0002a80000047ab9 */ /* 0x000fe20000000a00 */
[----:B------:R-:W-:Y:S01]  /*1bf10*/  BSSY B1, `(.L_x_2917) ;  /* 0x0000038000017945 */ /* 0x000fe20003800000 */
[----:B------:R-:W-:-:S04]  /*1bf20*/  IMAD R4, R10, UR4, RZ ;  /* 0x000000040a047c24 */ /* 0x000fc8000f8e02ff */
[C---:B--2---:R-:W-:Y:S02]  /*1bf30*/  IMAD R7, R3.reuse, UR5, R4 ;  /* 0x0000000503077c24 */ /* 0x044fe4000f8e0204 */
[----:B------:R-:W-:Y:S01]  /*1bf40*/  IMAD.WIDE.U32 R4, R3, UR4, RZ ;  /* 0x0000000403047c25 */ /* 0x000fe2000f8e00ff */
[----:B------:R-:W-:Y:S01]  /*1bf50*/  LEA R3, R191, R198, 0x5 ;  /* 0x000000c6bf037211 */ /* 0x000fe200078e28ff */
[----:B------:R-:W-:Y:S02]  /*1bf60*/  ULDC.64 UR4, c[0x0][0xae8] ;  /* 0x0002ba0000047ab9 */ /* 0x000fe40000000a00 */
[----:B------:R-:W-:Y:S02]  /*1bf70*/  IMAD.IADD R5, R5, 0x1, R7 ;  /* 0x0000000105057824 */ /* 0x000fe400078e0207 */
[----:B------:R-:W-:Y:S02]  /*1bf80*/  IMAD.IADD R9, R184, 0x1, R3 ;  /* 0x00000001b8097824 */ /* 0x000fe400078e0203 */
[----:B------:R-:W-:-:S02]  /*1bf90*/  IMAD R7, R12, UR4, RZ ;  /* 0x000000040c077c24 */ /* 0x000fc4000f8e02ff */
[----:B----4-:R-:W-:Y:S01]  /*1bfa0*/  @P2 IMAD.HI.U32 R6, R9, R14, RZ ;  /* 0x0000000e09062227 */ /* 0x010fe200078e00ff */
[----:B------:R-:W-:-:S03]  /*1bfb0*/  MOV R3, R9 ;  /* 0x0000000900037202 */ /* 0x000fc60000000f00 */
        /* <DEDUP_REMOVED lines=45> */
.L_x_2918:
[----:B------:R-:W-:Y:S05]  /*1c290*/  BSYNC B1 ;  /* 0x0000000000017941 */ /* 0x000fea0003800000 */
.L_x_2917:
        /* <DEDUP_REMOVED lines=13> */
.L_x_2920:
[----:B------:R-:W-:Y:S05]  /*1c370*/  BSYNC B1 ;  /* 0x0000000000017941 */ /* 0x000fea0003800000 */
.L_x_2919:
        /* <DEDUP_REMOVED lines=13> */
.L_x_2922:
[----:B------:R-:W-:Y:S05]  /*1c450*/  BSYNC B1 ;  /* 0x0000000000017941 */ /* 0x000fea0003800000 */
.L_x_2921:
[----:B0-----:R-:W-:Y:S01]  /*1c460*/  IADD3 R0, R184, 0x60, RZ ;  /* 0x00000060b8007810 */ /* 0x001fe20007ffe0ff */
[----:B---3--:R-:W0:Y:S03]  /*1c470*/  SHFL.IDX PT, R3, R3, 0x3, 0x181f ;  /* 0x00781f0003037f89 */ /* 0x008e2600000e0000 */
[----:B------:R-:W-:Y:S01]  /*1c480*/  ISETP.GE.AND P0, PT, R0, R21, PT ;  /* 0x000000150000720c */ /* 0x000fe20003f06270 */
[----:B----4-:R3:W4:-:S12]  /*1c490*/  SHFL.IDX PT, R4, R6, 0x3, 0x181f ;  /* 0x00781f0006047f89 */ /* 0x01071800000e0000 */
[----:B---3--:R-:W-:Y:S05]  /*1c4a0*/  @P0 BRA `(.L_x_2913) ;  /* 0x0000000000240947 */ /* 0x008fea0003800000 */
[----:B------:R-:W-:Y:S02]  /*1c4b0*/  ULDC UR4, c[0x0][0xac8] ;  /* 0x0002b20000047ab9 */ /* 0x000fe40000000800 */
[----:B------:R-:W-:Y:S02]  /*1c4c0*/  ISETP.GE.AND P2, PT, R187, UR4, PT ;  /* 0x00000004bb007c0c */ /* 0x000fe4000bf46270 */
[----:B------:R-:W-:-:S11]  /*1c4d0*/  ISETP.GE.AND P3, PT, R190, UR4, PT ;  /* 0x00000004be007c0c */ /* 0x000fd6000bf66270 */
[CC--:B--2-4-:R-:W-:Y:S02]  /*1c4e0*/  @!P2 LEA R6, P0, R187.reuse, R4.reuse, 0x1 ;  /* 0x00000004bb06a211 */ /* 0x0d4fe400078008ff */
[C---:B------:R-:W-:Y:S02]  /*1c4f0*/  @!P3 LEA R4, P1, R190.reuse, R4, 0x1 ;  /* 0x00000004be04b211 */ /* 0x040fe400078208ff */
[-C--:B0-----:R-:W-:Y:S02]  /*1c500*/  @!P2 LEA.HI.X R7, R187, R3.reuse, R227, 0x1, P0 ;  /* 0x00000003bb07a211 */ /* 0x081fe400000f0ce3 */
[----:B------:R-:W-:-:S03]  /*1c510*/  @!P3 LEA.HI.X R5, R190, R3, R226, 0x1, P1 ;  /* 0x00000003be05b211 */ /* 0x000fc600008f0ce2 */
[----:B------:R0:W-:Y:S04]  /*1c520*/  @!P2 ST.E.128 desc[UR60][R6.64], RZ ;  /* 0x000000ff0600a985 */ /* 0x0001e8000c101d3c */
[----:B------:R0:W-:Y:S02]  /*1c530*/  @!P3 ST.E.128 desc[UR60][R4.64], RZ ;  /* 0x000000ff0400b985 */ /* 0x0001e4000c101d3c */
.L_x_2913:
[----:B------:R-:W-:Y:S05]  /*1c540*/  BSYNC B0 ;  /* 0x0000000000007941 */ /* 0x000fea0003800000 */
.L_x_2904:
[----:B------:R-:W-:Y:S02]  /*1c550*/  ULDC UR4, c[0x0][0xc3c] ;  /* 0x00030f0000047ab9 */ /* 0x000fe40000000800 */
[----:B-1----:R-:W-:-:S13]  /*1c560*/  ISETP.GE.AND P0, PT, R31, UR4, PT ;  /* 0x000000041f007c0c */ /* 0x002fda000bf06270 */
[----:B------:R-:W-:Y:S05]  /*1c570*/  @!P0 BRA `(.L_x_2923) ;  /* 0xfffffe4c00548947 */ /* 0x000fea000383ffff */
[----:B------:R-:W-:Y:S05]  /*1c580*/  BRA `(.L_x_2687) ;  /* 0x0000006c00847947 */ /* 0x000fea0003800000 */
.L_x_2685:
        /* <DEDUP_REMOVED lines=16> */
.L_x_2924:
        /* <DEDUP_REMOVED lines=29> */
[----:B-1----:R-:W-:-:S04]  /*1c860*/  SEL R7, R7, RZ, P5 ;  /* 0x000000ff07077207 */ /* 0x002fc80002800000 */
[----:B------:R-:W-:-:S05]  /*1c870*/  IADD3 R8, R2, R7, RZ ;  /* 0x0000000702087210 */ /* 0x000fca0007ffe0ff */
[----:B------:R-:W1:Y:S02]  /*1c880*/  SHFL.IDX PT, R6, R8, 0x1f, 0x1f ;  /* 0x03e01f0008067f89 */ /* 0x000e6400000e0000 */
[----:B-1----:R-:W-:-:S04]  /*1c890*/  IMAD R6, R6, UR5, RZ ;  /* 0x0000000506067c24 */ /* 0x002fc8000f8e02ff */
[----:B------:R-:W-:Y:S01]  /*1c8a0*/  IMAD.MOV.U32 R3, RZ, RZ, R6 ;  /* 0x000000ffff037224 */ /* 0x000fe200078e0006 */
[----:B0-----:R-:W-:-:S13]  /*1c8b0*/  ISETP.GT.AND P6, PT, R6, UR6, PT ;  /* 0x0000000606007c0c */ /* 0x001fda000bfc4270 */
[----:B------:R-:W-:Y:S05]  /*1c8c0*/  @P6 BRA `(.L_x_2926) ;  /* 0x0000000000986947 */ /* 0x000fea0003800000 */
[----:B------:R-:W0:Y:S01]  /*1c8d0*/  LDC R10, c[0x0][0xc3c] ;  /* 0x00030f00ff0a7b82 */ /* 0x000e220000000800 */
[----:B------:R-:W-:Y:S01]  /*1c8e0*/  MOV R6, R3 ;  /* 0x0000000300067202 */ /* 0x000fe20000000f00 */
[----:B------:R-:W-:Y:S01]  /*1c8f0*/  UMOV UR4, URZ ;  /* 0x0000003f00047c82 */ /* 0x000fe20008000000 */
[----:B------:R-:W-:Y:S01]  /*1c900*/  ULDC UR7, c[0x0][0xc3c] ;  /* 0x00030f0000077ab9 */ /* 0x000fe20000000800 */
[----:B------:R-:W-:-:S05]  /*1c910*/  ULDC UR5, c[0x0][0xc38] ;  /* 0x00030e0000057ab9 */ /* 0x000fca0000000800 */
.L_x_2930:
[----:B------:R-:W-:Y:S01]  /*1c920*/  UIADD3 UR4, UR4, 0x1f, URZ ;  /* 0x0000001f04047890 */ /* 0x000fe2000fffe03f */
[----:B------:R-:W-:-:S05]  /*1c930*/  IMAD.U32 R19, RZ, RZ, UR7 ;  /* 0x00000007ff137e24 */ /* 0x000fca000f8e00ff */
        /* <DEDUP_REMOVED lines=10> */
.L_x_2929:
[----:B------:R-:W-:Y:S05]  /*1c9e0*/  BSYNC B0 ;  /* 0x0000000000007941 */ /* 0x000fea0003800000 */
.L_x_2928:
        /* <DEDUP_REMOVED lines=20> */
.L_x_2926:
        /* <DEDUP_REMOVED lines=15> */
[----:B0-----:R-:W-:-:S06]  /*1cc20*/  IADD3 R11, R10, 0xffffffe, RZ ;  /* 0x0ffffffe0a0b7810 */ /* 0x001fcc0007ffe0ff */
[----:B------:R0:W1:Y:S01]  /*1cc30*/  F2I.FTZ.U32.TRUNC.NTZ R3, R11 ;  /* 0x0000000b00037305 */ /* 0x000062000021f000 */
[----:B------:R-:W-:Y:S05]  /*1cc40*/  @!P0 BRA `(.L_x_2931) ;  /* 0x0000000000088947 */ /* 0x000fea0003800000 */
[----:B------:R-:W-:-:S05]  /*1cc50*/  VIADD R9, R15, 0xffffffff ;  /* 0xffffffff0f097836 */ /* 0x000fca0000000000 */
[----:B------:R2:W3:Y:S02]  /*1cc60*/  SHFL.IDX PT, R16, R8, R9, 0x1f ;  /* 0x00001f0908107589 */ /* 0x0004e400000e0000 */
.L_x_2931:
[----:B---3--:R-:W-:Y:S01]  /*1cc70*/  IMAD R16, R16, UR5, R13 ;  /* 0x0000000510107c24 */ /* 0x008fe2000f8e020d */
[----:B------:R-:W-:Y:S01]  /*1cc80*/  IABS R2, R6 ;  /* 0x0000000600027213 */ /* 0x000fe20000000000 */
[----:B01----:R-:W-:-:S03]  /*1cc90*/  IMAD.MOV R11, RZ, RZ, -R3 ;  /* 0x000000ffff0b7224 */ /* 0x003fc600078e0a03 */
[----:B--2---:R-:W-:Y:S01]  /*1cca0*/  IADD3 R9, -R16, UR6, RZ ;  /* 0x0000000610097c10 */ /* 0x004fe2000fffe1ff */
[----:B------:R-:W-:Y:S01]  /*1ccb0*/  IMAD R11, R11, R12, RZ ;  /* 0x0000000c0b0b7224 */ /* 0x000fe200078e02ff */
[----:B------:R-:W-:Y:S01]  /*1ccc0*/  IADD3 R10, RZ, -R2, RZ ;  /* 0x80000002ff0a7210 */ /* 0x000fe20007ffe0ff */
[----:B------:R-:W-:Y:S01]  /*1ccd0*/  IMAD.MOV.U32 R2, RZ, RZ, RZ ;  /* 0x000000ffff027224 */ /* 0x000fe200078e00ff */
[----:B------:R-:W-:-:S03]  /*1cce0*/  IABS R8, R9 ;  /* 0x0000000900087213 */ /* 0x000fc60000000000 */
        /* <DEDUP_REMOVED lines=25> */
[----:B0-----:R-:W-:-:S06]  /*1ce80*/  IADD3 R3, R7, 0xffffffe, RZ ;  /* 0x0ffffffe07037810 */ /* 0x001fcc0007ffe0ff */
[----:B------:R-:W0:Y:S02]  /*1ce90*/  F2I.FTZ.U32.TRUNC.NTZ R3, R3 ;  /* 0x0000000300037305 */ /* 0x000e24000021f000 */
[----:B0-----:R-:W-:-:S05]  /*1cea0*/  IMAD.MOV R11, RZ, RZ, -R3 ;  /* 0x000000ffff0b7224 */ /* 0x001fca00078e0a03 */
[----:B------:R-:W-:Y:S02]  /*1ceb0*/  MOV R9, R11 ;  /* 0x0000000b00097202 */ /* 0x000fe40000000f00 */
        /* <DEDUP_REMOVED lines=12> */
[----:B------:R-:W-:Y:S01]  /*1cf80*/  ISETP.GE.AND P2, PT, R3, RZ, PT ;  /* 0x000000ff0300720c */ /* 0x000fe20003f46270 */
[----:B------:R-:W-:-:S06]  /*1cf90*/  IMAD.IADD R3, R13, 0x1, R8 ;  /* 0x000000010d037824 */ /* 0x000fcc00078e0208 */
[----:B------:R-:W-:-:S06]  /*1cfa0*/  @P0 VIADD R2, R2, 0x1 ;  /* 0x0000000102020836 */ /* 0x000fcc0000000000 */
[----:B------:R-:W-:Y:S02]  /*1cfb0*/  @!P2 IADD3 R2, -R2, RZ, RZ ;  /* 0x000000ff0202a210 */ /* 0x000fe40007ffe1ff */
[----:B------:R-:W-:Y:S01]  /*1cfc0*/  @!P1 LOP3.LUT R2, RZ, R18, RZ, 0x33, !PT ;  /* 0x00000012ff029212 */ /* 0x000fe200078e33ff */
[----:B------:R-:W-:-:S03]  /*1cfd0*/  IMAD.MOV R18, RZ, RZ, -R18 ;  /* 0x000000ffff127224 */ /* 0x000fc600078e0a12 */
[----:B------:R-:W-:Y:S01]  /*1cfe0*/  LOP3.LUT R17, RZ, R2, RZ, 0x33, !PT ;  /* 0x00000002ff117212 */ /* 0x000fe200078e33ff */
[----:B------:R-:W-:-:S03]  /*1cff0*/  IMAD R18, R2, R18, R3 ;  /* 0x0000001202127224 */ /* 0x000fc600078e0203 */
[----:B------:R-:W-:Y:S01]  /*1d000*/  IADD3 R17, R4, R17, RZ ;  /* 0x0000001104117210 */ /* 0x000fe20007ffe0ff */
[----:B------:R-:W-:Y:S06]  /*1d010*/  BRA `(.L_x_2932) ;  /* 0x00000000000c7947 */ /* 0x000fec0003800000 */
.L_x_2927:
[----:B------:R-:W-:Y:S01]  /*1d020*/  IMAD.MOV.U32 R17, RZ, RZ, RZ ;  /* 0x000000ffff117224 */ /* 0x000fe200078e00ff */
[----:B------:R-:W-:Y:S01]  /*1d030*/  MOV R18, RZ ;  /* 0x000000ff00127202 */ /* 0x000fe20000000f00 */
[----:B------:R-:W-:-:S07]  /*1d040*/  IMAD.U32 R16, RZ, RZ, UR6 ;  /* 0x00000006ff107e24 */ /* 0x000fce000f8e00ff */
.L_x_2932:
[----:B------:R-:W-:-:S13]  /*1d050*/  ISETP.NE.AND P0, PT, R5, RZ, PT ;  /* 0x000000ff0500720c */ /* 0x000fda0003f05270 */
[----:B------:R-:W0:Y:S01]  /*1d060*/  @!P0 S2R R3, SR_CgaCtaId ;  /* 0x0000000000038919 */ /* 0x000e220000008800 */
[----:B------:R-:W-:-:S04]  /*1d070*/  @!P0 MOV R2, 0x400 ;  /* 0x0000040000028802 */ /* 0x000fc80000000f00 */
[----:B0-----:R-:W-:-:S05]  /*1d080*/  @!P0 LEA R2, R3, R2, 0x18 ;  /* 0x0000000203028211 */ /* 0x001fca00078ec0ff */
[----:B------:R0:W-:Y:S01]  /*1d090*/  @!P0 STS.128 [R2+0x2a8d0], R16 ;  /* 0x02a8d01002008388 */ /* 0x0001e20000000c00 */
[----:B------:R-:W-:Y:S06]  /*1d0a0*/  BAR.ARV 0x5, 0x180 ;  /* 0x0146000000007b1d */ /* 0x000fec0000002000 */
.L_x_2925:
        /* <DEDUP_REMOVED lines=11> */
[----:B------:R-:W-:Y:S01]  /*1d160*/  MOV R29, 0x1 ;  /* 0x00000001001d7802 */ /* 0x000fe20000000f00 */
[----:B------:R-:W-:Y:S01]  /*1d170*/  IMAD.MOV.U32 R28, RZ, RZ, RZ ;  /* 0x000000ffff1c7224 */ /* 0x000fe200078e00ff */
[----:B------:R-:W-:Y:S01]  /*1d180*/  MOV R31, 0x1 ;  /* 0x00000001001f7802 */ /* 0x000fe20000000f00 */
[----:B------:R-:W-:Y:S01]  /*1d190*/  IMAD.SHL.U32 R36, R4, 0x8, RZ ;  /* 0x0000000804247824 */ /* 0x000fe200078e00ff */
[----:B------:R-:W-:Y:S01]  /*1d1a0*/  ULDC.64 UR36, c[0x0][0x198] ;  /* 0x0000660000247ab9 */ /* 0x000fe20000000a00 */
[----:B------:R-:W-:Y:S01]  /*1d1b0*/  IMAD.MOV.U32 R26, RZ, RZ, RZ ;  /* 0x000000ffff1a7224 */ /* 0x000fe200078e00ff */
[----:B------:R-:W-:Y:S01]  /*1d1c0*/  ULDC UR38, c[0x0][0xc] ;  /* 0x0000030000267ab9 */ /* 0x000fe20000000800 */
        /* <DEDUP_REMOVED lines=14> */
[----:B------:R-:W-:-:S03]  /*1d2b0*/  LOP3.LUT R0, R2, 0x80, RZ, 0xfc, !PT ;  /* 0x0000008002007812 */ /* 0x000fc600078efcff */
[----:B-1----:R-:W-:-:S07]  /*1d2c0*/  IMAD R37, R36, 0x2, R22 ;  /* 0x0000000224257824 */ /* 0x002fce00078e0216 */
.L_x_3034:
[----:B0-----:R-:W0:Y:S02]  /*1d2d0*/  LDC.64 R32, c[0x0][0xc88] ;  /* 0x00032200ff207b82 */ /* 0x001e240000000a00 */
[----:B0-----:R-:W-:-:S06]  /*1d2e0*/  IMAD.WIDE R32, R19, 0x4, R32 ;  /* 0x0000000413207825 */ /* 0x001fcc00078e0220 */
[----:B--2---:R-:W2:Y:S01]  /*1d2f0*/  LDG.E R32, desc[UR60][R32.64] ;  /* 0x0000003c20207981 */ /* 0x004ea2000c1e1900 */
[----:B------:R-:W-:Y:S05]  /*1d300*/  YIELD ;  /* 0x0000000000007946 */ /* 0x000fea0003800000 */
[----:B------:R-:W-:Y:S01]  /*1d310*/  ULDC.64 UR4, c[0x0][0xa28] ;  /* 0x00028a0000047ab9 */ /* 0x000fe20000000a00 */
[----:B------:R-:W-:Y:S01]  /*1d320*/  ULDC.64 UR8, c[0x0][0xa18] ;  /* 0x0002860000087ab9 */ /* 0x000fe20000000a00 */
[----:B------:R-:W-:Y:S01]  /*1d330*/  ISETP.NE.U32.AND P0, PT, RZ, UR4, PT ;  /* 0x00000004ff007c0c */ /* 0x000fe2000bf05070 */
[----:B------:R-:W-:Y:S01]  /*1d340*/  ULDC.64 UR6, c[0x0][0xa10] ;  /* 0x0002840000067ab9 */ /* 0x000fe20000000a00 */
[----:B------:R-:W-:-:S02]  /*1d350*/  MOV R11, RZ ;  /* 0x000000ff000b7202 */ /* 0x000fc40000000f00 */
[----:B------:R-:W-:Y:S02]  /*1d360*/  ISETP.NE.AND.EX P0, PT, RZ, UR5, PT, P0 ;  /* 0x00000005ff007c0c */ /* 0x000fe4000bf05300 */
[----:B------:R-:W-:-:S04]  /*1d370*/  ISETP.NE.U32.AND P2, PT, RZ, UR8, PT ;  /* 0x00000008ff007c0c */ /* 0x000fc8000bf45070 */
[----:B------:R-:W-:Y:S01]  /*1d380*/  ISETP.NE.AND.EX P2, PT, RZ, UR9, PT, P2 ;  /* 0x00000009ff007c0c */ /* 0x000fe2000bf45320 */
[----:B------:R-:W-:Y:S01]  /*1d390*/  IMAD.MOV.U32 R35, RZ, RZ, RZ ;  /* 0x000000ffff237224 */ /* 0x000fe200078e00ff */
[----:B--2---:R-:W-:-:S05]  /*1d3a0*/  SHF.R.S32.HI R0, RZ, 0x1f, R32 ;  /* 0x0000001fff007819 */ /* 0x004fca0000011420 */
[C---:B------:R-:W-:Y:S01]  /*1d3b0*/  @P0 LEA R2, P1, R32.reuse, UR4, 0x2 ;  /* 0x0000000420020c11 */ /* 0x040fe2000f8210ff */
[C---:B------:R-:W-:Y:S01]  /*1d3c0*/  IMAD.SHL.U32 R24, R32.reuse, 0x4, RZ ;  /* 0x0000000420187824 */ /* 0x040fe200078e00ff */
[C-C-:B------:R-:W-:Y:S01]  /*1d3d0*/  SHF.L.U64.HI R25, R32.reuse, 0x2, R0.reuse ;  /* 0x0000000220197819 */ /* 0x140fe20000010200 */
[----:B------:R0:W-:Y:S01]  /*1d3e0*/  STL [R1+0x1c], R0 ;  /* 0x00001c0001007387 */ /* 0x0001e20000100800 */
[----:B------:R-:W-:Y:S01]  /*1d3f0*/  @P0 LEA.HI.X R3, R32, UR5, R0, 0x2, P1 ;  /* 0x0000000520030c11 */ /* 0x000fe200088f1400 */
[----:B------:R-:W-:-:S04]  /*1d400*/  ULDC.64 UR4, c[0x0][0xa00] ;  /* 0x0002800000047ab9 */ /* 0x000fc80000000a00 */
        /* <DEDUP_REMOVED lines=26> */
[----:B------:R-:W-:Y:S01]  /*1d5b0*/  IMAD.U32 R7, RZ, RZ, UR4 ;  /* 0x00000004ff077e24 */ /* 0x000fe2000f8e00ff */
[----:B---3--:R0:W-:Y:S01]  /*1d5c0*/  STL [R1+0x14], R8 ;  /* 0x0000140801007387 */ /* 0x0081e20000100800 */
[----:B------:R-:W-:-:S03]  /*1d5d0*/  IMAD.MOV.U32 R10, RZ, RZ, R8 ;  /* 0x000000ffff0a7224 */ /* 0x000fc600078e0008 */
[----:B--2---:R0:W-:Y:S01]  /*1d5e0*/  STL [R1+0x4], R11 ;  /* 0x0000040b01007387 */ /* 0x0041e20000100800 */
[----:B------:R-:W-:Y:S05]  /*1d5f0*/  @P2 BRA `(.L_x_2934) ;  /* 0x0000000000142947 */ /* 0x000fea0003800000 */
[----:B------:R-:W-:Y:S05]  /*1d600*/  @!P0 BRA `(.L_x_2934) ;  /* 0x0000000000108947 */ /* 0x000fea0003800000 */
[----:B------:R-:W2:Y:S04]  /*1d610*/  LDG.E R9, desc[UR60][R2.64] ;  /* 0x0000003c02097981 */ /* 0x000ea8000c1e1900 */
[----:B0-----:R-:W2:Y:S02]  /*1d620*/  LDG.E R8, desc[UR60][R2.64+0x4] ;  /* 0x0000043c02087981 */ /* 0x001ea4000c1e1900 */
[----:B--2---:R-:W-:-:S05]  /*1d630*/  IMAD.IADD R10, R8, 0x1, -R9 ;  /* 0x00000001080a7824 */ /* 0x004fca00078e0a09 */
[----:B------:R1:W-:Y:S02]  /*1d640*/  STL [R1+0x14], R10 ;  /* 0x0000140a01007387 */ /* 0x0003e40000100800 */
.L_x_2934:
[----:B------:R-:W-:Y:S01]  /*1d650*/  ULDC.64 UR4, c[0x0][0xa20] ;  /* 0x0002880000047ab9 */ /* 0x000fe20000000a00 */
[----:B------:R-:W-:Y:S02]  /*1d660*/  MOV R33, R32 ;  /* 0x0000002000217202 */ /* 0x000fe40000000f00 */
[----:B------:R-:W-:-:S04]  /*1d670*/  ISETP.NE.U32.AND P0, PT, RZ, UR4, PT ;  /* 0x00000004ff007c0c */ /* 0x000fc8000bf05070 */
[----:B------:R-:W-:-:S13]  /*1d680*/  ISETP.NE.AND.EX P0, PT, RZ, UR5, PT, P0 ;  /* 0x00000005ff007c0c */ /* 0x000fda000bf05300 */
[----:B------:R-:W-:Y:S05]  /*1d690*/  @!P0 BRA `(.L_x_2935) ;  /* 0x0000000000108947 */ /* 0x000fea0003800000 */
[----:B------:R-:W-:-:S04]  /*1d6a0*/  IADD3 R2, P0, R24, UR4, RZ ;  /* 0x0000000418027c10 */ /* 0x000fc8000ff1e0ff */
[----:B------:R-:W-:-:S05]  /*1d6b0*/  IADD3.X R3, R25, UR5, RZ, P0, !PT ;  /* 0x0000000519037c10 */ /* 0x000fca00087fe4ff */
[----:B------:R2:W5:Y:S01]  /*1d6c0*/  LDG.E R7, desc[UR60][R2.64] ;  /* 0x0000003c02077981 */ /* 0x000562000c1e1900 */
[----:B------:R-:W-:Y:S05]  /*1d6d0*/  BRA `(.L_x_2936) ;  /* 0x0000000000247947 */ /* 0x000fea0003800000 */
.L_x_2935:
[----:B------:R-:W-:Y:S02]  /*1d6e0*/  ULDC.64 UR4, c[0x0][0xa08] ;  /* 0x0002820000047ab9 */ /* 0x000fe40000000a00 */
[----:B------:R-:W-:-:S04]  /*1d6f0*/  ISETP.NE.U32.AND P0, PT, RZ, UR4, PT ;  /* 0x00000004ff007c0c */ /* 0x000fc8000bf05070 */
[----:B------:R-:W-:-:S13]  /*1d700*/  ISETP.NE.AND.EX P0, PT, RZ, UR5, PT, P0 ;  /* 0x00000005ff007c0c */ /* 0x000fda000bf05300 */
[----:B------:R-:W-:Y:S05]  /*1d710*/  @!P0 BRA `(.L_x_2936) ;  /* 0x0000000000148947 */ /* 0x000fea0003800000 */
[----:B------:R-:W2:Y:S02]  /*1d720*/  LDC.64 R2, c[0x0][0xa08] ;  /* 0x00028200ff027b82 */ /* 0x000ea40000000a00 */
[----:B--2---:R-:W-:-:S05]  /*1d730*/  IMAD.WIDE R2, R33, 0x4, R2 ;  /* 0x0000000421027825 */ /* 0x004fca00078e0202 */
[----:B------:R-:W2:Y:S04]  /*1d740*/  LDG.E R7, desc[UR60][R2.64] ;  /* 0x0000003c02077981 */ /* 0x000ea8000c1e1900 */
[----:B0-----:R-:W2:Y:S02]  /*1d750*/  LDG.E R8, desc[UR60][R2.64+0x4] ;  /* 0x0000043c02087981 */ /* 0x001ea4000c1e1900 */
[----:B--2---:R-:W-:-:S07]  /*1d760*/  IMAD.IADD R7, R8, 0x1, -R7 ;  /* 0x0000000108077824 */ /* 0x004fce00078e0a07 */
.L_x_2936:
[----:B--2---:R-:W2:Y:S01]  /*1d770*/  @P1 LDG.E R2, desc[UR60][R4.64] ;  /* 0x0000003c04021981 */ /* 0x004ea2000c1e1900 */
[----:B------:R-:W3:Y:S03]  /*1d780*/  LDC R3, c[0x0][0x448] ;  /* 0x00011200ff037b82 */ /* 0x000ee60000000800 */
[----:B------:R-:W2:Y:S01]  /*1d790*/  @P1 LDG.E R9, desc[UR60][R4.64+0x4] ;  /* 0x0000043c04091981 */ /* 0x000ea2000c1e1900 */
[----:B-----5:R-:W-:Y:S01]  /*1d7a0*/  IMAD.IADD R7, R7, 0x1, -R11 ;  /* 0x0000000107077824 */ /* 0x020fe200078e0a0b */
[----:B------:R-:W-:Y:S01]  /*1d7b0*/  BSSY B0, `(.L_x_2937) ;  /* 0x0000146000007945 */ /* 0x000fe20003800000 */
[----:B---3--:R-:W-:-:S13]  /*1d7c0*/  ISETP.NE.AND P0, PT, R3, 0x1, PT ;  /* 0x000000010300780c */ /* 0x008fda0003f05270 */
[----:B0-----:R-:W0:Y:S08]  /*1d7d0*/  @P0 LDC R8, c[0x0][0x44c] ;  /* 0x00011300ff080b82 */ /* 0x001e300000000800 */
[----:B------:R-:W3:Y:S01]  /*1d7e0*/  @P0 LDC R3, c[0x0][0x450] ;  /* 0x00011400ff030b82 */ /* 0x000ee20000000800 */
[----:B--2---:R-:W-:Y:S01]  /*1d7f0*/  @P1 IMAD.IADD R6, R9, 0x1, -R2 ;  /* 0x0000000109061824 */ /* 0x004fe200078e0a02 */
[----:B------:R-:W-:-:S05]  /*1d800*/  SHF.L.U32 R2, R17, 0x7, RZ ;  /* 0x0000000711027819 */ /* 0x000fca00000006ff */
[----:B------:R-:W-:-:S04]  /*1d810*/  VIADD R2, R2, 0x7f ;  /* 0x0000007f02027836 */ /* 0x000fc80000000000 */
[----:B0-----:R-:W-:-:S05]  /*1d820*/  @P0 IMAD.HI.U32 R8, R2, R8, RZ ;  /* 0x0000000802080227 */ /* 0x001fca00078e00ff */
[----:B---3--:R-:W-:Y:S02]  /*1d830*/  @P0 SHF.R.U32.HI R2, RZ, R3, R8 ;  /* 0x00000003ff020219 */ /* 0x008fe40000011608 */
[----:B------:R-:W-:-:S05]  /*1d840*/  IADD3 R8, R7, R6, RZ ;  /* 0x0000000607087210 */ /* 0x000fca0007ffe0ff */
[----:B------:R-:W-:Y:S01]  /*1d850*/  VIADD R3, R8, 0x5f ;  /* 0x0000005f08037836 */ /* 0x000fe20000000000 */
[----:B------:R0:W-:Y:S03]  /*1d860*/  STL [R1], R8 ;  /* 0x0000000801007387 */ /* 0x0001e60000100800 */
[----:B------:R-:W-:-:S05]  /*1d870*/  IMAD.HI R3, R3, 0x2aaaaaab, RZ ;  /* 0x2aaaaaab03037827 */ /* 0x000fca00078e02ff */
[----:B------:R-:W-:-:S04]  /*1d880*/  SHF.R.U32.HI R4, RZ, 0x1f, R3 ;  /* 0x0000001fff047819 */ /* 0x000fc80000011603 */
[----:B------:R-:W-:Y:S02]  /*1d890*/  LEA.HI.SX32 R5, R3, R4, 0x1c ;  /* 0x0000000403057211 */ /* 0x000fe400078fe2ff */
[----:B------:R-:W-:-:S05]  /*1d8a0*/  IADD3 R4, R8, 0x60, -R10 ;  /* 0x0000006008047810 */ /* 0x000fca0007ffe80a */
[----:B------:R-:W-:-:S04]  /*1d8b0*/  IMAD.IADD R2, R4, 0x1, R2 ;  /* 0x0000000104027824 */ /* 0x000fc800078e0202 */
[----:B------:R-:W-:-:S05]  /*1d8c0*/  IMAD.HI R2, R2, 0x2aaaaaab, RZ ;  /* 0x2aaaaaab02027827 */ /* 0x000fca00078e02ff */
[----:B------:R-:W-:-:S04]  /*1d8d0*/  SHF.R.U32.HI R3, RZ, 0x1f, R2 ;  /* 0x0000001fff037819 */ /* 0x000fc80000011602 */
[----:B------:R-:W-:-:S04]  /*1d8e0*/  LEA.HI.SX32 R2, R2, R3, 0x1c ;  /* 0x0000000302027211 */ /* 0x000fc800078fe2ff */
[----:B------:R-:W-:-:S05]  /*1d8f0*/  VIMNMX R2, R5, R2, PT ;  /* 0x0000000205027248 */ /* 0x000fca0003fe0100 */
[----:B------:R-:W-:Y:S01]  /*1d900*/  IMAD R3, R2, 0x60, -R7 ;  /* 0x0000006002037824 */ /* 0x000fe200078e0a07 */
[----:B------:R-:W-:-:S04]  /*1d910*/  IADD3 R7, -R7, RZ, RZ ;  /* 0x000000ff07077210 */ /* 0x000fc80007ffe1ff */
[----:B------:R-:W-:Y:S02]  /*1d920*/  VIMNMX R3, R3, R6, PT ;  /* 0x0000000603037248 */ /* 0x000fe40003fe0100 */
[----:B------:R-:W-:-:S04]  /*1d930*/  VIMNMX R2, RZ, R7, !PT ;  /* 0x00000007ff027248 */ /* 0x000fc80007fe0100 */
[----:B------:R-:W-:-:S13]  /*1d940*/  ISETP.GT.AND P0, PT, R3, R2, PT ;  /* 0x000000020300720c */ /* 0x000fda0003f04270 */
[----:B------:R-:W-:Y:S02]  /*1d950*/  @P0 VIADD R7, R3, 0x5f ;  /* 0x0000005f03070836 */ /* 0x000fe40000000000 */
[----:B------:R-:W-:-:S04]  /*1d960*/  IMAD.WIDE.U32 R2, R2, -0x55555555, RZ ;  /* 0xaaaaaaab02027825 */ /* 0x000fc800078e00ff */
[----:B------:R-:W-:Y:S01]  /*1d970*/  @P0 IMAD.HI R7, R7, 0x2aaaaaab, RZ ;  /* 0x2aaaaaab07070827 */ /* 0x000fe200078e02ff */
[----:B------:R-:W-:-:S04]  /*1d980*/  SHF.R.U32.HI R6, RZ, 0x6, R3 ;  /* 0x00000006ff067819 */ /* 0x000fc80000011603 */
[----:B------:R-:W-:Y:S01]  /*1d990*/  @P0 SHF.R.U32.HI R2, RZ, 0x1f, R7 ;  /* 0x0000001fff020819 */ /* 0x000fe20000011607 */
[----:B------:R-:W-:-:S03]  /*1d9a0*/  IMAD.MOV.U32 R3, RZ, RZ, R6 ;  /* 0x000000ffff037224 */ /* 0x000fc600078e0006 */
[----:B------:R-:W-:Y:S02]  /*1d9b0*/  @P0 LEA.HI.SX32 R3, R7, R2, 0x1c ;  /* 0x0000000207030211 */ /* 0x000fe400078fe2ff */
[----:B------:R-:W-:Y:S02]  /*1d9c0*/  PLOP3.LUT P0, PT, PT, PT, PT, 0x80, 0x0 ;  /* 0x000000000000781c */ /* 0x000fe40003f0f070 */
[----:B------:R-:W-:-:S13]  /*1d9d0*/  ISETP.GT.AND P2, PT, R3, R6, PT ;  /* 0x000000060300720c */ /* 0x000fda0003f44270 */
[----:B0-----:R-:W-:Y:S05]  /*1d9e0*/  @!P2 BRA `(.L_x_2938) ;  /* 0x000000100088a947 */ /* 0x001fea0003800000 */
[----:B------:R-:W-:Y:S01]  /*1d9f0*/  UMOV UR4, 0xffffffff ;  /* 0xffffffff00047882 */ /* 0x000fe20000000000 */
[----:B------:R-:W-:Y:S02]  /*1da00*/  SEL R2, R33, RZ, !P1 ;  /* 0x000000ff21027207 */ /* 0x000fe40004800000 */
[----:B------:R-:W-:Y:S05]  /*1da10*/  BRA.DIV UR4, `(.L_x_2939) ;  /* 0x0000006a04e87947 */ /* 0x000fea000b800000 */
[----:B------:R-:W0:Y:S02]  /*1da20*/  S2R R7, SR_TID.X ;  /* 0x0000000000077919 */ /* 0x000e240000002100 */
[----:B0-----:R-:W-:-:S04]  /*1da30*/  SHF.R.U32.HI R7, RZ, 0x5, R7 ;  /* 0x00000005ff077819 */ /* 0x001fc80000011607 */
[----:B------:R-:W-:-:S05]  /*1da40*/  LOP3.LUT R7, R7, 0x3, RZ, 0xc0, !PT ;  /* 0x0000000307077812 */ /* 0x000fca00078ec0ff */
[----:B------:R0:W2:Y:S02]  /*1da50*/  SHFL.IDX PT, R14, R7, RZ, 0x1f ;  /* 0x00001fff070e7589 */ /* 0x0000a400000e0000 */
.L_x_3102:
[----:B--2---:R-:W-:Y:S02]  /*1da60*/  ISETP.NE.AND P0, PT, R14, RZ, PT ;  /* 0x000000ff0e00720c */ /* 0x004fe40003f05270 */
[----:B------:R-:W-:-:S11]  /*1da70*/  PLOP3.LUT P6, PT, PT, PT, PT, 0x8, 0x0 ;  /* 0x000000000000781c */ /* 0x000fd60003fce170 */
[----:B------:R-:W-:Y:S05]  /*1da80*/  @P0 BRA `(.L_x_2940) ;  /* 0x00000000000c0947 */ /* 0x000fea0003800000 */
[----:B------:R-:W-:-:S03]  /*1da90*/  UMOV UR4, 0xffffffff ;  /* 0xffffffff00047882 */ /* 0x000fc60000000000 */
[----:B------:R-:W-:Y:S05]  /*1daa0*/  BRA.DIV UR4, `(.L_x_2941) ;  /* 0x0000006a04f87947 */ /* 0x000fea000b800000 */
[----:B------:R-:W-:-:S13]  /*1dab0*/  ELECT P6, URZ, PT ;  /* 0x00000000003f782f */ /* 0x000fda00038c0000 */
.L_x_2940:
        /* <DEDUP_REMOVED lines=9> */
.L_x_3105:
[----:B------:R-:W-:Y:S05]  /*1db50*/  BSYNC B1 ;  /* 0x0000000000017941 */ /* 0x000fea0003800000 */
.L_x_2942:
[----:B------:R-:W-:Y:S04]  /*1db60*/  BSSY B1, `(.L_x_2944) ;  /* 0x000007c000017945 */ /* 0x000fe80003800000 */
[----:B------:R-:W-:Y:S05]  /*1db70*/  @!P6 BRA `(.L_x_2945) ;  /* 0x0000000400e8e947 */ /* 0x000fea0003800000 */
[----:B------:R-:W-:Y:S01]  /*1db80*/  IMAD R11, R26, 0x8, R22 ;  /* 0x000000081a0b7824 */ /* 0x000fe200078e0216 */
[----:B-1----:R-:W-:Y:S01]  /*1db90*/  SHF.L.U32 R10, R31, 0x1f, RZ ;  /* 0x0000001f1f0a7819 */ /* 0x002fe200000006ff */
[----:B------:R-:W1:Y:S01]  /*1dba0*/  S2R R8, SR_TID.X ;  /* 0x0000000000087919 */ /* 0x000e620000002100 */
[----:B------:R-:W-:Y:S02]  /*1dbb0*/  BSSY B2, `(.L_x_2946) ;  /* 0x0000005000027945 */ /* 0x000fe40003800000 */
[----:B------:R-:W2:Y:S01]  /*1dbc0*/  SYNCS.PHASECHK.TRANS64.TRYWAIT P0, [R11+URZ+0x2a8a0], R10 ;  /* 0x02a8a00a0b0075a7 */ /* 0x000ea2000800017f */
[----:B-1----:R-:W-:-:S04]  /*1dbd0*/  LOP3.LUT R8, R8, 0x7f, RZ, 0xc0, !PT ;  /* 0x0000007f08087812 */ /* 0x002fc800078ec0ff */
[----:B------:R-:W-:Y:S01]  /*1dbe0*/  ISETP.NE.AND P1, PT, R8, RZ, PT ;  /* 0x000000ff0800720c */ /* 0x000fe20003f25270 */
[----:B--2---:R-:W-:-:S12]  /*1dbf0*/  @!P0 BRA `(.L_x_2947) ;  /* 0x0000006800d88947 */ /* 0x004fd80003800000 */
.L_x_3106:
[----:B------:R-:W-:Y:S05]  /*1dc00*/  BSYNC B2 ;  /* 0x0000000000027941 */ /* 0x000fea0003800000 */
.L_x_2946:
[----:B------:R-:W-:Y:S04]  /*1dc10*/  BSSY B2, `(.L_x_2948) ;  /* 0x0000009000027945 */ /* 0x000fe80003800000 */
[----:B------:R-:W-:Y:S05]  /*1dc20*/  @P1 BRA `(.L_x_2949) ;  /* 0x00000000001c1947 */ /* 0x000fea0003800000 */
[----:B------:R-:W2:Y:S01]  /*1dc30*/  S2R R8, SR_TID.X ;  /* 0x0000000000087919 */ /* 0x000ea20000002100 */
[----:B0-----:R-:W-:-:S04]  /*1dc40*/  MOV R7, 0x9000 ;  /* 0x0000900000077802 */ /* 0x001fc80000000f00 */
[----:B------:R3:W-:Y:S01]  /*1dc50*/  SYNCS.ARRIVE.TRANS64 RZ, [R11+URZ+0x2a890], R7 ;  /* 0x02a890070bff79a7 */ /* 0x0007e2000800003f */
[----:B--2---:R-:W-:-:S04]  /*1dc60*/  LOP3.LUT R8, R8, 0x1f, RZ, 0xc0, !PT ;  /* 0x0000001f08087812 */ /* 0x004fc800078ec0ff */
[----:B------:R-:W-:-:S13]  /*1dc70*/  ISETP.NE.AND P0, PT, R8, RZ, PT ;  /* 0x000000ff0800720c */ /* 0x000fda0003f05270 */
[----:B---3--:R-:W-:Y:S05]  /*1dc80*/  @!P0 BRA `(.L_x_2949) ;  /* 0x0000000000048947 */ /* 0x008fea0003800000 */
[----:B------:R-:W-:Y:S01]  /*1dc90*/  BPT.TRAP 0x1 ;  /* 0x000000040000795c */ /* 0x000fe20000300000 */
.L_x_2949:
[----:B------:R-:W-:Y:S05]  /*1dca0*/  BSYNC B2 ;  /* 0x0000000000027941 */ /* 0x000fea0003800000 */
.L_x_2948:
[----:B------:R-:W-:Y:S01]  /*1dcb0*/  IMAD.MOV.U32 R14, RZ, RZ, RZ ;  /* 0x000000ffff0e7224 */ /* 0x000fe200078e00ff */
[----:B------:R-:W-:Y:S01]  /*1dcc0*/  UIADD3 UR4, UP0, UR36, 0x570, URZ ;  /* 0x0000057024047890 */ /* 0x000fe2000ff1e03f */
[----:B------:R-:W-:Y:S01]  /*1dcd0*/  IMAD R8, R3, 0x60, R0 ;  /* 0x0000006003087824 */ /* 0x000fe200078e0200 */
[----:B------:R-:W-:Y:S01]  /*1dce0*/  PLOP3.LUT P0, PT, PT, PT, PT, 0x80, 0x0 ;  /* 0x000000000000781c */ /* 0x000fe20003f0f070 */
[----:B------:R-:W-:Y:S01]  /*1dcf0*/  IMAD R9, R26, 0x9000, R22 ;  /* 0x000090001a097824 */ /* 0x000fe200078e0216 */
[----:B------:R-:W-:Y:S01]  /*1dd00*/  R2UR UR10, R14 ;  /* 0x000000000e0a72ca */ /* 0x000fe200000e0000 */
[----:B------:R-:W-:Y:S01]  /*1dd10*/  VIADD R8, R8, 0xffffffa0 ;  /* 0xffffffa008087836 */ /* 0x000fe20000000000 */
[----:B0-----:R-:W-:Y:S01]  /*1dd20*/  IADD3 R7, R11, 0x2a890, RZ ;  /* 0x0002a8900b077810 */ /* 0x001fe20007ffe0ff */
[----:B------:R-:W-:Y:S01]  /*1dd30*/  VIADD R12, R9, 0x18400 ;  /* 0x00018400090c7836 */ /* 0x000fe20000000000 */
[----:B------:R-:W-:Y:S01]  /*1dd40*/  UIADD3.X UR5, URZ, UR37, URZ, UP0, !UPT ;  /* 0x000000253f057290 */ /* 0x000fe200087fe43f */
[----:B------:R-:W-:Y:S01]  /*1dd50*/  UMOV UR6, 0x0 ;  /* 0x0000000000067882 */ /* 0x000fe20000000000 */
[----:B------:R-:W-:-:S10]  /*1dd60*/  UMOV UR7, 0x12f00000 ;  /* 0x12f0000000077882 */ /* 0x000fd40000000000 */
.L_x_2950:
        /* <DEDUP_REMOVED lines=12> */
[----:B------:R-:W-:Y:S01]  /*1de30*/  UMOV UR6, 0x0 ;  /* 0x0000000000067882 */ /* 0x000fe20000000000 */
[----:B------:R-:W-:Y:S01]  /*1de40*/  IADD3 R12, R9, 0x1b400, RZ ;  /* 0x0001b400090c7810 */ /* 0x000fe20007ffe0ff */
[----:B------:R-:W-:Y:S01]  /*1de50*/  UMOV UR7, 0x12f00000 ;  /* 0x12f0000000077882 */ /* 0x000fe20000000000 */
[----:B------:R-:W-:-:S15]  /*1de60*/  R2UR UR10, R15 ;  /* 0x000000000f0a72ca */ /* 0x000fde00000e0000 */
.L_x_2951:
        /* <DEDUP_REMOVED lines=11> */
[----:B------:R-:W-:Y:S01]  /*1df20*/  VIADD R9, R9, 0x1e400 ;  /* 0x0001e40009097836 */ /* 0x000fe20000000000 */
[----:B------:R-:W-:Y:S01]  /*1df30*/  UMOV UR6, 0x0 ;  /* 0x0000000000067882 */ /* 0x000fe20000000000 */
[----:B------:R-:W-:Y:S01]  /*1df40*/  UMOV UR7, 0x12f00000 ;  /* 0x12f0000000077882 */ /* 0x000fe20000000000 */
[----:B------:R-:W-:-:S09]  /*1df50*/  UMOV UR10, 0x80 ;  /* 0x00000080000a7882 */ /* 0x000fd20000000000 */
.L_x_2952:
        /* <DEDUP_REMOVED lines=13> */
.L_x_3107:
[----:B------:R-:W-:Y:S05]  /*1e030*/  BSYNC B2 ;  /* 0x0000000000027941 */ /* 0x000fea0003800000 */
.L_x_2953:
        /* <DEDUP_REMOVED lines=11> */
.L_x_2956:
[----:B------:R-:W-:Y:S05]  /*1e0f0*/  BSYNC B2 ;  /* 0x0000000000027941 */ /* 0x000fea0003800000 */
.L_x_2955:
[----:B------:R-:W-:Y:S01]  /*1e100*/  R2UR UR10, R14 ;  /* 0x000000000e0a72ca */ /* 0x000fe200000e0000 */
[----:B------:R-:W-:Y:S01]  /*1e110*/  IMAD R7, R26, 0x6000, R22 ;  /* 0x000060001a077824 */ /* 0x000fe200078e0216 */
[----:B------:R-:W-:Y:S01]  /*1e120*/  R2UR UR6, R12 ;  /* 0x000000000c0672ca */ /* 0x000fe200000e0000 */
[----:B------:R-:W-:Y:S01]  /*1e130*/  UIADD3 UR4, UP0, UR36, 0x670, URZ ;  /* 0x0000067024047890 */ /* 0x000fe2000ff1e03f */
[----:B------:R-:W-:Y:S01]  /*1e140*/  R2UR UR7, R13 ;  /* 0x000000000d0772ca */ /* 0x000fe200000e0000 */
[----:B01----:R-:W-:Y:S01]  /*1e150*/  VIADD R11, R11, 0x2a8b0 ;  /* 0x0002a8b00b0b7836 */ /* 0x003fe20000000000 */
[----:B------:R-:W-:Y:S01]  /*1e160*/  PLOP3.LUT P0, PT, PT, PT, PT, 0x80, 0x0 ;  /* 0x000000000000781c */ /* 0x000fe20003f0f070 */
[----:B------:R-:W-:Y:S01]  /*1e170*/  UIADD3.X UR5, URZ, UR37, URZ, UP0, !UPT ;  /* 0x000000253f057290 */ /* 0x000fe200087fe43f */
[----:B------:R-:W-:-:S11]  /*1e180*/  IADD3 R9, R7, 0x400, RZ ;  /* 0x0000040007097810 */ /* 0x000fd60007ffe0ff */
.L_x_2957:
        /* <DEDUP_REMOVED lines=15> */
.L_x_2958:
        /* <DEDUP_REMOVED lines=9> */
[----:B--2---:R-:W-:Y:S05]  /*1e310*/  @P0 BRA.U.ANY `(.L_x_2958) ;  /* 0xfffffffd00d80947 */ /* 0x004fea000393ffff */
.L_x_2945:
[----:B------:R-:W-:Y:S05]  /*1e320*/  BSYNC B1 ;  /* 0x0000000000017941 */ /* 0x000fea0003800000 */
.L_x_2944:
        /* <DEDUP_REMOVED lines=9> */
.L_x_2974:
[----:B------:R-:W-:Y:S05]  /*1e3c0*/  YIELD ;  /* 0x0000000000007946 */ /* 0x000fea0003800000 */
[----:B------:R-:W-:Y:S04]  /*1e3d0*/  BSSY B1, `(.L_x_2959) ;  /* 0x000007b000017945 */ /* 0x000fe80003800000 */
[----:B------:R-:W-:Y:S05]  /*1e3e0*/  @!P6 BRA `(.L_x_2960) ;  /* 0x0000000400e4e947 */ /* 0x000fea0003800000 */
[----:B-1----:R-:W-:Y:S01]  /*1e3f0*/  IMAD R10, R26, 0x8, R22 ;  /* 0x000000081a0a7824 */ /* 0x002fe200078e0216 */
[----:B------:R-:W-:Y:S01]  /*1e400*/  SHF.L.U32 R9, R31, 0x1f, RZ ;  /* 0x0000001f1f097819 */ /* 0x000fe200000006ff */
[----:B------:R-:W1:Y:S01]  /*1e410*/  S2R R3, SR_TID.X ;  /* 0x0000000000037919 */ /* 0x000e620000002100 */
[----:B------:R-:W-:Y:S02]  /*1e420*/  BSSY B2, `(.L_x_2961) ;  /* 0x0000005000027945 */ /* 0x000fe40003800000 */
[----:B------:R-:W2:Y:S01]  /*1e430*/  SYNCS.PHASECHK.TRANS64.TRYWAIT P1, [R10+URZ+0x2a8a0], R9 ;  /* 0x02a8a0090a0075a7 */ /* 0x000ea2000802017f */
[----:B-1----:R-:W-:-:S04]  /*1e440*/  LOP3.LUT R3, R3, 0x7f, RZ, 0xc0, !PT ;  /* 0x0000007f03037812 */ /* 0x002fc800078ec0ff */
[----:B------:R-:W-:Y:S01]  /*1e450*/  ISETP.NE.AND P2, PT, R3, RZ, PT ;  /* 0x000000ff0300720c */ /* 0x000fe20003f45270 */
[----:B--2---:R-:W-:-:S12]  /*1e460*/  @!P1 BRA `(.L_x_2962) ;  /* 0x0000006000e49947 */ /* 0x004fd80003800000 */
.L_x_3108:
[----:B------:R-:W-:Y:S05]  /*1e470*/  BSYNC B2 ;  /* 0x0000000000027941 */ /* 0x000fea0003800000 */
.L_x_2961:
[----:B------:R-:W-:Y:S04]  /*1e480*/  BSSY B2, `(.L_x_2963) ;  /* 0x0000009000027945 */ /* 0x000fe80003800000 */
[----:B------:R-:W-:Y:S05]  /*1e490*/  @P2 BRA `(.L_x_2964) ;  /* 0x00000000001c2947 */ /* 0x000fea0003800000 */
[----:B0-----:R-:W0:Y:S01]  /*1e4a0*/  S2R R7, SR_TID.X ;  /* 0x0000000000077919 */ /* 0x001e220000002100 */
[----:B------:R-:W-:-:S04]  /*1e4b0*/  IMAD.MOV.U32 R3, RZ, RZ, 0x9000 ;  /* 0x00009000ff037424 */ /* 0x000fc800078e00ff */
[----:B------:R2:W-:Y:S01]  /*1e4c0*/  SYNCS.ARRIVE.TRANS64 RZ, [R10+URZ+0x2a890], R3 ;  /* 0x02a890030aff79a7 */ /* 0x0005e2000800003f */
[----:B0-----:R-:W-:-:S04]  /*1e4d0*/  LOP3.LUT R7, R7, 0x1f, RZ, 0xc0, !PT ;  /* 0x0000001f07077812 */ /* 0x001fc800078ec0ff */
[----:B------:R-:W-:-:S13]  /*1e4e0*/  ISETP.NE.AND P1, PT, R7, RZ, PT ;  /* 0x000000ff0700720c */ /* 0x000fda0003f25270 */
[----:B--2---:R-:W-:Y:S05]  /*1e4f0*/  @!P1 BRA `(.L_x_2964) ;  /* 0x0000000000049947 */ /* 0x004fea0003800000 */
[----:B------:R-:W-:Y:S01]  /*1e500*/  BPT.TRAP 0x1 ;  /* 0x000000040000795c */ /* 0x000fe20000300000 */
.L_x_2964:
[----:B------:R-:W-:Y:S05]  /*1e510*/  BSYNC B2 ;  /* 0x0000000000027941 */ /* 0x000fea0003800000 */
.L_x_2963:
[----:B------:R-:W-:Y:S01]  /*1e520*/  MOV R14, RZ ;  /* 0x000000ff000e7202 */ /* 0x000fe20000000f00 */
[----:B------:R-:W-:Y:S01]  /*1e530*/  IMAD R8, R26, 0x9000, R22 ;  /* 0x000090001a087824 */ /* 0x000fe200078e0216 */
[----:B------:R-:W-:Y:S01]  /*1e540*/  UIADD3 UR4, UP0, UR36, 0x570, URZ ;  /* 0x0000057024047890 */ /* 0x000fe2000ff1e03f */
[----:B------:R-:W-:Y:S01]  /*1e550*/  PLOP3.LUT P1, PT, PT, PT, PT, 0x80, 0x0 ;  /* 0x000000000000781c */ /* 0x000fe20003f2f070 */
[----:B0-----:R-:W-:Y:S01]  /*1e560*/  IMAD R7, R11, 0x60, R0 ;  /* 0x000000600b077824 */ /* 0x001fe200078e0200 */
[----:B------:R-:W-:Y:S01]  /*1e570*/  R2UR UR10, R14 ;  /* 0x000000000e0a72ca */ /* 0x000fe200000e0000 */
[----:B------:R-:W-:Y:S01]  /*1e580*/  VIADD R3, R10, 0x2a890 ;  /* 0x0002a8900a037836 */ /* 0x000fe20000000000 */
[----:B------:R-:W-:Y:S01]  /*1e590*/  UIADD3.X UR5, URZ, UR37, URZ, UP0, !UPT ;  /* 0x000000253f057290 */ /* 0x000fe200087fe43f */
[----:B------:R-:W-:Y:S01]  /*1e5a0*/  VIADD R12, R8, 0x18400 ;  /* 0x00018400080c7836 */ /* 0x000fe20000000000 */
[----:B------:R-:W-:Y:S01]  /*1e5b0*/  UMOV UR6, 0x0 ;  /* 0x0000000000067882 */ /* 0x000fe20000000000 */
[----:B------:R-:W-:-:S10]  /*1e5c0*/  UMOV UR7, 0x12f00000 ;  /* 0x12f0000000077882 */ /* 0x000fd40000000000 */
.L_x_2965:
        /* <DEDUP_REMOVED lines=16> */
.L_x_2966:
        /* <DEDUP_REMOVED lines=15> */
.L_x_2967:
        /* <DEDUP_REMOVED lines=13> */
.L_x_3109:
[----:B------:R-:W-:Y:S05]  /*1e890*/  BSYNC B2 ;  /* 0x0000000000027941 */ /* 0x000fea0003800000 */
.L_x_2968:
[----:B------:R-:W-:Y:S01]  /*1e8a0*/  BSSY B2, `(.L_x_2970) ;  /* 0x000000b000027945 */ /* 0x000fe20003800000 */
[----:B------:R-:W-:Y:S01]  /*1e8b0*/  MOV R12, 0x0 ;  /* 0x00000000000c7802 */ /* 0x000fe20000000f00 */
[----:B------:R-:W-:Y:S02]  /*1e8c0*/  IMAD.MOV.U32 R13, RZ, RZ, 0x12f00000 ;  /* 0x12f00000ff0d7424 */ /* 0x000fe400078e00ff */
        /* <DEDUP_REMOVED lines=8> */
.L_x_2971:
[----:B------:R-:W-:Y:S05]  /*1e950*/  BSYNC B2 ;  /* 0x0000000000027941 */ /* 0x000fea0003800000 */
.L_x_2970:
        /* <DEDUP_REMOVED lines=9> */
.L_x_2972:
        /* <DEDUP_REMOVED lines=15> */
.L_x_2973:
        /* <DEDUP_REMOVED lines=10> */
.L_x_2960:
[----:B------:R-:W-:Y:S05]  /*1eb80*/  BSYNC B1 ;  /* 0x0000000000017941 */ /* 0x000fea0003800000 */
.L_x_2959:
[C---:B------:R-:W-:Y:S01]  /*1eb90*/  ISETP.GT.AND P2, PT, R11.reuse, R6, PT ;  /* 0x000000060b00720c */ /* 0x040fe20003f44270 */
[----:B------:R-:W-:Y:S01]  /*1eba0*/  VIADD R11, R11, 0xffffffff ;  /* 0xffffffff0b0b7836 */ /* 0x000fe20000000000 */
[----:B------:R-:W-:-:S04]  /*1ebb0*/  IADD3 R26, R26, 0x1, RZ ;  /* 0x000000011a1a7810 */ /* 0x000fc80007ffe0ff */
[----:B------:R-:W-:-:S04]  /*1ebc0*/  ISETP.NE.AND P1, PT, R26, 0x2, PT ;  /* 0x000000021a00780c */ /* 0x000fc80003f25270 */
[----:B------:R-:W-:Y:S02]  /*1ebd0*/  SEL R3, RZ, 0x1, P1 ;  /* 0x00000001ff037807 */ /* 0x000fe40000800000 */
[----:B------:R-:W-:Y:S02]  /*1ebe0*/  SEL R26, R26, RZ, P1 ;  /* 0x000000ff1a1a7207 */ /* 0x000fe40000800000 */
[----:B------:R-:W-:Y:S01]  /*1ebf0*/  LOP3.LUT R31, R31, R3, RZ, 0x3c, !PT ;  /* 0x000000031f1f7212 */ /* 0x000fe200078e3cff */
[----:B------:R-:W-:Y:S06]  /*1ec00*/  @P2 BRA `(.L_x_2974) ;  /* 0xfffffff400ec2947 */ /* 0x000fec000383ffff */
.L_x_2938:
[----:B------:R-:W-:Y:S05]  /*1ec10*/  BSYNC B0 ;  /* 0x0000000000007941 */ /* 0x000fea0003800000 */
.L_x_2937:
[----:B------:R-:W2:Y:S01]  /*1ec20*/  LDC R0, c[0x0][0x448] ;  /* 0x00011200ff007b82 */ /* 0x000ea20000000800 */
[----:B------:R-:W-:Y:S01]  /*1ec30*/  LEA R3, R17, 0x7f, 0x7 ;  /* 0x0000007f11037811 */ /* 0x000fe200078e38ff */
[----:B------:R-:W-:Y:S05]  /*1ec40*/  @!P0 WARPSYNC.ALL ;  /* 0x0000000000008948 */ /* 0x000fea0003800000 */
[----:B------:R-:W-:Y:S01]  /*1ec50*/  BSSY B7, `(.L_x_2975) ;  /* 0x0000379000077945 */ /* 0x000fe20003800000 */
[----:B------:R-:W-:Y:S01]  /*1ec60*/  @!P0 BAR.SYNC.DEFER_BLOCKING 0xc, 0x180 ;  /* 0x0306000000008b1d */ /* 0x000fe20000010000 */
[----:B--2---:R-:W-:-:S13]  /*1ec70*/  ISETP.NE.AND P1, PT, R0, 0x1, PT ;  /* 0x000000010000780c */ /* 0x004fda0003f25270 */
[----:B------:R-:W0:Y:S08]  /*1ec80*/  @P1 LDC R2, c[0x0][0x44c] ;  /* 0x00011300ff021b82 */ /* 0x000e300000000800 */
[----:B------:R-:W2:Y:S01]  /*1ec90*/  @P1 LDC R0, c[0x0][0x450] ;  /* 0x00011400ff001b82 */ /* 0x000ea20000000800 */
[----:B0-----:R-:W-:-:S05]  /*1eca0*/  @P1 IMAD.HI.U32 R7, R3, R2, RZ ;  /* 0x0000000203071227 */ /* 0x001fca00078e00ff */
[----:B--2---:R-:W-:-:S05]  /*1ecb0*/  @P1 SHF.R.U32.HI R3, RZ, R0, R7 ;  /* 0x00000000ff031219 */ /* 0x004fca0000011607 */
[----:B------:R-:W-:-:S04]  /*1ecc0*/  IMAD.IADD R3, R4, 0x1, R3 ;  /* 0x0000000104037824 */ /* 0x000fc800078e0203 */
[----:B------:R-:W-:-:S05]  /*1ecd0*/  IMAD.HI R3, R3, 0x2aaaaaab, RZ ;  /* 0x2aaaaaab03037827 */ /* 0x000fca00078e02ff */
        /* <DEDUP_REMOVED lines=12> */
[----:B------:R-:W2:Y:S01]  /*1eda0*/  LDC.64 R2, c[0x0][0xc60] ;  /* 0x00031800ff027b82 */ /* 0x000ea20000000a00 */
[----:B------:R-:W0:Y:S02]  /*1edb0*/  FLO.U32 R0, UR4 ;  /* 0x0000000400007d00 */ /* 0x000e2400080e0000 */
[----:B0-----:R-:W-:-:S06]  /*1edc0*/  ISETP.EQ.U32.AND P0, PT, R0, R5, PT ;  /* 0x000000050000720c */ /* 0x001fcc0003f02070 */
[----:B------:R-:W2:Y:S07]  /*1edd0*/  POPC R5, UR4 ;  /* 0x0000000400057d09 */ /* 0x000eae0008000000 */
[----:B--2---:R-:W2:Y:S01]  /*1ede0*/  @P0 ATOMG.E.ADD.STRONG.GPU PT, R3, desc[UR60][R2.64], R5 ;  /* 0x00000005020309a8 */ /* 0x004ea200081ee1fc */
[----:B------:R-:W0:Y:S02]  /*1edf0*/  S2R R4, SR_LTMASK ;  /* 0x0000000000047919 */ /* 0x000e240000003900 */
[----:B0-----:R-:W-:-:S04]  /*1ee00*/  LOP3.LUT R4, R4, UR4, RZ, 0xc0, !PT ;  /* 0x0000000404047c12 */ /* 0x001fc8000f8ec0ff */
[----:B------:R-:W0:Y:S01]  /*1ee10*/  POPC R7, R4 ;  /* 0x0000000400077309 */ /* 0x000e220000000000 */
[----:B--2---:R-:W0:Y:S02]  /*1ee20*/  SHFL.IDX PT, R0, R3, R0, 0x1f ;  /* 0x00001f0003007589 */ /* 0x004e2400000e0000 */
[----:B0-----:R-:W-:Y:S01]  /*1ee30*/  IADD3 R16, R0, UR38, R7 ;  /* 0x0000002600107c10 */ /* 0x001fe2000fffe007 */
[----:B------:R-:W-:Y:S06]  /*1ee40*/  BRA `(.L_x_2977) ;  /* 0x0000003400647947 */ /* 0x000fec0003800000 */
.L_x_2976:
        /* <DEDUP_REMOVED lines=12> */
[----:B------:R-:W-:Y:S01]  /*1ef10*/  MOV R11, UR5 ;  /* 0x00000005000b7c02 */ /* 0x000fe20008000f00 */
[----:B------:R-:W-:Y:S01]  /*1ef20*/  IMAD.U32 R7, RZ, RZ, UR9 ;  /* 0x00000009ff077e24 */ /* 0x000fe2000f8e00ff */
[----:B------:R-:W-:Y:S01]  /*1ef30*/  MOV R13, RZ ;  /* 0x000000ff000d7202 */ /* 0x000fe20000000f00 */
[----:B-1----:R-:W-:-:S02]  /*1ef40*/  IMAD.U32 R10, RZ, RZ, UR4 ;  /* 0x00000004ff0a7e24 */ /* 0x002fc4000f8e00ff */
[----:B------:R-:W-:Y:S02]  /*1ef50*/  IMAD.MOV.U32 R8, RZ, RZ, 0x70 ;  /* 0x00000070ff087424 */ /* 0x000fe400078e00ff */
[----:B------:R-:W-:-:S07]  /*1ef60*/  IMAD.MOV.U32 R12, RZ, RZ, 0x1 ;  /* 0x00000001ff0c7424 */ /* 0x000fce00078e00ff */
[----:B------:R-:W-:-:S07]  /*1ef70*/  LEPC R20, `(.L_x_2979) ;  /* 0x000000001014794e */ /* 0x000fce0000000000 */
[----:B0-----:R-:W-:Y:S05]  /*1ef80*/  CALL.ABS.NOINC R2 ;  /* 0x0000000002007343 */ /* 0x001fea0003c00000 */
.L_x_2979:
[----:B------:R-:W-:Y:S05]  /*1ef90*/  BSYNC B6 ;  /* 0x0000000000067941 */ /* 0x000fea0003800000 */
.L_x_2978:
        /* <DEDUP_REMOVED lines=12> */
[----:B-1----:R-:W-:Y:S01]  /*1f060*/  MOV R10, UR4 ;  /* 0x00000004000a7c02 */ /* 0x002fe20008000f00 */
[----:B------:R-:W-:Y:S01]  /*1f070*/  IMAD.U32 R7, RZ, RZ, UR9 ;  /* 0x00000009ff077e24 */ /* 0x000fe2000f8e00ff */
[----:B------:R-:W-:Y:S01]  /*1f080*/  MOV R12, 0x1 ;  /* 0x00000001000c7802 */ /* 0x000fe20000000f00 */
[----:B------:R-:W-:-:S02]  /*1f090*/  IMAD.U32 R11, RZ, RZ, UR5 ;  /* 0x00000005ff0b7e24 */ /* 0x000fc4000f8e00ff */
[----:B------:R-:W-:Y:S02]  /*1f0a0*/  IMAD.MOV.U32 R8, RZ, RZ, 0x70 ;  /* 0x00000070ff087424 */ /* 0x000fe400078e00ff */
[----:B0-----:R-:W-:-:S07]  /*1f0b0*/  IMAD.MOV.U32 R13, RZ, RZ, RZ ;  /* 0x000000ffff0d7224 */ /* 0x001fce00078e00ff */
[----:B------:R-:W-:-:S07]  /*1f0c0*/  LEPC R20, `(.L_x_2982) ;  /* 0x000000001014794e */ /* 0x000fce0000000000 */
[----:B--2---:R-:W-:Y:S05]  /*1f0d0*/  CALL.ABS.NOINC R2 ;  /* 0x0000000002007343 */ /* 0x004fea0003c00000 */
.L_x_2982:
        /* <DEDUP_REMOVED lines=15> */
.L_x_2981:
[----:B------:R-:W-:Y:S05]  /*1f1d0*/  BSYNC B6 ;  /* 0x0000000000067941 */ /* 0x000fea0003800000 */
.L_x_2980:
[----:B------:R-:W2:Y:S01]  /*1f1e0*/  LDL R20, [R1] ;  /* 0x0000000001147983 */ /* 0x000ea20000100800 */
[----:B------:R-:W-:Y:S01]  /*1f1f0*/  ULDC.64 UR4, c[0x0][0x9f8] ;  /* 0x00027e0000047ab9 */ /* 0x000fe20000000a00 */
[----:B------:R-:W0:Y:S01]  /*1f200*/  LDC R0, c[0x0][0x430] ;  /* 0x00010c00ff007b82 */ /* 0x000e220000000800 */
[----:B------:R-:W-:Y:S01]  /*1f210*/  ISETP.NE.U32.AND P0, PT, RZ, UR4, PT ;  /* 0x00000004ff007c0c */ /* 0x000fe2000bf05070 */
[----:B------:R-:W3:Y:S03]  /*1f220*/  LDL R2, [R1+0x4] ;  /* 0x0000040001027983 */ /* 0x000ee60000100800 */
[----:B------:R-:W-:Y:S01]  /*1f230*/  ISETP.NE.AND.EX P0, PT, RZ, UR5, PT, P0 ;  /* 0x00000005ff007c0c */ /* 0x000fe2000bf05300 */
[----:B------:R-:W4:-:S12]  /*1f240*/  S2R R21, SR_TID.X ;  /* 0x0000000000157919 */ /* 0x000f180000002100 */
[----:B------:R-:W-:Y:S01]  /*1f250*/  @P0 IADD3 R24, P1, R24, UR4, RZ ;  /* 0x0000000418180c10 */ /* 0x000fe2000ff3e0ff */
[----:B------:R-:W1:Y:S01]  /*1f260*/  S2R R34, SR_TID.X ;  /* 0x0000000000227919 */ /* 0x000e620000002100 */
[----:B------:R-:W-:Y:S01]  /*1f270*/  IADD3 R27, R30, -0x1, RZ ;  /* 0xffffffff1e1b7810 */ /* 0x000fe20007ffe0ff */
[----:B------:R-:W-:Y:S01]  /*1f280*/  ULDC UR4, c[0x0][0x320] ;  /* 0x0000c80000047ab9 */ /* 0x000fe20000000800 */
[----:B------:R-:W-:-:S05]  /*1f290*/  @P0 IADD3.X R25, R25, UR5, RZ, P1, !PT ;  /* 0x0000000519190c10 */ /* 0x000fca0008ffe4ff */
[----:B------:R-:W3:Y:S01]  /*1f2a0*/  @P0 LDG.E R33, desc[UR60][R24.64] ;  /* 0x0000003c18210981 */ /* 0x000ee2000c1e1900 */
[----:B0-----:R-:W-:Y:S02]  /*1f2b0*/  ISETP.NE.AND P1, PT, R0, 0x1, PT ;  /* 0x000000010000780c */ /* 0x001fe40003f25270 */
[----:B----4-:R-:W-:-:S11]  /*1f2c0*/  LOP3.LUT R21, R21, 0x7f, RZ, 0xc0, !PT ;  /* 0x0000007f15157812 */ /* 0x010fd600078ec0ff */
[----:B------:R-:W0:Y:S01]  /*1f2d0*/  @P1 LDC R7, c[0x0][0x434] ;  /* 0x00010d00ff071b82 */ /* 0x000e220000000800 */
[----:B------:R-:W-:-:S07]  /*1f2e0*/  SHF.R.U32.HI R21, RZ, 0x3, R21 ;  /* 0x00000003ff157819 */ /* 0x000fce0000011615 */
[----:B------:R-:W4:Y:S01]  /*1f2f0*/  @P1 LDC R5, c[0x0][0x438] ;  /* 0x00010e00ff051b82 */ /* 0x000f220000000800 */
[----:B-1----:R-:W-:-:S05]  /*1f300*/  IMAD.SHL.U32 R34, R34, 0x10, RZ ;  /* 0x0000001022227824 */ /* 0x002fca00078e00ff */
[----:B------:R-:W-:Y:S02]  /*1f310*/  LOP3.LUT R34, R21, 0x70, R34, 0xf8, !PT ;  /* 0x0000007015227812 */ /* 0x000fe400078ef822 */
[----:B------:R-:W1:Y:S03]  /*1f320*/  S2R R21, SR_TID.X ;  /* 0x0000000000157919 */ /* 0x000e660000002100 */
[----:B------:R-:W-:Y:S02]  /*1f330*/  IMAD R6, R27, 0x60, R34 ;  /* 0x000000601b067824 */ /* 0x000fe400078e0222 */
[----:B-1----:R-:W-:-:S05]  /*1f340*/  IMAD.SHL.U32 R21, R21, 0x8, RZ ;  /* 0x0000000815157824 */ /* 0x002fca00078e00ff */
[----:B------:R-:W-:Y:S02]  /*1f350*/  LOP3.LUT R21, R21, 0x38, RZ, 0xc0, !PT ;  /* 0x0000003815157812 */ /* 0x000fe400078ec0ff */
[----:B------:R-:W-:Y:S01]  /*1f360*/  LOP3.LUT R23, R23, 0xfffffff7, RZ, 0xc0, !PT ;  /* 0xfffffff717177812 */ /* 0x000fe200078ec0ff */
[----:B------:R-:W-:Y:S01]  /*1f370*/  UMOV UR5, 0xffffffff ;  /* 0xffffffff00057882 */ /* 0x000fe20000000000 */
[----:B--2---:R-:W-:-:S04]  /*1f380*/  ISETP.GE.AND P0, PT, R6, R20, PT ;  /* 0x000000140600720c */ /* 0x004fc80003f06270 */
[----:B------:R-:W-:Y:S01]  /*1f390*/  ISETP.GT.U32.OR P0, PT, R34, 0x5f, P0 ;  /* 0x0000005f2200780c */ /* 0x000fe20000704470 */
[----:B---3--:R-:W-:-:S04]  /*1f3a0*/  IMAD.IADD R6, R6, 0x1, R2 ;  /* 0x0000000106067824 */ /* 0x008fc800078e0202 */
[----:B0-----:R-:W-:-:S08]  /*1f3b0*/  @P1 IMAD.HI.U32 R7, R6, R7, RZ ;  /* 0x0000000706071227 */ /* 0x001fd000078e00ff */
[----:B------:R-:W0:Y:S01]  /*1f3c0*/  @!P0 LDC.64 R2, c[0x0][0x428] ;  /* 0x00010a00ff028b82 */ /* 0x000e220000000a00 */
[----:B------:R-:W-:Y:S01]  /*1f3d0*/  IMAD.MOV.U32 R4, RZ, RZ, R6 ;  /* 0x000000ffff047224 */ /* 0x000fe200078e0006 */
[----:B----4-:R-:W-:Y:S02]  /*1f3e0*/  @P1 SHF.R.U32.HI R4, RZ, R5, R7 ;  /* 0x00000005ff041219 */ /* 0x010fe40000011607 */
[----:B------:R-:W-:Y:S02]  /*1f3f0*/  LOP3.LUT R20, R21, 0x40, RZ, 0xfc, !PT ;  /* 0x0000004015147812 */ /* 0x000fe400078efcff */
[----:B------:R-:W-:Y:S02]  /*1f400*/  IADD3 R5, -R4, RZ, RZ ;  /* 0x000000ff04057210 */ /* 0x000fe40007ffe1ff */
[----:B------:R-:W-:-:S03]  /*1f410*/  ISETP.GE.AND P2, PT, R20, UR4, PT ;  /* 0x0000000414007c0c */ /* 0x000fc6000bf46270 */
[----:B------:R-:W-:Y:S01]  /*1f420*/  IMAD R0, R0, R5, R6 ;  /* 0x0000000500007224 */ /* 0x000fe200078e0206 */
[----:B------:R-:W-:Y:S02]  /*1f430*/  SHF.R.S32.HI R8, RZ, 0x1f, R33 ;  /* 0x0000001fff087819 */ /* 0x000fe40000011421 */
[----:B------:R-:W-:Y:S02]  /*1f440*/  @!P0 SHF.R.S32.HI R5, RZ, 0x1f, R4 ;  /* 0x0000001fff058819 */ /* 0x000fe40000011404 */
[----:B------:R-:W-:Y:S02]  /*1f450*/  SEL R30, RZ, 0xffffffff, P2 ;  /* 0xffffffffff1e7807 */ /* 0x000fe40001000000 */
[----:B------:R-:W-:Y:S01]  /*1f460*/  ISETP.GE.AND P1, PT, R21, UR4, PT ;  /* 0x0000000415007c0c */ /* 0x000fe2000bf26270 */
[----:B------:R-:W-:Y:S02]  /*1f470*/  ULDC UR4, c[0x0][0x2f4] ;  /* 0x0000bd0000047ab9 */ /* 0x000fe40000000800 */
[----:B------:R-:W-:-:S02]  /*1f480*/  IMAD.SHL.U32 R30, R30, 0x2, RZ ;  /* 0x000000021e1e7824 */ /* 0x000fc400078e00ff */
[-C--:B0-----:R-:W-:Y:S02]  /*1f490*/  @!P0 IMAD R6, R8, R2.reuse, RZ ;  /* 0x0000000208068224 */ /* 0x081fe400078e02ff */
[----:B------:R-:W-:Y:S01]  /*1f4a0*/  @!P0 IMAD.WIDE.U32 R4, R33, R2, R4 ;  /* 0x0000000221048225 */ /* 0x000fe200078e0004 */
[----:B------:R-:W-:-:S03]  /*1f4b0*/  SEL R2, RZ, 0x1, P1 ;  /* 0x00000001ff027807 */ /* 0x000fc60000800000 */
[----:B------:R-:W-:Y:S01]  /*1f4c0*/  @!P0 IMAD R6, R33, R3, R6 ;  /* 0x0000000321068224 */ /* 0x000fe200078e0206 */
[----:B------:R-:W-:Y:S02]  /*1f4d0*/  LOP3.LUT R30, R30, 0x2, R2, 0xe2, !PT ;  /* 0x000000021e1e7812 */ /* 0x000fe400078ee202 */
[----:B------:R-:W0:Y:S02]  /*1f4e0*/  @!P0 LDC.64 R2, c[0x0][0x418] ;  /* 0x00010600ff028b82 */ /* 0x000e240000000a00 */
[----:B------:R-:W-:Y:S01]  /*1f4f0*/  @!P0 IADD3 R6, R5, R6, RZ ;  /* 0x0000000605068210 */ /* 0x000fe20007ffe0ff */
[----:B------:R-:W-:Y:S01]  /*1f500*/  IMAD.U32 R5, RZ, RZ, UR39 ;  /* 0x00000027ff057e24 */ /* 0x000fe2000f8e00ff */
[----:B0-----:R-:W-:-:S04]  /*1f510*/  @!P0 LEA R2, P1, R4, R2, 0x2 ;  /* 0x0000000204028211 */ /* 0x001fc800078210ff */
[----:B------:R-:W-:Y:S01]  /*1f520*/  @!P0 LEA.HI.X R3, R4, R3, R6, 0x2, P1 ;  /* 0x0000000304038211 */ /* 0x000fe200008f1406 */
[----:B------:R-:W-:-:S06]  /*1f530*/  IMAD.MOV.U32 R4, RZ, RZ, RZ ;  /* 0x000000ffff047224 */ /* 0x000fcc00078e00ff */
        /* <DEDUP_REMOVED lines=18> */
.L_x_3112:
[----:B------:R-:W-:Y:S01]  /*1f660*/  SHF.R.S32.HI R34, RZ, 0x1f, R18 ;  /* 0x0000001fff227819 */ /* 0x000fe20000011412 */
[----:B------:R-:W-:Y:S06]  /*1f670*/  @!P3 BRA `(.L_x_2984) ;  /* 0x000000000004b947 */ /* 0x000fec0003800000 */
[----:B------:R-:W-:Y:S01]  /*1f680*/  BPT.TRAP 0x1 ;  /* 0x000000040000795c */ /* 0x000fe20000300000 */
.L_x_2984:
        /* <DEDUP_REMOVED lines=25> */
.L_x_3113:
[----:B------:R-:W-:Y:S05]  /*1f820*/  BSYNC B0 ;  /* 0x0000000000007941 */ /* 0x000fea0003800000 */
.L_x_2985:
        /* <DEDUP_REMOVED lines=35> */
[----:B------:R-:W-:-:S03]  /*1fa60*/  @P0 IMAD R8, R5, 0x2, R22 ;  /* 0x0000000205080824 */ /* 0x000fc600078e0216 */
[----:B------:R-:W1:Y:S01]  /*1fa70*/  SHFL.IDX PT, R2, R0, RZ, 0x181f ;  /* 0x00181fff00027589 */ /* 0x000e6200000e0000 */
[----:B0-----:R-:W-:-:S04]  /*1fa80*/  @P0 LEA R3, P1, R9, R3, 0x1 ;  /* 0x0000000309030211 */ /* 0x001fc800078208ff */
[----:B-1----:R-:W-:Y:S02]  /*1fa90*/  @P0 IADD3.X R2, RZ, R2, RZ, P1, !PT ;  /* 0x00000002ff020210 */ /* 0x002fe40000ffe4ff */
[----:B------:R-:W-:Y:S02]  /*1faa0*/  ISETP.GE.AND P1, PT, R6, 0x11, PT ;  /* 0x000000110600780c */ /* 0x000fe40003f26270 */
        /* <DEDUP_REMOVED lines=56> */
.L_x_3127:
        /* <DEDUP_REMOVED lines=12> */
.L_x_2988:
        /* <DEDUP_REMOVED lines=10> */
.L_x_2989:
        /* <DEDUP_REMOVED lines=37> */
.L_x_2991:
[----:B------:R-:W-:Y:S05]  /*201e0*/  BSYNC B6 ;  /* 0x0000000000067941 */ /* 0x000fea0003800000 */
.L_x_2990:
[----:B------:R-:W2:Y:S01]  /*201f0*/  LDL.LU R20, [R1+0x1c] ;  /* 0x00001c0001147983 */ /* 0x000ea20000300800 */
[----:B------:R-:W-:Y:S01]  /*20200*/  ULDC.64 UR4, c[0x0][0x2d8] ;  /* 0x0000b60000047ab9 */ /* 0x000fe20000000a00 */
[----:B-1----:R-:W1:Y:S02]  /*20210*/  LDC R7, c[0x0][0x448] ;  /* 0x00011200ff077b82 */ /* 0x002e640000000800 */
[----:B0-----:R-:W3:Y:S01]  /*20220*/  LDL.LU.64 R2, [R1+0x20] ;  /* 0x0000200001027983 */ /* 0x001ee20000300a00 */
[----:B------:R-:W-:-:S03]  /*20230*/  IMAD R0, R34, UR4, RZ ;  /* 0x0000000422007c24 */ /* 0x000fc6000f8e02ff */
[----:B------:R0:W5:Y:S01]  /*20240*/  LDL R10, [R1+0x14] ;  /* 0x00001400010a7983 */ /* 0x0001620000100800 */
[----:B------:R-:W-:Y:S01]  /*20250*/  IMAD R0, R18, UR5, R0 ;  /* 0x0000000512007c24 */ /* 0x000fe2000f8e0200 */
[----:B-1----:R-:W-:-:S13]  /*20260*/  ISETP.NE.AND P0, PT, R7, 0x1, PT ;  /* 0x000000010700780c */ /* 0x002fda0003f05270 */
[----:B------:R-:W1:Y:S01]  /*20270*/  @P0 LDC R6, c[0x0][0x44c] ;  /* 0x00011300ff060b82 */ /* 0x000e620000000800 */
[----:B------:R-:W4:Y:S02]  /*20280*/  S2R R8, SR_TID.X ;  /* 0x0000000000087919 */ /* 0x000f240000002100 */
[----:B----4-:R-:W-:-:S05]  /*20290*/  IMAD.SHL.U32 R8, R8, 0x8, RZ ;  /* 0x0000000808087824 */ /* 0x010fca00078e00ff */
[----:B------:R-:W-:Y:S02]  /*202a0*/  LOP3.LUT R8, R8, 0x38, RZ, 0xc0, !PT ;  /* 0x0000003808087812 */ /* 0x000fe400078ec0ff */
[----:B---3--:R-:W-:-:S03]  /*202b0*/  MOV R3, R35 ;  /* 0x0000002300037202 */ /* 0x008fc60000000f00 */
[----:B------:R-:W-:Y:S01]  /*202c0*/  IMAD.WIDE.U32 R2, R18, UR4, R2 ;  /* 0x0000000412027c25 */ /* 0x000fe2000f8e0002 */
[----:B------:R-:W-:-:S03]  /*202d0*/  ULDC.64 UR4, c[0x0][0x2e0] ;  /* 0x0000b80000047ab9 */ /* 0x000fc60000000a00 */
[----:B--2---:R-:W-:Y:S02]  /*202e0*/  IMAD R5, R20, UR4, RZ ;  /* 0x0000000414057c24 */ /* 0x004fe4000f8e02ff */
[----:B------:R-:W2:Y:S01]  /*202f0*/  S2R R20, SR_TID.X ;  /* 0x0000000000147919 */ /* 0x000ea20000002100 */
[----:B------:R-:W-:Y:S02]  /*20300*/  IMAD.IADD R3, R3, 0x1, R0 ;  /* 0x0000000103037824 */ /* 0x000fe400078e0200 */
[C---:B------:R-:W-:Y:S02]  /*20310*/  IMAD R0, R32.reuse, UR5, R5 ;  /* 0x0000000520007c24 */ /* 0x040fe4000f8e0205 */
[----:B------:R-:W-:Y:S01]  /*20320*/  IMAD.WIDE.U32 R2, R32, UR4, R2 ;  /* 0x0000000420027c25 */ /* 0x000fe2000f8e0002 */
[----:B------:R-:W-:-:S04]  /*20330*/  ULDC.64 UR4, c[0x0][0x2d0] ;  /* 0x0000b40000047ab9 */ /* 0x000fc80000000a00 */
[----:B------:R-:W-:Y:S02]  /*20340*/  IADD3 R3, R3, R0, RZ ;  /* 0x0000000003037210 */ /* 0x000fe40007ffe0ff */
[----:B------:R-:W3:Y:S01]  /*20350*/  @P0 LDC R0, c[0x0][0x450] ;  /* 0x00011400ff000b82 */ /* 0x000ee20000000800 */
[----:B--2---:R-:W-:-:S04]  /*20360*/  LOP3.LUT R20, R20, 0x7f, RZ, 0xc0, !PT ;  /* 0x0000007f14147812 */ /* 0x004fc800078ec0ff */
[----:B------:R-:W-:Y:S02]  /*20370*/  SHF.R.U32.HI R21, RZ, 0x3, R20 ;  /* 0x00000003ff157819 */ /* 0x000fe40000011614 */
[----:B------:R-:W2:Y:S02]  /*20380*/  S2R R20, SR_TID.X ;  /* 0x0000000000147919 */ /* 0x000ea40000002100 */
[----:B--2---:R-:W-:-:S05]  /*20390*/  IMAD.SHL.U32 R20, R20, 0x10, RZ ;  /* 0x0000001014147824 */ /* 0x004fca00078e00ff */
[----:B------:R-:W-:-:S04]  /*203a0*/  LOP3.LUT R20, R21, 0x70, R20, 0xf8, !PT ;  /* 0x0000007015147812 */ /* 0x000fc800078ef814 */
[----:B------:R-:W-:Y:S01]  /*203b0*/  LEA R5, R17, R20, 0x7 ;  /* 0x0000001411057211 */ /* 0x000fe200078e38ff */
        /* <DEDUP_REMOVED lines=112> */
.L_x_3144:
[----:B------:R-:W-:Y:S01]  /*20ac0*/  IADD3 R0, R17, 0x70, RZ ;  /* 0x0000007011007810 */ /* 0x000fe20007ffe0ff */
[----:B------:R-:W-:Y:S03]  /*20ad0*/  BSSY B0, `(.L_x_2993) ;  /* 0x000000b000007945 */ /* 0x000fe60003800000 */
        /* <DEDUP_REMOVED lines=10> */
.L_x_2994:
[----:B------:R-:W-:Y:S05]  /*20b80*/  BSYNC B0 ;  /* 0x0000000000007941 */ /* 0x000fea0003800000 */
.L_x_2993:
[----:B------:R-:W-:Y:S01]  /*20b90*/  NOP ;  /* 0x0000000000007918 */ /* 0x000fe20000000000 */
[----:B------:R-:W-:-:S13]  /*20ba0*/  PLOP3.LUT P0, PT, PT, PT, PT, 0x80, 0x0 ;  /* 0x000000000000781c */ /* 0x000fda0003f0f070 */
.L_x_2995:
[----:B------:R-:W-:Y:S02]  /*20bb0*/  PLOP3.LUT P1, PT, P1, P0, PT, 0xa2, 0x0 ;  /* 0x000000000000781c */ /* 0x000fe40000f21472 */
[----:B------:R-:W-:-:S08]  /*20bc0*/  @P0 R2UR P1, UR4, R22 ;  /* 0x00000000160402ca */ /* 0x000fd00000020000 */
[----:B------:R-:W-:-:S05]  /*20bd0*/  @P0 PLOP3.LUT P0, PT, P1, PT, PT, 0x80, 0x0 ;  /* 0x000000000000081c */ /* 0x000fca0000f0f070 */
[----:B------:R-:W-:Y:S01]  /*20be0*/  @!P1 SYNCS.ARRIVE.TRANS64.RED.A0T1 RZ, [UR4+0x2a800], RZ ;  /* 0x02a800ffffff99a7 */ /* 0x000fe20008200404 */
[----:B------:R-:W-:Y:S07]  /*20bf0*/  @!P1 ARRIVES.LDGSTSBAR.64.TRANSCNT [UR4+0x2a800] ;  /* 0x02a80000ff0099b0 */ /* 0x000fee0008000a84 */
[----:B------:R-:W-:Y:S05]  /*20c00*/  @P0 BRA.U.ANY `(.L_x_2995) ;  /* 0xfffffffd00e80947 */ /* 0x000fea000393ffff */
[----:B01----:R-:W2:Y:S02]  /*20c10*/  LDL.LU R2, [R1+0x28] ;  /* 0x0000280001027983 */ /* 0x003ea40000300800 */
        /* <DEDUP_REMOVED lines=11> */
.L_x_3145:
[----:B------:R-:W-:Y:S05]  /*20cd0*/  BSYNC B0 ;  /* 0x0000000000007941 */ /* 0x000fea0003800000 */
.L_x_2996:
[----:B------:R-:W2:Y:S01]  /*20ce0*/  LDL R0, [R1+0x18] ;  /* 0x0000180001007983 */ /* 0x000ea20000100800 */
[----:B------:R-:W-:Y:S01]  /*20cf0*/  BSSY B0, `(.L_x_2998) ;  /* 0x00000fd000007945 */ /* 0x000fe20003800000 */
[----:B--2---:R-:W-:-:S13]  /*20d00*/  ISETP.GE.AND P0, PT, R0, 0x2, PT ;  /* 0x000000020000780c */ /* 0x004fda0003f06270 */
[----:B------:R-:W-:Y:S05]  /*20d10*/  @!P0 BRA `(.L_x_2999) ;  /* 0x0000000c00e88947 */ /* 0x000fea0003800000 */
[----:B------:R-:W-:Y:S01]  /*20d20*/  IADD3 R0, R0, -0x2, RZ ;  /* 0xfffffffe00007810 */ /* 0x000fe20007ffe0ff */
[----:B------:R-:W-:Y:S01]  /*20d30*/  IMAD.MOV.U32 R17, RZ, RZ, R29 ;  /* 0x000000ffff117224 */ /* 0x000fe200078e001d */
[----:B------:R-:W-:Y:S01]  /*20d40*/  MOV R10, R28 ;  /* 0x0000001c000a7202 */ /* 0x000fe20000000f00 */
[----:B------:R-:W-:-:S07]  /*20d50*/  IMAD.MOV.U32 R32, RZ, RZ, R27 ;  /* 0x000000ffff207224 */ /* 0x000fce00078e001b */
.L_x_3012:
        /* <DEDUP_REMOVED lines=41> */
.L_x_3000:
[----:B------:R-:W-:Y:S01]  /*20ff0*/  LEA R5, R28, R22, 0x3 ;  /* 0x000000161c057211 */ /* 0x000fe200078e18ff */
[----:B------:R-:W-:Y:S01]  /*21000*/  BSSY B1, `(.L_x_3001) ;  /* 0x0000004000017945 */ /* 0x000fe20003800000 */
[----:B------:R-:W-:-:S04]  /*21010*/  SHF.L.U32 R0, R29, 0x1f, RZ ;  /* 0x0000001f1d007819 */ /* 0x000fc800000006ff */
[----:B------:R-:W0:Y:S02]  /*21020*/  SYNCS.PHASECHK.TRANS64.TRYWAIT P0, [R5+URZ+0x2a840], R0 ;  /* 0x02a84000050075a7 */ /* 0x000e24000800017f */
[----:B0-----:R-:W-:Y:S05]  /*21030*/  @!P0 BRA `(.L_x_3002) ;  /* 0x0000004c00608947 */ /* 0x001fea0003800000 */
.L_x_3146:
[----:B------:R-:W-:Y:S05]  /*21040*/  BSYNC B1 ;  /* 0x0000000000017941 */ /* 0x000fea0003800000 */
.L_x_3001:
        /* <DEDUP_REMOVED lines=68> */
.L_x_3160:
        /* <DEDUP_REMOVED lines=10> */
.L_x_3004:
        /* <DEDUP_REMOVED lines=10> */
.L_x_3005:
[----:B------:R2:W-:Y:S01]  /*215d0*/  SYNCS.ARRIVE.TRANS64.A1T0 RZ, [R5+URZ+0x2a830], RZ ;  /* 0x02a830ff05ff79a7 */ /* 0x0005e2000810003f */
[----:B------:R-:W-:Y:S05]  /*215e0*/  @!P2 BRA `(.L_x_3006) ;  /* 0x000000000004a947 */ /* 0x000fea0003800000 */
[----:B------:R-:W-:Y:S01]  /*215f0*/  BPT.TRAP 0x1 ;  /* 0x000000040000795c */ /* 0x000fe20000300000 */
.L_x_3006:
[----:B-1----:R-:W-:Y:S01]  /*21600*/  SHF.L.U32 R2, R17, 0x1f, RZ ;  /* 0x0000001f11027819 */ /* 0x002fe200000006ff */
[----:B--2---:R-:W-:Y:S01]  /*21610*/  IMAD R5, R10, 0x8, R22 ;  /* 0x000000080a057824 */ /* 0x004fe200078e0216 */
[----:B------:R-:W-:Y:S03]  /*21620*/  BSSY B1, `(.L_x_3007) ;  /* 0x0000003000017945 */ /* 0x000fe60003800000 */
[----:B------:R-:W1:Y:S02]  /*21630*/  SYNCS.PHASECHK.TRANS64.TRYWAIT P0, [R5+URZ+0x2a860], R2 ;  /* 0x02a86002050075a7 */ /* 0x000e64000800017f */
[----:B-1----:R-:W-:Y:S05]  /*21640*/  @!P0 BRA `(.L_x_3008) ;  /* 0x0000004c00cc8947 */ /* 0x002fea0003800000 */
.L_x_3161:
[----:B------:R-:W-:Y:S05]  /*21650*/  BSYNC B1 ;  /* 0x0000000000017941 */ /* 0x000fea0003800000 */
.L_x_3007:
        /* <DEDUP_REMOVED lines=55> */
.L_x_3175:
        /* <DEDUP_REMOVED lines=21> */
.L_x_3010:
        /* <DEDUP_REMOVED lines=10> */
.L_x_3011:
        /* <DEDUP_REMOVED lines=16> */
.L_x_2999:
[----:B------:R-:W-:Y:S05]  /*21cc0*/  BSYNC B0 ;  /* 0x0000000000007941 */ /* 0x000fea0003800000 */
.L_x_2998:
        /* <DEDUP_REMOVED lines=17> */
.L_x_3014:
[----:B------:R-:W-:Y:S05]  /*21de0*/  BSYNC B0 ;  /* 0x0000000000007941 */ /* 0x000fea0003800000 */
.L_x_3013:
[----:B------:R-:W-:-:S13]  /*21df0*/  LOP3.LUT P0, RZ, R23, 0x10, RZ, 0xc0, !PT ;  /* 0x0000001017ff7812 */ /* 0x000fda000780c0ff */
[----:B------:R-:W-:Y:S05]  /*21e00*/  @!P0 BRA `(.L_x_3015) ;  /* 0x0000000000048947 */ /* 0x000fea0003800000 */
[----:B------:R-:W-:Y:S01]  /*21e10*/  BPT.TRAP 0x1 ;  /* 0x000000040000795c */ /* 0x000fe20000300000 */
.L_x_3015:
[----:B------:R-:W2:Y:S01]  /*21e20*/  LDL.LU R2, [R1] ;  /* 0x0000000001027983 */ /* 0x000ea20000300800 */
[----:B------:R-:W-:Y:S01]  /*21e30*/  LEA R0, R28, R22, 0x3 ;  /* 0x000000161c007211 */ /* 0x000fe200078e18ff */
[----:B------:R-:W-:Y:S01]  /*21e40*/  BSSY B0, `(.L_x_3016) ;  /* 0x0000005000007945 */ /* 0x000fe20003800000 */
[----:B0-----:R-:W-:-:S04]  /*21e50*/  SHF.L.U32 R3, R29, 0x1f, RZ ;  /* 0x0000001f1d037819 */ /* 0x001fc800000006ff */
[----:B------:R-:W0:Y:S01]  /*21e60*/  SYNCS.PHASECHK.TRANS64.TRYWAIT P0, [R0+URZ+0x2a860], R3 ;  /* 0x02a86003000075a7 */ /* 0x000e22000800017f */
[----:B--2---:R-:W-:Y:S01]  /*21e70*/  IMAD R6, R27, -0x60, R2 ;  /* 0xffffffa01b067824 */ /* 0x004fe200078e0202 */
[----:B0-----:R-:W-:Y:S06]  /*21e80*/  @!P0 BRA `(.L_x_3017) ;  /* 0x0000004c00c08947 */ /* 0x001fec0003800000 */
.L_x_3176:
[----:B------:R-:W-:Y:S05]  /*21e90*/  BSYNC B0 ;  /* 0x0000000000007941 */ /* 0x000fea0003800000 */
.L_x_3016:
        /* <DEDUP_REMOVED lines=57> */
.L_x_3190:
        /* <DEDUP_REMOVED lines=11> */
.L_x_3019:
        /* <DEDUP_REMOVED lines=10> */
.L_x_3020:
[----:B------:R-:W-:Y:S01]  /*22380*/  VIADD R28, R28, 0x1 ;  /* 0x000000011c1c7836 */ /* 0x000fe20000000000 */
[----:B------:R1:W-:Y:S04]  /*22390*/  SYNCS.ARRIVE.TRANS64.A1T0 RZ, [R0+URZ+0x2a850], RZ ;  /* 0x02a850ff00ff79a7 */ /* 0x0003e8000810003f */
[----:B------:R-:W-:-:S04]  /*223a0*/  ISETP.NE.AND P0, PT, R28, 0x2, PT ;  /* 0x000000021c00780c */ /* 0x000fc80003f05270 */
[----:B-1----:R-:W-:Y:S02]  /*223b0*/  SEL R0, RZ, 0x1, P0 ;  /* 0x00000001ff007807 */ /* 0x002fe40000000000 */
[----:B------:R-:W-:Y:S02]  /*223c0*/  SEL R28, R28, RZ, P0 ;  /* 0x000000ff1c1c7207 */ /* 0x000fe40000000000 */
[----:B------:R-:W-:-:S07]  /*223d0*/  LOP3.LUT R29, R29, R0, RZ, 0x3c, !PT ;  /* 0x000000001d1d7212 */ /* 0x000fce00078e3cff */
.L_x_2977:
[----:B------:R-:W-:Y:S05]  /*223e0*/  BSYNC B7 ;  /* 0x0000000000077941 */ /* 0x000fea0003800000 */
.L_x_2975:
[----:B------:R-:W-:-:S13]  /*223f0*/  LOP3.LUT P0, RZ, R23, 0x20, RZ, 0xc0, !PT ;  /* 0x0000002017ff7812 */ /* 0x000fda000780c0ff */
[----:B------:R-:W-:Y:S05]  /*22400*/  @!P0 BRA `(.L_x_3021) ;  /* 0x0000000000248947 */ /* 0x000fea0003800000 */
[----:B------:R-:W-:Y:S05]  /*22410*/  WARPSYNC.ALL ;  /* 0x0000000000007948 */ /* 0x000fea0003800000 */
[----:B------:R-:W2:Y:S08]  /*22420*/  S2UR UR5, SR_CgaCtaId ;  /* 0x00000000000579c3 */ /* 0x000eb00000008800 */
[----:B------:R-:W-:Y:S06]  /*22430*/  BAR.SYNC.DEFER_BLOCKING 0x5, 0x180 ;  /* 0x0146000000007b1d */ /* 0x000fec0000010000 */
[----:B------:R-:W-:-:S02]  /*22440*/  UMOV UR4, 0x400 ;  /* 0x0000040000047882 */ /* 0x000fc40000000000 */
[----:B--2---:R-:W-:-:S06]  /*22450*/  ULEA UR4, UR5, UR4, 0x18 ;  /* 0x0000000405047291 */ /* 0x004fcc000f8ec03f */
[----:B------:R-:W-:-:S05]  /*22460*/  MOV R22, UR4 ;  /* 0x0000000400167c02 */ /* 0x000fca0008000f00 */
[----:B------:R2:W3:Y:S01]  /*22470*/  LDS.128 R16, [R22+0x2a8d0] ;  /* 0x02a8d00016107984 */ /* 0x0004e20000000c00 */
[----:B------:R-:W-:Y:S06]  /*22480*/  BAR.ARV 0x4, 0x180 ;  /* 0x0106000000007b1d */ /* 0x000fec0000002000 */
[----:B------:R-:W-:Y:S05]  /*22490*/  BRA `(.L_x_3022) ;  /* 0x0000000800cc7947 */ /* 0x000fea0003800000 */
.L_x_3021:
        /* <DEDUP_REMOVED lines=13> */
[----:B------:R-:W-:Y:S01]  /*22570*/  SHFL.IDX PT, R0, R16, RZ, 0x1f ;  /* 0x00001fff10007589 */ /* 0x000fe200000e0000 */
[C---:B------:R-:W-:Y:S02]  /*22580*/  ISETP.GE.U32.AND P3, PT, R8.reuse, 0x4, PT ;  /* 0x000000040800780c */ /* 0x040fe40003f66070 */
[C---:B------:R-:W-:Y:S01]  /*22590*/  ISETP.GE.U32.AND P4, PT, R8.reuse, 0x8, PT ;  /* 0x000000080800780c */ /* 0x040fe20003f86070 */
[----:B------:R-:W-:Y:S01]  /*225a0*/  SHFL.IDX PT, R4, R16, 0x1, 0x1f ;  /* 0x00201f0010047f89 */ /* 0x000fe200000e0000 */
[C---:B------:R-:W-:Y:S01]  /*225b0*/  ISETP.GE.U32.AND P5, PT, R8.reuse, 0x10, PT ;  /* 0x000000100800780c */ /* 0x040fe20003fa6070 */
[----:B--2---:R-:W-:Y:S01]  /*225c0*/  @!P1 IMAD.MOV.U32 R5, RZ, RZ, R2 ;  /* 0x000000ffff059224 */ /* 0x004fe200078e0002 */
[----:B------:R-:W-:-:S04]  /*225d0*/  ISETP.NE.AND P1, PT, R8, RZ, PT ;  /* 0x000000ff0800720c */ /* 0x000fc80003f25270 */
        /* <DEDUP_REMOVED lines=15> */
[----:B------:R0:W2:Y:S02]  /*226d0*/  SHFL.IDX PT, R14, R2, 0x1f, 0x1f ;  /* 0x03e01f00020e7f89 */ /* 0x0000a400000e0000 */
.L_x_3200:
[----:B------:R-:W-:Y:S02]  /*226e0*/  ULDC UR4, c[0x0][0xc38] ;  /* 0x00030e0000047ab9 */ /* 0x000fe40000000800 */
[----:B------:R-:W-:-:S04]  /*226f0*/  IMAD.U32 R7, RZ, RZ, UR4 ;  /* 0x00000004ff077e24 */ /* 0x000fc8000f8e00ff */
[----:B--2---:R-:W-:-:S05]  /*22700*/  IMAD R14, R14, R7, RZ ;  /* 0x000000070e0e7224 */ /* 0x004fca00078e02ff */
[----:B------:R-:W-:-:S04]  /*22710*/  IADD3 R9, R4, R14, RZ ;  /* 0x0000000e04097210 */ /* 0x000fc80007ffe0ff */
[----:B------:R-:W-:-:S13]  /*22720*/  ISETP.GT.AND P6, PT, R9, R0, PT ;  /* 0x000000000900720c */ /* 0x000fda0003fc4270 */
[----:B------:R-:W-:Y:S05]  /*22730*/  @P6 BRA `(.L_x_3024) ;  /* 0x00000000009c6947 */ /* 0x000fea0003800000 */
.L_x_3029:
[----:B0-----:R-:W0:Y:S01]  /*22740*/  LDC R2, c[0x0][0xc3c] ;  /* 0x00030f00ff027b82 */ /* 0x001e220000000800 */
[----:B------:R-:W-:-:S05]  /*22750*/  VIADD R19, R19, 0x1f ;  /* 0x0000001f13137836 */ /* 0x000fca0000000000 */
[----:B0-----:R-:W-:-:S13]  /*22760*/  ISETP.GE.AND P6, PT, R19, R2, PT ;  /* 0x000000021300720c */ /* 0x001fda0003fc6270 */
[----:B------:R-:W-:Y:S05]  /*22770*/  @P6 BRA `(.L_x_3025) ;  /* 0x0000000400d06947 */ /* 0x000fea0003800000 */
[----:B------:R-:W0:Y:S01]  /*22780*/  S2R R3, SR_TID.X ;  /* 0x0000000000037919 */ /* 0x000e220000002100 */
        /* <DEDUP_REMOVED lines=9> */
.L_x_3027:
[----:B------:R-:W-:Y:S05]  /*22820*/  BSYNC B0 ;  /* 0x0000000000007941 */ /* 0x000fea0003800000 */
.L_x_3026:
[----:B------:R-:W-:-:S03]  /*22830*/  UMOV UR4, 0xffffffff ;  /* 0xffffffff00047882 */ /* 0x000fc60000000000 */
[----:B------:R-:W-:Y:S05]  /*22840*/  BRA.DIV UR4, `(.L_x_3028) ;  /* 0x0000005204747947 */ /* 0x000fea000b800000 */
[----:B-----5:R-:W2:Y:S02]  /*22850*/  SHFL.UP PT, R14, R5, 0x1, RZ ;  /* 0x04200000050e7989 */ /* 0x020ea400000e00ff */
[----:B--2---:R-:W-:-:S04]  /*22860*/  SEL R14, R14, RZ, P1 ;  /* 0x000000ff0e0e7207 */ /* 0x004fc80000800000 */
        /* <DEDUP_REMOVED lines=14> */
.L_x_3208:
[----:B------:R-:W-:Y:S02]  /*22950*/  ULDC UR4, c[0x0][0xc38] ;  /* 0x00030e0000047ab9 */ /* 0x000fe40000000800 */
[----:B------:R-:W-:-:S04]  /*22960*/  IMAD.U32 R7, RZ, RZ, UR4 ;  /* 0x00000004ff077e24 */ /* 0x000fc8000f8e00ff */
[----:B--2---:R-:W-:-:S05]  /*22970*/  IMAD R14, R14, R7, RZ ;  /* 0x000000070e0e7224 */ /* 0x004fca00078e02ff */
[----:B------:R-:W-:-:S04]  /*22980*/  IADD3 R9, R14, R9, RZ ;  /* 0x000000090e097210 */ /* 0x000fc80007ffe0ff */
[----:B------:R-:W-:-:S13]  /*22990*/  ISETP.GT.AND P6, PT, R9, R0, PT ;  /* 0x000000000900720c */ /* 0x000fda0003fc4270 */
[----:B------:R-:W-:Y:S05]  /*229a0*/  @!P6 BRA `(.L_x_3029) ;  /* 0xfffffffc0064e947 */ /* 0x000fea000383ffff */
.L_x_3024:
        /* <DEDUP_REMOVED lines=8> */
.L_x_3212:
[----:B------:R-:W-:Y:S02]  /*22a30*/  ISETP.NE.AND P0, PT, R3, RZ, PT ;  /* 0x000000ff0300720c */ /* 0x000fe40003f05270 */
[----:B------:R-:W-:-:S11]  /*22a40*/  MOV R14, RZ ;  /* 0x000000ff000e7202 */ /* 0x000fd60000000f00 */
[----:B------:R-:W-:Y:S05]  /*22a50*/  @!P0 BRA `(.L_x_3031) ;  /* 0x0000000000108947 */ /* 0x000fea0003800000 */
[----:B------:R-:W-:Y:S01]  /*22a60*/  UMOV UR4, 0xffffffff ;  /* 0xffffffff00047882 */ /* 0x000fe20000000000 */
[----:B------:R-:W-:Y:S02]  /*22a70*/  VIADD R12, R4, 0xffffffff ;  /* 0xffffffff040c7836 */ /* 0x000fe40000000000 */
[----:B------:R-:W-:Y:S05]  /*22a80*/  BRA.DIV UR4, `(.L_x_3032) ;  /* 0x0000005204e87947 */ /* 0x000fea000b800000 */
[----:B------:R4:W0:Y:S02]  /*22a90*/  SHFL.IDX PT, R14, R2, R12, 0x1f ;  /* 0x00001f0c020e7589 */ /* 0x00082400000e0000 */
.L_x_3031:
[----:B0---4-:R-:W0:Y:S01]  /*22aa0*/  LDC.64 R2, c[0x0][0xc90] ;  /* 0x00032400ff027b82 */ /* 0x011e220000000a00 */
[----:B------:R-:W-:-:S05]  /*22ab0*/  IADD3 R19, R4, R19, RZ ;  /* 0x0000001304137210 */ /* 0x000fca0007ffe0ff */
[----:B0-----:R-:W-:-:S05]  /*22ac0*/  IMAD.WIDE R2, R19, 0x4, R2 ;  /* 0x0000000413027825 */ /* 0x001fca00078e0202 */
[----:B------:R0:W2:Y:S01]  /*22ad0*/  LDG.E R6, desc[UR60][R2.64] ;  /* 0x0000003c02067981 */ /* 0x0000a2000c1e1900 */
[----:B------:R-:W-:Y:S02]  /*22ae0*/  IMAD R16, R14, R7, R16 ;  /* 0x000000070e107224 */ /* 0x000fe400078e0210 */
[----:B0-----:R-:W-:Y:S02]  /*22af0*/  IMAD.MOV.U32 R2, RZ, RZ, RZ ;  /* 0x000000ffff027224 */ /* 0x001fe400078e00ff */
[----:B--23--:R-:W-:-:S05]  /*22b00*/  IMAD R4, R5, R6, RZ ;  /* 0x0000000605047224 */ /* 0x00cfca00078e02ff */
[----:B------:R-:W-:-:S04]  /*22b10*/  IABS R8, R4 ;  /* 0x0000000400087213 */ /* 0x000fc80000000000 */
[----:B-1----:R-:W0:Y:S08]  /*22b20*/  I2F.RP R10, R8 ;  /* 0x00000008000a7306 */ /* 0x002e300000209400 */
[----:B0-----:R-:W0:Y:S02]  /*22b30*/  MUFU.RCP R10, R10 ;  /* 0x0000000a000a7308 */ /* 0x001e240000001000 */
[----:B0-----:R-:W-:-:S06]  /*22b40*/  VIADD R11, R10, 0xffffffe ;  /* 0x0ffffffe0a0b7836 */ /* 0x001fcc0000000000 */
[----:B------:R-:W0:Y:S02]  /*22b50*/  F2I.FTZ.U32.TRUNC.NTZ R3, R11 ;  /* 0x0000000b00037305 */ /* 0x000e24000021f000 */
[----:B0-----:R-:W-:-:S05]  /*22b60*/  IADD3 R9, RZ, -R3, RZ ;  /* 0x80000003ff097210 */ /* 0x001fca0007ffe0ff */
[----:B------:R-:W-:-:S04]  /*22b70*/  IMAD R9, R9, R8, RZ ;  /* 0x0000000809097224 */ /* 0x000fc800078e02ff */
[----:B------:R-:W-:Y:S01]  /*22b80*/  IMAD.HI.U32 R2, R3, R9, R2 ;  /* 0x0000000903027227 */ /* 0x000fe200078e0002 */
[----:B------:R-:W-:Y:S02]  /*22b90*/  IADD3 R9, R0, -R16, RZ ;  /* 0x8000001000097210 */ /* 0x000fe40007ffe0ff */
[----:B------:R-:W-:Y:S02]  /*22ba0*/  IABS R0, R4 ;  /* 0x0000000400007213 */ /* 0x000fe40000000000 */
[----:B------:R-:W-:-:S03]  /*22bb0*/  IABS R3, R9 ;  /* 0x0000000900037213 */ /* 0x000fc60000000000 */
[----:B------:R-:W-:Y:S02]  /*22bc0*/  IMAD.MOV R0, RZ, RZ, -R0 ;  /* 0x000000ffff007224 */ /* 0x000fe400078e0a00 */
        /* <DEDUP_REMOVED lines=9> */
[----:B------:R-:W-:-:S05]  /*22c60*/  @P0 IADD3 R2, R2, 0x1, RZ ;  /* 0x0000000102020810 */ /* 0x000fca0007ffe0ff */
[----:B------:R-:W-:Y:S01]  /*22c70*/  @!P2 IMAD.MOV R2, RZ, RZ, -R2 ;  /* 0x000000ffff02a224 */ /* 0x000fe200078e0a02 */
[----:B------:R-:W-:-:S05]  /*22c80*/  @!P1 LOP3.LUT R2, RZ, R4, RZ, 0x33, !PT ;  /* 0x00000004ff029212 */ /* 0x000fca00078e33ff */
[----:B------:R-:W-:Y:S01]  /*22c90*/  IMAD R0, R6, R2, RZ ;  /* 0x0000000206007224 */ /* 0x000fe200078e02ff */
[----:B------:R-:W-:-:S04]  /*22ca0*/  IADD3 R2, -R2, RZ, RZ ;  /* 0x000000ff02027210 */ /* 0x000fc80007ffe1ff */
[----:B------:R-:W-:Y:S01]  /*22cb0*/  IADD3 R3, -R0, RZ, RZ ;  /* 0x000000ff00037210 */ /* 0x000fe20007ffe1ff */
[----:B------:R-:W-:-:S03]  /*22cc0*/  IMAD R9, R4, R2, R9 ;  /* 0x0000000204097224 */ /* 0x000fc600078e0209 */
[----:B------:R-:W-:-:S04]  /*22cd0*/  VIADDMNMX R6, R3, R7, R6, PT ;  /* 0x0000000703067246 */ /* 0x000fc80003800106 */
[-C--:B------:R-:W-:Y:S02]  /*22ce0*/  IABS R7, R6.reuse ;  /* 0x0000000600077213 */ /* 0x080fe40000000000 */
[----:B------:R-:W-:Y:S02]  /*22cf0*/  IABS R4, R6 ;  /* 0x0000000600047213 */ /* 0x000fe40000000000 */
[----:B------:R-:W0:Y:S03]  /*22d00*/  I2F.RP R8, R7 ;  /* 0x0000000700087306 */ /* 0x000e260000209400 */
[----:B------:R-:W-:-:S05]  /*22d10*/  IMAD.MOV R4, RZ, RZ, -R4 ;  /* 0x000000ffff047224 */ /* 0x000fca00078e0a04 */
[----:B0-----:R-:W0:Y:S02]  /*22d20*/  MUFU.RCP R8, R8 ;  /* 0x0000000800087308 */ /* 0x001e240000001000 */
[----:B0-----:R-:W-:-:S06]  /*22d30*/  VIADD R3, R8, 0xffffffe ;  /* 0x0ffffffe08037836 */ /* 0x001fcc0000000000 */
[----:B------:R-:W0:Y:S02]  /*22d40*/  F2I.FTZ.U32.TRUNC.NTZ R3, R3 ;  /* 0x0000000300037305 */ /* 0x000e24000021f000 */
[----:B0-----:R-:W-:-:S04]  /*22d50*/  IMAD.MOV R2, RZ, RZ, -R3 ;  /* 0x000000ffff027224 */ /* 0x001fc800078e0a03 */
[----:B------:R-:W-:Y:S01]  /*22d60*/  IMAD R11, R2, R7, RZ ;  /* 0x00000007020b7224 */ /* 0x000fe200078e02ff */
[----:B------:R-:W-:-:S05]  /*22d70*/  MOV R2, RZ ;  /* 0x000000ff00027202 */ /* 0x000fca0000000f00 */
[----:B------:R-:W-:Y:S01]  /*22d80*/  IMAD.HI.U32 R2, R3, R11, R2 ;  /* 0x0000000b03027227 */ /* 0x000fe200078e0002 */
[----:B------:R-:W-:Y:S02]  /*22d90*/  IABS R11, R9 ;  /* 0x00000009000b7213 */ /* 0x000fe40000000000 */
[C---:B------:R-:W-:Y:S02]  /*22da0*/  LOP3.LUT R3, R9.reuse, R6, RZ, 0x3c, !PT ;  /* 0x0000000609037212 */ /* 0x040fe400078e3cff */
[----:B------:R-:W-:Y:S01]  /*22db0*/  IADD3 R9, R9, R0, RZ ;  /* 0x0000000009097210 */ /* 0x000fe20007ffe0ff */
[----:B------:R-:W-:Y:S01]  /*22dc0*/  IMAD.HI.U32 R2, R2, R11, RZ ;  /* 0x0000000b02027227 */ /* 0x000fe200078e00ff */
[----:B------:R-:W-:-:S03]  /*22dd0*/  ISETP.GE.AND P2, PT, R3, RZ, PT ;  /* 0x000000ff0300720c */ /* 0x000fc60003f46270 */
[----:B------:R-:W-:-:S05]  /*22de0*/  IMAD R4, R2, R4, R11 ;  /* 0x0000000402047224 */ /* 0x000fca00078e020b */
[----:B------:R-:W-:-:S13]  /*22df0*/  ISETP.GT.U32.AND P1, PT, R7, R4, PT ;  /* 0x000000040700720c */ /* 0x000fda0003f24070 */
[-C--:B------:R-:W-:Y:S01]  /*22e00*/  @!P1 IADD3 R4, R4, -R7.reuse, RZ ;  /* 0x8000000704049210 */ /* 0x080fe20007ffe0ff */
[----:B------:R-:W-:Y:S01]  /*22e10*/  @!P1 VIADD R2, R2, 0x1 ;  /* 0x0000000102029836 */ /* 0x000fe20000000000 */
[----:B------:R-:W-:Y:S02]  /*22e20*/  ISETP.NE.AND P1, PT, R6, RZ, PT ;  /* 0x000000ff0600720c */ /* 0x000fe40003f25270 */
[----:B------:R-:W-:-:S13]  /*22e30*/  ISETP.GE.U32.AND P0, PT, R4, R7, PT ;  /* 0x000000070400720c */ /* 0x000fda0003f06070 */
[----:B------:R-:W-:-:S05]  /*22e40*/  @P0 IADD3 R2, R2, 0x1, RZ ;  /* 0x0000000102020810 */ /* 0x000fca0007ffe0ff */
[----:B------:R-:W-:Y:S01]  /*22e50*/  @!P2 IMAD.MOV R2, RZ, RZ, -R2 ;  /* 0x000000ffff02a224 */ /* 0x000fe200078e0a02 */
[----:B------:R-:W-:Y:S01]  /*22e60*/  @!P1 LOP3.LUT R2, RZ, R6, RZ, 0x33, !PT ;  /* 0x00000006ff029212 */ /* 0x000fe200078e33ff */
[----:B------:R-:W-:-:S04]  /*22e70*/  IMAD.MOV R6, RZ, RZ, -R6 ;  /* 0x000000ffff067224 */ /* 0x000fc800078e0a06 */
[----:B------:R-:W-:Y:S01]  /*22e80*/  IMAD R18, R2, R6, R9 ;  /* 0x0000000602127224 */ /* 0x000fe200078e0209 */
[----:B------:R-:W-:-:S04]  /*22e90*/  LOP3.LUT R2, RZ, R2, RZ, 0x33, !PT ;  /* 0x00000002ff027212 */ /* 0x000fc800078e33ff */
[----:B------:R-:W-:Y:S01]  /*22ea0*/  IADD3 R17, R5, R2, RZ ;  /* 0x0000000205117210 */ /* 0x000fe20007ffe0ff */
[----:B------:R-:W-:Y:S06]  /*22eb0*/  BRA `(.L_x_3033) ;  /* 0x00000000001c7947 */ /* 0x000fec0003800000 */
.L_x_3025:
[----:B------:R-:W-:Y:S01]  /*22ec0*/  UMOV UR4, URZ ;  /* 0x0000003f00047c82 */ /* 0x000fe20008000000 */
[----:B------:R-:W-:Y:S01]  /*22ed0*/  UMOV UR5, URZ ;  /* 0x0000003f00057c82 */ /* 0x000fe20008000000 */
[----:B------:R-:W-:Y:S01]  /*22ee0*/  ULDC UR6, c[0x0][0xc3c] ;  /* 0x00030f0000067ab9 */ /* 0x000fe20000000800 */
[----:B------:R-:W-:Y:S01]  /*22ef0*/  IMAD.MOV.U32 R16, RZ, RZ, R0 ;  /* 0x000000ffff107224 */ /* 0x000fe200078e0000 */
[----:B------:R-:W-:Y:S01]  /*22f00*/  MOV R17, UR4 ;  /* 0x0000000400117c02 */ /* 0x000fe20008000f00 */
[----:B------:R-:W-:Y:S01]  /*22f10*/  IMAD.U32 R18, RZ, RZ, UR5 ;  /* 0x00000005ff127e24 */ /* 0x000fe2000f8e00ff */
[----:B------:R-:W-:-:S07]  /*22f20*/  MOV R19, UR6 ;  /* 0x0000000600137c02 */ /* 0x000fce0008000f00 */
.L_x_3033:
        /* <DEDUP_REMOVED lines=10> */
.L_x_3022:
[----:B------:R-:W-:Y:S02]  /*22fd0*/  ULDC UR4, c[0x0][0xc3c] ;  /* 0x00030f0000047ab9 */ /* 0x000fe40000000800 */
[----:B---3--:R-:W-:-:S13]  /*22fe0*/  ISETP.GE.AND P0, PT, R19, UR4, PT ;  /* 0x0000000413007c0c */ /* 0x008fda000bf06270 */
[----:B------:R-:W-:Y:S05]  /*22ff0*/  @!P0 BRA `(.L_x_3034) ;  /* 0xffffffa000b48947 */ /* 0x000fea000383ffff */
[----:B------:R-:W-:Y:S05]  /*23000*/  BSYNC B8 ;  /* 0x0000000000087941 */ /* 0x000fea0003800000 */
.L_x_2933:
[----:B------:R-:W3:Y:S01]  /*23010*/  LDL.LU R0, [R1+0x28] ;  /* 0x0000280001007983 */ /* 0x000ee20000300800 */
[----:B------:R-:W-:Y:S01]  /*23020*/  BSSY B0, `(.L_x_3035) ;  /* 0x000000b000007945 */ /* 0x000fe20003800000 */
[----:B------:R-:W4:Y:S01]  /*23030*/  S2R R5, SR_CgaCtaId ;  /* 0x0000000000057919 */ /* 0x000f220000008800 */
[----:B---3--:R-:W-:-:S05]  /*23040*/  VIADD R0, R0, 0x1 ;  /* 0x0000000100007836 */ /* 0x008fca0000000000 */
[----:B0-----:R-:W-:-:S04]  /*23050*/  LEA.HI R2, R0, R0, RZ, 0x1 ;  /* 0x0000000000027211 */ /* 0x001fc800078f08ff */
[----:B------:R-:W-:Y:S02]  /*23060*/  LOP3.LUT R3, R2, 0xfffffffe, RZ, 0xc0, !PT ;  /* 0xfffffffe02037812 */ /* 0x000fe400078ec0ff */
[----:B------:R-:W-:Y:S02]  /*23070*/  MOV R2, 0x400 ;  /* 0x0000040000027802 */ /* 0x000fe40000000f00 */
[----:B------:R-:W-:Y:S02]  /*23080*/  IADD3 R0, R0, -R3, RZ ;  /* 0x8000000300007210 */ /* 0x000fe40007ffe0ff */
[----:B----4-:R-:W-:Y:S02]  /*23090*/  LEA R5, R5, R2, 0x18 ;  /* 0x0000000205057211 */ /* 0x010fe400078ec0ff */
[----:B------:R-:W-:-:S04]  /*230a0*/  SHF.L.U32 R0, R0, 0x1f, RZ ;  /* 0x0000001f00007819 */ /* 0x000fc800000006ff */
[----:B------:R-:W0:Y:S02]  /*230b0*/  SYNCS.PHASECHK.TRANS64.TRYWAIT P0, [R5+URZ+0x2a820], R0 ;  /* 0x02a82000050075a7 */ /* 0x000e24000800017f */
[----:B0-----:R-:W-:Y:S05]  /*230c0*/  @!P0 BRA `(.L_x_3036) ;  /* 0x0000004c007c8947 */ /* 0x001fea0003800000 */
.L_x_3215:
[----:B------:R-:W-:Y:S05]  /*230d0*/  BSYNC B0 ;  /* 0x0000000000007941 */ /* 0x000fea0003800000 */
.L_x_3035:
[----:B------:R-:W-:-:S03]  /*230e0*/  UMOV UR4, 0xffffffff ;  /* 0xffffffff00047882 */ /* 0x000fc60000000000 */
[----:B------:R-:W-:Y:S05]  /*230f0*/  BRA.DIV UR4, `(.L_x_3037) ;  /* 0x0000004e04847947 */ /* 0x000fea000b800000 */
[----:B0-----:R-:W0:Y:S02]  /*23100*/  S2R R0, SR_TID.X ;  /* 0x0000000000007919 */ /* 0x001e240000002100 */
[----:B0-----:R-:W-:-:S04]  /*23110*/  SHF.R.U32.HI R0, RZ, 0x5, R0 ;  /* 0x00000005ff007819 */ /* 0x001fc80000011600 */
[----:B------:R-:W-:-:S05]  /*23120*/  LOP3.LUT R0, R0, 0x3, RZ, 0xc0, !PT ;  /* 0x0000000300007812 */ /* 0x000fca00078ec0ff */
[----:B------:R0:W3:Y:S02]  /*23130*/  SHFL.IDX PT, R14, R0, RZ, 0x1f ;  /* 0x00001fff000e7589 */ /* 0x0000e400000e0000 */
.L_x_3218:
[----:B---3--:R-:W-:-:S13]  /*23140*/  ISETP.NE.AND P0, PT, R14, RZ, PT ;  /* 0x000000ff0e00720c */ /* 0x008fda0003f05270 */
[----:B------:R-:W-:Y:S05]  /*23150*/  @P0 BRA `(.L_x_2687) ;  /* 0x0000000000900947 */ /* 0x000fea0003800000 */
[----:B------:R-:W-:-:S03]  /*23160*/  UMOV UR4, 0xffffffff ;  /* 0xffffffff00047882 */ /* 0x000fc60000000000 */
[----:B------:R-:W-:Y:S05]  /*23170*/  BRA.DIV UR4, `(.L_x_3038) ;  /* 0x0000004e04987947 */ /* 0x000fea000b800000 */
[----:B------:R-:W-:-:S13]  /*23180*/  ELECT P6, URZ, PT ;  /* 0x00000000003f782f */ /* 0x000fda00038c0000 */
.L_x_3221:
        /* <DEDUP_REMOVED lines=8> */
.L_x_3039:
[C---:B------:R-:W-:Y:S01]  /*23210*/  LEA R3, R28.reuse, R5, 0x3 ;  /* 0x000000051c037211 */ /* 0x040fe200078e18ff */
[----:B------:R-:W-:Y:S01]  /*23220*/  VIADD R28, R28, 0x1 ;  /* 0x000000011c1c7836 */ /* 0x000fe20000000000 */
[----:B------:R-:W-:-:S04]  /*23230*/  SHF.L.U32 R2, R29, 0x1f, RZ ;  /* 0x0000001f1d027819 */ /* 0x000fc800000006ff */
[----:B------:R-:W0:Y:S01]  /*23240*/  SYNCS.PHASECHK.TRANS64.TRYWAIT P1, [R3+URZ+0x2a840], R2 ;  /* 0x02a84002030075a7 */ /* 0x000e22000802017f */
[----:B------:R-:W-:-:S04]  /*23250*/  ISETP.NE.AND P2, PT, R28, 0x2, PT ;  /* 0x000000021c00780c */ /* 0x000fc80003f45270 */
[----:B------:R-:W-:Y:S01]  /*23260*/  SEL R0, RZ, 0x1, P2 ;  /* 0x00000001ff007807 */ /* 0x000fe20001000000 */
[----:B0-----:R-:W-:Y:S08]  /*23270*/  @!P1 BRA `(.L_x_3040) ;  /* 0x0000004c00789947 */ /* 0x001ff00003800000 */
.L_x_3222:
[----:B------:R-:W-:Y:S02]  /*23280*/  SEL R28, R28, RZ, P2 ;  /* 0x000000ff1c1c7207 */ /* 0x000fe40001000000 */
[----:B------:R-:W-:Y:S01]  /*23290*/  LOP3.LUT R0, R29, R0, RZ, 0x3c, !PT ;  /* 0x000000001d007212 */ /* 0x000fe200078e3cff */
[----:B------:R-:W-:Y:S06]  /*232a0*/  @!P0 BRA `(.L_x_3041) ;  /* 0x0000000000048947 */ /* 0x000fec0003800000 */
[----:B------:R-:W-:Y:S01]  /*232b0*/  BPT.TRAP 0x1 ;  /* 0x000000040000795c */ /* 0x000fe20000300000 */
.L_x_3041:
[----:B------:R-:W-:Y:S02]  /*232c0*/  LEA R5, R28, R5, 0x3 ;  /* 0x000000051c057211 */ /* 0x000fe400078e18ff */
[----:B------:R-:W-:-:S04]  /*232d0*/  SHF.L.U32 R0, R0, 0x1f, RZ ;  /* 0x0000001f00007819 */ /* 0x000fc800000006ff */
[----:B------:R-:W3:Y:S02]  /*232e0*/  SYNCS.PHASECHK.TRANS64.TRYWAIT P1, [R5+URZ+0x2a840], R0 ;  /* 0x02a84000050075a7 */ /* 0x000ee4000802017f */
[----:B---3--:R-:W-:Y:S05]  /*232f0*/  @!P1 BRA `(.L_x_3042) ;  /* 0x0000004c006c9947 */ /* 0x008fea0003800000 */
.L_x_3223:
[----:B------:R-:W-:Y:S05]  /*23300*/  @!P0 BRA `(.L_x_3043) ;  /* 0x0000000000048947 */ /* 0x000fea0003800000 */
[----:B------:R-:W-:Y:S01]  /*23310*/  BPT.TRAP 0x1 ;  /* 0x000000040000795c */ /* 0x000fe20000300000 */
.L_x_3043:
[----:B------:R-:W4:Y:S02]  /*23320*/  SYNCS.PHASECHK.TRANS64.TRYWAIT P1, [R3+URZ+0x2a860], R2 ;  /* 0x02a86002030075a7 */ /* 0x000f24000802017f */
[----:B----4-:R-:W-:Y:S05]  /*23330*/  @!P1 BRA `(.L_x_3044) ;  /* 0x0000004c00709947 */ /* 0x010fea0003800000 */
.L_x_3224:
[----:B------:R-:W-:Y:S05]  /*23340*/  @!P0 BRA `(.L_x_3045) ;  /* 0x0000000000048947 */ /* 0x000fea0003800000 */
[----:B------:R-:W-:Y:S01]  /*23350*/  BPT.TRAP 0x1 ;  /* 0x000000040000795c */ /* 0x000fe20000300000 */
.L_x_3045:
[----:B------:R0:W0:Y:S02]  /*23360*/  SYNCS.PHASECHK.TRANS64.TRYWAIT P0, [R5+URZ+0x2a860], R0 ;  /* 0x02a86000050075a7 */ /* 0x000024000800017f */
[----:B0-----:R-:W-:Y:S05]  /*23370*/  @!P0 NANOSLEEP.SYNCS 0x989680 ;  /* 0x009896800000895d */ /* 0x001fea0003900000 */
[----:B------:R-:W0:Y:S02]  /*23380*/  @!P0 SYNCS.PHASECHK.TRANS64 P0, [R5+URZ+0x2a860], R0 ;  /* 0x02a86000050085a7 */ /* 0x000e24000800007f */
[----:B0-----:R-:W-:Y:S05]  /*23390*/  @!P0 BRA `(.L_x_3045) ;  /* 0xfffffffc00f08947 */ /* 0x001fea000383ffff */
.L_x_2687:
[----:B------:R-:W-:Y:S05]  /*233a0*/  BSYNC B9 ;  /* 0x0000000000097941 */ /* 0x000fea0003800000 */
.L_x_2684:
[----:B------:R-:W-:Y:S05]  /*233b0*/  EXIT ;  /* 0x000000000000794d */ /* 0x000fea0003800000 */
.L_x_2705:
[----:B0-----:R0:W1:Y:S02]  /*233c0*/  SYNCS.PHASECHK.TRANS64.TRYWAIT P6, [R86+URZ+0x2a890], R87 ;  /* 0x02a89057560075a7 */ /* 0x00106400080c017f */
[----:B-1----:R-:W-:Y:S05]  /*233d0*/  @!P6 NANOSLEEP.SYNCS 0x989680 ;  /* 0x009896800000e95d */ /* 0x002fea0003900000 */
[----:B------:R-:W1:Y:S02]  /*233e0*/  @!P6 SYNCS.PHASECHK.TRANS64 P6, [R86+URZ+0x2a890], R87 ;  /* 0x02a890575600e5a7 */ /* 0x000e6400080c007f */
[----:B-1----:R-:W-:Y:S05]  /*233f0*/  @!P6 BRA `(.L_x_2705) ;  /* 0xfffffffc00f0e947 */ /* 0x002fea000383ffff */
[----:B------:R-:W-:Y:S05]  /*23400*/  BRA `(.L_x_3046) ;  /* 0xfffffe0000c07947 */ /* 0x000fea000383ffff */
.L_x_2706:
        /* <DEDUP_REMOVED lines=8> */
.L_x_3048:
[----:B------:R-:W-:Y:S05]  /*23490*/  BSYNC B1 ;  /* 0x0000000000017941 */ /* 0x000fea0003800000 */
.L_x_3047:
        /* <DEDUP_REMOVED lines=8> */
.L_x_3049:
[----:B------:R-:W-:Y:S01]  /*23520*/  MOV R11, R14 ;  /* 0x0000000e000b7202 */ /* 0x000fe20000000f00 */
[----:B------:R-:W-:Y:S06]  /*23530*/  BRA `(.L_x_3050) ;  /* 0xfffffe0000887947 */ /* 0x000fec000383ffff */
.L_x_2731:
[----:B------:R-:W-:Y:S01]  /*23540*/  BSSY B1, `(.L_x_3051) ;  /* 0x0000008000017945 */ /* 0x000fe20003800000 */
[----:B0---4-:R-:W-:Y:S01]  /*23550*/  IMAD.MOV.U32 R13, RZ, RZ, R117 ;  /* 0x000000ffff0d7224 */ /* 0x011fe200078e0075 */
[----:B------:R-:W-:Y:S01]  /*23560*/  MOV R12, 0x1 ;  /* 0x00000001000c7802 */ /* 0x000fe20000000f00 */
[----:B---3--:R-:W-:Y:S01]  /*23570*/  IMAD.MOV.U32 R11, RZ, RZ, 0x1c1f ;  /* 0x00001c1fff0b7424 */ /* 0x008fe200078e00ff */
[----:B------:R-:W-:-:S07]  /*23580*/  MOV R15, 0xffffffff ;  /* 0xffffffff000f7802 */ /* 0x000fce0000000f00 */
[----:B-12---:R-:W-:Y:S05]  /*23590*/  WARPSYNC.COLLECTIVE R15, `(.L_x_3052) ;  /* 0x000000000f087348 */ /* 0x006fea0003c00000 */
[----:B------:R0:W3:Y:S02]  /*235a0*/  SHFL.IDX P6, R14, R13, R12, R11 ;  /* 0x0000000c0d0e7389 */ /* 0x0000e400000c000b */
[----:B0123--:R-:W-:Y:S01]  /*235b0*/  ENDCOLLECTIVE ;  /* 0x000000000000791b */ /* 0x00ffe20003800000 */
.L_x_3052:
[----:B------:R-:W-:Y:S05]  /*235c0*/  BSYNC B1 ;  /* 0x0000000000017941 */ /* 0x000fea0003800000 */
.L_x_3051:
[----:B------:R-:W-:Y:S01]  /*235d0*/  MOV R13, R118 ;  /* 0x00000076000d7202 */ /* 0x000fe20000000f00 */
[----:B------:R-:W-:Y:S01]  /*235e0*/  IMAD.MOV.U32 R12, RZ, RZ, 0x1 ;  /* 0x00000001ff0c7424 */ /* 0x000fe200078e00ff */
[----:B------:R-:W-:Y:S01]  /*235f0*/  MOV R11, 0x1c1f ;  /* 0x00001c1f000b7802 */ /* 0x000fe20000000f00 */
[----:B------:R-:W-:Y:S02]  /*23600*/  IMAD.MOV.U32 R15, RZ, RZ, -0x1 ;  /* 0xffffffffff0f7424 */ /* 0x000fe400078e00ff */
[----:B------:R-:W-:-:S07]  /*23610*/  IMAD.MOV.U32 R117, RZ, RZ, R14 ;  /* 0x000000ffff757224 */ /* 0x000fce00078e000e */
[----:B------:R-:W-:Y:S05]  /*23620*/  WARPSYNC.COLLECTIVE R15, `(.L_x_3053) ;  /* 0x000000000f087348 */ /* 0x000fea0003c00000 */
[----:B------:R0:W1:Y:S02]  /*23630*/  SHFL.IDX P6, R14, R13, R12, R11 ;  /* 0x0000000c0d0e7389 */ /* 0x00006400000c000b */
[----:B01----:R-:W-:Y:S01]  /*23640*/  ENDCOLLECTIVE ;  /* 0x000000000000791b */ /* 0x003fe20003800000 */
.L_x_3053:
[----:B------:R-:W-:Y:S01]  /*23650*/  MOV R118, R14 ;  /* 0x0000000e00767202 */ /* 0x000fe20000000f00 */
[----:B------:R-:W-:Y:S06]  /*23660*/  BRA `(.L_x_3054) ;  /* 0xfffffe1400c07947 */ /* 0x000fec000383ffff */
.L_x_2761:
[----:B-1----:R1:W2:Y:S02]  /*23670*/  SYNCS.PHASECHK.TRANS64.TRYWAIT P6, [R86+URZ+0x2a890], R87 ;  /* 0x02a89057560075a7 */ /* 0x0022a400080c017f */
[----:B--2---:R-:W-:Y:S05]  /*23680*/  @!P6 NANOSLEEP.SYNCS 0x989680 ;  /* 0x009896800000e95d */ /* 0x004fea0003900000 */
[----:B------:R-:W2:Y:S02]  /*23690*/  @!P6 SYNCS.PHASECHK.TRANS64 P6, [R86+URZ+0x2a890], R87 ;  /* 0x02a890575600e5a7 */ /* 0x000ea400080c007f */
[----:B--2---:R-:W-:Y:S05]  /*236a0*/  @!P6 BRA `(.L_x_2761) ;  /* 0xfffffffc00f0e947 */ /* 0x004fea000383ffff */
[----:B------:R-:W-:Y:S05]  /*236b0*/  BRA `(.L_x_3055) ;  /* 0xfffffe3400847947 */ /* 0x000fea000383ffff */
.L_x_2762:
[----:B------:R-:W-:Y:S01]  /*236c0*/  BSSY B1, `(.L_x_3056) ;  /* 0x0000008000017945 */ /* 0x000fe20003800000 */
[----:B------:R-:W-:Y:S01]  /*236d0*/  IMAD.MOV.U32 R13, RZ, RZ, R117 ;  /* 0x000000ffff0d7224 */ /* 0x000fe200078e0075 */
[----:B------:R-:W-:Y:S01]  /*236e0*/  MOV R12, RZ ;  /* 0x000000ff000c7202 */ /* 0x000fe20000000f00 */
[----:B------:R-:W-:Y:S01]  /*236f0*/  IMAD.MOV.U32 R11, RZ, RZ, 0x1c1f ;  /* 0x00001c1fff0b7424 */ /* 0x000fe200078e00ff */
[----:B------:R-:W-:-:S07]  /*23700*/  MOV R15, 0xffffffff ;  /* 0xffffffff000f7802 */ /* 0x000fce0000000f00 */
[----:B-1----:R-:W-:Y:S05]  /*23710*/  WARPSYNC.COLLECTIVE R15, `(.L_x_3057) ;  /* 0x000000000f087348 */ /* 0x002fea0003c00000 */
[----:B------:R0:W2:Y:S02]  /*23720*/  SHFL.IDX P6, R14, R13, R12, R11 ;  /* 0x0000000c0d0e7389 */ /* 0x0000a400000c000b */
[----:B012---:R-:W-:Y:S01]  /*23730*/  ENDCOLLECTIVE ;  /* 0x000000000000791b */ /* 0x007fe20003800000 */
.L_x_3057:
[----:B------:R-:W-:Y:S05]  /*23740*/  BSYNC B1 ;  /* 0x0000000000017941 */ /* 0x000fea0003800000 */
.L_x_3056:
        /* <DEDUP_REMOVED lines=8> */
.L_x_3058:
[----:B------:R-:W-:Y:S01]  /*237d0*/  MOV R11, R14 ;  /* 0x0000000e000b7202 */ /* 0x000fe20000000f00 */
[----:B------:R-:W-:Y:S06]  /*237e0*/  BRA `(.L_x_3059) ;  /* 0xfffffe3400507947 */ /* 0x000fec000383ffff */
.L_x_2775:
[----:B------:R-:W-:Y:S01]  /*237f0*/  BSSY B1, `(.L_x_3060) ;  /* 0x0000008000017945 */ /* 0x000fe20003800000 */
[----:B--234-:R-:W-:Y:S01]  /*23800*/  IMAD.MOV.U32 R13, RZ, RZ, R117 ;  /* 0x000000ffff0d7224 */ /* 0x01cfe200078e0075 */
[----:B------:R-:W-:Y:S01]  /*23810*/  MOV R12, 0x1 ;  /* 0x00000001000c7802 */ /* 0x000fe20000000f00 */
[----:B------:R-:W-:Y:S01]  /*23820*/  IMAD.MOV.U32 R11, RZ, RZ, 0x1c1f ;  /* 0x00001c1fff0b7424 */ /* 0x000fe200078e00ff */
[----:B------:R-:W-:-:S07]  /*23830*/  MOV R15, 0xffffffff ;  /* 0xffffffff000f7802 */ /* 0x000fce0000000f00 */
[----:B01----:R-:W-:Y:S05]  /*23840*/  WARPSYNC.COLLECTIVE R15, `(.L_x_3061) ;  /* 0x000000000f087348 */ /* 0x003fea0003c00000 */
[----:B------:R2:W3:Y:S02]  /*23850*/  SHFL.IDX P6, R14, R13, R12, R11 ;  /* 0x0000000c0d0e7389 */ /* 0x0004e400000c000b */
[----:B0123--:R-:W-:Y:S01]  /*23860*/  ENDCOLLECTIVE ;  /* 0x000000000000791b */ /* 0x00ffe20003800000 */
.L_x_3061:
[----:B------:R-:W-:Y:S05]  /*23870*/  BSYNC B1 ;  /* 0x0000000000017941 */ /* 0x000fea0003800000 */
.L_x_3060:
        /* <DEDUP_REMOVED lines=8> */
.L_x_3062:
[----:B------:R-:W-:Y:S01]  /*23900*/  MOV R118, R14 ;  /* 0x0000000e00767202 */ /* 0x000fe20000000f00 */
[----:B------:R-:W-:Y:S06]  /*23910*/  BRA `(.L_x_3063) ;  /* 0xfffffe4800d87947 */ /* 0x000fec000383ffff */
.L_x_2788:
[----:B0-----:R0:W1:Y:S02]  /*23920*/  SYNCS.PHASECHK.TRANS64.TRYWAIT P4, [R86+URZ+0x2a890], R87 ;  /* 0x02a89057560075a7 */ /* 0x001064000808017f */
[----:B-1----:R-:W-:Y:S05]  /*23930*/  @!P4 NANOSLEEP.SYNCS 0x989680 ;  /* 0x009896800000c95d */ /* 0x002fea0003900000 */
[----:B------:R-:W1:Y:S02]  /*23940*/  @!P4 SYNCS.PHASECHK.TRANS64 P4, [R86+URZ+0x2a890], R87 ;  /* 0x02a890575600c5a7 */ /* 0x000e64000808007f */
[----:B-1----:R-:W-:Y:S05]  /*23950*/  @!P4 BRA `(.L_x_2788) ;  /* 0xfffffffc00f0c947 */ /* 0x002fea000383ffff */
[----:B------:R-:W-:Y:S05]  /*23960*/  BRA `(.L_x_3064) ;  /* 0xfffffe6000707947 */ /* 0x000fea000383ffff */
.L_x_2789:
        /* <DEDUP_REMOVED lines=8> */
.L_x_3066:
[----:B------:R-:W-:Y:S05]  /*239f0*/  BSYNC B1 ;  /* 0x0000000000017941 */ /* 0x000fea0003800000 */
.L_x_3065:
        /* <DEDUP_REMOVED lines=8> */
.L_x_3067:
[----:B------:R-:W-:Y:S01]  /*23a80*/  MOV R36, R14 ;  /* 0x0000000e00247202 */ /* 0x000fe20000000f00 */
[----:B------:R-:W-:Y:S06]  /*23a90*/  BRA `(.L_x_3068) ;  /* 0xfffffe6000947947 */ /* 0x000fec000383ffff */
.L_x_2792:
[----:B------:R-:W-:Y:S01]  /*23aa0*/  BSSY B1, `(.L_x_3069) ;  /* 0x0000008000017945 */ /* 0x000fe20003800000 */
[----:B----4-:R-:W-:Y:S01]  /*23ab0*/  IMAD.MOV.U32 R13, RZ, RZ, R39 ;  /* 0x000000ffff0d7224 */ /* 0x010fe200078e0027 */
[----:B------:R-:W-:Y:S01]  /*23ac0*/  MOV R12, 0x1 ;  /* 0x00000001000c7802 */ /* 0x000fe20000000f00 */
[----:B------:R-:W-:Y:S01]  /*23ad0*/  IMAD.MOV.U32 R11, RZ, RZ, 0x1c1f ;  /* 0x00001c1fff0b7424 */ /* 0x000fe200078e00ff */
[----:B------:R-:W-:-:S07]  /*23ae0*/  MOV R15, 0xffffffff ;  /* 0xffffffff000f7802 */ /* 0x000fce0000000f00 */
[----:B0123--:R-:W-:Y:S05]  /*23af0*/  WARPSYNC.COLLECTIVE R15, `(.L_x_3070) ;  /* 0x000000000f087348 */ /* 0x00ffea0003c00000 */
[----:B------:R4:W0:Y:S02]  /*23b00*/  SHFL.IDX P6, R14, R13, R12, R11 ;  /* 0x0000000c0d0e7389 */ /* 0x00082400000c000b */
[----:B01234-:R-:W-:Y:S01]  /*23b10*/  ENDCOLLECTIVE ;  /* 0x000000000000791b */ /* 0x01ffe20003800000 */
.L_x_3070:
[----:B------:R-:W-:Y:S05]  /*23b20*/  BSYNC B1 ;  /* 0x0000000000017941 */ /* 0x000fea0003800000 */
.L_x_3069:
        /* <DEDUP_REMOVED lines=8> */
.L_x_3071:
[----:B------:R-:W-:Y:S01]  /*23bb0*/  MOV R36, R14 ;  /* 0x0000000e00247202 */ /* 0x000fe20000000f00 */
[----:B------:R-:W-:Y:S06]  /*23bc0*/  BRA `(.L_x_3072) ;  /* 0xfffffe6000f07947 */ /* 0x000fec000383ffff */
.L_x_2796:
[----:B---3--:R3:W0:Y:S02]  /*23bd0*/  SYNCS.PHASECHK.TRANS64.TRYWAIT P0, [R86+URZ+0x2a8b0], R87 ;  /* 0x02a8b057560075a7 */ /* 0x008624000800017f */
[----:B0-----:R-:W-:Y:S05]  /*23be0*/  @!P0 NANOSLEEP.SYNCS 0x989680 ;  /* 0x009896800000895d */ /* 0x001fea0003900000 */
[----:B------:R-:W0:Y:S02]  /*23bf0*/  @!P0 SYNCS.PHASECHK.TRANS64 P0, [R86+URZ+0x2a8b0], R87 ;  /* 0x02a8b057560085a7 */ /* 0x000e24000800007f */
[----:B0-----:R-:W-:Y:S05]  /*23c00*/  @!P0 BRA `(.L_x_2796) ;  /* 0xfffffffc00f08947 */ /* 0x001fea000383ffff */
[----:B------:R-:W-:Y:S05]  /*23c10*/  BRA `(.L_x_3073) ;  /* 0xfffffe6400c87947 */ /* 0x000fea000383ffff */
.L_x_2814:
        /* <DEDUP_REMOVED lines=8> */
.L_x_3075:
[----:B------:R-:W-:Y:S05]  /*23ca0*/  BSYNC B1 ;  /* 0x0000000000017941 */ /* 0x000fea0003800000 */
.L_x_3074:
        /* <DEDUP_REMOVED lines=8> */
.L_x_3076:
[----:B------:R-:W-:Y:S01]  /*23d30*/  IMAD.MOV.U32 R13, RZ, RZ, R8 ;  /* 0x000000ffff0d7224 */ /* 0x000fe200078e0008 */
[----:B------:R-:W-:-:S07]  /*23d40*/  MOV R0, R14 ;  /* 0x0000000e00007202 */ /* 0x000fce0000000f00 */
[----:B------:R-:W-:Y:S05]  /*23d50*/  WARPSYNC.COLLECTIVE R15, `(.L_x_3077) ;  /* 0x000000000f087348 */ /* 0x000fea0003c00000 */
[----:B------:R0:W1:Y:S02]  /*23d60*/  SHFL.IDX P6, R14, R13, R12, R11 ;  /* 0x0000000c0d0e7389 */ /* 0x00006400000c000b */
[----:B01----:R-:W-:Y:S01]  /*23d70*/  ENDCOLLECTIVE ;  /* 0x000000000000791b */ /* 0x003fe20003800000 */
.L_x_3077:
[----:B------:R-:W-:Y:S01]  /*23d80*/  IMAD.MOV.U32 R13, RZ, RZ, R4 ;  /* 0x000000ffff0d7224 */ /* 0x000fe200078e0004 */
[----:B------:R-:W-:-:S07]  /*23d90*/  MOV R5, R14 ;  /* 0x0000000e00057202 */ /* 0x000fce0000000f00 */
[----:B------:R-:W-:Y:S05]  /*23da0*/  WARPSYNC.COLLECTIVE R15, `(.L_x_3078) ;  /* 0x000000000f087348 */ /* 0x000fea0003c00000 */
[----:B------:R0:W1:Y:S02]  /*23db0*/  SHFL.IDX P6, R14, R13, R12, R11 ;  /* 0x0000000c0d0e7389 */ /* 0x00006400000c000b */
[----:B01----:R-:W-:Y:S01]  /*23dc0*/  ENDCOLLECTIVE ;  /* 0x000000000000791b */ /* 0x003fe20003800000 */
.L_x_3078:
[----:B------:R-:W-:Y:S05]  /*23dd0*/  BRA `(.L_x_3079) ;  /* 0xfffffe74008c7947 */ /* 0x000fea000383ffff */
.L_x_2817:
[----:B------:R-:W-:Y:S01]  /*23de0*/  BSSY B1, `(.L_x_3080) ;  /* 0x0000008000017945 */ /* 0x000fe20003800000 */
[----:B------:R-:W-:Y:S01]  /*23df0*/  MOV R13, R7 ;  /* 0x00000007000d7202 */ /* 0x000fe20000000f00 */
[----:B------:R-:W-:Y:S01]  /*23e00*/  IMAD.MOV.U32 R12, RZ, RZ, 0x1 ;  /* 0x00000001ff0c7424 */ /* 0x000fe200078e00ff */
[----:B------:R-:W-:Y:S01]  /*23e10*/  MOV R11, 0x1c1f ;  /* 0x00001c1f000b7802 */ /* 0x000fe20000000f00 */
[----:B------:R-:W-:-:S07]  /*23e20*/  IMAD.MOV.U32 R15, RZ, RZ, -0x1 ;  /* 0xffffffffff0f7424 */ /* 0x000fce00078e00ff */
[----:B0---4-:R-:W-:Y:S05]  /*23e30*/  WARPSYNC.COLLECTIVE R15, `(.L_x_3081) ;  /* 0x000000000f087348 */ /* 0x011fea0003c00000 */
[----:B----4-:R1:W2:Y:S02]  /*23e40*/  SHFL.IDX P6, R14, R13, R12, R11 ;  /* 0x0000000c0d0e7389 */ /* 0x0102a400000c000b */
[----:B012---:R-:W-:Y:S01]  /*23e50*/  ENDCOLLECTIVE ;  /* 0x000000000000791b */ /* 0x007fe20003800000 */
.L_x_3081:
[----:B------:R-:W-:Y:S05]  /*23e60*/  BSYNC B1 ;  /* 0x0000000000017941 */ /* 0x000fea0003800000 */
.L_x_3080:
        /* <DEDUP_REMOVED lines=8> */
.L_x_3082:
[----:B------:R-:W-:Y:S01]  /*23ef0*/  MOV R13, R8 ;  /* 0x00000008000d7202 */ /* 0x000fe20000000f00 */
[----:B------:R-:W-:-:S07]  /*23f00*/  IMAD.MOV.U32 R0, RZ, RZ, R14 ;  /* 0x000000ffff007224 */ /* 0x000fce00078e000e */
[----:B------:R-:W-:Y:S05]  /*23f10*/  WARPSYNC.COLLECTIVE R15, `(.L_x_3083) ;  /* 0x000000000f087348 */ /* 0x000fea0003c00000 */
[----:B------:R0:W1:Y:S02]  /*23f20*/  SHFL.IDX P6, R14, R13, R12, R11 ;  /* 0x0000000c0d0e7389 */ /* 0x00006400000c000b */
[----:B01----:R-:W-:Y:S01]  /*23f30*/  ENDCOLLECTIVE ;  /* 0x000000000000791b */ /* 0x003fe20003800000 */
.L_x_3083:
[----:B------:R-:W-:Y:S01]  /*23f40*/  MOV R13, R4 ;  /* 0x00000004000d7202 */ /* 0x000fe20000000f00 */
[----:B------:R-:W-:-:S07]  /*23f50*/  IMAD.MOV.U32 R5, RZ, RZ, R14 ;  /* 0x000000ffff057224 */ /* 0x000fce00078e000e */
[----:B------:R-:W-:Y:S05]  /*23f60*/  WARPSYNC.COLLECTIVE R15, `(.L_x_3084) ;  /* 0x000000000f087348 */ /* 0x000fea0003c00000 */
[----:B------:R0:W1:Y:S02]  /*23f70*/  SHFL.IDX P6, R14, R13, R12, R11 ;  /* 0x0000000c0d0e7389 */ /* 0x00006400000c000b */
[----:B01----:R-:W-:Y:S01]  /*23f80*/  ENDCOLLECTIVE ;  /* 0x000000000000791b */ /* 0x003fe20003800000 */
.L_x_3084:
[----:B------:R-:W-:Y:S01]  /*23f90*/  IMAD.MOV.U32 R4, RZ, RZ, R14 ;  /* 0x000000ffff047224 */ /* 0x000fe200078e000e */
[----:B------:R-:W-:Y:S06]  /*23fa0*/  BRA `(.L_x_3085) ;  /* 0xfffffe7c00187947 */ /* 0x000fec000383ffff */
.L_x_2821:
[----:B0-----:R0:W1:Y:S02]  /*23fb0*/  SYNCS.PHASECHK.TRANS64.TRYWAIT P0, [R2+URZ+0x2a800], R5 ;  /* 0x02a80005020075a7 */ /* 0x001064000800017f */
[----:B-1----:R-:W-:Y:S05]  /*23fc0*/  @!P0 NANOSLEEP.SYNCS 0x989680 ;  /* 0x009896800000895d */ /* 0x002fea0003900000 */
[----:B------:R-:W1:Y:S02]  /*23fd0*/  @!P0 SYNCS.PHASECHK.TRANS64 P0, [R2+URZ+0x2a800], R5 ;  /* 0x02a80005020085a7 */ /* 0x000e64000800007f */
[----:B-1----:R-:W-:Y:S05]  /*23fe0*/  @!P0 BRA `(.L_x_2821) ;  /* 0xfffffffc00f08947 */ /* 0x002fea000383ffff */
[----:B------:R-:W-:Y:S05]  /*23ff0*/  BRA `(.L_x_3086) ;  /* 0xfffffe8400287947 */ /* 0x000fea000383ffff */
.L_x_2845:
        /* <DEDUP_REMOVED lines=8> */
.L_x_3088:
[----:B------:R-:W-:Y:S05]  /*24080*/  BSYNC B1 ;  /* 0x0000000000017941 */ /* 0x000fea0003800000 */
.L_x_3087:
        /* <DEDUP_REMOVED lines=8> */
.L_x_3089:
[----:B------:R-:W-:Y:S01]  /*24110*/  MOV R13, R21 ;  /* 0x00000015000d7202 */ /* 0x000fe20000000f00 */
[----:B------:R-:W-:-:S07]  /*24120*/  IMAD.MOV.U32 R0, RZ, RZ, R14 ;  /* 0x000000ffff007224 */ /* 0x000fce00078e000e */
[----:B------:R-:W-:Y:S05]  /*24130*/  WARPSYNC.COLLECTIVE R15, `(.L_x_3090) ;  /* 0x000000000f087348 */ /* 0x000fea0003c00000 */
[----:B------:R0:W1:Y:S02]  /*24140*/  SHFL.IDX P6, R14, R13, R12, R11 ;  /* 0x0000000c0d0e7389 */ /* 0x00006400000c000b */
[----:B01----:R-:W-:Y:S01]  /*24150*/  ENDCOLLECTIVE ;  /* 0x000000000000791b */ /* 0x003fe20003800000 */
.L_x_3090:
[----:B------:R-:W-:Y:S01]  /*24160*/  MOV R13, R20 ;  /* 0x00000014000d7202 */ /* 0x000fe20000000f00 */
[----:B------:R-:W-:-:S07]  /*24170*/  IMAD.MOV.U32 R5, RZ, RZ, R14 ;  /* 0x000000ffff057224 */ /* 0x000fce00078e000e */
[----:B------:R-:W-:Y:S05]  /*24180*/  WARPSYNC.COLLECTIVE R15, `(.L_x_3091) ;  /* 0x000000000f087348 */ /* 0x000fea0003c00000 */
[----:B------:R0:W1:Y:S02]  /*24190*/  SHFL.IDX P6, R14, R13, R12, R11 ;  /* 0x0000000c0d0e7389 */ /* 0x00006400000c000b */
[----:B01----:R-:W-:Y:S01]  /*241a0*/  ENDCOLLECTIVE ;  /* 0x000000000000791b */ /* 0x003fe20003800000 */
.L_x_3091:
[----:B------:R-:W-:Y:S05]  /*241b0*/  BRA `(.L_x_3092) ;  /* 0xfffffea400f87947 */ /* 0x000fea000383ffff */
.L_x_2848:
[----:B------:R-:W-:Y:S01]  /*241c0*/  BSSY B1, `(.L_x_3093) ;  /* 0x0000008000017945 */ /* 0x000fe20003800000 */
[----:B------:R-:W-:Y:S01]  /*241d0*/  IMAD.MOV.U32 R13, RZ, RZ, R7 ;  /* 0x000000ffff0d7224 */ /* 0x000fe200078e0007 */
[----:B------:R-:W-:Y:S01]  /*241e0*/  MOV R12, 0x1 ;  /* 0x00000001000c7802 */ /* 0x000fe20000000f00 */
[----:B------:R-:W-:Y:S01]  /*241f0*/  IMAD.MOV.U32 R11, RZ, RZ, 0x1c1f ;  /* 0x00001c1fff0b7424 */ /* 0x000fe200078e00ff */
[----:B------:R-:W-:-:S07]  /*24200*/  MOV R15, 0xffffffff ;  /* 0xffffffff000f7802 */ /* 0x000fce0000000f00 */
[----:B0---4-:R-:W-:Y:S05]  /*24210*/  WARPSYNC.COLLECTIVE R15, `(.L_x_3094) ;  /* 0x000000000f087348 */ /* 0x011fea0003c00000 */
[----:B----4-:R1:W2:Y:S02]  /*24220*/  SHFL.IDX P6, R14, R13, R12, R11 ;  /* 0x0000000c0d0e7389 */ /* 0x0102a400000c000b */
[----:B012---:R-:W-:Y:S01]  /*24230*/  ENDCOLLECTIVE ;  /* 0x000000000000791b */ /* 0x007fe20003800000 */
.L_x_3094:
[----:B------:R-:W-:Y:S05]  /*24240*/  BSYNC B1 ;  /* 0x0000000000017941 */ /* 0x000fea0003800000 */
.L_x_3093:
        /* <DEDUP_REMOVED lines=8> */
.L_x_3095:
[----:B------:R-:W-:Y:S01]  /*242d0*/  IMAD.MOV.U32 R13, RZ, RZ, R21 ;  /* 0x000000ffff0d7224 */ /* 0x000fe200078e0015 */
[----:B------:R-:W-:-:S07]  /*242e0*/  MOV R0, R14 ;  /* 0x0000000e00007202 */ /* 0x000fce0000000f00 */
[----:B------:R-:W-:Y:S05]  /*242f0*/  WARPSYNC.COLLECTIVE R15, `(.L_x_3096) ;  /* 0x000000000f087348 */ /* 0x000fea0003c00000 */
[----:B------:R0:W1:Y:S02]  /*24300*/  SHFL.IDX P6, R14, R13, R12, R11 ;  /* 0x0000000c0d0e7389 */ /* 0x00006400000c000b */
[----:B01----:R-:W-:Y:S01]  /*24310*/  ENDCOLLECTIVE ;  /* 0x000000000000791b */ /* 0x003fe20003800000 */
.L_x_3096:
[----:B------:R-:W-:Y:S01]  /*24320*/  IMAD.MOV.U32 R13, RZ, RZ, R20 ;  /* 0x000000ffff0d7224 */ /* 0x000fe200078e0014 */
[----:B------:R-:W-:-:S07]  /*24330*/  MOV R21, R14 ;  /* 0x0000000e00157202 */ /* 0x000fce0000000f00 */
[----:B------:R-:W-:Y:S05]  /*24340*/  WARPSYNC.COLLECTIVE R15, `(.L_x_3097) ;  /* 0x000000000f087348 */ /* 0x000fea0003c00000 */
[----:B------:R0:W1:Y:S02]  /*24350*/  SHFL.IDX P6, R14, R13, R12, R11 ;  /* 0x0000000c0d0e7389 */ /* 0x00006400000c000b */
[----:B01----:R-:W-:Y:S01]  /*24360*/  ENDCOLLECTIVE ;  /* 0x000000000000791b */ /* 0x003fe20003800000 */
.L_x_3097:
[----:B------:R-:W-:Y:S01]  /*24370*/  MOV R20, R14 ;  /* 0x0000000e00147202 */ /* 0x000fe20000000f00 */
[----:B------:R-:W-:Y:S06]  /*24380*/  BRA `(.L_x_3098) ;  /* 0xfffffeac001c7947 */ /* 0x000fec000383ffff */
.L_x_2852:
[----:B0-----:R0:W1:Y:S02]  /*24390*/  SYNCS.PHASECHK.TRANS64.TRYWAIT P0, [R2+URZ+0x2a800], R21 ;  /* 0x02a80015020075a7 */ /* 0x001064000800017f */
[----:B-1----:R-:W-:Y:S05]  /*243a0*/  @!P0 NANOSLEEP.SYNCS 0x989680 ;  /* 0x009896800000895d */ /* 0x002fea0003900000 */
[----:B------:R-:W1:Y:S02]  /*243b0*/  @!P0 SYNCS.PHASECHK.TRANS64 P0, [R2+URZ+0x2a800], R21 ;  /* 0x02a80015020085a7 */ /* 0x000e64000800007f */
[----:B-1----:R-:W-:Y:S05]  /*243c0*/  @!P0 BRA `(.L_x_2852) ;  /* 0xfffffffc00f08947 */ /* 0x002fea000383ffff */
[----:B------:R-:W-:Y:S05]  /*243d0*/  BRA `(.L_x_3099) ;  /* 0xfffffeb000947947 */ /* 0x000fea000383ffff */
.L_x_2866:
[----:B-1----:R1:W2:Y:S02]  /*243e0*/  SYNCS.PHASECHK.TRANS64.TRYWAIT P1, [R0+URZ+0x2a830], R3 ;  /* 0x02a83003000075a7 */ /* 0x0022a4000802017f */
[----:B--2---:R-:W-:Y:S05]  /*243f0*/  @!P1 NANOSLEEP.SYNCS 0x989680 ;  /* 0x009896800000995d */ /* 0x004fea0003900000 */
[----:B------:R-:W2:Y:S02]  /*24400*/  @!P1 SYNCS.PHASECHK.TRANS64 P1, [R0+URZ+0x2a830], R3 ;  /* 0x02a83003000095a7 */ /* 0x000ea4000802007f */
[----:B--2---:R-:W-:Y:S05]  /*24410*/  @!P1 BRA `(.L_x_2866) ;  /* 0xfffffffc00f09947 */ /* 0x004fea000383ffff */
[----:B------:R-:W-:Y:S05]  /*24420*/  BRA `(.L_x_2865) ;  /* 0xfffffed800307947 */ /* 0x000fea000383ffff */
.L_x_2874:
[----:B-1----:R1:W2:Y:S02]  /*24430*/  SYNCS.PHASECHK.TRANS64.TRYWAIT P2, [R15+URZ+0x2a830], R10 ;  /* 0x02a8300a0f0075a7 */ /* 0x0022a4000804017f */
[----:B--2---:R-:W-:Y:S05]  /*24440*/  @!P2 NANOSLEEP.SYNCS 0x989680 ;  /* 0x009896800000a95d */ /* 0x004fea0003900000 */
[----:B------:R-:W2:Y:S02]  /*24450*/  @!P2 SYNCS.PHASECHK.TRANS64 P2, [R15+URZ+0x2a830], R10 ;  /* 0x02a8300a0f00a5a7 */ /* 0x000ea4000804007f */
[----:B--2---:R-:W-:Y:S05]  /*24460*/  @!P2 BRA `(.L_x_2874) ;  /* 0xfffffffc00f0a947 */ /* 0x004fea000383ffff */
[----:B------:R-:W-:Y:S05]  /*24470*/  BRA `(.L_x_2873) ;  /* 0xffffff00006c7947 */ /* 0x000fea000383ffff */
.L_x_2879:
[----:B-1----:R1:W2:Y:S02]  /*24480*/  SYNCS.PHASECHK.TRANS64.TRYWAIT P2, [R11+URZ+0x2a850], R3 ;  /* 0x02a850030b0075a7 */ /* 0x0022a4000804017f */
[----:B--2---:R-:W-:Y:S05]  /*24490*/  @!P2 NANOSLEEP.SYNCS 0x989680 ;  /* 0x009896800000a95d */ /* 0x004fea0003900000 */
[----:B------:R-:W2:Y:S02]  /*244a0*/  @!P2 SYNCS.PHASECHK.TRANS64 P2, [R11+URZ+0x2a850], R3 ;  /* 0x02a850030b00a5a7 */ /* 0x000ea4000804007f */
[----:B--2---:R-:W-:Y:S05]  /*244b0*/  @!P2 BRA `(.L_x_2879) ;  /* 0xfffffffc00f0a947 */ /* 0x004fea000383ffff */
[----:B------:R-:W-:Y:S05]  /*244c0*/  BRA `(.L_x_2878) ;  /* 0xffffff0c005c7947 */ /* 0x000fea000383ffff */
.L_x_2889:
[----:B-1----:R1:W2:Y:S02]  /*244d0*/  SYNCS.PHASECHK.TRANS64.TRYWAIT P1, [R10+URZ+0x2a830], R11 ;  /* 0x02a8300b0a0075a7 */ /* 0x0022a4000802017f */
[----:B--2---:R-:W-:Y:S05]  /*244e0*/  @!P1 NANOSLEEP.SYNCS 0x989680 ;  /* 0x009896800000995d */ /* 0x004fea0003900000 */
[----:B------:R-:W2:Y:S02]  /*244f0*/  @!P1 SYNCS.PHASECHK.TRANS64 P1, [R10+URZ+0x2a830], R11 ;  /* 0x02a8300b0a0095a7 */ /* 0x000ea4000802007f */
[----:B--2---:R-:W-:Y:S05]  /*24500*/  @!P1 BRA `(.L_x_2889) ;  /* 0xfffffffc00f09947 */ /* 0x004fea000383ffff */
[----:B------:R-:W-:Y:S05]  /*24510*/  BRA `(.L_x_2888) ;  /* 0xffffff2c00987947 */ /* 0x000fea000383ffff */
.L_x_2894:
[----:B-1----:R1:W2:Y:S02]  /*24520*/  SYNCS.PHASECHK.TRANS64.TRYWAIT P1, [R11+URZ+0x2a850], R8 ;  /* 0x02a850080b0075a7 */ /* 0x0022a4000802017f */
[----:B--2---:R-:W-:Y:S05]  /*24530*/  @!P1 NANOSLEEP.SYNCS 0x989680 ;  /* 0x009896800000995d */ /* 0x004fea0003900000 */
[----:B------:R-:W2:Y:S02]  /*24540*/  @!P1 SYNCS.PHASECHK.TRANS64 P1, [R11+URZ+0x2a850], R8 ;  /* 0x02a850080b0095a7 */ /* 0x000ea4000802007f */
[----:B--2---:R-:W-:Y:S05]  /*24550*/  @!P1 BRA `(.L_x_2894) ;  /* 0xfffffffc00f09947 */ /* 0x004fea000383ffff */
[----:B------:R-:W-:Y:S05]  /*24560*/  BRA `(.L_x_2893) ;  /* 0xffffff3800887947 */ /* 0x000fea000383ffff */
.L_x_2902:
[----:B-1----:R1:W2:Y:S02]  /*24570*/  SYNCS.PHASECHK.TRANS64.TRYWAIT P1, [R12+URZ+0x2a850], R3 ;  /* 0x02a850030c0075a7 */ /* 0x0022a4000802017f */
[----:B--2---:R-:W-:Y:S05]  /*24580*/  @!P1 NANOSLEEP.SYNCS 0x989680 ;  /* 0x009896800000995d */ /* 0x004fea0003900000 */
[----:B------:R-:W2:Y:S02]  /*24590*/  @!P1 SYNCS.PHASECHK.TRANS64 P1, [R12+URZ+0x2a850], R3 ;  /* 0x02a850030c0095a7 */ /* 0x000ea4000802007f */
[----:B--2---:R-:W-:Y:S05]  /*245a0*/  @!P1 BRA `(.L_x_2902) ;  /* 0xfffffffc00f09947 */ /* 0x004fea000383ffff */
[----:B------:R-:W-:Y:S05]  /*245b0*/  BRA `(.L_x_2901) ;  /* 0xffffff5400d47947 */ /* 0x000fea000383ffff */
.L_x_2939:
        /* <DEDUP_REMOVED lines=8> */
[----:B-1----:R-:W-:Y:S05]  /*24640*/  WARPSYNC.COLLECTIVE R15, `(.L_x_3101) ;  /* 0x000000000f087348 */ /* 0x002fea0003c00000 */
[----:B------:R0:W2:Y:S02]  /*24650*/  SHFL.IDX P6, R14, R13, R12, R11 ;  /* 0x0000000c0d0e7389 */ /* 0x0000a400000c000b */
[----:B012---:R-:W-:Y:S01]  /*24660*/  ENDCOLLECTIVE ;  /* 0x000000000000791b */ /* 0x007fe20003800000 */
.L_x_3101:
[----:B------:R-:W-:Y:S05]  /*24670*/  BSYNC B1 ;  /* 0x0000000000017941 */ /* 0x000fea0003800000 */
.L_x_3100:
[----:B------:R-:W-:Y:S05]  /*24680*/  BRA `(.L_x_3102) ;  /* 0xffffff9000f47947 */ /* 0x000fea000383ffff */
.L_x_2941:
[----:B------:R-:W-:Y:S01]  /*24690*/  BSSY B1, `(.L_x_3103) ;  /* 0x0000006000017945 */ /* 0x000fe20003800000 */
[----:B------:R-:W-:-:S07]  /*246a0*/  IMAD.MOV.U32 R15, RZ, RZ, -0x1 ;  /* 0xffffffffff0f7424 */ /* 0x000fce00078e00ff */
[----:B01----:R-:W-:Y:S05]  /*246b0*/  WARPSYNC.COLLECTIVE R15, `(.L_x_3104) ;  /* 0x000000000f0c7348 */ /* 0x003fea0003c00000 */
[----:B------:R-:W-:Y:S02]  /*246c0*/  ELECT P6, UR62, PT ;  /* 0x00000000003e782f */ /* 0x000fe400038c0000 */
[----:B------:R-:W-:Y:S01]  /*246d0*/  MOV R14, UR62 ;  /* 0x0000003e000e7c02 */ /* 0x000fe20008000f00 */
[----:B01----:R-:W-:Y:S10]  /*246e0*/  ENDCOLLECTIVE ;  /* 0x000000000000791b */ /* 0x003ff40003800000 */
.L_x_3104:
[----:B------:R-:W-:Y:S05]  /*246f0*/  BSYNC B1 ;  /* 0x0000000000017941 */ /* 0x000fea0003800000 */
.L_x_3103:
[----:B------:R-:W-:Y:S05]  /*24700*/  BRA `(.L_x_2940) ;  /* 0xffffff9000ec7947 */ /* 0x000fea000383ffff */
.L_x_2943:
[----:B0-----:R0:W2:Y:S02]  /*24710*/  SYNCS.PHASECHK.TRANS64.TRYWAIT P0, [R22+URZ+0x2a820], R7 ;  /* 0x02a82007160075a7 */ /* 0x0010a4000800017f */
[----:B--2---:R-:W-:Y:S05]  /*24720*/  @!P0 NANOSLEEP.SYNCS 0x989680 ;  /* 0x009896800000895d */ /* 0x004fea0003900000 */
[----:B------:R-:W2:Y:S02]  /*24730*/  @!P0 SYNCS.PHASECHK.TRANS64 P0, [R22+URZ+0x2a820], R7 ;  /* 0x02a82007160085a7 */ /* 0x000ea4000800007f */
[----:B--2---:R-:W-:Y:S05]  /*24740*/  @!P0 BRA `(.L_x_2943) ;  /* 0xfffffffc00f08947 */ /* 0x004fea000383ffff */
[----:B------:R-:W-:Y:S05]  /*24750*/  BRA `(.L_x_3105) ;  /* 0xffffff9000fc7947 */ /* 0x000fea000383ffff */
.L_x_2947:
[----:B-1----:R1:W2:Y:S02]  /*24760*/  SYNCS.PHASECHK.TRANS64.TRYWAIT P0, [R11+URZ+0x2a8a0], R10 ;  /* 0x02a8a00a0b0075a7 */ /* 0x0022a4000800017f */
[----:B--2---:R-:W-:Y:S05]  /*24770*/  @!P0 NANOSLEEP.SYNCS 0x989680 ;  /* 0x009896800000895d */ /* 0x004fea0003900000 */
[----:B------:R-:W2:Y:S02]  /*24780*/  @!P0 SYNCS.PHASECHK.TRANS64 P0, [R11+URZ+0x2a8a0], R10 ;  /* 0x02a8a00a0b0085a7 */ /* 0x000ea4000800007f */
[----:B--2---:R-:W-:Y:S05]  /*24790*/  @!P0 BRA `(.L_x_2947) ;  /* 0xfffffffc00f08947 */ /* 0x004fea000383ffff */
[----:B------:R-:W-:Y:S05]  /*247a0*/  BRA `(.L_x_3106) ;  /* 0xffffff9400147947 */ /* 0x000fea000383ffff */
.L_x_2954:
[----:B0-----:R0:W2:Y:S02]  /*247b0*/  SYNCS.PHASECHK.TRANS64.TRYWAIT P0, [R11+URZ+0x2a8c0], R10 ;  /* 0x02a8c00a0b0075a7 */ /* 0x0010a4000800017f */
[----:B--2---:R-:W-:Y:S05]  /*247c0*/  @!P0 NANOSLEEP.SYNCS 0x989680 ;  /* 0x009896800000895d */ /* 0x004fea0003900000 */
[----:B------:R-:W2:Y:S02]  /*247d0*/  @!P0 SYNCS.PHASECHK.TRANS64 P0, [R11+URZ+0x2a8c0], R10 ;  /* 0x02a8c00a0b0085a7 */ /* 0x000ea4000800007f */
[----:B--2---:R-:W-:Y:S05]  /*247e0*/  @!P0 BRA `(.L_x_2954) ;  /* 0xfffffffc00f08947 */ /* 0x004fea000383ffff */
[----:B------:R-:W-:Y:S05]  /*247f0*/  BRA `(.L_x_3107) ;  /* 0xffffff98000c7947 */ /* 0x000fea000383ffff */
.L_x_2962:
[----:B-1----:R1:W2:Y:S02]  /*24800*/  SYNCS.PHASECHK.TRANS64.TRYWAIT P1, [R10+URZ+0x2a8a0], R9 ;  /* 0x02a8a0090a0075a7 */ /* 0x0022a4000802017f */
[----:B--2---:R-:W-:Y:S05]  /*24810*/  @!P1 NANOSLEEP.SYNCS 0x989680 ;  /* 0x009896800000995d */ /* 0x004fea0003900000 */
[----:B------:R-:W2:Y:S02]  /*24820*/  @!P1 SYNCS.PHASECHK.TRANS64 P1, [R10+URZ+0x2a8a0], R9 ;  /* 0x02a8a0090a0095a7 */ /* 0x000ea4000802007f */
[----:B--2---:R-:W-:Y:S05]  /*24830*/  @!P1 BRA `(.L_x_2962) ;  /* 0xfffffffc00f09947 */ /* 0x004fea000383ffff */
[----:B------:R-:W-:Y:S05]  /*24840*/  BRA `(.L_x_3108) ;  /* 0xffffff9c00087947 */ /* 0x000fea000383ffff */
.L_x_2969:
[----:B0-----:R0:W2:Y:S02]  /*24850*/  SYNCS.PHASECHK.TRANS64.TRYWAIT P1, [R10+URZ+0x2a8c0], R9 ;  /* 0x02a8c0090a0075a7 */ /* 0x0010a4000802017f */
[----:B--2---:R-:W-:Y:S05]  /*24860*/  @!P1 NANOSLEEP.SYNCS 0x989680 ;  /* 0x009896800000995d */ /* 0x004fea0003900000 */
[----:B------:R-:W2:Y:S02]  /*24870*/  @!P1 SYNCS.PHASECHK.TRANS64 P1, [R10+URZ+0x2a8c0], R9 ;  /* 0x02a8c0090a0095a7 */ /* 0x000ea4000802007f */
[----:B--2---:R-:W-:Y:S05]  /*24880*/  @!P1 BRA `(.L_x_2969) ;  /* 0xfffffffc00f09947 */ /* 0x004fea000383ffff */
[----:B------:R-:W-:Y:S05]  /*24890*/  BRA `(.L_x_3109) ;  /* 0xffffff9c00fc7947 */ /* 0x000fea000383ffff */
.L_x_2983:
        /* <DEDUP_REMOVED lines=11> */
.L_x_3111:
[----:B------:R-:W-:Y:S05]  /*24950*/  BSYNC B0 ;  /* 0x0000000000007941 */ /* 0x000fea0003800000 */
.L_x_3110:
[----:B------:R-:W-:Y:S05]  /*24960*/  BRA `(.L_x_3112) ;  /* 0xffffffac003c7947 */ /* 0x000fea000383ffff */
.L_x_2986:
[----:B0-----:R0:W1:Y:S02]  /*24970*/  SYNCS.PHASECHK.TRANS64.TRYWAIT P0, [R7+URZ+0x2a840], R2 ;  /* 0x02a84002070075a7 */ /* 0x001064000800017f */
[----:B-1----:R-:W-:Y:S05]  /*24980*/  @!P0 NANOSLEEP.SYNCS 0x989680 ;  /* 0x009896800000895d */ /* 0x002fea0003900000 */
[----:B------:R-:W1:Y:S02]  /*24990*/  @!P0 SYNCS.PHASECHK.TRANS64 P0, [R7+URZ+0x2a840], R2 ;  /* 0x02a84002070085a7 */ /* 0x000e64000800007f */
[----:B-1----:R-:W-:Y:S05]  /*249a0*/  @!P0 BRA `(.L_x_2986) ;  /* 0xfffffffc00f08947 */ /* 0x002fea000383ffff */
[----:B------:R-:W-:Y:S05]  /*249b0*/  BRA `(.L_x_3113) ;  /* 0xffffffac00987947 */ /* 0x000fea000383ffff */
.L_x_2987:
        /* <DEDUP_REMOVED lines=8> */
.L_x_3115:
[----:B------:R-:W-:Y:S05]  /*24a40*/  BSYNC B0 ;  /* 0x0000000000007941 */ /* 0x000fea0003800000 */
.L_x_3114:
        /* <DEDUP_REMOVED lines=9> */
.L_x_3116:
[----:B------:R-:W-:Y:S01]  /*24ae0*/  MOV R13, R0 ;  /* 0x00000000000d7202 */ /* 0x000fe20000000f00 */
[----:B------:R-:W-:Y:S02]  /*24af0*/  IMAD.MOV.U32 R12, RZ, RZ, 0x1 ;  /* 0x00000001ff0c7424 */ /* 0x000fe400078e00ff */
[----:B------:R-:W-:-:S07]  /*24b00*/  IMAD.MOV.U32 R3, RZ, RZ, R14 ;  /* 0x000000ffff037224 */ /* 0x000fce00078e000e */
[----:B------:R-:W-:Y:S05]  /*24b10*/  WARPSYNC.COLLECTIVE R15, `(.L_x_3117) ;  /* 0x000000000f087348 */ /* 0x000fea0003c00000 */
[----:B------:R0:W1:Y:S02]  /*24b20*/  SHFL.IDX P6, R14, R13, R12, R11 ;  /* 0x0000000c0d0e7389 */ /* 0x00006400000c000b */
[----:B01----:R-:W-:Y:S01]  /*24b30*/  ENDCOLLECTIVE ;  /* 0x000000000000791b */ /* 0x003fe20003800000 */
.L_x_3117:
        /* <DEDUP_REMOVED lines=17> */
.L_x_3118:
[----:B------:R-:W-:Y:S01]  /*24c50*/  @P1 LEA R8, R5, R22, 0x1 ;  /* 0x0000001605081211 */ /* 0x000fe200078e08ff */
[----:B------:R-:W-:Y:S01]  /*24c60*/  IMAD.MOV.U32 R13, RZ, RZ, R0 ;  /* 0x000000ffff0d7224 */ /* 0x000fe200078e0000 */
[----:B------:R-:W-:Y:S02]  /*24c70*/  MOV R12, 0x2 ;  /* 0x00000002000c7802 */ /* 0x000fe40000000f00 */
[----:B------:R-:W-:-:S07]  /*24c80*/  MOV R3, R14 ;  /* 0x0000000e00037202 */ /* 0x000fce0000000f00 */
[----:B------:R-:W-:Y:S05]  /*24c90*/  WARPSYNC.COLLECTIVE R15, `(.L_x_3119) ;  /* 0x000000000f087348 */ /* 0x000fea0003c00000 */
[----:B------:R0:W1:Y:S02]  /*24ca0*/  SHFL.IDX P6, R14, R13, R12, R11 ;  /* 0x0000000c0d0e7389 */ /* 0x00006400000c000b */
[----:B01----:R-:W-:Y:S01]  /*24cb0*/  ENDCOLLECTIVE ;  /* 0x000000000000791b */ /* 0x003fe20003800000 */
.L_x_3119:
        /* <DEDUP_REMOVED lines=17> */
.L_x_3120:
[----:B------:R-:W-:Y:S01]  /*24dd0*/  @P1 IMAD R8, R5, 0x2, R22 ;  /* 0x0000000205081824 */ /* 0x000fe200078e0216 */
[----:B------:R-:W-:Y:S01]  /*24de0*/  MOV R13, R0 ;  /* 0x00000000000d7202 */ /* 0x000fe20000000f00 */
[----:B------:R-:W-:Y:S02]  /*24df0*/  IMAD.MOV.U32 R12, RZ, RZ, 0x3 ;  /* 0x00000003ff0c7424 */ /* 0x000fe400078e00ff */
[----:B------:R-:W-:-:S07]  /*24e00*/  IMAD.MOV.U32 R3, RZ, RZ, R14 ;  /* 0x000000ffff037224 */ /* 0x000fce00078e000e */
[----:B------:R-:W-:Y:S05]  /*24e10*/  WARPSYNC.COLLECTIVE R15, `(.L_x_3121) ;  /* 0x000000000f087348 */ /* 0x000fea0003c00000 */
[----:B------:R0:W1:Y:S02]  /*24e20*/  SHFL.IDX P6, R14, R13, R12, R11 ;  /* 0x0000000c0d0e7389 */ /* 0x00006400000c000b */
[----:B01----:R-:W-:Y:S01]  /*24e30*/  ENDCOLLECTIVE ;  /* 0x000000000000791b */ /* 0x003fe20003800000 */
.L_x_3121:
        /* <DEDUP_REMOVED lines=17> */
.L_x_3122:
[----:B------:R-:W-:Y:S01]  /*24f50*/  @P1 LEA R8, R5, R22, 0x1 ;  /* 0x0000001605081211 */ /* 0x000fe200078e08ff */
[----:B------:R-:W-:Y:S01]  /*24f60*/  IMAD.MOV.U32 R13, RZ, RZ, R0 ;  /* 0x000000ffff0d7224 */ /* 0x000fe200078e0000 */
[----:B------:R-:W-:Y:S02]  /*24f70*/  MOV R12, 0x4 ;  /* 0x00000004000c7802 */ /* 0x000fe40000000f00 */
[----:B------:R-:W-:-:S07]  /*24f80*/  MOV R3, R14 ;  /* 0x0000000e00037202 */ /* 0x000fce0000000f00 */
[----:B------:R-:W-:Y:S05]  /*24f90*/  WARPSYNC.COLLECTIVE R15, `(.L_x_3123) ;  /* 0x000000000f087348 */ /* 0x000fea0003c00000 */
[----:B------:R0:W1:Y:S02]  /*24fa0*/  SHFL.IDX P6, R14, R13, R12, R11 ;  /* 0x0000000c0d0e7389 */ /* 0x00006400000c000b */
[----:B01----:R-:W-:Y:S01]  /*24fb0*/  ENDCOLLECTIVE ;  /* 0x000000000000791b */ /* 0x003fe20003800000 */
.L_x_3123:
        /* <DEDUP_REMOVED lines=17> */
.L_x_3124:
[----:B------:R-:W-:Y:S01]  /*250d0*/  @P1 IMAD R8, R5, 0x2, R22 ;  /* 0x0000000205081824 */ /* 0x000fe200078e0216 */
[----:B------:R-:W-:Y:S01]  /*250e0*/  MOV R13, R0 ;  /* 0x00000000000d7202 */ /* 0x000fe20000000f00 */
[----:B------:R-:W-:Y:S02]  /*250f0*/  IMAD.MOV.U32 R12, RZ, RZ, 0x5 ;  /* 0x00000005ff0c7424 */ /* 0x000fe400078e00ff */
[----:B------:R-:W-:-:S07]  /*25100*/  IMAD.MOV.U32 R3, RZ, RZ, R14 ;  /* 0x000000ffff037224 */ /* 0x000fce00078e000e */
[----:B------:R-:W-:Y:S05]  /*25110*/  WARPSYNC.COLLECTIVE R15, `(.L_x_3125) ;  /* 0x000000000f087348 */ /* 0x000fea0003c00000 */
[----:B------:R0:W1:Y:S02]  /*25120*/  SHFL.IDX P6, R14, R13, R12, R11 ;  /* 0x0000000c0d0e7389 */ /* 0x00006400000c000b */
[----:B01----:R-:W-:Y:S01]  /*25130*/  ENDCOLLECTIVE ;  /* 0x000000000000791b */ /* 0x003fe20003800000 */
.L_x_3125:
        /* <DEDUP_REMOVED lines=14> */
.L_x_3126:
[----:B------:R-:W-:Y:S01]  /*25220*/  @!PT LDS RZ, [RZ] ;  /* 0x00000000fffff984 */ /* 0x000fe20000000800 */
[----:B------:R-:W-:Y:S01]  /*25230*/  @!PT LDS RZ, [RZ] ;  /* 0x00000000fffff984 */ /* 0x000fe20000000800 */
[----:B------:R-:W-:Y:S01]  /*25240*/  @!PT LDS RZ, [RZ] ;  /* 0x00000000fffff984 */ /* 0x000fe20000000800 */
[----:B------:R-:W-:Y:S04]  /*25250*/  @P1 LDGSTS.E.BYPASS.LTC128B.128 [R8+0x1d400], desc[UR60][R2.64+0x80], !P3 ;  /* 0x1d40008002081fae */ /* 0x000fe8000d901d7c */
[----:B------:R0:W-:Y:S02]  /*25260*/  @P1 LDGSTS.E.BYPASS.LTC128B.128 [R8+0x20400], desc[UR60][R2.64+0x100], !P2 ;  /* 0x2040010002081fae */ /* 0x0001e4000d101d7c */
[----:B0-----:R-:W-:Y:S01]  /*25270*/  MOV R2, R14 ;  /* 0x0000000e00027202 */ /* 0x001fe20000000f00 */
[----:B------:R-:W-:Y:S06]  /*25280*/  BRA `(.L_x_3127) ;  /* 0xffffffa800e87947 */ /* 0x000fec000383ffff */
.L_x_2992:
[----:B------:R-:W-:Y:S01]  /*25290*/  IMAD.MOV.U32 R13, RZ, RZ, R4 ;  /* 0x000000ffff0d7224 */ /* 0x000fe200078e0004 */
[----:B------:R-:W-:Y:S01]  /*252a0*/  MOV R12, RZ ;  /* 0x000000ff000c7202 */ /* 0x000fe20000000f00 */
[----:B------:R-:W-:Y:S01]  /*252b0*/  IMAD.MOV.U32 R11, RZ, RZ, 0x181f ;  /* 0x0000181fff0b7424 */ /* 0x000fe200078e00ff */
[----:B------:R-:W-:Y:S01]  /*252c0*/  MOV R15, 0xffffffff ;  /* 0xffffffff000f7802 */ /* 0x000fe20000000f00 */
[----:B-----5:R-:W-:Y:S01]  /*252d0*/  IMAD R5, R10, R7, RZ ;  /* 0x000000070a057224 */ /* 0x020fe200078e02ff */
[----:B------:R-:W-:-:S07]  /*252e0*/  LEA R17, R17, R9, 0x7 ;  /* 0x0000000911117211 */ /* 0x000fce00078e38ff */
[----:B------:R-:W-:Y:S05]  /*252f0*/  WARPSYNC.COLLECTIVE R15, `(.L_x_3128) ;  /* 0x000000000f087348 */ /* 0x000fea0003c00000 */
[----:B------:R0:W1:Y:S02]  /*25300*/  SHFL.IDX P6, R14, R13, R12, R11 ;  /* 0x0000000c0d0e7389 */ /* 0x00006400000c000b */
[----:B01----:R-:W-:Y:S01]  /*25310*/  ENDCOLLECTIVE ;  /* 0x000000000000791b */ /* 0x003fe20003800000 */
.L_x_3128:
[----:B------:R-:W-:Y:S02]  /*25320*/  ISETP.GE.AND P1, PT, R17, R5, PT ;  /* 0x000000051100720c */ /* 0x000fe40003f26270 */
[----:B------:R-:W-:Y:S01]  /*25330*/  MOV R13, R0 ;  /* 0x00000000000d7202 */ /* 0x000fe20000000f00 */
[----:B------:R-:W-:-:S10]  /*25340*/  IMAD.MOV.U32 R2, RZ, RZ, R14 ;  /* 0x000000ffff027224 */ /* 0x000fd400078e000e */
[----:B------:R-:W-:Y:S05]  /*25350*/  WARPSYNC.COLLECTIVE R15, `(.L_x_3129) ;  /* 0x000000000f087348 */ /* 0x000fea0003c00000 */
[----:B------:R0:W1:Y:S02]  /*25360*/  SHFL.IDX P6, R14, R13, R12, R11 ;  /* 0x0000000c0d0e7389 */ /* 0x00006400000c000b */
[----:B01----:R-:W-:Y:S01]  /*25370*/  ENDCOLLECTIVE ;  /* 0x000000000000791b */ /* 0x003fe20003800000 */
.L_x_3129:
[----:B------:R-:W-:Y:S01]  /*25380*/  MOV R13, R4 ;  /* 0x00000004000d7202 */ /* 0x000fe20000000f00 */
[----:B------:R-:W-:Y:S02]  /*25390*/  IMAD.MOV.U32 R12, RZ, RZ, 0x1 ;  /* 0x00000001ff0c7424 */ /* 0x000fe400078e00ff */
[----:B------:R-:W-:-:S07]  /*253a0*/  IMAD.MOV.U32 R3, RZ, RZ, R14 ;  /* 0x000000ffff037224 */ /* 0x000fce00078e000e */
[----:B------:R-:W-:Y:S05]  /*253b0*/  WARPSYNC.COLLECTIVE R15, `(.L_x_3130) ;  /* 0x000000000f087348 */ /* 0x000fea0003c00000 */
[----:B------:R0:W1:Y:S02]  /*253c0*/  SHFL.IDX P6, R14, R13, R12, R11 ;  /* 0x0000000c0d0e7389 */ /* 0x00006400000c000b */
[----:B01----:R-:W-:Y:S01]  /*253d0*/  ENDCOLLECTIVE ;  /* 0x000000000000791b */ /* 0x003fe20003800000 */
.L_x_3130:
        /* <DEDUP_REMOVED lines=16> */
.L_x_3131:
[----:B------:R-:W-:Y:S01]  /*254e0*/  IMAD.MOV.U32 R13, RZ, RZ, R4 ;  /* 0x000000ffff0d7224 */ /* 0x000fe200078e0004 */
[----:B------:R-:W-:Y:S02]  /*254f0*/  MOV R12, 0x2 ;  /* 0x00000002000c7802 */ /* 0x000fe40000000f00 */
[----:B------:R-:W-:-:S07]  /*25500*/  MOV R3, R14 ;  /* 0x0000000e00037202 */ /* 0x000fce0000000f00 */
[----:B------:R-:W-:Y:S05]  /*25510*/  WARPSYNC.COLLECTIVE R15, `(.L_x_3132) ;  /* 0x000000000f087348 */ /* 0x000fea0003c00000 */
[----:B------:R0:W1:Y:S02]  /*25520*/  SHFL.IDX P6, R14, R13, R12, R11 ;  /* 0x0000000c0d0e7389 */ /* 0x00006400000c000b */
[----:B01----:R-:W-:Y:S01]  /*25530*/  ENDCOLLECTIVE ;  /* 0x000000000000791b */ /* 0x003fe20003800000 */
.L_x_3132:
        /* <DEDUP_REMOVED lines=17> */
.L_x_3133:
[----:B------:R-:W-:Y:S01]  /*25650*/  MOV R13, R4 ;  /* 0x00000004000d7202 */ /* 0x000fe20000000f00 */
[----:B------:R-:W-:Y:S02]  /*25660*/  IMAD.MOV.U32 R12, RZ, RZ, 0x3 ;  /* 0x00000003ff0c7424 */ /* 0x000fe400078e00ff */
[----:B------:R-:W-:-:S07]  /*25670*/  IMAD.MOV.U32 R3, RZ, RZ, R14 ;  /* 0x000000ffff037224 */ /* 0x000fce00078e000e */
[----:B------:R-:W-:Y:S05]  /*25680*/  WARPSYNC.COLLECTIVE R15, `(.L_x_3134) ;  /* 0x000000000f087348 */ /* 0x000fea0003c00000 */
[----:B------:R0:W1:Y:S02]  /*25690*/  SHFL.IDX P6, R14, R13, R12, R11 ;  /* 0x0000000c0d0e7389 */ /* 0x00006400000c000b */
[----:B01----:R-:W-:Y:S01]  /*256a0*/  ENDCOLLECTIVE ;  /* 0x000000000000791b */ /* 0x003fe20003800000 */
.L_x_3134:
        /* <DEDUP_REMOVED lines=17> */
.L_x_3135:
[----:B------:R-:W-:Y:S01]  /*257c0*/  IMAD.MOV.U32 R13, RZ, RZ, R4 ;  /* 0x000000ffff0d7224 */ /* 0x000fe200078e0004 */
[----:B------:R-:W-:Y:S02]  /*257d0*/  MOV R12, 0x4 ;  /* 0x00000004000c7802 */ /* 0x000fe40000000f00 */
[----:B------:R-:W-:-:S07]  /*257e0*/  MOV R3, R14 ;  /* 0x0000000e00037202 */ /* 0x000fce0000000f00 */
[----:B------:R-:W-:Y:S05]  /*257f0*/  WARPSYNC.COLLECTIVE R15, `(.L_x_3136) ;  /* 0x000000000f087348 */ /* 0x000fea0003c00000 */
[----:B------:R0:W1:Y:S02]  /*25800*/  SHFL.IDX P6, R14, R13, R12, R11 ;  /* 0x0000000c0d0e7389 */ /* 0x00006400000c000b */
[----:B01----:R-:W-:Y:S01]  /*25810*/  ENDCOLLECTIVE ;  /* 0x000000000000791b */ /* 0x003fe20003800000 */
.L_x_3136:
        /* <DEDUP_REMOVED lines=17> */
.L_x_3137:
[----:B------:R-:W-:Y:S01]  /*25930*/  MOV R13, R4 ;  /* 0x00000004000d7202 */ /* 0x000fe20000000f00 */
[----:B------:R-:W-:Y:S02]  /*25940*/  IMAD.MOV.U32 R12, RZ, RZ, 0x5 ;  /* 0x00000005ff0c7424 */ /* 0x000fe400078e00ff */
[----:B------:R-:W-:-:S07]  /*25950*/  IMAD.MOV.U32 R3, RZ, RZ, R14 ;  /* 0x000000ffff037224 */ /* 0x000fce00078e000e */
[----:B------:R-:W-:Y:S05]  /*25960*/  WARPSYNC.COLLECTIVE R15, `(.L_x_3138) ;  /* 0x000000000f087348 */ /* 0x000fea0003c00000 */
[----:B------:R0:W1:Y:S02]  /*25970*/  SHFL.IDX P6, R14, R13, R12, R11 ;  /* 0x0000000c0d0e7389 */ /* 0x00006400000c000b */
[----:B01----:R-:W-:Y:S01]  /*25980*/  ENDCOLLECTIVE ;  /* 0x000000000000791b */ /* 0x003fe20003800000 */
.L_x_3138:
        /* <DEDUP_REMOVED lines=17> */
.L_x_3139:
[----:B------:R-:W-:Y:S01]  /*25aa0*/  IMAD.MOV.U32 R13, RZ, RZ, R4 ;  /* 0x000000ffff0d7224 */ /* 0x000fe200078e0004 */
[----:B------:R-:W-:Y:S02]  /*25ab0*/  MOV R12, 0x6 ;  /* 0x00000006000c7802 */ /* 0x000fe40000000f00 */
[----:B------:R-:W-:-:S07]  /*25ac0*/  MOV R3, R14 ;  /* 0x0000000e00037202 */ /* 0x000fce0000000f00 */
[----:B------:R-:W-:Y:S05]  /*25ad0*/  WARPSYNC.COLLECTIVE R15, `(.L_x_3140) ;  /* 0x000000000f087348 */ /* 0x000fea0003c00000 */
[----:B------:R0:W1:Y:S02]  /*25ae0*/  SHFL.IDX P6, R14, R13, R12, R11 ;  /* 0x0000000c0d0e7389 */ /* 0x00006400000c000b */
[----:B01----:R-:W-:Y:S01]  /*25af0*/  ENDCOLLECTIVE ;  /* 0x000000000000791b */ /* 0x003fe20003800000 */
.L_x_3140:
        /* <DEDUP_REMOVED lines=17> */
.L_x_3141:
[----:B------:R-:W-:Y:S01]  /*25c10*/  IMAD.MOV.U32 R13, RZ, RZ, R4 ;  /* 0x000000ffff0d7224 */ /* 0x000fe200078e0004 */
[----:B------:R-:W-:Y:S01]  /*25c20*/  MOV R12, 0x7 ;  /* 0x00000007000c7802 */ /* 0x000fe20000000f00 */
[----:B------:R-:W-:-:S07]  /*25c30*/  IMAD.MOV.U32 R3, RZ, RZ, R14 ;  /* 0x000000ffff037224 */ /* 0x000fce00078e000e */
[----:B------:R-:W-:Y:S05]  /*25c40*/  WARPSYNC.COLLECTIVE R15, `(.L_x_3142) ;  /* 0x000000000f087348 */ /* 0x000fea0003c00000 */
[----:B------:R0:W1:Y:S02]  /*25c50*/  SHFL.IDX P6, R14, R13, R12, R11 ;  /* 0x0000000c0d0e7389 */ /* 0x00006400000c000b */
[----:B01----:R-:W-:Y:S01]  /*25c60*/  ENDCOLLECTIVE ;  /* 0x000000000000791b */ /* 0x003fe20003800000 */
.L_x_3142:
        /* <DEDUP_REMOVED lines=15> */
.L_x_3143:
[----:B------:R-:W-:Y:S05]  /*25d60*/  BRA `(.L_x_3144) ;  /* 0xffffffac00547947 */ /* 0x000fea000383ffff */
.L_x_2997:
[----:B0-----:R0:W1:Y:S02]  /*25d70*/  SYNCS.PHASECHK.TRANS64.TRYWAIT P0, [R22+URZ+0x2a820], R3 ;  /* 0x02a82003160075a7 */ /* 0x001064000800017f */
[----:B-1----:R-:W-:Y:S05]  /*25d80*/  @!P0 NANOSLEEP.SYNCS 0x989680 ;  /* 0x009896800000895d */ /* 0x002fea0003900000 */
[----:B------:R-:W1:Y:S02]  /*25d90*/  @!P0 SYNCS.PHASECHK.TRANS64 P0, [R22+URZ+0x2a820], R3 ;  /* 0x02a82003160085a7 */ /* 0x000e64000800007f */
[----:B-1----:R-:W-:Y:S05]  /*25da0*/  @!P0 BRA `(.L_x_2997) ;  /* 0xfffffffc00f08947 */ /* 0x002fea000383ffff */
[----:B------:R-:W-:Y:S05]  /*25db0*/  BRA `(.L_x_3145) ;  /* 0xffffffac00c47947 */ /* 0x000fea000383ffff */
.L_x_3002:
[----:B0-----:R0:W1:Y:S02]  /*25dc0*/  SYNCS.PHASECHK.TRANS64.TRYWAIT P0, [R5+URZ+0x2a840], R0 ;  /* 0x02a84000050075a7 */ /* 0x001064000800017f */
[----:B-1----:R-:W-:Y:S05]  /*25dd0*/  @!P0 NANOSLEEP.SYNCS 0x989680 ;  /* 0x009896800000895d */ /* 0x002fea0003900000 */
[----:B------:R-:W1:Y:S02]  /*25de0*/  @!P0 SYNCS.PHASECHK.TRANS64 P0, [R5+URZ+0x2a840], R0 ;  /* 0x02a84000050085a7 */ /* 0x000e64000800007f */
[----:B-1----:R-:W-:Y:S05]  /*25df0*/  @!P0 BRA `(.L_x_3002) ;  /* 0xfffffffc00f08947 */ /* 0x002fea000383ffff */
[----:B------:R-:W-:Y:S05]  /*25e00*/  BRA `(.L_x_3146) ;  /* 0xffffffb0008c7947 */ /* 0x000fea000383ffff */
.L_x_3003:
        /* <DEDUP_REMOVED lines=8> */
.L_x_3148:
[----:B------:R-:W-:Y:S05]  /*25e90*/  BSYNC B1 ;  /* 0x0000000000017941 */ /* 0x000fea0003800000 */
.L_x_3147:
        /* <DEDUP_REMOVED lines=10> */
.L_x_3149:
[----:B------:R-:W-:Y:S01]  /*25f40*/  IMAD.MOV.U32 R13, RZ, RZ, R8 ;  /* 0x000000ffff0d7224 */ /* 0x000fe200078e0008 */
[----:B------:R-:W-:Y:S01]  /*25f50*/  MOV R12, 0x1 ;  /* 0x00000001000c7802 */ /* 0x000fe20000000f00 */
[----:B------:R-:W-:Y:S02]  /*25f60*/  IMAD.SHL.U32 R35, R35, 0x8, RZ ;  /* 0x0000000823237824 */ /* 0x000fe400078e00ff */
[----:B------:R-:W-:-:S07]  /*25f70*/  IMAD.MOV.U32 R2, RZ, RZ, R14 ;  /* 0x000000ffff027224 */ /* 0x000fce00078e000e */
[----:B------:R-:W-:Y:S05]  /*25f80*/  WARPSYNC.COLLECTIVE R15, `(.L_x_3150) ;  /* 0x000000000f087348 */ /* 0x000fea0003c00000 */
[----:B------:R0:W1:Y:S02]  /*25f90*/  SHFL.IDX P6, R14, R13, R12, R11 ;  /* 0x0000000c0d0e7389 */ /* 0x00006400000c000b */
[----:B01----:R-:W-:Y:S01]  /*25fa0*/  ENDCOLLECTIVE ;  /* 0x000000000000791b */ /* 0x003fe20003800000 */
.L_x_3150:
        /* <DEDUP_REMOVED lines=15> */
.L_x_3151:
[----:B------:R-:W-:Y:S01]  /*260a0*/  IMAD.MOV.U32 R13, RZ, RZ, R8 ;  /* 0x000000ffff0d7224 */ /* 0x000fe200078e0008 */
[----:B------:R-:W-:Y:S01]  /*260b0*/  MOV R12, 0x2 ;  /* 0x00000002000c7802 */ /* 0x000fe20000000f00 */
[----:B------:R-:W-:-:S07]  /*260c0*/  IMAD.MOV.U32 R2, RZ, RZ, R14 ;  /* 0x000000ffff027224 */ /* 0x000fce00078e000e */
[----:B------:R-:W-:Y:S05]  /*260d0*/  WARPSYNC.COLLECTIVE R15, `(.L_x_3152) ;  /* 0x000000000f087348 */ /* 0x000fea0003c00000 */
[----:B------:R0:W1:Y:S02]  /*260e0*/  SHFL.IDX P6, R14, R13, R12, R11 ;  /* 0x0000000c0d0e7389 */ /* 0x00006400000c000b */
[----:B01----:R-:W-:Y:S01]  /*260f0*/  ENDCOLLECTIVE ;  /* 0x000000000000791b */ /* 0x003fe20003800000 */
.L_x_3152:
        /* <DEDUP_REMOVED lines=13> */
.L_x_3153:
[----:B------:R-:W-:Y:S01]  /*261d0*/  IMAD.MOV.U32 R13, RZ, RZ, R8 ;  /* 0x000000ffff0d7224 */ /* 0x000fe200078e0008 */
[----:B------:R-:W-:Y:S01]  /*261e0*/  MOV R12, 0x3 ;  /* 0x00000003000c7802 */ /* 0x000fe20000000f00 */
[----:B------:R-:W-:-:S07]  /*261f0*/  IMAD.MOV.U32 R2, RZ, RZ, R14 ;  /* 0x000000ffff027224 */ /* 0x000fce00078e000e */
[----:B------:R-:W-:Y:S05]  /*26200*/  WARPSYNC.COLLECTIVE R15, `(.L_x_3154) ;  /* 0x000000000f087348 */ /* 0x000fea0003c00000 */
[----:B------:R0:W1:Y:S02]  /*26210*/  SHFL.IDX P6, R14, R13, R12, R11 ;  /* 0x0000000c0d0e7389 */ /* 0x00006400000c000b */
[----:B01----:R-:W-:Y:S01]  /*26220*/  ENDCOLLECTIVE ;  /* 0x000000000000791b */ /* 0x003fe20003800000 */
.L_x_3154:
        /* <DEDUP_REMOVED lines=13> */
.L_x_3155:
[----:B------:R-:W-:Y:S01]  /*26300*/  IMAD.MOV.U32 R13, RZ, RZ, R8 ;  /* 0x000000ffff0d7224 */ /* 0x000fe200078e0008 */
[----:B------:R-:W-:Y:S01]  /*26310*/  MOV R12, 0x4 ;  /* 0x00000004000c7802 */ /* 0x000fe20000000f00 */
[----:B------:R-:W-:-:S07]  /*26320*/  IMAD.MOV.U32 R2, RZ, RZ, R14 ;  /* 0x000000ffff027224 */ /* 0x000fce00078e000e */
[----:B------:R-:W-:Y:S05]  /*26330*/  WARPSYNC.COLLECTIVE R15, `(.L_x_3156) ;  /* 0x000000000f087348 */ /* 0x000fea0003c00000 */
[----:B------:R0:W1:Y:S02]  /*26340*/  SHFL.IDX P6, R14, R13, R12, R11 ;  /* 0x0000000c0d0e7389 */ /* 0x00006400000c000b */
[----:B01----:R-:W-:Y:S01]  /*26350*/  ENDCOLLECTIVE ;  /* 0x000000000000791b */ /* 0x003fe20003800000 */
.L_x_3156:
        /* <DEDUP_REMOVED lines=13> */
.L_x_3157:
[----:B------:R-:W-:Y:S01]  /*26430*/  IMAD.MOV.U32 R13, RZ, RZ, R8 ;  /* 0x000000ffff0d7224 */ /* 0x000fe200078e0008 */
[----:B------:R-:W-:Y:S01]  /*26440*/  MOV R12, 0x5 ;  /* 0x00000005000c7802 */ /* 0x000fe20000000f00 */
[----:B------:R-:W-:-:S07]  /*26450*/  IMAD.MOV.U32 R2, RZ, RZ, R14 ;  /* 0x000000ffff027224 */ /* 0x000fce00078e000e */
[----:B------:R-:W-:Y:S05]  /*26460*/  WARPSYNC.COLLECTIVE R15, `(.L_x_3158) ;  /* 0x000000000f087348 */ /* 0x000fea0003c00000 */
[----:B------:R0:W1:Y:S02]  /*26470*/  SHFL.IDX P6, R14, R13, R12, R11 ;  /* 0x0000000c0d0e7389 */ /* 0x00006400000c000b */
[----:B01----:R-:W-:Y:S01]  /*26480*/  ENDCOLLECTIVE ;  /* 0x000000000000791b */ /* 0x003fe20003800000 */
.L_x_3158:
        /* <DEDUP_REMOVED lines=13> */
.L_x_3159:
[----:B------:R-:W-:Y:S01]  /*26560*/  IMAD.MOV.U32 R2, RZ, RZ, R14 ;  /* 0x000000ffff027224 */ /* 0x000fe200078e000e */
[----:B------:R-:W-:Y:S06]  /*26570*/  BRA `(.L_x_3160) ;  /* 0xffffffac00c47947 */ /* 0x000fec000383ffff */
.L_x_3008:
[----:B-1----:R1:W2:Y:S02]  /*26580*/  SYNCS.PHASECHK.TRANS64.TRYWAIT P0, [R5+URZ+0x2a860], R2 ;  /* 0x02a86002050075a7 */ /* 0x0022a4000800017f */
[----:B--2---:R-:W-:Y:S05]  /*26590*/  @!P0 NANOSLEEP.SYNCS 0x989680 ;  /* 0x009896800000895d */ /* 0x004fea0003900000 */
[----:B------:R-:W2:Y:S02]  /*265a0*/  @!P0 SYNCS.PHASECHK.TRANS64 P0, [R5+URZ+0x2a860], R2 ;  /* 0x02a86002050085a7 */ /* 0x000ea4000800007f */
[----:B--2---:R-:W-:Y:S05]  /*265b0*/  @!P0 BRA `(.L_x_3008) ;  /* 0xfffffffc00f08947 */ /* 0x004fea000383ffff */
[----:B------:R-:W-:Y:S05]  /*265c0*/  BRA `(.L_x_3161) ;  /* 0xffffffb000207947 */ /* 0x000fea000383ffff */
.L_x_3009:
        /* <DEDUP_REMOVED lines=8> */
.L_x_3163:
[----:B------:R-:W-:Y:S05]  /*26650*/  BSYNC B1 ;  /* 0x0000000000017941 */ /* 0x000fea0003800000 */
.L_x_3162:
        /* <DEDUP_REMOVED lines=9> */
.L_x_3164:
[----:B------:R-:W-:Y:S01]  /*266f0*/  MOV R13, R25 ;  /* 0x00000019000d7202 */ /* 0x000fe20000000f00 */
[----:B------:R-:W-:Y:S02]  /*26700*/  IMAD.MOV.U32 R12, RZ, RZ, 0x1 ;  /* 0x00000001ff0c7424 */ /* 0x000fe400078e00ff */
[----:B------:R-:W-:-:S07]  /*26710*/  IMAD.MOV.U32 R2, RZ, RZ, R14 ;  /* 0x000000ffff027224 */ /* 0x000fce00078e000e */
[----:B------:R-:W-:Y:S05]  /*26720*/  WARPSYNC.COLLECTIVE R15, `(.L_x_3165) ;  /* 0x000000000f087348 */ /* 0x000fea0003c00000 */
[----:B------:R0:W1:Y:S02]  /*26730*/  SHFL.IDX P6, R14, R13, R12, R11 ;  /* 0x0000000c0d0e7389 */ /* 0x00006400000c000b */
[----:B01----:R-:W-:Y:S01]  /*26740*/  ENDCOLLECTIVE ;  /* 0x000000000000791b */ /* 0x003fe20003800000 */
.L_x_3165:
        /* <DEDUP_REMOVED lines=15> */
.L_x_3166:
[----:B------:R-:W-:Y:S01]  /*26840*/  MOV R13, R25 ;  /* 0x00000019000d7202 */ /* 0x000fe20000000f00 */
[----:B------:R-:W-:Y:S01]  /*26850*/  IMAD.MOV.U32 R12, RZ, RZ, 0x2 ;  /* 0x00000002ff0c7424 */ /* 0x000fe200078e00ff */
[----:B------:R-:W-:-:S07]  /*26860*/  MOV R2, R14 ;  /* 0x0000000e00027202 */ /* 0x000fce0000000f00 */
[----:B------:R-:W-:Y:S05]  /*26870*/  WARPSYNC.COLLECTIVE R15, `(.L_x_3167) ;  /* 0x000000000f087348 */ /* 0x000fea0003c00000 */
[----:B------:R0:W1:Y:S02]  /*26880*/  SHFL.IDX P6, R14, R13, R12, R11 ;  /* 0x0000000c0d0e7389 */ /* 0x00006400000c000b */
[----:B01----:R-:W-:Y:S01]  /*26890*/  ENDCOLLECTIVE ;  /* 0x000000000000791b */ /* 0x003fe20003800000 */
.L_x_3167:
        /* <DEDUP_REMOVED lines=14> */
.L_x_3168:
[----:B------:R-:W-:Y:S01]  /*26980*/  MOV R13, R25 ;  /* 0x00000019000d7202 */ /* 0x000fe20000000f00 */
[----:B------:R-:W-:Y:S01]  /*26990*/  IMAD.MOV.U32 R12, RZ, RZ, 0x3 ;  /* 0x00000003ff0c7424 */ /* 0x000fe200078e00ff */
[----:B------:R-:W-:-:S07]  /*269a0*/  MOV R2, R14 ;  /* 0x0000000e00027202 */ /* 0x000fce0000000f00 */
[----:B------:R-:W-:Y:S05]  /*269b0*/  WARPSYNC.COLLECTIVE R15, `(.L_x_3169) ;  /* 0x000000000f087348 */ /* 0x000fea0003c00000 */
[----:B------:R0:W1:Y:S02]  /*269c0*/  SHFL.IDX P6, R14, R13, R12, R11 ;  /* 0x0000000c0d0e7389 */ /* 0x00006400000c000b */
[----:B01----:R-:W-:Y:S01]  /*269d0*/  ENDCOLLECTIVE ;  /* 0x000000000000791b */ /* 0x003fe20003800000 */
.L_x_3169:
        /* <DEDUP_REMOVED lines=14> */
.L_x_3170:
[----:B------:R-:W-:Y:S01]  /*26ac0*/  MOV R13, R25 ;  /* 0x00000019000d7202 */ /* 0x000fe20000000f00 */
[----:B------:R-:W-:Y:S01]  /*26ad0*/  IMAD.MOV.U32 R12, RZ, RZ, 0x4 ;  /* 0x00000004ff0c7424 */ /* 0x000fe200078e00ff */
[----:B------:R-:W-:-:S07]  /*26ae0*/  MOV R2, R14 ;  /* 0x0000000e00027202 */ /* 0x000fce0000000f00 */
[----:B------:R-:W-:Y:S05]  /*26af0*/  WARPSYNC.COLLECTIVE R15, `(.L_x_3171) ;  /* 0x000000000f087348 */ /* 0x000fea0003c00000 */
[----:B------:R0:W1:Y:S02]  /*26b00*/  SHFL.IDX P6, R14, R13, R12, R11 ;  /* 0x0000000c0d0e7389 */ /* 0x00006400000c000b */
[----:B01----:R-:W-:Y:S01]  /*26b10*/  ENDCOLLECTIVE ;  /* 0x000000000000791b */ /* 0x003fe20003800000 */
.L_x_3171:
        /* <DEDUP_REMOVED lines=14> */
.L_x_3172:
[----:B------:R-:W-:Y:S01]  /*26c00*/  MOV R13, R25 ;  /* 0x00000019000d7202 */ /* 0x000fe20000000f00 */
[----:B------:R-:W-:Y:S01]  /*26c10*/  IMAD.MOV.U32 R12, RZ, RZ, 0x5 ;  /* 0x00000005ff0c7424 */ /* 0x000fe200078e00ff */
[----:B------:R-:W-:-:S07]  /*26c20*/  MOV R2, R14 ;  /* 0x0000000e00027202 */ /* 0x000fce0000000f00 */
[----:B------:R-:W-:Y:S05]  /*26c30*/  WARPSYNC.COLLECTIVE R15, `(.L_x_3173) ;  /* 0x000000000f087348 */ /* 0x000fea0003c00000 */
[----:B------:R0:W1:Y:S02]  /*26c40*/  SHFL.IDX P6, R14, R13, R12, R11 ;  /* 0x0000000c0d0e7389 */ /* 0x00006400000c000b */
[----:B01----:R-:W-:Y:S01]  /*26c50*/  ENDCOLLECTIVE ;  /* 0x000000000000791b */ /* 0x003fe20003800000 */
.L_x_3173:
        /* <DEDUP_REMOVED lines=13> */
.L_x_3174:
[----:B------:R-:W-:Y:S01]  /*26d30*/  @!PT LDS RZ, [RZ] ;  /* 0x00000000fffff984 */ /* 0x000fe20000000800 */
[----:B------:R-:W-:Y:S01]  /*26d40*/  @!PT LDS RZ, [RZ] ;  /* 0x00000000fffff984 */ /* 0x000fe20000000800 */
[----:B------:R-:W-:Y:S01]  /*26d50*/  @!PT LDS RZ, [RZ] ;  /* 0x00000000fffff984 */ /* 0x000fe20000000800 */
[----:B------:R0:W-:Y:S02]  /*26d60*/  LDGSTS.E.BYPASS.LTC128B.128 [R4+0x5400], desc[UR60][R2.64+0x80], !P2 ;  /* 0x0540008002047fae */ /* 0x0001e4000d101d7c */
[----:B0-----:R-:W-:Y:S01]  /*26d70*/  MOV R2, R14 ;  /* 0x0000000e00027202 */ /* 0x001fe20000000f00 */
[----:B------:R-:W-:Y:S06]  /*26d80*/  BRA `(.L_x_3175) ;  /* 0xffffffac00107947 */ /* 0x000fec000383ffff */
.L_x_3017:
[----:B0-----:R0:W1:Y:S02]  /*26d90*/  SYNCS.PHASECHK.TRANS64.TRYWAIT P0, [R0+URZ+0x2a860], R3 ;  /* 0x02a86003000075a7 */ /* 0x001064000800017f */
[----:B-1----:R-:W-:Y:S05]  /*26da0*/  @!P0 NANOSLEEP.SYNCS 0x989680 ;  /* 0x009896800000895d */ /* 0x002fea0003900000 */
[----:B------:R-:W1:Y:S02]  /*26db0*/  @!P0 SYNCS.PHASECHK.TRANS64 P0, [R0+URZ+0x2a860], R3 ;  /* 0x02a86003000085a7 */ /* 0x000e64000800007f */
[----:B-1----:R-:W-:Y:S05]  /*26dc0*/  @!P0 BRA `(.L_x_3017) ;  /* 0xfffffffc00f08947 */ /* 0x002fea000383ffff */
[----:B------:R-:W-:Y:S05]  /*26dd0*/  BRA `(.L_x_3176) ;  /* 0xffffffb0002c7947 */ /* 0x000fea000383ffff */
.L_x_3018:
        /* <DEDUP_REMOVED lines=8> */
.L_x_3178:
[----:B------:R-:W-:Y:S05]  /*26e60*/  BSYNC B0 ;  /* 0x0000000000007941 */ /* 0x000fea0003800000 */
.L_x_3177:
        /* <DEDUP_REMOVED lines=12> */
.L_x_3179:
        /* <DEDUP_REMOVED lines=12> */
.L_x_3180:
        /* <DEDUP_REMOVED lines=13> */
.L_x_3181:
[----:B------:R-:W-:Y:S01]  /*270c0*/  IMAD.MOV.U32 R13, RZ, RZ, R25 ;  /* 0x000000ffff0d7224 */ /* 0x000fe200078e0019 */
[----:B------:R-:W-:Y:S02]  /*270d0*/  MOV R12, 0x2 ;  /* 0x00000002000c7802 */ /* 0x000fe40000000f00 */
[----:B------:R-:W-:-:S13]  /*270e0*/  IADD3 R2, P2, R14, R5, RZ ;  /* 0x000000050e027210 */ /* 0x000fda0007f5e0ff */
[----:B------:R-:W-:Y:S05]  /*270f0*/  WARPSYNC.COLLECTIVE R15, `(.L_x_3182) ;  /* 0x000000000f087348 */ /* 0x000fea0003c00000 */
[----:B------:R0:W1:Y:S02]  /*27100*/  SHFL.IDX P6, R14, R13, R12, R11 ;  /* 0x0000000c0d0e7389 */ /* 0x00006400000c000b */
[----:B01----:R-:W-:Y:S01]  /*27110*/  ENDCOLLECTIVE ;  /* 0x000000000000791b */ /* 0x003fe20003800000 */
.L_x_3182:
        /* <DEDUP_REMOVED lines=13> */
.L_x_3183:
[----:B------:R-:W-:Y:S01]  /*271f0*/  IMAD.MOV.U32 R13, RZ, RZ, R25 ;  /* 0x000000ffff0d7224 */ /* 0x000fe200078e0019 */
[----:B------:R-:W-:Y:S01]  /*27200*/  MOV R12, 0x3 ;  /* 0x00000003000c7802 */ /* 0x000fe20000000f00 */
[----:B------:R-:W-:-:S07]  /*27210*/  IMAD.MOV.U32 R10, RZ, RZ, R14 ;  /* 0x000000ffff0a7224 */ /* 0x000fce00078e000e */
[----:B------:R-:W-:Y:S05]  /*27220*/  WARPSYNC.COLLECTIVE R15, `(.L_x_3184) ;  /* 0x000000000f087348 */ /* 0x000fea0003c00000 */
[----:B------:R0:W1:Y:S02]  /*27230*/  SHFL.IDX P6, R14, R13, R12, R11 ;  /* 0x0000000c0d0e7389 */ /* 0x00006400000c000b */
[----:B01----:R-:W-:Y:S01]  /*27240*/  ENDCOLLECTIVE ;  /* 0x000000000000791b */ /* 0x003fe20003800000 */
.L_x_3184:
        /* <DEDUP_REMOVED lines=14> */
.L_x_3185:
[----:B------:R-:W-:Y:S01]  /*27330*/  MOV R13, R25 ;  /* 0x00000019000d7202 */ /* 0x000fe20000000f00 */
[----:B------:R-:W-:Y:S01]  /*27340*/  IMAD.MOV.U32 R12, RZ, RZ, 0x4 ;  /* 0x00000004ff0c7424 */ /* 0x000fe200078e00ff */
[----:B------:R-:W-:-:S13]  /*27350*/  IADD3 R2, P2, R14, R5, RZ ;  /* 0x000000050e027210 */ /* 0x000fda0007f5e0ff */
[----:B------:R-:W-:Y:S05]  /*27360*/  WARPSYNC.COLLECTIVE R15, `(.L_x_3186) ;  /* 0x000000000f087348 */ /* 0x000fea0003c00000 */
[----:B------:R0:W1:Y:S02]  /*27370*/  SHFL.IDX P6, R14, R13, R12, R11 ;  /* 0x0000000c0d0e7389 */ /* 0x00006400000c000b */
[----:B01----:R-:W-:Y:S01]  /*27380*/  ENDCOLLECTIVE ;  /* 0x000000000000791b */ /* 0x003fe20003800000 */
.L_x_3186:
        /* <DEDUP_REMOVED lines=13> */
.L_x_3187:
[----:B------:R-:W-:Y:S01]  /*27460*/  MOV R13, R25 ;  /* 0x00000019000d7202 */ /* 0x000fe20000000f00 */
[----:B------:R-:W-:Y:S01]  /*27470*/  IMAD.MOV.U32 R12, RZ, RZ, 0x5 ;  /* 0x00000005ff0c7424 */ /* 0x000fe200078e00ff */
[----:B------:R-:W-:-:S07]  /*27480*/  MOV R10, R14 ;  /* 0x0000000e000a7202 */ /* 0x000fce0000000f00 */
[----:B------:R-:W-:Y:S05]  /*27490*/  WARPSYNC.COLLECTIVE R15, `(.L_x_3188) ;  /* 0x000000000f087348 */ /* 0x000fea0003c00000 */
[----:B------:R0:W1:Y:S02]  /*274a0*/  SHFL.IDX P6, R14, R13, R12, R11 ;  /* 0x0000000c0d0e7389 */ /* 0x00006400000c000b */
[----:B01----:R-:W-:Y:S01]  /*274b0*/  ENDCOLLECTIVE ;  /* 0x000000000000791b */ /* 0x003fe20003800000 */
.L_x_3188:
        /* <DEDUP_REMOVED lines=12> */
.L_x_3189:
[----:B------:R-:W-:Y:S05]  /*27580*/  BRA `(.L_x_3190) ;  /* 0xffffffac00287947 */ /* 0x000fea000383ffff */
.L_x_3023:
[----:B------:R-:W-:Y:S01]  /*27590*/  BSSY B0, `(.L_x_3191) ;  /* 0x0000008000007945 */ /* 0x000fe20003800000 */
[----:B------:R-:W-:Y:S01]  /*275a0*/  MOV R13, R16 ;  /* 0x00000010000d7202 */ /* 0x000fe20000000f00 */
[----:B------:R-:W-:Y:S01]  /*275b0*/  IMAD.MOV.U32 R12, RZ, RZ, RZ ;  /* 0x000000ffff0c7224 */ /* 0x000fe200078e00ff */
[----:B------:R-:W-:Y:S01]  /*275c0*/  MOV R11, 0x1f ;  /* 0x0000001f000b7802 */ /* 0x000fe20000000f00 */
[----:B------:R-:W-:-:S07]  /*275d0*/  IMAD.MOV.U32 R15, RZ, RZ, -0x1 ;  /* 0xffffffffff0f7424 */ /* 0x000fce00078e00ff */
[----:B01----:R-:W-:Y:S05]  /*275e0*/  WARPSYNC.COLLECTIVE R15, `(.L_x_3192) ;  /* 0x000000000f087348 */ /* 0x003fea0003c00000 */
[----:B------:R2:W3:Y:S02]  /*275f0*/  SHFL.IDX P6, R14, R13, R12, R11 ;  /* 0x0000000c0d0e7389 */ /* 0x0004e400000c000b */
[----:B0123--:R-:W-:Y:S01]  /*27600*/  ENDCOLLECTIVE ;  /* 0x000000000000791b */ /* 0x00ffe20003800000 */
.L_x_3192:
[----:B------:R-:W-:Y:S05]  /*27610*/  BSYNC B0 ;  /* 0x0000000000007941 */ /* 0x000fea0003800000 */
.L_x_3191:
        /* <DEDUP_REMOVED lines=9> */
.L_x_3193:
[----:B------:R-:W-:Y:S02]  /*276b0*/  ULDC UR4, c[0x0][0xc3c] ;  /* 0x00030f0000047ab9 */ /* 0x000fe40000000800 */
[----:B------:R-:W-:-:S13]  /*276c0*/  ISETP.GE.OR P1, PT, R5, UR4, !P0 ;  /* 0x0000000405007c0c */ /* 0x000fda000c726670 */
[----:B------:R-:W0:Y:S01]  /*276d0*/  @!P1 LDC.64 R2, c[0x0][0xc80] ;  /* 0x00032000ff029b82 */ /* 0x000e220000000a00 */
[----:B------:R-:W-:Y:S01]  /*276e0*/  MOV R11, RZ ;  /* 0x000000ff000b7202 */ /* 0x000fe20000000f00 */
        /* <DEDUP_REMOVED lines=14> */
.L_x_3194:
[----:B------:R-:W-:Y:S01]  /*277d0*/  IMAD.MOV.U32 R12, RZ, RZ, 0x2 ;  /* 0x00000002ff0c7424 */ /* 0x000fe200078e00ff */
[----:B------:R-:W-:-:S05]  /*277e0*/  SEL R6, R14, RZ, P1 ;  /* 0x000000ff0e067207 */ /* 0x000fca0000800000 */
[----:B------:R-:W-:-:S05]  /*277f0*/  IMAD.IADD R6, R5, 0x1, R6 ;  /* 0x0000000105067824 */ /* 0x000fca00078e0206 */
[----:B------:R-:W-:-:S07]  /*27800*/  MOV R13, R6 ;  /* 0x00000006000d7202 */ /* 0x000fce0000000f00 */
[----:B------:R-:W-:Y:S05]  /*27810*/  WARPSYNC.COLLECTIVE R15, `(.L_x_3195) ;  /* 0x000000000f087348 */ /* 0x000fea0003c00000 */
[----:B------:R0:W1:Y:S02]  /*27820*/  SHFL.UP P6, R14, R13, R12, R11 ;  /* 0x0400000c0d0e7389 */ /* 0x00006400000c000b */
[----:B01----:R-:W-:Y:S01]  /*27830*/  ENDCOLLECTIVE ;  /* 0x000000000000791b */ /* 0x003fe20003800000 */
.L_x_3195:
[----:B------:R-:W-:Y:S02]  /*27840*/  MOV R12, 0x4 ;  /* 0x00000004000c7802 */ /* 0x000fe40000000f00 */
[----:B------:R-:W-:-:S04]  /*27850*/  SEL R7, R14, RZ, P2 ;  /* 0x000000ff0e077207 */ /* 0x000fc80001000000 */
[----:B------:R-:W-:-:S05]  /*27860*/  IADD3 R7, R6, R7, RZ ;  /* 0x0000000706077210 */ /* 0x000fca0007ffe0ff */
[----:B------:R-:W-:-:S07]  /*27870*/  IMAD.MOV.U32 R13, RZ, RZ, R7 ;  /* 0x000000ffff0d7224 */ /* 0x000fce00078e0007 */
[----:B------:R-:W-:Y:S05]  /*27880*/  WARPSYNC.COLLECTIVE R15, `(.L_x_3196) ;  /* 0x000000000f087348 */ /* 0x000fea0003c00000 */
[----:B------:R0:W1:Y:S02]  /*27890*/  SHFL.UP P6, R14, R13, R12, R11 ;  /* 0x0400000c0d0e7389 */ /* 0x00006400000c000b */
[----:B01----:R-:W-:Y:S01]  /*278a0*/  ENDCOLLECTIVE ;  /* 0x000000000000791b */ /* 0x003fe20003800000 */
.L_x_3196:
[----:B------:R-:W-:Y:S01]  /*278b0*/  IMAD.MOV.U32 R12, RZ, RZ, 0x8 ;  /* 0x00000008ff0c7424 */ /* 0x000fe200078e00ff */
[----:B------:R-:W-:-:S05]  /*278c0*/  SEL R2, R14, RZ, P3 ;  /* 0x000000ff0e027207 */ /* 0x000fca0001800000 */
[----:B------:R-:W-:-:S05]  /*278d0*/  IMAD.IADD R2, R7, 0x1, R2 ;  /* 0x0000000107027824 */ /* 0x000fca00078e0202 */
[----:B------:R-:W-:-:S07]  /*278e0*/  MOV R13, R2 ;  /* 0x00000002000d7202 */ /* 0x000fce0000000f00 */
[----:B------:R-:W-:Y:S05]  /*278f0*/  WARPSYNC.COLLECTIVE R15, `(.L_x_3197) ;  /* 0x000000000f087348 */ /* 0x000fea0003c00000 */
[----:B------:R0:W1:Y:S02]  /*27900*/  SHFL.UP P6, R14, R13, R12, R11 ;  /* 0x0400000c0d0e7389 */ /* 0x00006400000c000b */
[----:B01----:R-:W-:Y:S01]  /*27910*/  ENDCOLLECTIVE ;  /* 0x000000000000791b */ /* 0x003fe20003800000 */
.L_x_3197:
[----:B------:R-:W-:Y:S02]  /*27920*/  MOV R12, 0x10 ;  /* 0x00000010000c7802 */ /* 0x000fe40000000f00 */
[----:B------:R-:W-:-:S04]  /*27930*/  SEL R3, R14, RZ, P4 ;  /* 0x000000ff0e037207 */ /* 0x000fc80002000000 */
[----:B------:R-:W-:-:S05]  /*27940*/  IADD3 R3, R2, R3, RZ ;  /* 0x0000000302037210 */ /* 0x000fca0007ffe0ff */
[----:B------:R-:W-:-:S07]  /*27950*/  IMAD.MOV.U32 R13, RZ, RZ, R3 ;  /* 0x000000ffff0d7224 */ /* 0x000fce00078e0003 */
[----:B------:R-:W-:Y:S05]  /*27960*/  WARPSYNC.COLLECTIVE R15, `(.L_x_3198) ;  /* 0x000000000f087348 */ /* 0x000fea0003c00000 */
[----:B------:R0:W1:Y:S02]  /*27970*/  SHFL.UP P6, R14, R13, R12, R11 ;  /* 0x0400000c0d0e7389 */ /* 0x00006400000c000b */
[----:B01----:R-:W-:Y:S01]  /*27980*/  ENDCOLLECTIVE ;  /* 0x000000000000791b */ /* 0x003fe20003800000 */
.L_x_3198:
        /* <DEDUP_REMOVED lines=8> */
.L_x_3199:
[----:B------:R-:W-:Y:S05]  /*27a10*/  BRA `(.L_x_3200) ;  /* 0xffffffac00307947 */ /* 0x000fea000383ffff */
.L_x_3028:
[----:B------:R-:W-:Y:S01]  /*27a20*/  BSSY B0, `(.L_x_3201) ;  /* 0x0000008000007945 */ /* 0x000fe20003800000 */
[----:B-----5:R-:W-:Y:S01]  /*27a30*/  IMAD.MOV.U32 R13, RZ, RZ, R5 ;  /* 0x000000ffff0d7224 */ /* 0x020fe200078e0005 */
[----:B------:R-:W-:Y:S01]  /*27a40*/  MOV R12, 0x1 ;  /* 0x00000001000c7802 */ /* 0x000fe20000000f00 */
[----:B------:R-:W-:Y:S01]  /*27a50*/  IMAD.MOV.U32 R11, RZ, RZ, RZ ;  /* 0x000000ffff0b7224 */ /* 0x000fe200078e00ff */
[----:B------:R-:W-:-:S07]  /*27a60*/  MOV R15, 0xffffffff ;  /* 0xffffffff000f7802 */ /* 0x000fce0000000f00 */
[----:B01----:R-:W-:Y:S05]  /*27a70*/  WARPSYNC.COLLECTIVE R15, `(.L_x_3202) ;  /* 0x000000000f087348 */ /* 0x003fea0003c00000 */
[----:B------:R2:W3:Y:S02]  /*27a80*/  SHFL.UP P6, R14, R13, R12, R11 ;  /* 0x0400000c0d0e7389 */ /* 0x0004e400000c000b */
[----:B0123--:R-:W-:Y:S01]  /*27a90*/  ENDCOLLECTIVE ;  /* 0x000000000000791b */ /* 0x00ffe20003800000 */
.L_x_3202:
[----:B------:R-:W-:Y:S05]  /*27aa0*/  BSYNC B0 ;  /* 0x0000000000007941 */ /* 0x000fea0003800000 */
.L_x_3201:
        /* <DEDUP_REMOVED lines=8> */
.L_x_3203:
[----:B------:R-:W-:Y:S01]  /*27b30*/  IMAD.MOV.U32 R12, RZ, RZ, 0x4 ;  /* 0x00000004ff0c7424 */ /* 0x000fe200078e00ff */
[----:B------:R-:W-:-:S05]  /*27b40*/  SEL R2, R14, RZ, P2 ;  /* 0x000000ff0e027207 */ /* 0x000fca0001000000 */
[----:B------:R-:W-:-:S05]  /*27b50*/  IMAD.IADD R2, R13, 0x1, R2 ;  /* 0x000000010d027824 */ /* 0x000fca00078e0202 */
[----:B------:R-:W-:-:S07]  /*27b60*/  MOV R13, R2 ;  /* 0x00000002000d7202 */ /* 0x000fce0000000f00 */
[----:B------:R-:W-:Y:S05]  /*27b70*/  WARPSYNC.COLLECTIVE R15, `(.L_x_3204) ;  /* 0x000000000f087348 */ /* 0x000fea0003c00000 */
[----:B------:R0:W1:Y:S02]  /*27b80*/  SHFL.UP P6, R14, R13, R12, R11 ;  /* 0x0400000c0d0e7389 */ /* 0x00006400000c000b */
[----:B01----:R-:W-:Y:S01]  /*27b90*/  ENDCOLLECTIVE ;  /* 0x000000000000791b */ /* 0x003fe20003800000 */
.L_x_3204:
[----:B------:R-:W-:Y:S02]  /*27ba0*/  MOV R12, 0x8 ;  /* 0x00000008000c7802 */ /* 0x000fe40000000f00 */
[----:B------:R-:W-:-:S04]  /*27bb0*/  SEL R3, R14, RZ, P3 ;  /* 0x000000ff0e037207 */ /* 0x000fc80001800000 */
[----:B------:R-:W-:-:S05]  /*27bc0*/  IADD3 R3, R2, R3, RZ ;  /* 0x0000000302037210 */ /* 0x000fca0007ffe0ff */
[----:B------:R-:W-:-:S07]  /*27bd0*/  IMAD.MOV.U32 R13, RZ, RZ, R3 ;  /* 0x000000ffff0d7224 */ /* 0x000fce00078e0003 */
[----:B------:R-:W-:Y:S05]  /*27be0*/  WARPSYNC.COLLECTIVE R15, `(.L_x_3205) ;  /* 0x000000000f087348 */ /* 0x000fea0003c00000 */
[----:B------:R0:W1:Y:S02]  /*27bf0*/  SHFL.UP P6, R14, R13, R12, R11 ;  /* 0x0400000c0d0e7389 */ /* 0x00006400000c000b */
[----:B01----:R-:W-:Y:S01]  /*27c00*/  ENDCOLLECTIVE ;  /* 0x000000000000791b */ /* 0x003fe20003800000 */
.L_x_3205:
[----:B------:R-:W-:Y:S01]  /*27c10*/  IMAD.MOV.U32 R12, RZ, RZ, 0x10 ;  /* 0x00000010ff0c7424 */ /* 0x000fe200078e00ff */
[----:B------:R-:W-:-:S05]  /*27c20*/  SEL R4, R14, RZ, P4 ;  /* 0x000000ff0e047207 */ /* 0x000fca0002000000 */
[----:B------:R-:W-:-:S05]  /*27c30*/  IMAD.IADD R4, R3, 0x1, R4 ;  /* 0x0000000103047824 */ /* 0x000fca00078e0204 */
[----:B------:R-:W-:-:S07]  /*27c40*/  MOV R13, R4 ;  /* 0x00000004000d7202 */ /* 0x000fce0000000f00 */
[----:B------:R-:W-:Y:S05]  /*27c50*/  WARPSYNC.COLLECTIVE R15, `(.L_x_3206) ;  /* 0x000000000f087348 */ /* 0x000fea0003c00000 */
[----:B------:R0:W1:Y:S02]  /*27c60*/  SHFL.UP P6, R14, R13, R12, R11 ;  /* 0x0400000c0d0e7389 */ /* 0x00006400000c000b */
[----:B01----:R-:W-:Y:S01]  /*27c70*/  ENDCOLLECTIVE ;  /* 0x000000000000791b */ /* 0x003fe20003800000 */
.L_x_3206:
        /* <DEDUP_REMOVED lines=8> */
.L_x_3207:
[----:B------:R-:W-:Y:S05]  /*27d00*/  BRA `(.L_x_3208) ;  /* 0xffffffac00107947 */ /* 0x000fea000383ffff */
.L_x_3030:
[----:B------:R-:W-:Y:S01]  /*27d10*/  BSSY B0, `(.L_x_3209) ;  /* 0x0000006000007945 */ /* 0x000fe20003800000 */
[----:B------:R-:W-:Y:S02]  /*27d20*/  PLOP3.LUT P6, PT, P6, PT, PT, 0x8, 0x0 ;  /* 0x000000000000781c */ /* 0x000fe400037ce170 */
[----:B------:R-:W-:-:S11]  /*27d30*/  MOV R15, 0xffffffff ;  /* 0xffffffff000f7802 */ /* 0x000fd60000000f00 */
[----:B01----:R-:W-:Y:S05]  /*27d40*/  WARPSYNC.COLLECTIVE R15, `(.L_x_3210) ;  /* 0x000000000f087348 */ /* 0x003fea0003c00000 */
[----:B------:R-:W-:Y:S01]  /*27d50*/  VOTE.ANY R14, PT, P6 ;  /* 0x00000000000e7806 */ /* 0x000fe200030e0100 */
[----:B01----:R-:W-:Y:S06]  /*27d60*/  ENDCOLLECTIVE ;  /* 0x000000000000791b */ /* 0x003fec0003800000 */
.L_x_3210:
[----:B------:R-:W-:Y:S05]  /*27d70*/  BSYNC B0 ;  /* 0x0000000000007941 */ /* 0x000fea0003800000 */
.L_x_3209:
        /* <DEDUP_REMOVED lines=9> */
.L_x_3211:
[----:B------:R-:W-:Y:S01]  /*27e10*/  MOV R5, R14 ;  /* 0x0000000e00057202 */ /* 0x000fe20000000f00 */
[----:B------:R-:W-:Y:S06]  /*27e20*/  BRA `(.L_x_3212) ;  /* 0xffffffac00007947 */ /* 0x000fec000383ffff */
.L_x_3032:
[----:B------:R-:W-:Y:S01]  /*27e30*/  BSSY B0, `(.L_x_3213) ;  /* 0x0000007000007945 */ /* 0x000fe20003800000 */
[----:B------:R-:W-:Y:S01]  /*27e40*/  IMAD.MOV.U32 R13, RZ, RZ, R2 ;  /* 0x000000ffff0d7224 */ /* 0x000fe200078e0002 */
[----:B------:R-:W-:Y:S01]  /*27e50*/  MOV R11, 0x1f ;  /* 0x0000001f000b7802 */ /* 0x000fe20000000f00 */
[----:B------:R-:W-:-:S07]  /*27e60*/  IMAD.MOV.U32 R15, RZ, RZ, -0x1 ;  /* 0xffffffffff0f7424 */ /* 0x000fce00078e00ff */
[----:B0123--:R-:W-:Y:S05]  /*27e70*/  WARPSYNC.COLLECTIVE R15, `(.L_x_3214) ;  /* 0x000000000f087348 */ /* 0x00ffea0003c00000 */
[----:B------:R4:W0:Y:S02]  /*27e80*/  SHFL.IDX P6, R14, R13, R12, R11 ;  /* 0x0000000c0d0e7389 */ /* 0x00082400000c000b */
[----:B01234-:R-:W-:Y:S01]  /*27e90*/  ENDCOLLECTIVE ;  /* 0x000000000000791b */ /* 0x01ffe20003800000 */
.L_x_3214:
[----:B------:R-:W-:Y:S05]  /*27ea0*/  BSYNC B0 ;  /* 0x0000000000007941 */ /* 0x000fea0003800000 */
.L_x_3213:
[----:B------:R-:W-:Y:S05]  /*27eb0*/  BRA `(.L_x_3031) ;  /* 0xffffffa800f87947 */ /* 0x000fea000383ffff */
.L_x_3036:
[----:B0-----:R0:W3:Y:S02]  /*27ec0*/  SYNCS.PHASECHK.TRANS64.TRYWAIT P0, [R5+URZ+0x2a820], R0 ;  /* 0x02a82000050075a7 */ /* 0x0010e4000800017f */
[----:B---3--:R-:W-:Y:S05]  /*27ed0*/  @!P0 NANOSLEEP.SYNCS 0x989680 ;  /* 0x009896800000895d */ /* 0x008fea0003900000 */
[----:B------:R-:W3:Y:S02]  /*27ee0*/  @!P0 SYNCS.PHASECHK.TRANS64 P0, [R5+URZ+0x2a820], R0 ;  /* 0x02a82000050085a7 */ /* 0x000ee4000800007f */
[----:B---3--:R-:W-:Y:S05]  /*27ef0*/  @!P0 BRA `(.L_x_3036) ;  /* 0xfffffffc00f08947 */ /* 0x008fea000383ffff */
[----:B------:R-:W-:Y:S05]  /*27f00*/  BRA `(.L_x_3215) ;  /* 0xffffffb000707947 */ /* 0x000fea000383ffff */
.L_x_3037:
[----:B------:R-:W3:Y:S01]  /*27f10*/  S2R R2, SR_TID.X ;  /* 0x0000000000027919 */ /* 0x000ee20000002100 */
[----:B------:R-:W-:Y:S01]  /*27f20*/  BSSY B0, `(.L_x_3216) ;  /* 0x000000a000007945 */ /* 0x000fe20003800000 */
[----:B------:R-:W-:Y:S01]  /*27f30*/  IMAD.MOV.U32 R12, RZ, RZ, RZ ;  /* 0x000000ffff0c7224 */ /* 0x000fe200078e00ff */
[----:B------:R-:W-:Y:S01]  /*27f40*/  MOV R11, 0x1f ;  /* 0x0000001f000b7802 */ /* 0x000fe20000000f00 */
[----:B------:R-:W-:Y:S01]  /*27f50*/  IMAD.MOV.U32 R15, RZ, RZ, -0x1 ;  /* 0xffffffffff0f7424 */ /* 0x000fe200078e00ff */
[----:B---3--:R-:W-:-:S04]  /*27f60*/  SHF.R.U32.HI R2, RZ, 0x5, R2 ;  /* 0x00000005ff027819 */ /* 0x008fc80000011602 */
[----:B------:R-:W-:-:S04]  /*27f70*/  LOP3.LUT R2, R2, 0x3, RZ, 0xc0, !PT ;  /* 0x0000000302027812 */ /* 0x000fc800078ec0ff */
[----:B------:R-:W-:-:S07]  /*27f80*/  MOV R13, R2 ;  /* 0x00000002000d7202 */ /* 0x000fce0000000f00 */
[----:B012---:R-:W-:Y:S05]  /*27f90*/  WARPSYNC.COLLECTIVE R15, `(.L_x_3217) ;  /* 0x000000000f087348 */ /* 0x007fea0003c00000 */
[----:B------:R3:W4:Y:S02]  /*27fa0*/  SHFL.IDX P6, R14, R13, R12, R11 ;  /* 0x0000000c0d0e7389 */ /* 0x00072400000c000b */
[----:B01234-:R-:W-:Y:S01]  /*27fb0*/  ENDCOLLECTIVE ;  /* 0x000000000000791b */ /* 0x01ffe20003800000 */
.L_x_3217:
[----:B------:R-:W-:Y:S05]  /*27fc0*/  BSYNC B0 ;  /* 0x0000000000007941 */ /* 0x000fea0003800000 */
.L_x_3216:
[----:B------:R-:W-:Y:S05]  /*27fd0*/  BRA `(.L_x_3218) ;  /* 0xffffffb000587947 */ /* 0x000fea000383ffff */
.L_x_3038:
[----:B------:R-:W-:Y:S01]  /*27fe0*/  BSSY B0, `(.L_x_3219) ;  /* 0x0000006000007945 */ /* 0x000fe20003800000 */
[----:B------:R-:W-:-:S07]  /*27ff0*/  MOV R15, 0xffffffff ;  /* 0xffffffff000f7802 */ /* 0x000fce0000000f00 */
[----:B012---:R-:W-:Y:S05]  /*28000*/  WARPSYNC.COLLECTIVE R15, `(.L_x_3220) ;  /* 0x000000000f0c7348 */ /* 0x007fea0003c00000 */
[----:B------:R-:W-:Y:S02]  /*28010*/  ELECT P6, UR62, PT ;  /* 0x00000000003e782f */ /* 0x000fe400038c0000 */
[----:B------:R-:W-:Y:S01]  /*28020*/  MOV R14, UR62 ;  /* 0x0000003e000e7c02 */ /* 0x000fe20008000f00 */
[----:B012---:R-:W-:Y:S10]  /*28030*/  ENDCOLLECTIVE ;  /* 0x000000000000791b */ /* 0x007ff40003800000 */
.L_x_3220:
[----:B------:R-:W-:Y:S05]  /*28040*/  BSYNC B0 ;  /* 0x0000000000007941 */ /* 0x000fea0003800000 */
.L_x_3219:
[----:B------:R-:W-:Y:S05]  /*28050*/  BRA `(.L_x_3221) ;  /* 0xffffffb0004c7947 */ /* 0x000fea000383ffff */
.L_x_3040:
[----:B0-----:R0:W3:Y:S02]  /*28060*/  SYNCS.PHASECHK.TRANS64.TRYWAIT P1, [R3+URZ+0x2a840], R2 ;  /* 0x02a84002030075a7 */ /* 0x0010e4000802017f */
[----:B---3--:R-:W-:Y:S05]  /*28070*/  @!P1 NANOSLEEP.SYNCS 0x989680 ;  /* 0x009896800000995d */ /* 0x008fea0003900000 */
[----:B------:R-:W3:Y:S02]  /*28080*/  @!P1 SYNCS.PHASECHK.TRANS64 P1, [R3+URZ+0x2a840], R2 ;  /* 0x02a84002030095a7 */ /* 0x000ee4000802007f */
[----:B---3--:R-:W-:Y:S05]  /*28090*/  @!P1 BRA `(.L_x_3040) ;  /* 0xfffffffc00f09947 */ /* 0x008fea000383ffff */
[----:B------:R-:W-:Y:S05]  /*280a0*/  BRA `(.L_x_3222) ;  /* 0xffffffb000747947 */ /* 0x000fea000383ffff */
.L_x_3042:
[----:B---3--:R3:W4:Y:S02]  /*280b0*/  SYNCS.PHASECHK.TRANS64.TRYWAIT P1, [R5+URZ+0x2a840], R0 ;  /* 0x02a84000050075a7 */ /* 0x008724000802017f */
[----:B----4-:R-:W-:Y:S05]  /*280c0*/  @!P1 NANOSLEEP.SYNCS 0x989680 ;  /* 0x009896800000995d */ /* 0x010fea0003900000 */
[----:B------:R-:W4:Y:S02]  /*280d0*/  @!P1 SYNCS.PHASECHK.TRANS64 P1, [R5+URZ+0x2a840], R0 ;  /* 0x02a84000050095a7 */ /* 0x000f24000802007f */
[----:B----4-:R-:W-:Y:S05]  /*280e0*/  @!P1 BRA `(.L_x_3042) ;  /* 0xfffffffc00f09947 */ /* 0x010fea000383ffff */
[----:B------:R-:W-:Y:S05]  /*280f0*/  BRA `(.L_x_3223) ;  /* 0xffffffb000807947 */ /* 0x000fea000383ffff */
.L_x_3044:
[----:B----4-:R4:W0:Y:S02]  /*28100*/  SYNCS.PHASECHK.TRANS64.TRYWAIT P1, [R3+URZ+0x2a860], R2 ;  /* 0x02a86002030075a7 */ /* 0x010824000802017f */
[----:B0-----:R-:W-:Y:S05]  /*28110*/  @!P1 NANOSLEEP.SYNCS 0x989680 ;  /* 0x009896800000995d */ /* 0x001fea0003900000 */
[----:B------:R-:W0:Y:S02]  /*28120*/  @!P1 SYNCS.PHASECHK.TRANS64 P1, [R3+URZ+0x2a860], R2 ;  /* 0x02a86002030095a7 */ /* 0x000e24000802007f */
[----:B0-----:R-:W-:Y:S05]  /*28130*/  @!P1 BRA `(.L_x_3044) ;  /* 0xfffffffc00f09947 */ /* 0x001fea000383ffff */
[----:B------:R-:W-:Y:S05]  /*28140*/  BRA `(.L_x_3224) ;  /* 0xffffffb0007c7947 */ /* 0x000fea000383ffff */
.L_x_3225:
        /* <DEDUP_REMOVED lines=11> */
.L_x_3234:


//--------------------- .nv.global.init           --------------------------
	.section	.nv.global.init,"aw",@progbits
.nv.global.init:
	.type		$str$23,@object
	.size		$str$23,($str$24 - $str$23)
$str$23:
        /*0000*/ 	.byte	0x28, 0x61, 0x64, 0x64, 0x72, 0x65, 0x73, 0x73, 0x20, 0x26, 0x20, 0x6d, 0x61, 0x73, 0x6b, 0x29
        /*0010*/ 	.byte	0x20, 0x3d, 0x3d, 0x20, 0x30, 0x00
	.type		$str$24,@object
	.size		$str$24,(__unnamed_4 - $str$24)
$str$24:
        /*0016*/ 	.byte	0x2f, 0x74, 0x6d, 0x70, 0x2f, 0x6f, 0x73, 0x73, 0x5f, 0x6b, 0x65, 0x72, 0x6e, 0x65, 0x6c, 0x73
        /*0026*/ 	.byte	0x5f, 0x73, 0x72, 0x63, 0x2f, 0x66, 0x6c, 0x61, 0x73, 0x68, 0x5f, 0x61, 0x74, 0x74, 0x65, 0x6e
        /*0036*/ 	.byte	0x74, 0x69, 0x6f, 0x6e, 0x2f, 0x63, 0x73, 0x72, 0x63, 0x2f, 0x63, 0x75, 0x74, 0x6c, 0x61, 0x73
        /*0046*/ 	.byte	0x73, 0x2f, 0x69, 0x6e, 0x63, 0x6c, 0x75, 0x64, 0x65, 0x2f, 0x63, 0x75, 0x74, 0x65, 0x2f, 0x70
        /*0056*/ 	.byte	0x6f, 0x69, 0x6e, 0x74, 0x65, 0x72, 0x5f, 0x66, 0x6c, 0x61, 0x67, 0x67, 0x65, 0x64, 0x2e, 0x68
        /*0066*/ 	.byte	0x70, 0x70, 0x00
	.type		__unnamed_4,@object
	.size		__unnamed_4,(__unnamed_6 - __unnamed_4)
__unnamed_4:
        /* <DEDUP_REMOVED lines=24> */
	.type		__unnamed_6,@object
	.size		__unnamed_6,(__unnamed_3 - __unnamed_6)
__unnamed_6:
        /* <DEDUP_REMOVED lines=24> */
	.type		__unnamed_3,@object
	.size		__unnamed_3,(__unnamed_5 - __unnamed_3)
__unnamed_3:
        /* <DEDUP_REMOVED lines=29> */
	.type		__unnamed_5,@object
	.size		__unnamed_5,(__unnamed_2 - __unnamed_5)
__unnamed_5:
        /* <DEDUP_REMOVED lines=29> */
	.type		__unnamed_2,@object
	.size		__unnamed_2,(__unnamed_1 - __unnamed_2)
__unnamed_2:
        /* <DEDUP_REMOVED lines=29> */
	.type		__unnamed_1,@object
	.size		__unnamed_1,(.L_0 - __unnamed_1)
__unnamed_1:
        /* <DEDUP_REMOVED lines=28> */
        /*0a8d*/ 	.byte	0x31, 0x38, 0x34, 0x33, 0x32, 0x3e, 0x3e, 0x3e, 0x3e, 0x3e, 0x20, 0x26, 0x5d, 0x00
.L_0:


//--------------------- .nv.shared._ZN7cutlass13device_kernelIN5flash11enable_sm90INS1_16FlashAttnFwdSm90INS1_25CollectiveMainloopFwdSm90ILi2EN4cute5tupleIJNS5_1CILi1EEES8_S8_EEENS6_IJNS7_ILi128EEENS7_ILi96EEENS7_ILi192EEEEEELi128ENS_6half_tEfNS_4arch4Sm90ELb0ELb0ELb1ELb0ELb1ELb0ELb0ELb1ELb1ELb1ELb0ELb0EEENS1_21CollectiveEpilogueFwdINS6_IJSA_SA_SB_EEES9_SE_SG_Li256ELb0ELb1ELb0ELb0EEENS1_29StaticPersistentTileSchedulerILb0EEEEEEEEEvNT_6ParamsE --------------------------
	.section	.nv.shared._ZN7cutlass13device_kernelIN5flash11enable_sm90INS1_16FlashAttnFwdSm90INS1_25CollectiveMainloopFwdSm90ILi2EN4cute5tupleIJNS5_1CILi1EEES8_S8_EEENS6_IJNS7_ILi128EEENS7_ILi96EEENS7_ILi192EEEEEELi128ENS_6half_tEfNS_4arch4Sm90ELb0ELb0ELb1ELb0ELb1ELb0ELb0ELb1ELb1ELb1ELb0ELb0EEENS1_21CollectiveEpilogueFwdINS6_IJSA_SA_SB_EEES9_SE_SG_Li256ELb0ELb1ELb0ELb0EEENS1_29StaticPersistentTileSchedulerILb0EEEEEEEEEvNT_6ParamsE,"aw",@nobits
	.sectionflags	@""
	.align	16
	.zero		1024


//--------------------- .nv.shared.reserved.0     --------------------------
	.section	.nv.shared.reserved.0,"aw",@nobits
	.weak		__nv_reservedSMEM_offset_0_alias
	.size		__nv_reservedSMEM_offset_0_alias, 0, 0
	.other		__nv_reservedSMEM_offset_0_alias,@"STO_CUDA_RESERVED_SHARED STV_DEFAULT"
__nv_reservedSMEM_offset_0_alias:
	.zero		0


//--------------------- .nv.global                --------------------------
	.section	.nv.global,"aw",@nobits
.nv.global:
	.type		_ZN84_INTERNAL_23b5c987_48_flash_fwd_hdim192_128_fp16_paged_softcap_sm90_cu_f3e6f9ee_32314cute1_E,@object
	.size		_ZN84_INTERNAL_23b5c987_48_flash_fwd_hdim192_128_fp16_paged_softcap_sm90_cu_f3e6f9ee_32314cute1_E,(_ZN84_INTERNAL_23b5c987_48_flash_fwd_hdim192_128_fp16_paged_softcap_sm90_cu_f3e6f9ee_32314cuda3std3__45__cpo6cbeginE - _ZN84_INTERNAL_23b5c987_48_flash_fwd_hdim192_128_fp16_paged_softcap_sm90_cu_f3e6f9ee_32314cute1_E)
_ZN84_INTERNAL_23b5c987_48_flash_fwd_hdim192_128_fp16_paged_softcap_sm90_cu_f3e6f9ee_32314cute1_E:
	.zero		1
	.type		_ZN84_INTERNAL_23b5c987_48_flash_fwd_hdim192_128_fp16_paged_softcap_sm90_cu_f3e6f9ee_32314cuda3std3__45__cpo6cbeginE,@object
	.size		_ZN84_INTERNAL_23b5c987_48_flash_fwd_hdim192_128_fp16_paged_softcap_sm90_cu_f3e6f9ee_32314cuda3std3__45__cpo6cbeginE,(_ZN84_INTERNAL_23b5c987_48_flash_fwd_hdim192_128_fp16_paged_softcap_sm90_cu_f3e6f9ee_32314cuda3std3__48in_placeE - _ZN84_INTERNAL_23b5c987_48_flash_fwd_hdim192_128_fp16_paged_softcap_sm90_cu_f3e6f9ee_32314cuda3std3__45__cpo6cbeginE)
_ZN84_INTERNAL_23b5c987_48_flash_fwd_hdim192_128_fp16_paged_softcap_sm90_cu_f3e6f9ee_32314cuda3std3__45__cpo6cbeginE:
	.zero		1
	.type		_ZN84_INTERNAL_23b5c987_48_flash_fwd_hdim192_128_fp16_paged_softcap_sm90_cu_f3e6f9ee_32314cuda3std3__48in_placeE,@object
	.size		_ZN84_INTERNAL_23b5c987_48_flash_fwd_hdim192_128_fp16_paged_softcap_sm90_cu_f3e6f9ee_32314cuda3std3__48in_placeE,(_ZN84_INTERNAL_23b5c987_48_flash_fwd_hdim192_128_fp16_paged_softcap_sm90_cu_f3e6f9ee_32314cuda3std6ranges3__45__cpo9iter_moveE - _ZN84_INTERNAL_23b5c987_48_flash_fwd_hdim192_128_fp16_paged_softcap_sm90_cu_f3e6f9ee_32314cuda3std3__48in_placeE)
_ZN84_INTERNAL_23b5c987_48_flash_fwd_hdim192_128_fp16_paged_softcap_sm90_cu_f3e6f9ee_32314cuda3std3__48in_placeE:
	.zero		1
	.type		_ZN84_INTERNAL_23b5c987_48_flash_fwd_hdim192_128_fp16_paged_softcap_sm90_cu_f3e6f9ee_32314cuda3std6ranges3__45__cpo9iter_moveE,@object
	.size		_ZN84_INTERNAL_23b5c987_48_flash_fwd_hdim192_128_fp16_paged_softcap_sm90_cu_f3e6f9ee_32314cuda3std6ranges3__45__cpo9iter_moveE,(_ZN84_INTERNAL_23b5c987_48_flash_fwd_hdim192_128_fp16_paged_softcap_sm90_cu_f3e6f9ee_32314cuda3std3__45__cpo5beginE - _ZN84_INTERNAL_23b5c987_48_flash_fwd_hdim192_128_fp16_paged_softcap_sm90_cu_f3e6f9ee_32314cuda3std6ranges3__45__cpo9iter_moveE)
_ZN84_INTERNAL_23b5c987_48_flash_fwd_hdim192_128_fp16_paged_softcap_sm90_cu_f3e6f9ee_32314cuda3std6ranges3__45__cpo9iter_moveE:
	.zero		1
	.type		_ZN84_INTERNAL_23b5c987_48_flash_fwd_hdim192_128_fp16_paged_softcap_sm90_cu_f3e6f9ee_32314cuda3std3__45__cpo5beginE,@object
	.size		_ZN84_INTERNAL_23b5c987_48_flash_fwd_hdim192_128_fp16_paged_softcap_sm90_cu_f3e6f9ee_32314cuda3std3__45__cpo5beginE,(_ZN84_INTERNAL_23b5c987_48_flash_fwd_hdim192_128_fp16_paged_softcap_sm90_cu_f3e6f9ee_32314cuda3std3__486_GLOBAL__N__23b5c987_48_flash_fwd_hdim192_128_fp16_paged_softcap_sm90_cu_f3e6f9ee_32316ignoreE - _ZN84_INTERNAL_23b5c987_48_flash_fwd_hdim192_128_fp16_paged_softcap_sm90_cu_f3e6f9ee_32314cuda3std3__45__cpo5beginE)
_ZN84_INTERNAL_23b5c987_48_flash_fwd_hdim192_128_fp16_paged_softcap_sm90_cu_f3e6f9ee_32314cuda3std3__45__cpo5beginE:
	.zero		1
	.type		_ZN84_INTERNAL_23b5c987_48_flash_fwd_hdim192_128_fp16_paged_softcap_sm90_cu_f3e6f9ee_32314cuda3std3__486_GLOBAL__N__23b5c987_48_flash_fwd_hdim192_128_fp16_paged_softcap_sm90_cu_f3e6f9ee_32316ignoreE,@object
	.size		_ZN84_INTERNAL_23b5c987_48_flash_fwd_hdim192_128_fp16_paged_softcap_sm90_cu_f3e6f9ee_32314cuda3std3__486_GLOBAL__N__23b5c987_48_flash_fwd_hdim192_128_fp16_paged_softcap_sm90_cu_f3e6f9ee_32316ignoreE,(_ZN84_INTERNAL_23b5c987_48_flash_fwd_hdim192_128_fp16_paged_softcap_sm90_cu_f3e6f9ee_32314cute7productE - _ZN84_INTERNAL_23b5c987_48_flash_fwd_hdim192_128_fp16_paged_softcap_sm90_cu_f3e6f9ee_32314cuda3std3__486_GLOBAL__N__23b5c987_48_flash_fwd_hdim192_128_fp16_paged_softcap_sm90_cu_f3e6f9ee_32316ignoreE)
_ZN84_INTERNAL_23b5c987_48_flash_fwd_hdim192_128_fp16_paged_softcap_sm90_cu_f3e6f9ee_32314cuda3std3__486_GLOBAL__N__23b5c987_48_flash_fwd_hdim192_128_fp16_paged_softcap_sm90_cu_f3e6f9ee_32316ignoreE:
	.zero		1
	.type		_ZN84_INTERNAL_23b5c987_48_flash_fwd_hdim192_128_fp16_paged_softcap_sm90_cu_f3e6f9ee_32314cute7productE,@object
	.size		_ZN84_INTERNAL_23b5c987_48_flash_fwd_hdim192_128_fp16_paged_softcap_sm90_cu_f3e6f9ee_32314cute7productE,(_ZN84_INTERNAL_23b5c987_48_flash_fwd_hdim192_128_fp16_paged_softcap_sm90_cu_f3e6f9ee_32314cuda3std3__45__cpo3endE - _ZN84_INTERNAL_23b5c987_48_flash_fwd_hdim192_128_fp16_paged_softcap_sm90_cu_f3e6f9ee_32314cute7productE)
_ZN84_INTERNAL_23b5c987_48_flash_fwd_hdim192_128_fp16_paged_softcap_sm90_cu_f3e6f9ee_32314cute7productE:
	.zero		1
	.type		_ZN84_INTERNAL_23b5c987_48_flash_fwd_hdim192_128_fp16_paged_softcap_sm90_cu_f3e6f9ee_32314cuda3std3__45__cpo3endE,@object
	.size		_ZN84_INTERNAL_23b5c987_48_flash_fwd_hdim192_128_fp16_paged_softcap_sm90_cu_f3e6f9ee_32314cuda3std3__45__cpo3endE,(_ZN84_INTERNAL_23b5c987_48_flash_fwd_hdim192_128_fp16_paged_softcap_sm90_cu_f3e6f9ee_32314cuda3std3__419piecewise_constructE - _ZN84_INTERNAL_23b5c987_48_flash_fwd_hdim192_128_fp16_paged_softcap_sm90_cu_f3e6f9ee_32314cuda3std3__45__cpo3endE)
_ZN84_INTERNAL_23b5c987_48_flash_fwd_hdim192_128_fp16_paged_softcap_sm90_cu_f3e6f9ee_32314cuda3std3__45__cpo3endE:
	.zero		1
	.type		_ZN84_INTERNAL_23b5c987_48_flash_fwd_hdim192_128_fp16_paged_softcap_sm90_cu_f3e6f9ee_32314cuda3std3__419piecewise_constructE,@object
	.size		_ZN84_INTERNAL_23b5c987_48_flash_fwd_hdim192_128_fp16_paged_softcap_sm90_cu_f3e6f9ee_32314cuda3std3__419piecewise_constructE,(_ZN84_INTERNAL_23b5c987_48_flash_fwd_hdim192_128_fp16_paged_softcap_sm90_cu_f3e6f9ee_32314cuda3std3__45__cpo4cendE - _ZN84_INTERNAL_23b5c987_48_flash_fwd_hdim192_128_fp16_paged_softcap_sm90_cu_f3e6f9ee_32314cuda3std3__419piecewise_constructE)
_ZN84_INTERNAL_23b5c987_48_flash_fwd_hdim192_128_fp16_paged_softcap_sm90_cu_f3e6f9ee_32314cuda3std3__419piecewise_constructE:
	.zero		1
	.type		_ZN84_INTERNAL_23b5c987_48_flash_fwd_hdim192_128_fp16_paged_softcap_sm90_cu_f3e6f9ee_32314cuda3std3__45__cpo4cendE,@object
	.size		_ZN84_INTERNAL_23b5c987_48_flash_fwd_hdim192_128_fp16_paged_softcap_sm90_cu_f3e6f9ee_32314cuda3std3__45__cpo4cendE,(_ZN84_INTERNAL_23b5c987_48_flash_fwd_hdim192_128_fp16_paged_softcap_sm90_cu_f3e6f9ee_32314cuda3std6ranges3__45__cpo4swapE - _ZN84_INTERNAL_23b5c987_48_flash_fwd_hdim192_128_fp16_paged_softcap_sm90_cu_f3e6f9ee_32314cuda3std3__45__cpo4cendE)
_ZN84_INTERNAL_23b5c987_48_flash_fwd_hdim192_128_fp16_paged_softcap_sm90_cu_f3e6f9ee_32314cuda3std3__45__cpo4cendE:
	.zero		1
	.type		_ZN84_INTERNAL_23b5c987_48_flash_fwd_hdim192_128_fp16_paged_softcap_sm90_cu_f3e6f9ee_32314cuda3std6ranges3__45__cpo4swapE,@object
	.size		_ZN84_INTERNAL_23b5c987_48_flash_fwd_hdim192_128_fp16_paged_softcap_sm90_cu_f3e6f9ee_32314cuda3std6ranges3__45__cpo4swapE,(.L_13 - _ZN84_INTERNAL_23b5c987_48_flash_fwd_hdim192_128_fp16_paged_softcap_sm90_cu_f3e6f9ee_32314cuda3std6ranges3__45__cpo4swapE)
_ZN84_INTERNAL_23b5c987_48_flash_fwd_hdim192_128_fp16_paged_softcap_sm90_cu_f3e6f9ee_32314cuda3std6ranges3__45__cpo4swapE:
	.zero		1
.L_13:


//--------------------- .nv.shared._ZN7cutlass13device_kernelIN5flash11enable_sm90INS1_16FlashAttnFwdSm90INS1_25CollectiveMainloopFwdSm90ILi2EN4cute5tupleIJNS5_1CILi1EEES8_S8_EEENS6_IJNS7_ILi128EEENS7_ILi96EEENS7_ILi192EEEEEELi128ENS_6half_tEfNS_4arch4Sm90ELb0ELb0ELb1ELb1ELb1ELb0ELb0ELb1ELb1ELb1ELb0ELb0EEENS1_21CollectiveEpilogueFwdINS6_IJSA_SA_SB_EEES9_SE_SG_Li256ELb1ELb1ELb0ELb0EEENS1_36VarlenDynamicPersistentTileSchedulerILi128ELi96ELi256ELi128ELb0ELb1ELb1ELb0ELb1ELb1EEEEEEEEEvNT_6ParamsE --------------------------
	.section	.nv.shared._ZN7cutlass13device_kernelIN5flash11enable_sm90INS1_16FlashAttnFwdSm90INS1_25CollectiveMainloopFwdSm90ILi2EN4cute5tupleIJNS5_1CILi1EEES8_S8_EEENS6_IJNS7_ILi128EEENS7_ILi96EEENS7_ILi192EEEEEELi128ENS_6half_tEfNS_4arch4Sm90ELb0ELb0ELb1ELb1ELb1ELb0ELb0ELb1ELb1ELb1ELb0ELb0EEENS1_21CollectiveEpilogueFwdINS6_IJSA_SA_SB_EEES9_SE_SG_Li256ELb1ELb1ELb0ELb0EEENS1_36VarlenDynamicPersistentTileSchedulerILi128ELi96ELi256ELi128ELb0ELb1ELb1ELb0ELb1ELb1EEEEEEEEEvNT_6ParamsE,"aw",@nobits
	.sectionflags	@""
	.align	16
	.zero		1024


//--------------------- .nv.shared._ZN7cutlass13device_kernelIN5flash11enable_sm90INS1_16FlashAttnFwdSm90INS1_25CollectiveMainloopFwdSm90ILi2EN4cute5tupleIJNS5_1CILi1EEES8_S8_EEENS6_IJNS7_ILi128EEENS7_ILi96EEENS7_ILi192EEEEEELi128ENS_6half_tEfNS_4arch4Sm90ELb0ELb0ELb1ELb1ELb1ELb1ELb0ELb1ELb1ELb1ELb0ELb0EEENS1_21CollectiveEpilogueFwdINS6_IJSA_SA_SB_EEES9_SE_SG_Li256ELb1ELb1ELb0ELb0EEENS1_36VarlenDynamicPersistentTileSchedulerILi128ELi96ELi256ELi128ELb0ELb1ELb1ELb0ELb1ELb1EEEEEEEEEvNT_6ParamsE --------------------------
	.section	.nv.shared._ZN7cutlass13device_kernelIN5flash11enable_sm90INS1_16FlashAttnFwdSm90INS1_25CollectiveMainloopFwdSm90ILi2EN4cute5tupleIJNS5_1CILi1EEES8_S8_EEENS6_IJNS7_ILi128EEENS7_ILi96EEENS7_ILi192EEEEEELi128ENS_6half_tEfNS_4arch4Sm90ELb0ELb0ELb1ELb1ELb1ELb1ELb0ELb1ELb1ELb1ELb0ELb0EEENS1_21CollectiveEpilogueFwdINS6_IJSA_SA_SB_EEES9_SE_SG_Li256ELb1ELb1ELb0ELb0EEENS1_36VarlenDynamicPersistentTileSchedulerILi128ELi96ELi256ELi128ELb0ELb1ELb1ELb0ELb1ELb1EEEEEEEEEvNT_6ParamsE,"aw",@nobits
	.sectionflags	@""
	.align	16
	.zero		1024


//--------------------- .nv.shared._ZN7cutlass13device_kernelIN5flash11enable_sm90INS1_16FlashAttnFwdSm90INS1_25CollectiveMainloopFwdSm90ILi2EN4cute5tupleIJNS5_1CILi1EEES8_S8_EEENS6_IJNS7_ILi128EEENS7_ILi96EEENS7_ILi192EEEEEELi128ENS_6half_tEfNS_4arch4Sm90ELb0ELb1ELb1ELb0ELb1ELb0ELb0ELb1ELb1ELb1ELb0ELb0EEENS1_21CollectiveEpilogueFwdINS6_IJSA_SA_SB_EEES9_SE_SG_Li256ELb0ELb1ELb0ELb0EEENS1_30DynamicPersistentTileSchedulerILi256ELi128ELb0ELb1ELb1EEEEEEEEEvNT_6ParamsE --------------------------
	.section	.nv.shared._ZN7cutlass13device_kernelIN5flash11enable_sm90INS1_16FlashAttnFwdSm90INS1_25CollectiveMainloopFwdSm90ILi2EN4cute5tupleIJNS5_1CILi1EEES8_S8_EEENS6_IJNS7_ILi128EEENS7_ILi96EEENS7_ILi192EEEEEELi128ENS_6half_tEfNS_4arch4Sm90ELb0ELb1ELb1ELb0ELb1ELb0ELb0ELb1ELb1ELb1ELb0ELb0EEENS1_21CollectiveEpilogueFwdINS6_IJSA_SA_SB_EEES9_SE_SG_Li256ELb0ELb1ELb0ELb0EEENS1_30DynamicPersistentTileSchedulerILi256ELi128ELb0ELb1ELb1EEEEEEEEEvNT_6ParamsE,"aw",@nobits
	.sectionflags	@""
	.align	16
	.zero		1024


//--------------------- .nv.shared._ZN7cutlass13device_kernelIN5flash11enable_sm90INS1_16FlashAttnFwdSm90INS1_25CollectiveMainloopFwdSm90ILi2EN4cute5tupleIJNS5_1CILi1EEES8_S8_EEENS6_IJNS7_ILi128EEENS7_ILi96EEENS7_ILi192EEEEEELi128ENS_6half_tEfNS_4arch4Sm90ELb0ELb1ELb1ELb1ELb1ELb0ELb0ELb1ELb1ELb1ELb0ELb0EEENS1_21CollectiveEpilogueFwdINS6_IJSA_SA_SB_EEES9_SE_SG_Li256ELb1ELb1ELb0ELb0EEENS1_36VarlenDynamicPersistentTileSchedulerILi128ELi96ELi256ELi128ELb0ELb1ELb1ELb1ELb0ELb1EEEEEEEEEvNT_6ParamsE --------------------------
	.section	.nv.shared._ZN7cutlass13device_kernelIN5flash11enable_sm90INS1_16FlashAttnFwdSm90INS1_25CollectiveMainloopFwdSm90ILi2EN4cute5tupleIJNS5_1CILi1EEES8_S8_EEENS6_IJNS7_ILi128EEENS7_ILi96EEENS7_ILi192EEEEEELi128ENS_6half_tEfNS_4arch4Sm90ELb0ELb1ELb1ELb1ELb1ELb0ELb0ELb1ELb1ELb1ELb0ELb0EEENS1_21CollectiveEpilogueFwdINS6_IJSA_SA_SB_EEES9_SE_SG_Li256ELb1ELb1ELb0ELb0EEENS1_36VarlenDynamicPersistentTileSchedulerILi128ELi96ELi256ELi128ELb0ELb1ELb1ELb1ELb0ELb1EEEEEEEEEvNT_6ParamsE,"aw",@nobits
	.sectionflags	@""
	.align	16
	.zero		1024


//--------------------- .nv.shared._ZN7cutlass13device_kernelIN5flash11enable_sm90INS1_16FlashAttnFwdSm90INS1_25CollectiveMainloopFwdSm90ILi2EN4cute5tupleIJNS5_1CILi1EEES8_S8_EEENS6_IJNS7_ILi128EEENS7_ILi96EEENS7_ILi192EEEEEELi128ENS_6half_tEfNS_4arch4Sm90ELb0ELb1ELb1ELb1ELb1ELb1ELb0ELb1ELb1ELb1ELb0ELb0EEENS1_21CollectiveEpilogueFwdINS6_IJSA_SA_SB_EEES9_SE_SG_Li256ELb1ELb1ELb0ELb0EEENS1_36VarlenDynamicPersistentTileSchedulerILi128ELi96ELi256ELi128ELb0ELb1ELb1ELb1ELb0ELb1EEEEEEEEEvNT_6ParamsE --------------------------
	.section	.nv.shared._ZN7cutlass13device_kernelIN5flash11enable_sm90INS1_16FlashAttnFwdSm90INS1_25CollectiveMainloopFwdSm90ILi2EN4cute5tupleIJNS5_1CILi1EEES8_S8_EEENS6_IJNS7_ILi128EEENS7_ILi96EEENS7_ILi192EEEEEELi128ENS_6half_tEfNS_4arch4Sm90ELb0ELb1ELb1ELb1ELb1ELb1ELb0ELb1ELb1ELb1ELb0ELb0EEENS1_21CollectiveEpilogueFwdINS6_IJSA_SA_SB_EEES9_SE_SG_Li256ELb1ELb1ELb0ELb0EEENS1_36VarlenDynamicPersistentTileSchedulerILi128ELi96ELi256ELi128ELb0ELb1ELb1ELb1ELb0ELb1EEEEEEEEEvNT_6ParamsE,"aw",@nobits
	.sectionflags	@""
	.align	16
	.zero		1024


//--------------------- .nv.shared._ZN7cutlass13device_kernelIN5flash11enable_sm90INS1_16FlashAttnFwdSm90INS1_25CollectiveMainloopFwdSm90ILi2EN4cute5tupleIJNS5_1CILi1EEES8_S8_EEENS6_IJNS7_ILi128EEENS7_ILi96EEENS7_ILi192EEEEEELi128ENS_6half_tEfNS_4arch4Sm90ELb1ELb0ELb1ELb0ELb1ELb0ELb0ELb1ELb1ELb1ELb0ELb0EEENS1_21CollectiveEpilogueFwdINS6_IJSA_SA_SB_EEES9_SE_SG_Li256ELb0ELb1ELb0ELb0EEENS1_30DynamicPersistentTileSchedulerILi256ELi128ELb0ELb1ELb1EEEEEEEEEvNT_6ParamsE --------------------------
	.section	.nv.shared._ZN7cutlass13device_kernelIN5flash11enable_sm90INS1_16FlashAttnFwdSm90INS1_25CollectiveMainloopFwdSm90ILi2EN4cute5tupleIJNS5_1CILi1EEES8_S8_EEENS6_IJNS7_ILi128EEENS7_ILi96EEENS7_ILi192EEEEEELi128ENS_6half_tEfNS_4arch4Sm90ELb1ELb0ELb1ELb0ELb1ELb0ELb0ELb1ELb1ELb1ELb0ELb0EEENS1_21CollectiveEpilogueFwdINS6_IJSA_SA_SB_EEES9_SE_SG_Li256ELb0ELb1ELb0ELb0EEENS1_30DynamicPersistentTileSchedulerILi256ELi128ELb0ELb1ELb1EEEEEEEEEvNT_6ParamsE,"aw",@nobits
	.sectionflags	@""
	.align	16
	.zero		1024


//--------------------- .nv.shared._ZN7cutlass13device_kernelIN5flash11enable_sm90INS1_16FlashAttnFwdSm90INS1_25CollectiveMainloopFwdSm90ILi2EN4cute5tupleIJNS5_1CILi1EEES8_S8_EEENS6_IJNS7_ILi128EEENS7_ILi96EEENS7_ILi192EEEEEELi128ENS_6half_tEfNS_4arch4Sm90ELb1ELb0ELb1ELb1ELb1ELb0ELb0ELb1ELb1ELb1ELb0ELb0EEENS1_21CollectiveEpilogueFwdINS6_IJSA_SA_SB_EEES9_SE_SG_Li256ELb1ELb1ELb0ELb0EEENS1_36VarlenDynamicPersistentTileSchedulerILi128ELi96ELi256ELi128ELb0ELb1ELb1ELb1ELb1ELb1EEEEEEEEEvNT_6ParamsE --------------------------
	.section	.nv.shared._ZN7cutlass13device_kernelIN5flash11enable_sm90INS1_16FlashAttnFwdSm90INS1_25CollectiveMainloopFwdSm90ILi2EN4cute5tupleIJNS5_1CILi1EEES8_S8_EEENS6_IJNS7_ILi128EEENS7_ILi96EEENS7_ILi192EEEEEELi128ENS_6half_tEfNS_4arch4Sm90ELb1ELb0ELb1ELb1ELb1ELb0ELb0ELb1ELb1ELb1ELb0ELb0EEENS1_21CollectiveEpilogueFwdINS6_IJSA_SA_SB_EEES9_SE_SG_Li256ELb1ELb1ELb0ELb0EEENS1_36VarlenDynamicPersistentTileSchedulerILi128ELi96ELi256ELi128ELb0ELb1ELb1ELb1ELb1ELb1EEEEEEEEEvNT_6ParamsE,"aw",@nobits
	.sectionflags	@""
	.align	16
	.zero		1024


//--------------------- .nv.shared._ZN7cutlass13device_kernelIN5flash11enable_sm90INS1_16FlashAttnFwdSm90INS1_25CollectiveMainloopFwdSm90ILi2EN4cute5tupleIJNS5_1CILi1EEES8_S8_EEENS6_IJNS7_ILi128EEENS7_ILi96EEENS7_ILi192EEEEEELi128ENS_6half_tEfNS_4arch4Sm90ELb1ELb0ELb1ELb1ELb1ELb1ELb0ELb1ELb1ELb1ELb0ELb0EEENS1_21CollectiveEpilogueFwdINS6_IJSA_SA_SB_EEES9_SE_SG_Li256ELb1ELb1ELb0ELb0EEENS1_36VarlenDynamicPersistentTileSchedulerILi128ELi96ELi256ELi128ELb0ELb1ELb1ELb1ELb1ELb1EEEEEEEEEvNT_6ParamsE --------------------------
	.section	.nv.shared._ZN7cutlass13device_kernelIN5flash11enable_sm90INS1_16FlashAttnFwdSm90INS1_25CollectiveMainloopFwdSm90ILi2EN4cute5tupleIJNS5_1CILi1EEES8_S8_EEENS6_IJNS7_ILi128EEENS7_ILi96EEENS7_ILi192EEEEEELi128ENS_6half_tEfNS_4arch4Sm90ELb1ELb0ELb1ELb1ELb1ELb1ELb0ELb1ELb1ELb1ELb0ELb0EEENS1_21CollectiveEpilogueFwdINS6_IJSA_SA_SB_EEES9_SE_SG_Li256ELb1ELb1ELb0ELb0EEENS1_36VarlenDynamicPersistentTileSchedulerILi128ELi96ELi256ELi128ELb0ELb1ELb1ELb1ELb1ELb1EEEEEEEEEvNT_6ParamsE,"aw",@nobits
	.sectionflags	@""
	.align	16
	.zero		1024


//--------------------- .nv.constant0._ZN7cutlass13device_kernelIN5flash11enable_sm90INS1_16FlashAttnFwdSm90INS1_25CollectiveMainloopFwdSm90ILi2EN4cute5tupleIJNS5_1CILi1EEES8_S8_EEENS6_IJNS7_ILi128EEENS7_ILi96EEENS7_ILi192EEEEEELi128ENS_6half_tEfNS_4arch4Sm90ELb0ELb0ELb1ELb0ELb1ELb0ELb0ELb1ELb1ELb1ELb0ELb0EEENS1_21CollectiveEpilogueFwdINS6_IJSA_SA_SB_EEES9_SE_SG_Li256ELb0ELb1ELb0ELb0EEENS1_29StaticPersistentTileSchedulerILb0EEEEEEEEEvNT_6ParamsE --------------------------
	.section	.nv.constant0._ZN7cutlass13device_kernelIN5flash11enable_sm90INS1_16FlashAttnFwdSm90INS1_25CollectiveMainloopFwdSm90ILi2EN4cute5tupleIJNS5_1CILi1EEES8_S8_EEENS6_IJNS7_ILi128EEENS7_ILi96EEENS7_ILi192EEEEEELi128ENS_6half_tEfNS_4arch4Sm90ELb0ELb0ELb1ELb0ELb1ELb0ELb0ELb1ELb1ELb1ELb0ELb0EEENS1_21CollectiveEpilogueFwdINS6_IJSA_SA_SB_EEES9_SE_SG_Li256ELb0ELb1ELb0ELb0EEENS1_29StaticPersistentTileSchedulerILb0EEEEEEEEEvNT_6ParamsE,"a",@progbits
	.sectionflags	@""
	.align	4
.nv.constant0._ZN7cutlass13device_kernelIN5flash11enable_sm90INS1_16FlashAttnFwdSm90INS1_25CollectiveMainloopFwdSm90ILi2EN4cute5tupleIJNS5_1CILi1EEES8_S8_EEENS6_IJNS7_ILi128EEENS7_ILi96EEENS7_ILi192EEEEEELi128ENS_6half_tEfNS_4arch4Sm90ELb0ELb0ELb1ELb0ELb1ELb0ELb0ELb1ELb1ELb1ELb0ELb0EEENS1_21CollectiveEpilogueFwdINS6_IJSA_SA_SB_EEES9_SE_SG_Li256ELb0ELb1ELb0ELb0EEENS1_29StaticPersistentTileSchedulerILb0EEEEEEEEEvNT_6ParamsE:
	.zero		3200


//--------------------- .nv.constant0._ZN7cutlass13device_kernelIN5flash11enable_sm90INS1_16FlashAttnFwdSm90INS1_25CollectiveMainloopFwdSm90ILi2EN4cute5tupleIJNS5_1CILi1EEES8_S8_EEENS6_IJNS7_ILi128EEENS7_ILi96EEENS7_ILi192EEEEEELi128ENS_6half_tEfNS_4arch4Sm90ELb0ELb0ELb1ELb1ELb1ELb0ELb0ELb1ELb1ELb1ELb0ELb0EEENS1_21CollectiveEpilogueFwdINS6_IJSA_SA_SB_EEES9_SE_SG_Li256ELb1ELb1ELb0ELb0EEENS1_36VarlenDynamicPersistentTileSchedulerILi128ELi96ELi256ELi128ELb0ELb1ELb1ELb0ELb1ELb1EEEEEEEEEvNT_6ParamsE --------------------------
	.section	.nv.constant0._ZN7cutlass13device_kernelIN5flash11enable_sm90INS1_16FlashAttnFwdSm90INS1_25CollectiveMainloopFwdSm90ILi2EN4cute5tupleIJNS5_1CILi1EEES8_S8_EEENS6_IJNS7_ILi128EEENS7_ILi96EEENS7_ILi192EEEEEELi128ENS_6half_tEfNS_4arch4Sm90ELb0ELb0ELb1ELb1ELb1ELb0ELb0ELb1ELb1ELb1ELb0ELb0EEENS1_21CollectiveEpilogueFwdINS6_IJSA_SA_SB_EEES9_SE_SG_Li256ELb1ELb1ELb0ELb0EEENS1_36VarlenDynamicPersistentTileSchedulerILi128ELi96ELi256ELi128ELb0ELb1ELb1ELb0ELb1ELb1EEEEEEEEEvNT_6ParamsE,"a",@progbits
	.sectionflags	@""
	.align	4
.nv.constant0._ZN7cutlass13device_kernelIN5flash11enable_sm90INS1_16FlashAttnFwdSm90INS1_25CollectiveMainloopFwdSm90ILi2EN4cute5tupleIJNS5_1CILi1EEES8_S8_EEENS6_IJNS7_ILi128EEENS7_ILi96EEENS7_ILi192EEEEEELi128ENS_6half_tEfNS_4arch4Sm90ELb0ELb0ELb1ELb1ELb1ELb0ELb0ELb1ELb1ELb1ELb0ELb0EEENS1_21CollectiveEpilogueFwdINS6_IJSA_SA_SB_EEES9_SE_SG_Li256ELb1ELb1ELb0ELb0EEENS1_36VarlenDynamicPersistentTileSchedulerILi128ELi96ELi256ELi128ELb0ELb1ELb1ELb0ELb1ELb1EEEEEEEEEvNT_6ParamsE:
	.zero		3328


//--------------------- .nv.constant0._ZN7cutlass13device_kernelIN5flash11enable_sm90INS1_16FlashAttnFwdSm90INS1_25CollectiveMainloopFwdSm90ILi2EN4cute5tupleIJNS5_1CILi1EEES8_S8_EEENS6_IJNS7_ILi128EEENS7_ILi96EEENS7_ILi192EEEEEELi128ENS_6half_tEfNS_4arch4Sm90ELb0ELb0ELb1ELb1ELb1ELb1ELb0ELb1ELb1ELb1ELb0ELb0EEENS1_21CollectiveEpilogueFwdINS6_IJSA_SA_SB_EEES9_SE_SG_Li256ELb1ELb1ELb0ELb0EEENS1_36VarlenDynamicPersistentTileSchedulerILi128ELi96ELi256ELi128ELb0ELb1ELb1ELb0ELb1ELb1EEEEEEEEEvNT_6ParamsE --------------------------
	.section	.nv.constant0._ZN7cutlass13device_kernelIN5flash11enable_sm90INS1_16FlashAttnFwdSm90INS1_25CollectiveMainloopFwdSm90ILi2EN4cute5tupleIJNS5_1CILi1EEES8_S8_EEENS6_IJNS7_ILi128EEENS7_ILi96EEENS7_ILi192EEEEEELi128ENS_6half_tEfNS_4arch4Sm90ELb0ELb0ELb1ELb1ELb1ELb1ELb0ELb1ELb1ELb1ELb0ELb0EEENS1_21CollectiveEpilogueFwdINS6_IJSA_SA_SB_EEES9_SE_SG_Li256ELb1ELb1ELb0ELb0EEENS1_36VarlenDynamicPersistentTileSchedulerILi128ELi96ELi256ELi128ELb0ELb1ELb1ELb0ELb1ELb1EEEEEEEEEvNT_6ParamsE,"a",@progbits
	.sectionflags	@""
	.align	4
.nv.constant0._ZN7cutlass13device_kernelIN5flash11enable_sm90INS1_16FlashAttnFwdSm90INS1_25CollectiveMainloopFwdSm90ILi2EN4cute5tupleIJNS5_1CILi1EEES8_S8_EEENS6_IJNS7_ILi128EEENS7_ILi96EEENS7_ILi192EEEEEELi128ENS_6half_tEfNS_4arch4Sm90ELb0ELb0ELb1ELb1ELb1ELb1ELb0ELb1ELb1ELb1ELb0ELb0EEENS1_21CollectiveEpilogueFwdINS6_IJSA_SA_SB_EEES9_SE_SG_Li256ELb1ELb1ELb0ELb0EEENS1_36VarlenDynamicPersistentTileSchedulerILi128ELi96ELi256ELi128ELb0ELb1ELb1ELb0ELb1ELb1EEEEEEEEEvNT_6ParamsE:
	.zero		3328


//--------------------- .nv.constant0._ZN7cutlass13device_kernelIN5flash11enable_sm90INS1_16FlashAttnFwdSm90INS1_25CollectiveMainloopFwdSm90ILi2EN4cute5tupleIJNS5_1CILi1EEES8_S8_EEENS6_IJNS7_ILi128EEENS7_ILi96EEENS7_ILi192EEEEEELi128ENS_6half_tEfNS_4arch4Sm90ELb0ELb1ELb1ELb0ELb1ELb0ELb0ELb1ELb1ELb1ELb0ELb0EEENS1_21CollectiveEpilogueFwdINS6_IJSA_SA_SB_EEES9_SE_SG_Li256ELb0ELb1ELb0ELb0EEENS1_30DynamicPersistentTileSchedulerILi256ELi128ELb0ELb1ELb1EEEEEEEEEvNT_6ParamsE --------------------------
	.section	.nv.constant0._ZN7cutlass13device_kernelIN5flash11enable_sm90INS1_16FlashAttnFwdSm90INS1_25CollectiveMainloopFwdSm90ILi2EN4cute5tupleIJNS5_1CILi1EEES8_S8_EEENS6_IJNS7_ILi128EEENS7_ILi96EEENS7_ILi192EEEEEELi128ENS_6half_tEfNS_4arch4Sm90ELb0ELb1ELb1ELb0ELb1ELb0ELb0ELb1ELb1ELb1ELb0ELb0EEENS1_21CollectiveEpilogueFwdINS6_IJSA_SA_SB_EEES9_SE_SG_Li256ELb0ELb1ELb0ELb0EEENS1_30DynamicPersistentTileSchedulerILi256ELi128ELb0ELb1ELb1EEEEEEEEEvNT_6ParamsE,"a",@progbits
	.sectionflags	@""
	.align	4
.nv.constant0._ZN7cutlass13device_kernelIN5flash11enable_sm90INS1_16FlashAttnFwdSm90INS1_25CollectiveMainloopFwdSm90ILi2EN4cute5tupleIJNS5_1CILi1EEES8_S8_EEENS6_IJNS7_ILi128EEENS7_ILi96EEENS7_ILi192EEEEEELi128ENS_6half_tEfNS_4arch4Sm90ELb0ELb1ELb1ELb0ELb1ELb0ELb0ELb1ELb1ELb1ELb0ELb0EEENS1_21CollectiveEpilogueFwdINS6_IJSA_SA_SB_EEES9_SE_SG_Li256ELb0ELb1ELb0ELb0EEENS1_30DynamicPersistentTileSchedulerILi256ELi128ELb0ELb1ELb1EEEEEEEEEvNT_6ParamsE:
	.zero		3328


//--------------------- .nv.constant0._ZN7cutlass13device_kernelIN5flash11enable_sm90INS1_16FlashAttnFwdSm90INS1_25CollectiveMainloopFwdSm90ILi2EN4cute5tupleIJNS5_1CILi1EEES8_S8_EEENS6_IJNS7_ILi128EEENS7_ILi96EEENS7_ILi192EEEEEELi128ENS_6half_tEfNS_4arch4Sm90ELb0ELb1ELb1ELb1ELb1ELb0ELb0ELb1ELb1ELb1ELb0ELb0EEENS1_21CollectiveEpilogueFwdINS6_IJSA_SA_SB_EEES9_SE_SG_Li256ELb1ELb1ELb0ELb0EEENS1_36VarlenDynamicPersistentTileSchedulerILi128ELi96ELi256ELi128ELb0ELb1ELb1ELb1ELb0ELb1EEEEEEEEEvNT_6ParamsE --------------------------
	.section	.nv.constant0._ZN7cutlass13device_kernelIN5flash11enable_sm90INS1_16FlashAttnFwdSm90INS1_25CollectiveMainloopFwdSm90ILi2EN4cute5tupleIJNS5_1CILi1EEES8_S8_EEENS6_IJNS7_ILi128EEENS7_ILi96EEENS7_ILi192EEEEEELi128ENS_6half_tEfNS_4arch4Sm90ELb0ELb1ELb1ELb1ELb1ELb0ELb0ELb1ELb1ELb1ELb0ELb0EEENS1_21CollectiveEpilogueFwdINS6_IJSA_SA_SB_EEES9_SE_SG_Li256ELb1ELb1ELb0ELb0EEENS1_36VarlenDynamicPersistentTileSchedulerILi128ELi96ELi256ELi128ELb0ELb1ELb1ELb1ELb0ELb1EEEEEEEEEvNT_6ParamsE,"a",@progbits
	.sectionflags	@""
	.align	4
.nv.constant0._ZN7cutlass13device_kernelIN5flash11enable_sm90INS1_16FlashAttnFwdSm90INS1_25CollectiveMainloopFwdSm90ILi2EN4cute5tupleIJNS5_1CILi1EEES8_S8_EEENS6_IJNS7_ILi128EEENS7_ILi96EEENS7_ILi192EEEEEELi128ENS_6half_tEfNS_4arch4Sm90ELb0ELb1ELb1ELb1ELb1ELb0ELb0ELb1ELb1ELb1ELb0ELb0EEENS1_21CollectiveEpilogueFwdINS6_IJSA_SA_SB_EEES9_SE_SG_Li256ELb1ELb1ELb0ELb0EEENS1_36VarlenDynamicPersistentTileSchedulerILi128ELi96ELi256ELi128ELb0ELb1ELb1ELb1ELb0ELb1EEEEEEEEEvNT_6ParamsE:
	.zero		3328


//--------------------- .nv.constant0._ZN7cutlass13device_kernelIN5flash11enable_sm90INS1_16FlashAttnFwdSm90INS1_25CollectiveMainloopFwdSm90ILi2EN4cute5tupleIJNS5_1CILi1EEES8_S8_EEENS6_IJNS7_ILi128EEENS7_ILi96EEENS7_ILi192EEEEEELi128ENS_6half_tEfNS_4arch4Sm90ELb0ELb1ELb1ELb1ELb1ELb1ELb0ELb1ELb1ELb1ELb0ELb0EEENS1_21CollectiveEpilogueFwdINS6_IJSA_SA_SB_EEES9_SE_SG_Li256ELb1ELb1ELb0ELb0EEENS1_36VarlenDynamicPersistentTileSchedulerILi128ELi96ELi256ELi128ELb0ELb1ELb1ELb1ELb0ELb1EEEEEEEEEvNT_6ParamsE --------------------------
	.section	.nv.constant0._ZN7cutlass13device_kernelIN5flash11enable_sm90INS1_16FlashAttnFwdSm90INS1_25CollectiveMainloopFwdSm90ILi2EN4cute5tupleIJNS5_1CILi1EEES8_S8_EEENS6_IJNS7_ILi128EEENS7_ILi96EEENS7_ILi192EEEEEELi128ENS_6half_tEfNS_4arch4Sm90ELb0ELb1ELb1ELb1ELb1ELb1ELb0ELb1ELb1ELb1ELb0ELb0EEENS1_21CollectiveEpilogueFwdINS6_IJSA_SA_SB_EEES9_SE_SG_Li256ELb1ELb1ELb0ELb0EEENS1_36VarlenDynamicPersistentTileSchedulerILi128ELi96ELi256ELi128ELb0ELb1ELb1ELb1ELb0ELb1EEEEEEEEEvNT_6ParamsE,"a",@progbits
	.sectionflags	@""
	.align	4
.nv.constant0._ZN7cutlass13device_kernelIN5flash11enable_sm90INS1_16FlashAttnFwdSm90INS1_25CollectiveMainloopFwdSm90ILi2EN4cute5tupleIJNS5_1CILi1EEES8_S8_EEENS6_IJNS7_ILi128EEENS7_ILi96EEENS7_ILi192EEEEEELi128ENS_6half_tEfNS_4arch4Sm90ELb0ELb1ELb1ELb1ELb1ELb1ELb0ELb1ELb1ELb1ELb0ELb0EEENS1_21CollectiveEpilogueFwdINS6_IJSA_SA_SB_EEES9_SE_SG_Li256ELb1ELb1ELb0ELb0EEENS1_36VarlenDynamicPersistentTileSchedulerILi128ELi96ELi256ELi128ELb0ELb1ELb1ELb1ELb0ELb1EEEEEEEEEvNT_6ParamsE:
	.zero		3328


//--------------------- .nv.constant0._ZN7cutlass13device_kernelIN5flash11enable_sm90INS1_16FlashAttnFwdSm90INS1_25CollectiveMainloopFwdSm90ILi2EN4cute5tupleIJNS5_1CILi1EEES8_S8_EEENS6_IJNS7_ILi128EEENS7_ILi96EEENS7_ILi192EEEEEELi128ENS_6half_tEfNS_4arch4Sm90ELb1ELb0ELb1ELb0ELb1ELb0ELb0ELb1ELb1ELb1ELb0ELb0EEENS1_21CollectiveEpilogueFwdINS6_IJSA_SA_SB_EEES9_SE_SG_Li256ELb0ELb1ELb0ELb0EEENS1_30DynamicPersistentTileSchedulerILi256ELi128ELb0ELb1ELb1EEEEEEEEEvNT_6ParamsE --------------------------
	.section	.nv.constant0._ZN7cutlass13device_kernelIN5flash11enable_sm90INS1_16FlashAttnFwdSm90INS1_25CollectiveMainloopFwdSm90ILi2EN4cute5tupleIJNS5_1CILi1EEES8_S8_EEENS6_IJNS7_ILi128EEENS7_ILi96EEENS7_ILi192EEEEEELi128ENS_6half_tEfNS_4arch4Sm90ELb1ELb0ELb1ELb0ELb1ELb0ELb0ELb1ELb1ELb1ELb0ELb0EEENS1_21CollectiveEpilogueFwdINS6_IJSA_SA_SB_EEES9_SE_SG_Li256ELb0ELb1ELb0ELb0EEENS1_30DynamicPersistentTileSchedulerILi256ELi128ELb0ELb1ELb1EEEEEEEEEvNT_6ParamsE,"a",@progbits
	.sectionflags	@""
	.align	4
.nv.constant0._ZN7cutlass13device_kernelIN5flash11enable_sm90INS1_16FlashAttnFwdSm90INS1_25CollectiveMainloopFwdSm90ILi2EN4cute5tupleIJNS5_1CILi1EEES8_S8_EEENS6_IJNS7_ILi128EEENS7_ILi96EEENS7_ILi192EEEEEELi128ENS_6half_tEfNS_4arch4Sm90ELb1ELb0ELb1ELb0ELb1ELb0ELb0ELb1ELb1ELb1ELb0ELb0EEENS1_21CollectiveEpilogueFwdINS6_IJSA_SA_SB_EEES9_SE_SG_Li256ELb0ELb1ELb0ELb0EEENS1_30DynamicPersistentTileSchedulerILi256ELi128ELb0ELb1ELb1EEEEEEEEEvNT_6ParamsE:
	.zero		3328


//--------------------- .nv.constant0._ZN7cutlass13device_kernelIN5flash11enable_sm90INS1_16FlashAttnFwdSm90INS1_25CollectiveMainloopFwdSm90ILi2EN4cute5tupleIJNS5_1CILi1EEES8_S8_EEENS6_IJNS7_ILi128EEENS7_ILi96EEENS7_ILi192EEEEEELi128ENS_6half_tEfNS_4arch4Sm90ELb1ELb0ELb1ELb1ELb1ELb0ELb0ELb1ELb1ELb1ELb0ELb0EEENS1_21CollectiveEpilogueFwdINS6_IJSA_SA_SB_EEES9_SE_SG_Li256ELb1ELb1ELb0ELb0EEENS1_36VarlenDynamicPersistentTileSchedulerILi128ELi96ELi256ELi128ELb0ELb1ELb1ELb1ELb1ELb1EEEEEEEEEvNT_6ParamsE --------------------------
	.section	.nv.constant0._ZN7cutlass13device_kernelIN5flash11enable_sm90INS1_16FlashAttnFwdSm90INS1_25CollectiveMainloopFwdSm90ILi2EN4cute5tupleIJNS5_1CILi1EEES8_S8_EEENS6_IJNS7_ILi128EEENS7_ILi96EEENS7_ILi192EEEEEELi128ENS_6half_tEfNS_4arch4Sm90ELb1ELb0ELb1ELb1ELb1ELb0ELb0ELb1ELb1ELb1ELb0ELb0EEENS1_21CollectiveEpilogueFwdINS6_IJSA_SA_SB_EEES9_SE_SG_Li256ELb1ELb1ELb0ELb0EEENS1_36VarlenDynamicPersistentTileSchedulerILi128ELi96ELi256ELi128ELb0ELb1ELb1ELb1ELb1ELb1EEEEEEEEEvNT_6ParamsE,"a",@progbits
	.sectionflags	@""
	.align	4
.nv.constant0._ZN7cutlass13device_kernelIN5flash11enable_sm90INS1_16FlashAttnFwdSm90INS1_25CollectiveMainloopFwdSm90ILi2EN4cute5tupleIJNS5_1CILi1EEES8_S8_EEENS6_IJNS7_ILi128EEENS7_ILi96EEENS7_ILi192EEEEEELi128ENS_6half_tEfNS_4arch4Sm90ELb1ELb0ELb1ELb1ELb1ELb0ELb0ELb1ELb1ELb1ELb0ELb0EEENS1_21CollectiveEpilogueFwdINS6_IJSA_SA_SB_EEES9_SE_SG_Li256ELb1ELb1ELb0ELb0EEENS1_36VarlenDynamicPersistentTileSchedulerILi128ELi96ELi256ELi128ELb0ELb1ELb1ELb1ELb1ELb1EEEEEEEEEvNT_6ParamsE:
	.zero		3328


//--------------------- .nv.constant0._ZN7cutlass13device_kernelIN5flash11enable_sm90INS1_16FlashAttnFwdSm90INS1_25CollectiveMainloopFwdSm90ILi2EN4cute5tupleIJNS5_1CILi1EEES8_S8_EEENS6_IJNS7_ILi128EEENS7_ILi96EEENS7_ILi192EEEEEELi128ENS_6half_tEfNS_4arch4Sm90ELb1ELb0ELb1ELb1ELb1ELb1ELb0ELb1ELb1ELb1ELb0ELb0EEENS1_21CollectiveEpilogueFwdINS6_IJSA_SA_SB_EEES9_SE_SG_Li256ELb1ELb1ELb0ELb0EEENS1_36VarlenDynamicPersistentTileSchedulerILi128ELi96ELi256ELi128ELb0ELb1ELb1ELb1ELb1ELb1EEEEEEEEEvNT_6ParamsE --------------------------
	.section	.nv.constant0._ZN7cutlass13device_kernelIN5flash11enable_sm90INS1_16FlashAttnFwdSm90INS1_25CollectiveMainloopFwdSm90ILi2EN4cute5tupleIJNS5_1CILi1EEES8_S8_EEENS6_IJNS7_ILi128EEENS7_ILi96EEENS7_ILi192EEEEEELi128ENS_6half_tEfNS_4arch4Sm90ELb1ELb0ELb1ELb1ELb1ELb1ELb0ELb1ELb1ELb1ELb0ELb0EEENS1_21CollectiveEpilogueFwdINS6_IJSA_SA_SB_EEES9_SE_SG_Li256ELb1ELb1ELb0ELb0EEENS1_36VarlenDynamicPersistentTileSchedulerILi128ELi96ELi256ELi128ELb0ELb1ELb1ELb1ELb1ELb1EEEEEEEEEvNT_6ParamsE,"a",@progbits
	.sectionflags	@""
	.align	4
.nv.constant0._ZN7cutlass13device_kernelIN5flash11enable_sm90INS1_16FlashAttnFwdSm90INS1_25CollectiveMainloopFwdSm90ILi2EN4cute5tupleIJNS5_1CILi1EEES8_S8_EEENS6_IJNS7_ILi128EEENS7_ILi96EEENS7_ILi192EEEEEELi128ENS_6half_tEfNS_4arch4Sm90ELb1ELb0ELb1ELb1ELb1ELb1ELb0ELb1ELb1ELb1ELb0ELb0EEENS1_21CollectiveEpilogueFwdINS6_IJSA_SA_SB_EEES9_SE_SG_Li256ELb1ELb1ELb0ELb0EEENS1_36VarlenDynamicPersistentTileSchedulerILi128ELi96ELi256ELi128ELb0ELb1ELb1ELb1ELb1ELb1EEEEEEEEEvNT_6ParamsE:
	.zero		3328


//--------------------- SYMBOLS --------------------------

	.type		.nv.reservedSmem.offset0,@object
	.size		.nv.reservedSmem.offset0,0x4
	.type		__assertfail,@function
